	.target	sm_90a

	.elftype	@"ET_EXEC"


//--------------------- .note.nv.tkinfo           --------------------------
	.section	.note.nv.tkinfo,"",@"SHT_NOTE"
	.sectionflags	@"SHF_NOTE_NV_TKINFO"
	.tkinfo
        /*0018*/ 	.word	0x00000002
        /*0030*/ 	.string	""
        /*0030*/ 	.string	"ptxas"
        /*0030*/ 	.string	"Cuda compilation tools, release 13.0, V13.0.88"
        /*0030*/ 	.string	"Build cuda_13.0.r13.0/compiler.36424714_0"
        /*0030*/ 	.string	"-arch sm_90a -m 64 "



//--------------------- .note.nv.cuinfo           --------------------------
	.section	.note.nv.cuinfo,"",@"SHT_NOTE"
	.sectionflags	@"SHF_NOTE_NV_CUINFO"
        /*0018*/ 	.short	0x0002
        /*001a*/ 	.short	0x005a
        /*001c*/ 	.short	0x0082
	.zero		2


//--------------------- .nv.info                  --------------------------
	.section	.nv.info,"",@"SHT_CUDA_INFO"
	.align	4


	//----- nvinfo : EIATTR_REGCOUNT
	.align		4
        /*0000*/ 	.byte	0x04, 0x2f
        /*0002*/ 	.short	(.L_22 - .L_21)
	.align		4
.L_21:
        /*0004*/ 	.word	index@(_ZN7cutlass13device_kernelIN5flash11enable_sm90INS1_16FlashAttnFwdSm90INS1_25CollectiveMainloopFwdSm90ILi2EN4cute5tupleIJNS5_1CILi1EEES8_S8_EEENS6_IJNS7_ILi128EEESA_SA_EEELi128ENS_10bfloat16_tEfNS_4arch4Sm90ELb1ELb0ELb1ELb1ELb0ELb1ELb0ELb1ELb1ELb0ELb0ELb0EEENS1_21CollectiveEpilogueFwdISB_S9_SC_SE_Li256ELb1ELb0ELb0ELb0EEENS1_36VarlenDynamicPersistentTileSchedulerILi128ELi128ELi256ELi32ELb0ELb0ELb1ELb1ELb1ELb1EEEEEEEEEvNT_6ParamsE)
        /*0008*/ 	.word	0x000000a8


	//----- nvinfo : EIATTR_FRAME_SIZE
	.align		4
.L_22:
        /*000c*/ 	.byte	0x04, 0x11
        /*000e*/ 	.short	(.L_24 - .L_23)
	.align		4
.L_23:
        /*0010*/ 	.word	index@(_ZN7cutlass13device_kernelIN5flash11enable_sm90INS1_16FlashAttnFwdSm90INS1_25CollectiveMainloopFwdSm90ILi2EN4cute5tupleIJNS5_1CILi1EEES8_S8_EEENS6_IJNS7_ILi128EEESA_SA_EEELi128ENS_10bfloat16_tEfNS_4arch4Sm90ELb1ELb0ELb1ELb1ELb0ELb1ELb0ELb1ELb1ELb0ELb0ELb0EEENS1_21CollectiveEpilogueFwdISB_S9_SC_SE_Li256ELb1ELb0ELb0ELb0EEENS1_36VarlenDynamicPersistentTileSchedulerILi128ELi128ELi256ELi32ELb0ELb0ELb1ELb1ELb1ELb1EEEEEEEEEvNT_6ParamsE)
        /*0014*/ 	.word	0x00000038


	//----- nvinfo : EIATTR_REGCOUNT
	.align		4
.L_24:
        /*0018*/ 	.byte	0x04, 0x2f
        /*001a*/ 	.short	(.L_26 - .L_25)
	.align		4
.L_25:
        /*001c*/ 	.word	index@(_ZN7cutlass13device_kernelIN5flash11enable_sm90INS1_16FlashAttnFwdSm90INS1_25CollectiveMainloopFwdSm90ILi2EN4cute5tupleIJNS5_1CILi1EEES8_S8_EEENS6_IJNS7_ILi128EEESA_SA_EEELi128ENS_10bfloat16_tEfNS_4arch4Sm90ELb1ELb0ELb1ELb1ELb0ELb0ELb0ELb1ELb1ELb0ELb0ELb0EEENS1_21CollectiveEpilogueFwdISB_S9_SC_SE_Li256ELb1ELb0ELb0ELb0EEENS1_36VarlenDynamicPersistentTileSchedulerILi128ELi128ELi256ELi32ELb0ELb0ELb1ELb1ELb1ELb1EEEEEEEEEvNT_6ParamsE)
        /*0020*/ 	.word	0x000000a8


	//----- nvinfo : EIATTR_FRAME_SIZE
	.align		4
.L_26:
        /*0024*/ 	.byte	0x04, 0x11
        /*0026*/ 	.short	(.L_28 - .L_27)
	.align		4
.L_27:
        /*0028*/ 	.word	index@(_ZN7cutlass13device_kernelIN5flash11enable_sm90INS1_16FlashAttnFwdSm90INS1_25CollectiveMainloopFwdSm90ILi2EN4cute5tupleIJNS5_1CILi1EEES8_S8_EEENS6_IJNS7_ILi128EEESA_SA_EEELi128ENS_10bfloat16_tEfNS_4arch4Sm90ELb1ELb0ELb1ELb1ELb0ELb0ELb0ELb1ELb1ELb0ELb0ELb0EEENS1_21CollectiveEpilogueFwdISB_S9_SC_SE_Li256ELb1ELb0ELb0ELb0EEENS1_36VarlenDynamicPersistentTileSchedulerILi128ELi128ELi256ELi32ELb0ELb0ELb1ELb1ELb1ELb1EEEEEEEEEvNT_6ParamsE)
        /*002c*/ 	.word	0x00000028


	//----- nvinfo : EIATTR_REGCOUNT
	.align		4
.L_28:
        /*0030*/ 	.byte	0x04, 0x2f
        /*0032*/ 	.short	(.L_30 - .L_29)
	.align		4
.L_29:
        /*0034*/ 	.word	index@(_ZN7cutlass13device_kernelIN5flash11enable_sm90INS1_16FlashAttnFwdSm90INS1_25CollectiveMainloopFwdSm90ILi2EN4cute5tupleIJNS5_1CILi1EEES8_S8_EEENS6_IJNS7_ILi128EEESA_SA_EEELi128ENS_10bfloat16_tEfNS_4arch4Sm90ELb1ELb0ELb1ELb0ELb0ELb0ELb0ELb1ELb1ELb0ELb0ELb0EEENS1_21CollectiveEpilogueFwdISB_S9_SC_SE_Li256ELb0ELb0ELb0ELb0EEENS1_30DynamicPersistentTileSchedulerILi256ELi32ELb0ELb0ELb1EEEEEEEEEvNT_6ParamsE)
        /*0038*/ 	.word	0x000000a8


	//----- nvinfo : EIATTR_FRAME_SIZE
	.align		4
.L_30:
        /*003c*/ 	.byte	0x04, 0x11
        /*003e*/ 	.short	(.L_32 - .L_31)
	.align		4
.L_31:
        /*0040*/ 	.word	index@(_ZN7cutlass13device_kernelIN5flash11enable_sm90INS1_16FlashAttnFwdSm90INS1_25CollectiveMainloopFwdSm90ILi2EN4cute5tupleIJNS5_1CILi1EEES8_S8_EEENS6_IJNS7_ILi128EEESA_SA_EEELi128ENS_10bfloat16_tEfNS_4arch4Sm90ELb1ELb0ELb1ELb0ELb0ELb0ELb0ELb1ELb1ELb0ELb0ELb0EEENS1_21CollectiveEpilogueFwdISB_S9_SC_SE_Li256ELb0ELb0ELb0ELb0EEENS1_30DynamicPersistentTileSchedulerILi256ELi32ELb0ELb0ELb1EEEEEEEEEvNT_6ParamsE)
        /*0044*/ 	.word	0x00000000


	//----- nvinfo : EIATTR_REGCOUNT
	.align		4
.L_32:
        /*0048*/ 	.byte	0x04, 0x2f
        /*004a*/ 	.short	(.L_34 - .L_33)
	.align		4
.L_33:
        /*004c*/ 	.word	index@(_ZN7cutlass13device_kernelIN5flash11enable_sm90INS1_16FlashAttnFwdSm90INS1_25CollectiveMainloopFwdSm90ILi2EN4cute5tupleIJNS5_1CILi1EEES8_S8_EEENS6_IJNS7_ILi128EEESA_SA_EEELi128ENS_10bfloat16_tEfNS_4arch4Sm90ELb0ELb1ELb1ELb1ELb0ELb1ELb0ELb1ELb1ELb0ELb0ELb0EEENS1_21CollectiveEpilogueFwdISB_S9_SC_SE_Li256ELb1ELb0ELb0ELb0EEENS1_36VarlenDynamicPersistentTileSchedulerILi128ELi128ELi256ELi32ELb0ELb0ELb1ELb1ELb0ELb1EEEEEEEEEvNT_6ParamsE)
        /*0050*/ 	.word	0x000000a8


	//----- nvinfo : EIATTR_FRAME_SIZE
	.align		4
.L_34:
        /*0054*/ 	.byte	0x04, 0x11
        /*0056*/ 	.short	(.L_36 - .L_35)
	.align		4
.L_35:
        /*0058*/ 	.word	index@(_ZN7cutlass13device_kernelIN5flash11enable_sm90INS1_16FlashAttnFwdSm90INS1_25CollectiveMainloopFwdSm90ILi2EN4cute5tupleIJNS5_1CILi1EEES8_S8_EEENS6_IJNS7_ILi128EEESA_SA_EEELi128ENS_10bfloat16_tEfNS_4arch4Sm90ELb0ELb1ELb1ELb1ELb0ELb1ELb0ELb1ELb1ELb0ELb0ELb0EEENS1_21CollectiveEpilogueFwdISB_S9_SC_SE_Li256ELb1ELb0ELb0ELb0EEENS1_36VarlenDynamicPersistentTileSchedulerILi128ELi128ELi256ELi32ELb0ELb0ELb1ELb1ELb0ELb1EEEEEEEEEvNT_6ParamsE)
        /*005c*/ 	.word	0x00000028


	//----- nvinfo : EIATTR_REGCOUNT
	.align		4
.L_36:
        /*0060*/ 	.byte	0x04, 0x2f
        /*0062*/ 	.short	(.L_38 - .L_37)
	.align		4
.L_37:
        /*0064*/ 	.word	index@(_ZN7cutlass13device_kernelIN5flash11enable_sm90INS1_16FlashAttnFwdSm90INS1_25CollectiveMainloopFwdSm90ILi2EN4cute5tupleIJNS5_1CILi1EEES8_S8_EEENS6_IJNS7_ILi128EEESA_SA_EEELi128ENS_10bfloat16_tEfNS_4arch4Sm90ELb0ELb1ELb1ELb1ELb0ELb0ELb0ELb1ELb1ELb0ELb0ELb0EEENS1_21CollectiveEpilogueFwdISB_S9_SC_SE_Li256ELb1ELb0ELb0ELb0EEENS1_36VarlenDynamicPersistentTileSchedulerILi128ELi128ELi256ELi32ELb0ELb0ELb1ELb1ELb0ELb1EEEEEEEEEvNT_6ParamsE)
        /*0068*/ 	.word	0x000000a8


	//----- nvinfo : EIATTR_FRAME_SIZE
	.align		4
.L_38:
        /*006c*/ 	.byte	0x04, 0x11
        /*006e*/ 	.short	(.L_40 - .L_39)
	.align		4
.L_39:
        /*0070*/ 	.word	index@(_ZN7cutlass13device_kernelIN5flash11enable_sm90INS1_16FlashAttnFwdSm90INS1_25CollectiveMainloopFwdSm90ILi2EN4cute5tupleIJNS5_1CILi1EEES8_S8_EEENS6_IJNS7_ILi128EEESA_SA_EEELi128ENS_10bfloat16_tEfNS_4arch4Sm90ELb0ELb1ELb1ELb1ELb0ELb0ELb0ELb1ELb1ELb0ELb0ELb0EEENS1_21CollectiveEpilogueFwdISB_S9_SC_SE_Li256ELb1ELb0ELb0ELb0EEENS1_36VarlenDynamicPersistentTileSchedulerILi128ELi128ELi256ELi32ELb0ELb0ELb1ELb1ELb0ELb1EEEEEEEEEvNT_6ParamsE)
        /*0074*/ 	.word	0x00000020


	//----- nvinfo : EIATTR_REGCOUNT
	.align		4
.L_40:
        /*0078*/ 	.byte	0x04, 0x2f
        /*007a*/ 	.short	(.L_42 - .L_41)
	.align		4
.L_41:
        /*007c*/ 	.word	index@(_ZN7cutlass13device_kernelIN5flash11enable_sm90INS1_16FlashAttnFwdSm90INS1_25CollectiveMainloopFwdSm90ILi2EN4cute5tupleIJNS5_1CILi1EEES8_S8_EEENS6_IJNS7_ILi128EEESA_SA_EEELi128ENS_10bfloat16_tEfNS_4arch4Sm90ELb0ELb1ELb1ELb0ELb0ELb0ELb0ELb1ELb1ELb0ELb0ELb0EEENS1_21CollectiveEpilogueFwdISB_S9_SC_SE_Li256ELb0ELb0ELb0ELb0EEENS1_30DynamicPersistentTileSchedulerILi256ELi32ELb0ELb0ELb1EEEEEEEEEvNT_6ParamsE)
        /*0080*/ 	.word	0x000000a8


	//----- nvinfo : EIATTR_FRAME_SIZE
	.align		4
.L_42:
        /*0084*/ 	.byte	0x04, 0x11
        /*0086*/ 	.short	(.L_44 - .L_43)
	.align		4
.L_43:
        /*0088*/ 	.word	index@(_ZN7cutlass13device_kernelIN5flash11enable_sm90INS1_16FlashAttnFwdSm90INS1_25CollectiveMainloopFwdSm90ILi2EN4cute5tupleIJNS5_1CILi1EEES8_S8_EEENS6_IJNS7_ILi128EEESA_SA_EEELi128ENS_10bfloat16_tEfNS_4arch4Sm90ELb0ELb1ELb1ELb0ELb0ELb0ELb0ELb1ELb1ELb0ELb0ELb0EEENS1_21CollectiveEpilogueFwdISB_S9_SC_SE_Li256ELb0ELb0ELb0ELb0EEENS1_30DynamicPersistentTileSchedulerILi256ELi32ELb0ELb0ELb1EEEEEEEEEvNT_6ParamsE)
        /*008c*/ 	.word	0x00000000


	//----- nvinfo : EIATTR_REGCOUNT
	.align		4
.L_44:
        /*0090*/ 	.byte	0x04, 0x2f
        /*0092*/ 	.short	(.L_46 - .L_45)
	.align		4
.L_45:
        /*0094*/ 	.word	index@(_ZN7cutlass13device_kernelIN5flash11enable_sm90INS1_16FlashAttnFwdSm90INS1_25CollectiveMainloopFwdSm90ILi2EN4cute5tupleIJNS5_1CILi1EEES8_S8_EEENS6_IJNS7_ILi128EEENS7_ILi176EEESA_EEELi128ENS_10bfloat16_tEfNS_4arch4Sm90ELb0ELb0ELb1ELb1ELb0ELb1ELb0ELb1ELb1ELb0ELb0ELb0EEENS1_21CollectiveEpilogueFwdINS6_IJSA_SA_SB_EEES9_SD_SF_Li256ELb1ELb0ELb0ELb0EEENS1_36VarlenDynamicPersistentTileSchedulerILi128ELi176ELi256ELi32ELb0ELb0ELb1ELb0ELb1ELb1EEEEEEEEEvNT_6ParamsE)
        /*0098*/ 	.word	0x000000a8


	//----- nvinfo : EIATTR_FRAME_SIZE
	.align		4
.L_46:
        /*009c*/ 	.byte	0x04, 0x11
        /*009e*/ 	.short	(.L_48 - .L_47)
	.align		4
.L_47:
        /*00a0*/ 	.word	index@(_ZN7cutlass13device_kernelIN5flash11enable_sm90INS1_16FlashAttnFwdSm90INS1_25CollectiveMainloopFwdSm90ILi2EN4cute5tupleIJNS5_1CILi1EEES8_S8_EEENS6_IJNS7_ILi128EEENS7_ILi176EEESA_EEELi128ENS_10bfloat16_tEfNS_4arch4Sm90ELb0ELb0ELb1ELb1ELb0ELb1ELb0ELb1ELb1ELb0ELb0ELb0EEENS1_21CollectiveEpilogueFwdINS6_IJSA_SA_SB_EEES9_SD_SF_Li256ELb1ELb0ELb0ELb0EEENS1_36VarlenDynamicPersistentTileSchedulerILi128ELi176ELi256ELi32ELb0ELb0ELb1ELb0ELb1ELb1EEEEEEEEEvNT_6ParamsE)
        /*00a4*/ 	.word	0x00000098


	//----- nvinfo : EIATTR_REGCOUNT
	.align		4
.L_48:
        /*00a8*/ 	.byte	0x04, 0x2f
        /*00aa*/ 	.short	(.L_50 - .L_49)
	.align		4
.L_49:
        /*00ac*/ 	.word	index@(_ZN7cutlass13device_kernelIN5flash11enable_sm90INS1_16FlashAttnFwdSm90INS1_25CollectiveMainloopFwdSm90ILi2EN4cute5tupleIJNS5_1CILi1EEES8_S8_EEENS6_IJNS7_ILi128EEENS7_ILi176EEESA_EEELi128ENS_10bfloat16_tEfNS_4arch4Sm90ELb0ELb0ELb1ELb1ELb0ELb0ELb0ELb1ELb1ELb0ELb0ELb0EEENS1_21CollectiveEpilogueFwdINS6_IJSA_SA_SB_EEES9_SD_SF_Li256ELb1ELb0ELb0ELb0EEENS1_36VarlenDynamicPersistentTileSchedulerILi128ELi176ELi256ELi32ELb0ELb0ELb1ELb0ELb1ELb1EEEEEEEEEvNT_6ParamsE)
        /*00b0*/ 	.word	0x000000a8


	//----- nvinfo : EIATTR_FRAME_SIZE
	.align		4
.L_50:
        /*00b4*/ 	.byte	0x04, 0x11
        /*00b6*/ 	.short	(.L_52 - .L_51)
	.align		4
.L_51:
        /*00b8*/ 	.word	index@(_ZN7cutlass13device_kernelIN5flash11enable_sm90INS1_16FlashAttnFwdSm90INS1_25CollectiveMainloopFwdSm90ILi2EN4cute5tupleIJNS5_1CILi1EEES8_S8_EEENS6_IJNS7_ILi128EEENS7_ILi176EEESA_EEELi128ENS_10bfloat16_tEfNS_4arch4Sm90ELb0ELb0ELb1ELb1ELb0ELb0ELb0ELb1ELb1ELb0ELb0ELb0EEENS1_21CollectiveEpilogueFwdINS6_IJSA_SA_SB_EEES9_SD_SF_Li256ELb1ELb0ELb0ELb0EEENS1_36VarlenDynamicPersistentTileSchedulerILi128ELi176ELi256ELi32ELb0ELb0ELb1ELb0ELb1ELb1EEEEEEEEEvNT_6ParamsE)
        /*00bc*/ 	.word	0x00000038


	//----- nvinfo : EIATTR_REGCOUNT
	.align		4
.L_52:
        /*00c0*/ 	.byte	0x04, 0x2f
        /*00c2*/ 	.short	(.L_54 - .L_53)
	.align		4
.L_53:
        /*00c4*/ 	.word	index@(_ZN7cutlass13device_kernelIN5flash11enable_sm90INS1_16FlashAttnFwdSm90INS1_25CollectiveMainloopFwdSm90ILi2EN4cute5tupleIJNS5_1CILi2EEENS7_ILi1EEES9_EEENS6_IJNS7_ILi128EEENS7_ILi176EEESB_EEELi128ENS_10bfloat16_tEfNS_4arch4Sm90ELb0ELb0ELb1ELb0ELb0ELb0ELb0ELb1ELb1ELb0ELb0ELb0EEENS1_21CollectiveEpilogueFwdINS6_IJSB_SB_SC_EEESA_SE_SG_Li256ELb0ELb0ELb0ELb0EEENS1_29StaticPersistentTileSchedulerILb0EEEEEEEEEvNT_6ParamsE)
        /*00c8*/ 	.word	0x000000a8


	//----- nvinfo : EIATTR_FRAME_SIZE
	.align		4
.L_54:
        /*00cc*/ 	.byte	0x04, 0x11
        /*00ce*/ 	.short	(.L_56 - .L_55)
	.align		4
.L_55:
        /*00d0*/ 	.word	index@(_ZN7cutlass13device_kernelIN5flash11enable_sm90INS1_16FlashAttnFwdSm90INS1_25CollectiveMainloopFwdSm90ILi2EN4cute5tupleIJNS5_1CILi2EEENS7_ILi1EEES9_EEENS6_IJNS7_ILi128EEENS7_ILi176EEESB_EEELi128ENS_10bfloat16_tEfNS_4arch4Sm90ELb0ELb0ELb1ELb0ELb0ELb0ELb0ELb1ELb1ELb0ELb0ELb0EEENS1_21CollectiveEpilogueFwdINS6_IJSB_SB_SC_EEESA_SE_SG_Li256ELb0ELb0ELb0ELb0EEENS1_29StaticPersistentTileSchedulerILb0EEEEEEEEEvNT_6ParamsE)
        /*00d4*/ 	.word	0x00000030


	//----- nvinfo : EIATTR_REGCOUNT
	.align		4
.L_56:
        /*00d8*/ 	.byte	0x04, 0x2f
        /*00da*/ 	.short	(.L_58 - .L_57)
	.align		4
.L_57:
        /*00dc*/ 	.word	index@(_ZN7cutlass13device_kernelIN5flash11enable_sm90INS1_16FlashAttnFwdSm90INS1_25CollectiveMainloopFwdSm90ILi2EN4cute5tupleIJNS5_1CILi1EEES8_S8_EEENS6_IJNS7_ILi128EEENS7_ILi176EEESA_EEELi128ENS_10bfloat16_tEfNS_4arch4Sm90ELb0ELb0ELb1ELb0ELb0ELb0ELb0ELb1ELb1ELb0ELb0ELb0EEENS1_21CollectiveEpilogueFwdINS6_IJSA_SA_SB_EEES9_SD_SF_Li256ELb0ELb0ELb0ELb0EEENS1_29StaticPersistentTileSchedulerILb0EEEEEEEEEvNT_6ParamsE)
        /*00e0*/ 	.word	0x000000a8


	//----- nvinfo : EIATTR_FRAME_SIZE
	.align		4
.L_58:
        /*00e4*/ 	.byte	0x04, 0x11
        /*00e6*/ 	.short	(.L_60 - .L_59)
	.align		4
.L_59:
        /*00e8*/ 	.word	index@(_ZN7cutlass13device_kernelIN5flash11enable_sm90INS1_16FlashAttnFwdSm90INS1_25CollectiveMainloopFwdSm90ILi2EN4cute5tupleIJNS5_1CILi1EEES8_S8_EEENS6_IJNS7_ILi128EEENS7_ILi176EEESA_EEELi128ENS_10bfloat16_tEfNS_4arch4Sm90ELb0ELb0ELb1ELb0ELb0ELb0ELb0ELb1ELb1ELb0ELb0ELb0EEENS1_21CollectiveEpilogueFwdINS6_IJSA_SA_SB_EEES9_SD_SF_Li256ELb0ELb0ELb0ELb0EEENS1_29StaticPersistentTileSchedulerILb0EEEEEEEEEvNT_6ParamsE)
        /*00ec*/ 	.word	0x00000020


	//----- nvinfo : EIATTR_MIN_STACK_SIZE
	.align		4
.L_60:
        /*00f0*/ 	.byte	0x04, 0x12
        /*00f2*/ 	.short	(.L_62 - .L_61)
	.align		4
.L_61:
        /*00f4*/ 	.word	index@(_ZN7cutlass13device_kernelIN5flash11enable_sm90INS1_16FlashAttnFwdSm90INS1_25CollectiveMainloopFwdSm90ILi2EN4cute5tupleIJNS5_1CILi1EEES8_S8_EEENS6_IJNS7_ILi128EEENS7_ILi176EEESA_EEELi128ENS_10bfloat16_tEfNS_4arch4Sm90ELb0ELb0ELb1ELb0ELb0ELb0ELb0ELb1ELb1ELb0ELb0ELb0EEENS1_21CollectiveEpilogueFwdINS6_IJSA_SA_SB_EEES9_SD_SF_Li256ELb0ELb0ELb0ELb0EEENS1_29StaticPersistentTileSchedulerILb0EEEEEEEEEvNT_6ParamsE)
        /*00f8*/ 	.word	0x00000020


	//----- nvinfo : EIATTR_MIN_STACK_SIZE
	.align		4
.L_62:
        /*00fc*/ 	.byte	0x04, 0x12
        /*00fe*/ 	.short	(.L_64 - .L_63)
	.align		4
.L_63:
        /*0100*/ 	.word	index@(_ZN7cutlass13device_kernelIN5flash11enable_sm90INS1_16FlashAttnFwdSm90INS1_25CollectiveMainloopFwdSm90ILi2EN4cute5tupleIJNS5_1CILi2EEENS7_ILi1EEES9_EEENS6_IJNS7_ILi128EEENS7_ILi176EEESB_EEELi128ENS_10bfloat16_tEfNS_4arch4Sm90ELb0ELb0ELb1ELb0ELb0ELb0ELb0ELb1ELb1ELb0ELb0ELb0EEENS1_21CollectiveEpilogueFwdINS6_IJSB_SB_SC_EEESA_SE_SG_Li256ELb0ELb0ELb0ELb0EEENS1_29StaticPersistentTileSchedulerILb0EEEEEEEEEvNT_6ParamsE)
        /*0104*/ 	.word	0x00000030


	//----- nvinfo : EIATTR_MIN_STACK_SIZE
	.align		4
.L_64:
        /*0108*/ 	.byte	0x04, 0x12
        /*010a*/ 	.short	(.L_66 - .L_65)
	.align		4
.L_65:
        /*010c*/ 	.word	index@(_ZN7cutlass13device_kernelIN5flash11enable_sm90INS1_16FlashAttnFwdSm90INS1_25CollectiveMainloopFwdSm90ILi2EN4cute5tupleIJNS5_1CILi1EEES8_S8_EEENS6_IJNS7_ILi128EEENS7_ILi176EEESA_EEELi128ENS_10bfloat16_tEfNS_4arch4Sm90ELb0ELb0ELb1ELb1ELb0ELb0ELb0ELb1ELb1ELb0ELb0ELb0EEENS1_21CollectiveEpilogueFwdINS6_IJSA_SA_SB_EEES9_SD_SF_Li256ELb1ELb0ELb0ELb0EEENS1_36VarlenDynamicPersistentTileSchedulerILi128ELi176ELi256ELi32ELb0ELb0ELb1ELb0ELb1ELb1EEEEEEEEEvNT_6ParamsE)
        /*0110*/ 	.word	0x00000038


	//----- nvinfo : EIATTR_MIN_STACK_SIZE
	.align		4
.L_66:
        /*0114*/ 	.byte	0x04, 0x12
        /*0116*/ 	.short	(.L_68 - .L_67)
	.align		4
.L_67:
        /*0118*/ 	.word	index@(_ZN7cutlass13device_kernelIN5flash11enable_sm90INS1_16FlashAttnFwdSm90INS1_25CollectiveMainloopFwdSm90ILi2EN4cute5tupleIJNS5_1CILi1EEES8_S8_EEENS6_IJNS7_ILi128EEENS7_ILi176EEESA_EEELi128ENS_10bfloat16_tEfNS_4arch4Sm90ELb0ELb0ELb1ELb1ELb0ELb1ELb0ELb1ELb1ELb0ELb0ELb0EEENS1_21CollectiveEpilogueFwdINS6_IJSA_SA_SB_EEES9_SD_SF_Li256ELb1ELb0ELb0ELb0EEENS1_36VarlenDynamicPersistentTileSchedulerILi128ELi176ELi256ELi32ELb0ELb0ELb1ELb0ELb1ELb1EEEEEEEEEvNT_6ParamsE)
        /*011c*/ 	.word	0x00000098


	//----- nvinfo : EIATTR_MIN_STACK_SIZE
	.align		4
.L_68:
        /*0120*/ 	.byte	0x04, 0x12
        /*0122*/ 	.short	(.L_70 - .L_69)
	.align		4
.L_69:
        /*0124*/ 	.word	index@(_ZN7cutlass13device_kernelIN5flash11enable_sm90INS1_16FlashAttnFwdSm90INS1_25CollectiveMainloopFwdSm90ILi2EN4cute5tupleIJNS5_1CILi1EEES8_S8_EEENS6_IJNS7_ILi128EEESA_SA_EEELi128ENS_10bfloat16_tEfNS_4arch4Sm90ELb0ELb1ELb1ELb0ELb0ELb0ELb0ELb1ELb1ELb0ELb0ELb0EEENS1_21CollectiveEpilogueFwdISB_S9_SC_SE_Li256ELb0ELb0ELb0ELb0EEENS1_30DynamicPersistentTileSchedulerILi256ELi32ELb0ELb0ELb1EEEEEEEEEvNT_6ParamsE)
        /*0128*/ 	.word	0x00000000


	//----- nvinfo : EIATTR_MIN_STACK_SIZE
	.align		4
.L_70:
        /*012c*/ 	.byte	0x04, 0x12
        /*012e*/ 	.short	(.L_72 - .L_71)
	.align		4
.L_71:
        /*0130*/ 	.word	index@(_ZN7cutlass13device_kernelIN5flash11enable_sm90INS1_16FlashAttnFwdSm90INS1_25CollectiveMainloopFwdSm90ILi2EN4cute5tupleIJNS5_1CILi1EEES8_S8_EEENS6_IJNS7_ILi128EEESA_SA_EEELi128ENS_10bfloat16_tEfNS_4arch4Sm90ELb0ELb1ELb1ELb1ELb0ELb0ELb0ELb1ELb1ELb0ELb0ELb0EEENS1_21CollectiveEpilogueFwdISB_S9_SC_SE_Li256ELb1ELb0ELb0ELb0EEENS1_36VarlenDynamicPersistentTileSchedulerILi128ELi128ELi256ELi32ELb0ELb0ELb1ELb1ELb0ELb1EEEEEEEEEvNT_6ParamsE)
        /*0134*/ 	.word	0x00000020


	//----- nvinfo : EIATTR_MIN_STACK_SIZE
	.align		4
.L_72:
        /*0138*/ 	.byte	0x04, 0x12
        /*013a*/ 	.short	(.L_74 - .L_73)
	.align		4
.L_73:
        /*013c*/ 	.word	index@(_ZN7cutlass13device_kernelIN5flash11enable_sm90INS1_16FlashAttnFwdSm90INS1_25CollectiveMainloopFwdSm90ILi2EN4cute5tupleIJNS5_1CILi1EEES8_S8_EEENS6_IJNS7_ILi128EEESA_SA_EEELi128ENS_10bfloat16_tEfNS_4arch4Sm90ELb0ELb1ELb1ELb1ELb0ELb1ELb0ELb1ELb1ELb0ELb0ELb0EEENS1_21CollectiveEpilogueFwdISB_S9_SC_SE_Li256ELb1ELb0ELb0ELb0EEENS1_36VarlenDynamicPersistentTileSchedulerILi128ELi128ELi256ELi32ELb0ELb0ELb1ELb1ELb0ELb1EEEEEEEEEvNT_6ParamsE)
        /*0140*/ 	.word	0x00000028


	//----- nvinfo : EIATTR_MIN_STACK_SIZE
	.align		4
.L_74:
        /*0144*/ 	.byte	0x04, 0x12
        /*0146*/ 	.short	(.L_76 - .L_75)
	.align		4
.L_75:
        /*0148*/ 	.word	index@(_ZN7cutlass13device_kernelIN5flash11enable_sm90INS1_16FlashAttnFwdSm90INS1_25CollectiveMainloopFwdSm90ILi2EN4cute5tupleIJNS5_1CILi1EEES8_S8_EEENS6_IJNS7_ILi128EEESA_SA_EEELi128ENS_10bfloat16_tEfNS_4arch4Sm90ELb1ELb0ELb1ELb0ELb0ELb0ELb0ELb1ELb1ELb0ELb0ELb0EEENS1_21CollectiveEpilogueFwdISB_S9_SC_SE_Li256ELb0ELb0ELb0ELb0EEENS1_30DynamicPersistentTileSchedulerILi256ELi32ELb0ELb0ELb1EEEEEEEEEvNT_6ParamsE)
        /*014c*/ 	.word	0x00000000


	//----- nvinfo : EIATTR_MIN_STACK_SIZE
	.align		4
.L_76:
        /*0150*/ 	.byte	0x04, 0x12
        /*0152*/ 	.short	(.L_78 - .L_77)
	.align		4
.L_77:
        /*0154*/ 	.word	index@(_ZN7cutlass13device_kernelIN5flash11enable_sm90INS1_16FlashAttnFwdSm90INS1_25CollectiveMainloopFwdSm90ILi2EN4cute5tupleIJNS5_1CILi1EEES8_S8_EEENS6_IJNS7_ILi128EEESA_SA_EEELi128ENS_10bfloat16_tEfNS_4arch4Sm90ELb1ELb0ELb1ELb1ELb0ELb0ELb0ELb1ELb1ELb0ELb0ELb0EEENS1_21CollectiveEpilogueFwdISB_S9_SC_SE_Li256ELb1ELb0ELb0ELb0EEENS1_36VarlenDynamicPersistentTileSchedulerILi128ELi128ELi256ELi32ELb0ELb0ELb1ELb1ELb1ELb1EEEEEEEEEvNT_6ParamsE)
        /*0158*/ 	.word	0x00000028


	//----- nvinfo : EIATTR_MIN_STACK_SIZE
	.align		4
.L_78:
        /*015c*/ 	.byte	0x04, 0x12
        /*015e*/ 	.short	(.L_80 - .L_79)
	.align		4
.L_79:
        /*0160*/ 	.word	index@(_ZN7cutlass13device_kernelIN5flash11enable_sm90INS1_16FlashAttnFwdSm90INS1_25CollectiveMainloopFwdSm90ILi2EN4cute5tupleIJNS5_1CILi1EEES8_S8_EEENS6_IJNS7_ILi128EEESA_SA_EEELi128ENS_10bfloat16_tEfNS_4arch4Sm90ELb1ELb0ELb1ELb1ELb0ELb1ELb0ELb1ELb1ELb0ELb0ELb0EEENS1_21CollectiveEpilogueFwdISB_S9_SC_SE_Li256ELb1ELb0ELb0ELb0EEENS1_36VarlenDynamicPersistentTileSchedulerILi128ELi128ELi256ELi32ELb0ELb0ELb1ELb1ELb1ELb1EEEEEEEEEvNT_6ParamsE)
        /*0164*/ 	.word	0x00000038
.L_80:


//--------------------- .nv.compat                --------------------------
	.section	.nv.compat,"",@"SHT_CUDA_COMPAT_INFO"
	.align	4
        /*0000*/ 	.byte	0x02, 0x09, 0x01, 0x00, 0x02, 0x02, 0x04, 0x00, 0x02, 0x05, 0x05, 0x00, 0x03, 0x07, 0x01, 0x01
        /*0010*/ 	.byte	0x02, 0x03, 0x01, 0x00, 0x02, 0x06, 0x01, 0x00, 0x04, 0x0b, 0x08, 0x00, 0x00, 0x00, 0x00, 0x00
        /*0020*/ 	.byte	0x00, 0x00, 0x00, 0x00


//--------------------- .nv.info._ZN7cutlass13device_kernelIN5flash11enable_sm90INS1_16FlashAttnFwdSm90INS1_25CollectiveMainloopFwdSm90ILi2EN4cute5tupleIJNS5_1CILi1EEES8_S8_EEENS6_IJNS7_ILi128EEENS7_ILi176EEESA_EEELi128ENS_10bfloat16_tEfNS_4arch4Sm90ELb0ELb0ELb1ELb0ELb0ELb0ELb0ELb1ELb1ELb0ELb0ELb0EEENS1_21CollectiveEpilogueFwdINS6_IJSA_SA_SB_EEES9_SD_SF_Li256ELb0ELb0ELb0ELb0EEENS1_29StaticPersistentTileSchedulerILb0EEEEEEEEEvNT_6ParamsE --------------------------
	.section	.nv.info._ZN7cutlass13device_kernelIN5flash11enable_sm90INS1_16FlashAttnFwdSm90INS1_25CollectiveMainloopFwdSm90ILi2EN4cute5tupleIJNS5_1CILi1EEES8_S8_EEENS6_IJNS7_ILi128EEENS7_ILi176EEESA_EEELi128ENS_10bfloat16_tEfNS_4arch4Sm90ELb0ELb0ELb1ELb0ELb0ELb0ELb0ELb1ELb1ELb0ELb0ELb0EEENS1_21CollectiveEpilogueFwdINS6_IJSA_SA_SB_EEES9_SD_SF_Li256ELb0ELb0ELb0ELb0EEENS1_29StaticPersistentTileSchedulerILb0EEEEEEEEEvNT_6ParamsE,"",@"SHT_CUDA_INFO"
	.sectionflags	@""
	.align	4


	//----- nvinfo : EIATTR_CUDA_API_VERSION
	.align		4
        /*0000*/ 	.byte	0x04, 0x37
        /*0002*/ 	.short	(.L_82 - .L_81)
.L_81:
        /*0004*/ 	.word	0x00000082


	//----- nvinfo : EIATTR_KPARAM_INFO
	.align		4
.L_82:
        /*0008*/ 	.byte	0x04, 0x17
        /*000a*/ 	.short	(.L_84 - .L_83)
.L_83:
        /*000c*/ 	.word	0x00000000
        /*0010*/ 	.short	0x0000
        /*0012*/ 	.short	0x0070
        /*0014*/ 	.byte	0x00, 0xf0, 0x01, 0x2e


	//----- nvinfo : EIATTR_SPARSE_MMA_MASK
	.align		4
.L_84:
        /*0018*/ 	.byte	0x03, 0x50
        /*001a*/ 	.short	0x0000


	//----- nvinfo : EIATTR_MAXREG_COUNT
	.align		4
        /*001c*/ 	.byte	0x03, 0x1b
        /*001e*/ 	.short	0x00a8


	//----- nvinfo : EIATTR_NUM_BARRIERS
	.align		4
        /*0020*/ 	.byte	0x02, 0x4c
        /*0022*/ 	.byte	0x10
	.zero		1


	//----- nvinfo : EIATTR_EXTERNS
	.align		4
        /*0024*/ 	.byte	0x04, 0x0f
        /*0026*/ 	.short	(.L_86 - .L_85)


	//   ....[0]....
	.align		4
.L_85:
        /*0028*/ 	.word	index@(__assertfail)


	//----- nvinfo : EIATTR_ANNOTATIONS
	.align		4
.L_86:
        /*002c*/ 	.byte	0x04, 0x55
        /*002e*/ 	.short	(.L_88 - .L_87)


	//   ....[0]....
.L_87:
        /*0030*/ 	.word	0x00000001
        /*0034*/ 	.byte	0x70, 0x09, 0x00, 0x00, 0x01, 0x00, 0x00, 0x00, 0x60, 0x0a, 0x00, 0x00, 0x01, 0x00, 0x00, 0x00
        /* <DEDUP_REMOVED lines=12> */
        /*0104*/ 	.byte	0x40, 0x07, 0x01, 0x00


	//----- nvinfo : EIATTR_MERCURY_ISA_VERSION
	.align		4
.L_88:
        /*0108*/ 	.byte	0x03, 0x5f
        /*010a*/ 	.short	0x0101


	//----- nvinfo : EIATTR_INT_WARP_WIDE_INSTR_OFFSETS
	.align		4
        /*010c*/ 	.byte	0x04, 0x31
        /*010e*/ 	.short	(.L_90 - .L_89)


	//   ....[0]....
.L_89:
        /*0110*/ 	.word	0x00000190


	//   ....[1]....
        /*0114*/ 	.word	0x000001c0


	//   ....[2]....
        /*0118*/ 	.word	0x000001d0


	//   ....[3]....
        /*011c*/ 	.word	0x0000e2d0


	//   ....[4]....
        /*0120*/ 	.word	0x0000e300


	//   ....[5]....
        /*0124*/ 	.word	0x0000e3d0


	//----- nvinfo : EIATTR_COOP_GROUP_MASK_REGIDS
	.align		4
.L_90:
        /*0128*/ 	.byte	0x04, 0x29
        /*012a*/ 	.short	(.L_92 - .L_91)


	//   ....[0]....
.L_91:
        /*012c*/ 	.word	0xffffffff


	//   ....[1]....
        /*0130*/ 	.word	0xffffffff


	//   ....[2]....
        /*0134*/ 	.word	0xffffffff


	//   ....[3]....
        /*0138*/ 	.word	0xffffffff


	//   ....[4]....
        /*013c*/ 	.word	0xffffffff


	//   ....[5]....
        /*0140*/ 	.word	0xffffffff


	//   ....[6]....
        /*0144*/ 	.word	0xffffffff


	//   ....[7]....
        /*0148*/ 	.word	0xffffffff


	//   ....[8]....
        /*014c*/ 	.word	0xffffffff


	//   ....[9]....
        /*0150*/ 	.word	0xffffffff


	//   ....[10]....
        /*0154*/ 	.word	0xffffffff


	//   ....[11]....
        /*0158*/ 	.word	0xffffffff


	//   ....[12]....
        /*015c*/ 	.word	0xffffffff


	//   ....[13]....
        /*0160*/ 	.word	0xffffffff


	//   ....[14]....
        /*0164*/ 	.word	0xffffffff


	//   ....[15]....
        /*0168*/ 	.word	0xffffffff


	//   ....[16]....
        /*016c*/ 	.word	0xffffffff


	//   ....[17]....
        /*0170*/ 	.word	0xffffffff


	//   ....[18]....
        /*0174*/ 	.word	0xffffffff


	//   ....[19]....
        /*0178*/ 	.word	0xffffffff


	//   ....[20]....
        /*017c*/ 	.word	0xffffffff


	//   ....[21]....
        /*0180*/ 	.word	0xffffffff


	//   ....[22]....
        /*0184*/ 	.word	0xffffffff


	//   ....[23]....
        /*0188*/ 	.word	0x0500000f


	//   ....[24]....
        /*018c*/ 	.word	0x0500000f


	//----- nvinfo : EIATTR_COOP_GROUP_INSTR_OFFSETS
	.align		4
.L_92:
        /*0190*/ 	.byte	0x04, 0x28
        /*0192*/ 	.short	(.L_94 - .L_93)


	//   ....[0]....
.L_93:
        /*0194*/ 	.word	0x00000070


	//   ....[1]....
        /*0198*/ 	.word	0x000001a0


	//   ....[2]....
        /*019c*/ 	.word	0x000001f0


	//   ....[3]....
        /*01a0*/ 	.word	0x000003e0


	//   ....[4]....
        /*01a4*/ 	.word	0x00000540


	//   ....[5]....
        /*01a8*/ 	.word	0x00000660


	//   ....[6]....
        /*01ac*/ 	.word	0x000007c0


	//   ....[7]....
        /*01b0*/ 	.word	0x00000dd0


	//   ....[8]....
        /*01b4*/ 	.word	0x00005090


	//   ....[9]....
        /*01b8*/ 	.word	0x00005130


	//   ....[10]....
        /*01bc*/ 	.word	0x00005780


	//   ....[11]....
        /*01c0*/ 	.word	0x00005810


	//   ....[12]....
        /*01c4*/ 	.word	0x0000a420


	//   ....[13]....
        /*01c8*/ 	.word	0x0000a480


	//   ....[14]....
        /*01cc*/ 	.word	0x0000af60


	//   ....[15]....
        /*01d0*/ 	.word	0x0000b090


	//   ....[16]....
        /*01d4*/ 	.word	0x0000c540


	//   ....[17]....
        /*01d8*/ 	.word	0x0000c580


	//   ....[18]....
        /*01dc*/ 	.word	0x0000c700


	//   ....[19]....
        /*01e0*/ 	.word	0x0000c730


	//   ....[20]....
        /*01e4*/ 	.word	0x0000d780


	//   ....[21]....
        /*01e8*/ 	.word	0x0000da70


	//   ....[22]....
        /*01ec*/ 	.word	0x000106c0


	//   ....[23]....
        /*01f0*/ 	.word	0x00010bc0


	//   ....[24]....
        /*01f4*/ 	.word	0x00011060


	//----- nvinfo : EIATTR_REG_RECONFIG
	.align		4
.L_94:
        /*01f8*/ 	.byte	0x01, 0x54
	.zero		2


	//----- nvinfo : EIATTR_SYSCALL_OFFSETS
	.align		4
        /*01fc*/ 	.byte	0x04, 0x46
        /*01fe*/ 	.short	(.L_96 - .L_95)


	//   ....[0]....
.L_95:
        /*0200*/ 	.word	0x00001150


	//   ....[1]....
        /*0204*/ 	.word	0x0000dee0


	//   ....[2]....
        /*0208*/ 	.word	0x0000e020


	//   ....[3]....
        /*020c*/ 	.word	0x0000e120


	//----- nvinfo : EIATTR_MBARRIER_INSTR_OFFSETS
	.align		4
.L_96:
        /*0210*/ 	.byte	0x04, 0x39
        /*0212*/ 	.short	(.L_98 - .L_97)


	//   ....[0]....
.L_97:
        /*0214*/ 	.word	0x00000290
        /*0218*/ 	.word	0x000000ff
        /*021c*/ 	.word	0x00034800
        /*0220*/ 	.short	0x0100
        /*0222*/ 	.byte	0x06
	.zero		1


	//   ....[1]....
        /*0224*/ 	.word	0x000002a0
        /*0228*/ 	.word	0x000000ff
        /*022c*/ 	.word	0x00034820
        /*0230*/ 	.short	0x0100
        /*0232*/ 	.byte	0x06
	.zero		1


	//   ....[2]....
        /*0234*/ 	.word	0x00000390
        /*0238*/ 	.word	0x000000ff
        /*023c*/ 	.word	0x00034830
        /*0240*/ 	.short	0x0100
        /*0242*/ 	.byte	0x08
	.zero		1


	//   ....[3]....
        /*0244*/ 	.word	0x000003a0
        /*0248*/ 	.word	0x000000ff
        /*024c*/ 	.word	0x00034840
        /*0250*/ 	.short	0x0100
        /*0252*/ 	.byte	0x08
	.zero		1


	//   ....[4]....
        /*0254*/ 	.word	0x000003b0
        /*0258*/ 	.word	0x000000ff
        /*025c*/ 	.word	0x00034838
        /*0260*/ 	.short	0x0100
        /*0262*/ 	.byte	0x08
	.zero		1


	//   ....[5]....
        /*0264*/ 	.word	0x000003c0
        /*0268*/ 	.word	0x000000ff
        /*026c*/ 	.word	0x00034848
        /*0270*/ 	.short	0x0100
        /*0272*/ 	.byte	0x08
	.zero		1


	//   ....[6]....
        /*0274*/ 	.word	0x000004f0
        /*0278*/ 	.word	0x000000ff
        /*027c*/ 	.word	0x00034850
        /*0280*/ 	.short	0x0100
        /*0282*/ 	.byte	0x08
	.zero		1


	//   ....[7]....
        /*0284*/ 	.word	0x00000500
        /*0288*/ 	.word	0x000000ff
        /*028c*/ 	.word	0x00034860
        /*0290*/ 	.short	0x0100
        /*0292*/ 	.byte	0x08
	.zero		1


	//   ....[8]....
        /*0294*/ 	.word	0x00000510
        /*0298*/ 	.word	0x000000ff
        /*029c*/ 	.word	0x00034858
        /*02a0*/ 	.short	0x0100
        /*02a2*/ 	.byte	0x08
	.zero		1


	//   ....[9]....
        /*02a4*/ 	.word	0x00000520
        /*02a8*/ 	.word	0x000000ff
        /*02ac*/ 	.word	0x00034868
        /*02b0*/ 	.short	0x0100
        /*02b2*/ 	.byte	0x08
	.zero		1


	//   ....[10]....
        /*02b4*/ 	.word	0x00000610
        /*02b8*/ 	.word	0x000000ff
        /*02bc*/ 	.word	0x00034870
        /*02c0*/ 	.short	0x0100
        /*02c2*/ 	.byte	0x06
	.zero		1


	//   ....[11]....
        /*02c4*/ 	.word	0x00000620
        /*02c8*/ 	.word	0x000000ff
        /*02cc*/ 	.word	0x00034880
        /*02d0*/ 	.short	0x0100
        /*02d2*/ 	.byte	0x06
	.zero		1


	//   ....[12]....
        /*02d4*/ 	.word	0x00000630
        /*02d8*/ 	.word	0x000000ff
        /*02dc*/ 	.word	0x00034878
        /*02e0*/ 	.short	0x0100
        /*02e2*/ 	.byte	0x06
	.zero		1


	//   ....[13]....
        /*02e4*/ 	.word	0x00000640
        /*02e8*/ 	.word	0x000000ff
        /*02ec*/ 	.word	0x00034888
        /*02f0*/ 	.short	0x0100
        /*02f2*/ 	.byte	0x06
	.zero		1


	//   ....[14]....
        /*02f4*/ 	.word	0x00000770
        /*02f8*/ 	.word	0x000000ff
        /*02fc*/ 	.word	0x00034890
        /*0300*/ 	.short	0x0100
        /*0302*/ 	.byte	0x08
	.zero		1


	//   ....[15]....
        /*0304*/ 	.word	0x00000780
        /*0308*/ 	.word	0x000000ff
        /*030c*/ 	.word	0x000348a0
        /*0310*/ 	.short	0x0100
        /*0312*/ 	.byte	0x08
	.zero		1


	//   ....[16]....
        /*0314*/ 	.word	0x00000790
        /*0318*/ 	.word	0x000000ff
        /*031c*/ 	.word	0x00034898
        /*0320*/ 	.short	0x0100
        /*0322*/ 	.byte	0x08
	.zero		1


	//   ....[17]....
        /*0324*/ 	.word	0x000007a0
        /*0328*/ 	.word	0x000000ff
        /*032c*/ 	.word	0x000348a8
        /*0330*/ 	.short	0x0100
        /*0332*/ 	.byte	0x08
	.zero		1


	//   ....[18]....
        /*0334*/ 	.word	0x000008d0
        /*0338*/ 	.word	0x000000ff
        /*033c*/ 	.word	0x000348b0
        /*0340*/ 	.short	0x0100
        /*0342*/ 	.byte	0x08
	.zero		1


	//   ....[19]....
        /*0344*/ 	.word	0x000008e0
        /*0348*/ 	.word	0x000000ff
        /*034c*/ 	.word	0x000348c0
        /*0350*/ 	.short	0x0100
        /*0352*/ 	.byte	0x08
	.zero		1


	//   ....[20]....
        /*0354*/ 	.word	0x000008f0
        /*0358*/ 	.word	0x000000ff
        /*035c*/ 	.word	0x000348b8
        /*0360*/ 	.short	0x0100
        /*0362*/ 	.byte	0x08
	.zero		1


	//   ....[21]....
        /*0364*/ 	.word	0x00000900
        /*0368*/ 	.word	0x000000ff
        /*036c*/ 	.word	0x000348c8
        /*0370*/ 	.short	0x0100
        /*0372*/ 	.byte	0x08
	.zero		1


	//   ....[22]....
        /*0374*/ 	.word	0x000011d0
        /*0378*/ 	.word	0x000000ff
        /*037c*/ 	.word	0x00034800
        /*0380*/ 	.short	0x010a
        /*0382*/ 	.byte	0x27
	.zero		1


	//   ....[23]....
        /*0384*/ 	.word	0x00001260
        /*0388*/ 	.word	0x00000003
        /*038c*/ 	.word	0x00034830
        /*0390*/ 	.short	0x010a
        /*0392*/ 	.byte	0x3f
	.zero		1


	//   ....[24]....
        /*0394*/ 	.word	0x000012e0
        /*0398*/ 	.word	0x00000003
        /*039c*/ 	.word	0x00034830
        /*03a0*/ 	.short	0x010a
        /*03a2*/ 	.byte	0x3f
	.zero		1


	//   ....[25]....
        /*03a4*/ 	.word	0x00004a00
        /*03a8*/ 	.word	0x00000003
        /*03ac*/ 	.word	0x00000000
        /*03b0*/ 	.short	0x0101
        /*03b2*/ 	.byte	0x3f
	.zero		1


	//   ....[26]....
        /*03b4*/ 	.word	0x00006e70
        /*03b8*/ 	.word	0x000000ff
        /*03bc*/ 	.word	0x00034830
        /*03c0*/ 	.short	0x010a
        /*03c2*/ 	.byte	0x06
	.zero		1


	//   ....[27]....
        /*03c4*/ 	.word	0x00006eb0
        /*03c8*/ 	.word	0x000000ff
        /*03cc*/ 	.word	0x00034830
        /*03d0*/ 	.short	0x010a
        /*03d2*/ 	.byte	0x06
	.zero		1


	//   ....[28]....
        /*03d4*/ 	.word	0x000095f0
        /*03d8*/ 	.word	0x000000ff
        /*03dc*/ 	.word	0x00034850
        /*03e0*/ 	.short	0x010a
        /*03e2*/ 	.byte	0x06
	.zero		1


	//   ....[29]....
        /*03e4*/ 	.word	0x00009630
        /*03e8*/ 	.word	0x000000ff
        /*03ec*/ 	.word	0x00034850
        /*03f0*/ 	.short	0x010a
        /*03f2*/ 	.byte	0x06
	.zero		1


	//   ....[30]....
        /*03f4*/ 	.word	0x0000b750
        /*03f8*/ 	.word	0x00000083
        /*03fc*/ 	.word	0x00000000
        /*0400*/ 	.short	0x0101
        /*0402*/ 	.byte	0x3f
	.zero		1


	//   ....[31]....
        /*0404*/ 	.word	0x0000b7f0
        /*0408*/ 	.word	0x00000015
        /*040c*/ 	.word	0x00000000
        /*0410*/ 	.short	0x0101
        /*0412*/ 	.byte	0x3f
	.zero		1


	//   ....[32]....
        /*0414*/ 	.word	0x0000c4b0
        /*0418*/ 	.word	0x000000ff
        /*041c*/ 	.word	0x00034850
        /*0420*/ 	.short	0x010a
        /*0422*/ 	.byte	0x07
	.zero		1


	//   ....[33]....
        /*0424*/ 	.word	0x0000c4f0
        /*0428*/ 	.word	0x000000ff
        /*042c*/ 	.word	0x00034850
        /*0430*/ 	.short	0x010a
        /*0432*/ 	.byte	0x07
	.zero		1


	//   ....[34]....
        /*0434*/ 	.word	0x0000cfc0
        /*0438*/ 	.word	0x00000004
        /*043c*/ 	.word	0x00000000
        /*0440*/ 	.short	0x0101
        /*0442*/ 	.byte	0x3f
	.zero		1


	//   ....[35]....
        /*0444*/ 	.word	0x0000d930
        /*0448*/ 	.word	0x000000ff
        /*044c*/ 	.word	0x00000000
        /*0450*/ 	.short	0x0101
        /*0452*/ 	.byte	0x06
	.zero		1


	//   ....[36]....
        /*0454*/ 	.word	0x0000e710
        /*0458*/ 	.word	0x00000006
        /*045c*/ 	.word	0x00034840
        /*0460*/ 	.short	0x010a
        /*0462*/ 	.byte	0x3f
	.zero		1


	//   ....[37]....
        /*0464*/ 	.word	0x0000eb90
        /*0468*/ 	.word	0x00000009
        /*046c*/ 	.word	0x00034820
        /*0470*/ 	.short	0x010a
        /*0472*/ 	.byte	0x3f
	.zero		1


	//   ....[38]....
        /*0474*/ 	.word	0x0000ee70
        /*0478*/ 	.word	0x00000002
        /*047c*/ 	.word	0x00034840
        /*0480*/ 	.short	0x010a
        /*0482*/ 	.byte	0x3f
	.zero		1


	//   ....[39]....
        /*0484*/ 	.word	0x0000f0f0
        /*0488*/ 	.word	0x00000002
        /*048c*/ 	.word	0x00000060
        /*0490*/ 	.short	0x010a
        /*0492*/ 	.byte	0x3f
	.zero		1


	//   ....[40]....
        /*0494*/ 	.word	0x0000f630
        /*0498*/ 	.word	0x00000002
        /*049c*/ 	.word	0x00034840
        /*04a0*/ 	.short	0x010a
        /*04a2*/ 	.byte	0x3f
	.zero		1


	//   ....[41]....
        /*04a4*/ 	.word	0x0000f8b0
        /*04a8*/ 	.word	0x00000002
        /*04ac*/ 	.word	0x00000060
        /*04b0*/ 	.short	0x010a
        /*04b2*/ 	.byte	0x3f
	.zero		1


	//   ....[42]....
        /*04b4*/ 	.word	0x0000fd10
        /*04b8*/ 	.word	0x00000002
        /*04bc*/ 	.word	0x00034840
        /*04c0*/ 	.short	0x010a
        /*04c2*/ 	.byte	0x3f
	.zero		1


	//   ....[43]....
        /*04c4*/ 	.word	0x0000ffa0
        /*04c8*/ 	.word	0x00000002
        /*04cc*/ 	.word	0x00000060
        /*04d0*/ 	.short	0x010a
        /*04d2*/ 	.byte	0x3f
	.zero		1


	//   ....[44]....
        /*04d4*/ 	.word	0x000102d0
        /*04d8*/ 	.word	0x00000003
        /*04dc*/ 	.word	0x00034860
        /*04e0*/ 	.short	0x010a
        /*04e2*/ 	.byte	0x3f
	.zero		1


	//   ....[45]....
        /*04e4*/ 	.word	0x00010640
        /*04e8*/ 	.word	0x00000000
        /*04ec*/ 	.word	0x00034820
        /*04f0*/ 	.short	0x010a
        /*04f2*/ 	.byte	0x3f
	.zero		1


	//   ....[46]....
        /*04f4*/ 	.word	0x00010800
        /*04f8*/ 	.word	0x00000006
        /*04fc*/ 	.word	0x00000000
        /*0500*/ 	.short	0x010a
        /*0502*/ 	.byte	0x3f
	.zero		1


	//   ....[47]....
        /*0504*/ 	.word	0x00010870
        /*0508*/ 	.word	0x00000003
        /*050c*/ 	.word	0x00000000
        /*0510*/ 	.short	0x010a
        /*0512*/ 	.byte	0x3f
	.zero		1


	//   ....[48]....
        /*0514*/ 	.word	0x000108d0
        /*0518*/ 	.word	0x00000010
        /*051c*/ 	.word	0x00000000
        /*0520*/ 	.short	0x010a
        /*0522*/ 	.byte	0x3f
	.zero		1


	//   ....[49]....
        /*0524*/ 	.word	0x00010900
        /*0528*/ 	.word	0x00000003
        /*052c*/ 	.word	0x00000000
        /*0530*/ 	.short	0x010a
        /*0532*/ 	.byte	0x3f
	.zero		1


	//   ....[50]....
        /*0534*/ 	.word	0x00010970
        /*0538*/ 	.word	0x00000003
        /*053c*/ 	.word	0x00034800
        /*0540*/ 	.short	0x010a
        /*0542*/ 	.byte	0x3f
	.zero		1


	//   ....[51]....
        /*0544*/ 	.word	0x000109c0
        /*0548*/ 	.word	0x00000003
        /*054c*/ 	.word	0x00034830
        /*0550*/ 	.short	0x010a
        /*0552*/ 	.byte	0x3f
	.zero		1


	//   ....[52]....
        /*0554*/ 	.word	0x00010a20
        /*0558*/ 	.word	0x00000014
        /*055c*/ 	.word	0x00034830
        /*0560*/ 	.short	0x010a
        /*0562*/ 	.byte	0x3f
	.zero		1


	//   ....[53]....
        /*0564*/ 	.word	0x00010a80
        /*0568*/ 	.word	0x00000014
        /*056c*/ 	.word	0x00034850
        /*0570*/ 	.short	0x010a
        /*0572*/ 	.byte	0x3f
	.zero		1


	//   ....[54]....
        /*0574*/ 	.word	0x00010ae0
        /*0578*/ 	.word	0x00000003
        /*057c*/ 	.word	0x00034850
        /*0580*/ 	.short	0x010a
        /*0582*/ 	.byte	0x3f
	.zero		1


	//   ....[55]....
        /*0584*/ 	.word	0x00010c80
        /*0588*/ 	.word	0x00000006
        /*058c*/ 	.word	0x00034840
        /*0590*/ 	.short	0x010a
        /*0592*/ 	.byte	0x3f
	.zero		1


	//   ....[56]....
        /*0594*/ 	.word	0x00010d00
        /*0598*/ 	.word	0x00000007
        /*059c*/ 	.word	0x00034820
        /*05a0*/ 	.short	0x010a
        /*05a2*/ 	.byte	0x3f
	.zero		1


	//   ....[57]....
        /*05a4*/ 	.word	0x00010d50
        /*05a8*/ 	.word	0x00000002
        /*05ac*/ 	.word	0x00034840
        /*05b0*/ 	.short	0x010a
        /*05b2*/ 	.byte	0x3f
	.zero		1


	//   ....[58]....
        /*05b4*/ 	.word	0x00010da0
        /*05b8*/ 	.word	0x00000002
        /*05bc*/ 	.word	0x00000060
        /*05c0*/ 	.short	0x010a
        /*05c2*/ 	.byte	0x3f
	.zero		1


	//   ....[59]....
        /*05c4*/ 	.word	0x00010df0
        /*05c8*/ 	.word	0x00000002
        /*05cc*/ 	.word	0x00034840
        /*05d0*/ 	.short	0x010a
        /*05d2*/ 	.byte	0x3f
	.zero		1


	//   ....[60]....
        /*05d4*/ 	.word	0x00010e40
        /*05d8*/ 	.word	0x00000002
        /*05dc*/ 	.word	0x00000060
        /*05e0*/ 	.short	0x010a
        /*05e2*/ 	.byte	0x3f
	.zero		1


	//   ....[61]....
        /*05e4*/ 	.word	0x00010e90
        /*05e8*/ 	.word	0x00000002
        /*05ec*/ 	.word	0x00034840
        /*05f0*/ 	.short	0x010a
        /*05f2*/ 	.byte	0x3f
	.zero		1


	//   ....[62]....
        /*05f4*/ 	.word	0x00010ee0
        /*05f8*/ 	.word	0x00000002
        /*05fc*/ 	.word	0x00000060
        /*0600*/ 	.short	0x010a
        /*0602*/ 	.byte	0x3f
	.zero		1


	//   ....[63]....
        /*0604*/ 	.word	0x00010f30
        /*0608*/ 	.word	0x00000003
        /*060c*/ 	.word	0x00034860
        /*0610*/ 	.short	0x010a
        /*0612*/ 	.byte	0x3f
	.zero		1


	//   ....[64]....
        /*0614*/ 	.word	0x00010f80
        /*0618*/ 	.word	0x00000000
        /*061c*/ 	.word	0x00034820
        /*0620*/ 	.short	0x010a
        /*0622*/ 	.byte	0x3f
	.zero		1


	//   ....[65]....
        /*0624*/ 	.word	0x00011120
        /*0628*/ 	.word	0x00000006
        /*062c*/ 	.word	0x00000000
        /*0630*/ 	.short	0x010a
        /*0632*/ 	.byte	0x3f
	.zero		1


	//   ....[66]....
        /*0634*/ 	.word	0x00011170
        /*0638*/ 	.word	0x00000003
        /*063c*/ 	.word	0x00000000
        /*0640*/ 	.short	0x010a
        /*0642*/ 	.byte	0x3f
	.zero		1


	//   ....[67]....
        /*0644*/ 	.word	0x000111c0
        /*0648*/ 	.word	0x00000010
        /*064c*/ 	.word	0x00000000
        /*0650*/ 	.short	0x010a
        /*0652*/ 	.byte	0x3f
	.zero		1


	//----- nvinfo : EIATTR_NUM_MBARRIERS
	.align		4
.L_98:
        /*0654*/ 	.byte	0x03, 0x38
        /*0656*/ 	.short	0x0016


	//----- nvinfo : EIATTR_EXIT_INSTR_OFFSETS
	.align		4
        /*0658*/ 	.byte	0x04, 0x1c
        /*065a*/ 	.short	(.L_100 - .L_99)


	//   ....[0]....
.L_99:
        /*065c*/ 	.word	0x00000a50


	//   ....[1]....
        /*0660*/ 	.word	0x0000da30


	//   ....[2]....
        /*0664*/ 	.word	0x0000da90


	//   ....[3]....
        /*0668*/ 	.word	0x00010950


	//----- nvinfo : EIATTR_MAX_THREADS
	.align		4
.L_100:
        /*066c*/ 	.byte	0x04, 0x05
        /*066e*/ 	.short	(.L_102 - .L_101)
.L_101:
        /*0670*/ 	.word	0x00000180
        /*0674*/ 	.word	0x00000001
        /*0678*/ 	.word	0x00000001


	//----- nvinfo : EIATTR_CRS_STACK_SIZE
	.align		4
.L_102:
        /*067c*/ 	.byte	0x04, 0x1e
        /*067e*/ 	.short	(.L_104 - .L_103)
.L_103:
        /*0680*/ 	.word	0x00000000


	//----- nvinfo : EIATTR_CBANK_PARAM_SIZE
	.align		4
.L_104:
        /*0684*/ 	.byte	0x03, 0x19
        /*0686*/ 	.short	0x0bf0


	//----- nvinfo : EIATTR_PARAM_CBANK
	.align		4
        /*0688*/ 	.byte	0x04, 0x0a
        /*068a*/ 	.short	(.L_106 - .L_105)
	.align		4
.L_105:
        /*068c*/ 	.word	index@(.nv.constant0._ZN7cutlass13device_kernelIN5flash11enable_sm90INS1_16FlashAttnFwdSm90INS1_25CollectiveMainloopFwdSm90ILi2EN4cute5tupleIJNS5_1CILi1EEES8_S8_EEENS6_IJNS7_ILi128EEENS7_ILi176EEESA_EEELi128ENS_10bfloat16_tEfNS_4arch4Sm90ELb0ELb0ELb1ELb0ELb0ELb0ELb0ELb1ELb1ELb0ELb0ELb0EEENS1_21CollectiveEpilogueFwdINS6_IJSA_SA_SB_EEES9_SD_SF_Li256ELb0ELb0ELb0ELb0EEENS1_29StaticPersistentTileSchedulerILb0EEEEEEEEEvNT_6ParamsE)
        /*0690*/ 	.short	0x0210
        /*0692*/ 	.short	0x0bf0


	//----- nvinfo : EIATTR_SW_WAR
	.align		4
.L_106:
        /*0694*/ 	.byte	0x04, 0x36
        /*0696*/ 	.short	(.L_108 - .L_107)
.L_107:
        /*0698*/ 	.word	0x00000008
.L_108:


//--------------------- .nv.info._ZN7cutlass13device_kernelIN5flash11enable_sm90INS1_16FlashAttnFwdSm90INS1_25CollectiveMainloopFwdSm90ILi2EN4cute5tupleIJNS5_1CILi2EEENS7_ILi1EEES9_EEENS6_IJNS7_ILi128EEENS7_ILi176EEESB_EEELi128ENS_10bfloat16_tEfNS_4arch4Sm90ELb0ELb0ELb1ELb0ELb0ELb0ELb0ELb1ELb1ELb0ELb0ELb0EEENS1_21CollectiveEpilogueFwdINS6_IJSB_SB_SC_EEESA_SE_SG_Li256ELb0ELb0ELb0ELb0EEENS1_29StaticPersistentTileSchedulerILb0EEEEEEEEEvNT_6ParamsE --------------------------
	.section	.nv.info._ZN7cutlass13device_kernelIN5flash11enable_sm90INS1_16FlashAttnFwdSm90INS1_25CollectiveMainloopFwdSm90ILi2EN4cute5tupleIJNS5_1CILi2EEENS7_ILi1EEES9_EEENS6_IJNS7_ILi128EEENS7_ILi176EEESB_EEELi128ENS_10bfloat16_tEfNS_4arch4Sm90ELb0ELb0ELb1ELb0ELb0ELb0ELb0ELb1ELb1ELb0ELb0ELb0EEENS1_21CollectiveEpilogueFwdINS6_IJSB_SB_SC_EEESA_SE_SG_Li256ELb0ELb0ELb0ELb0EEENS1_29StaticPersistentTileSchedulerILb0EEEEEEEEEvNT_6ParamsE,"",@"SHT_CUDA_INFO"
	.sectionflags	@""
	.align	4


	//----- nvinfo : EIATTR_CUDA_API_VERSION
	.align		4
        /*0000*/ 	.byte	0x04, 0x37
        /*0002*/ 	.short	(.L_110 - .L_109)
.L_109:
        /*0004*/ 	.word	0x00000082


	//----- nvinfo : EIATTR_KPARAM_INFO
	.align		4
.L_110:
        /*0008*/ 	.byte	0x04, 0x17
        /*000a*/ 	.short	(.L_112 - .L_111)
.L_111:
        /*000c*/ 	.word	0x00000000
        /*0010*/ 	.short	0x0000
        /*0012*/ 	.short	0x0070
        /*0014*/ 	.byte	0x00, 0xf0, 0x01, 0x2e


	//----- nvinfo : EIATTR_SPARSE_MMA_MASK
	.align		4
.L_112:
        /*0018*/ 	.byte	0x03, 0x50
        /*001a*/ 	.short	0x0000


	//----- nvinfo : EIATTR_MAXREG_COUNT
	.align		4
        /*001c*/ 	.byte	0x03, 0x1b
        /*001e*/ 	.short	0x00a8


	//----- nvinfo : EIATTR_NUM_BARRIERS
	.align		4
        /*0020*/ 	.byte	0x02, 0x4c
        /*0022*/ 	.byte	0x10
	.zero		1


	//----- nvinfo : EIATTR_EXTERNS
	.align		4
        /*0024*/ 	.byte	0x04, 0x0f
        /*0026*/ 	.short	(.L_114 - .L_113)


	//   ....[0]....
	.align		4
.L_113:
        /*0028*/ 	.word	index@(__assertfail)


	//----- nvinfo : EIATTR_ANNOTATIONS
	.align		4
.L_114:
        /*002c*/ 	.byte	0x04, 0x55
        /*002e*/ 	.short	(.L_116 - .L_115)


	//   ....[0]....
.L_115:
        /* <DEDUP_REMOVED lines=25> */


	//----- nvinfo : EIATTR_MERCURY_ISA_VERSION
	.align		4
.L_116:
        /*01a8*/ 	.byte	0x03, 0x5f
        /*01aa*/ 	.short	0x0101


	//----- nvinfo : EIATTR_INT_WARP_WIDE_INSTR_OFFSETS
	.align		4
        /*01ac*/ 	.byte	0x04, 0x31
        /*01ae*/ 	.short	(.L_118 - .L_117)


	//   ....[0]....
.L_117:
        /*01b0*/ 	.word	0x00000180


	//   ....[1]....
        /*01b4*/ 	.word	0x00000220


	//   ....[2]....
        /*01b8*/ 	.word	0x00000290


	//   ....[3]....
        /*01bc*/ 	.word	0x0000e570


	//   ....[4]....
        /*01c0*/ 	.word	0x0000e5a0


	//   ....[5]....
        /*01c4*/ 	.word	0x0000e680


	//----- nvinfo : EIATTR_COOP_GROUP_MASK_REGIDS
	.align		4
.L_118:
        /*01c8*/ 	.byte	0x04, 0x29
        /*01ca*/ 	.short	(.L_120 - .L_119)


	//   ....[0]....
.L_119:
        /*01cc*/ 	.word	0xffffffff


	//   ....[1]....
        /*01d0*/ 	.word	0xffffffff


	//   ....[2]....
        /*01d4*/ 	.word	0xffffffff


	//   ....[3]....
        /*01d8*/ 	.word	0xffffffff


	//   ....[4]....
        /*01dc*/ 	.word	0xffffffff


	//   ....[5]....
        /*01e0*/ 	.word	0xffffffff


	//   ....[6]....
        /*01e4*/ 	.word	0xffffffff


	//   ....[7]....
        /*01e8*/ 	.word	0xffffffff


	//   ....[8]....
        /*01ec*/ 	.word	0xffffffff


	//   ....[9]....
        /*01f0*/ 	.word	0xffffffff


	//   ....[10]....
        /*01f4*/ 	.word	0xffffffff


	//   ....[11]....
        /*01f8*/ 	.word	0xffffffff


	//   ....[12]....
        /*01fc*/ 	.word	0xffffffff


	//   ....[13]....
        /*0200*/ 	.word	0xffffffff


	//   ....[14]....
        /*0204*/ 	.word	0xffffffff


	//   ....[15]....
        /*0208*/ 	.word	0xffffffff


	//   ....[16]....
        /*020c*/ 	.word	0xffffffff


	//   ....[17]....
        /*0210*/ 	.word	0xffffffff


	//   ....[18]....
        /*0214*/ 	.word	0xffffffff


	//   ....[19]....
        /*0218*/ 	.word	0xffffffff


	//   ....[20]....
        /*021c*/ 	.word	0xffffffff


	//   ....[21]....
        /*0220*/ 	.word	0xffffffff


	//   ....[22]....
        /*0224*/ 	.word	0xffffffff


	//   ....[23]....
        /*0228*/ 	.word	0xffffffff


	//   ....[24]....
        /*022c*/ 	.word	0x0500000f


	//   ....[25]....
        /*0230*/ 	.word	0x0500000f


	//----- nvinfo : EIATTR_COOP_GROUP_INSTR_OFFSETS
	.align		4
.L_120:
        /*0234*/ 	.byte	0x04, 0x28
        /*0236*/ 	.short	(.L_122 - .L_121)


	//   ....[0]....
.L_121:
        /*0238*/ 	.word	0x00000060


	//   ....[1]....
        /*023c*/ 	.word	0x00000190


	//   ....[2]....
        /*0240*/ 	.word	0x00000230


	//   ....[3]....
        /*0244*/ 	.word	0x00000410


	//   ....[4]....
        /*0248*/ 	.word	0x00000640


	//   ....[5]....
        /*024c*/ 	.word	0x00000890


	//   ....[6]....
        /*0250*/ 	.word	0x00000b10


	//   ....[7]....
        /*0254*/ 	.word	0x00000e40


	//   ....[8]....
        /*0258*/ 	.word	0x000012e0


	//   ....[9]....
        /*025c*/ 	.word	0x00005550


	//   ....[10]....
        /*0260*/ 	.word	0x00005590


	//   ....[11]....
        /*0264*/ 	.word	0x00005d20


	//   ....[12]....
        /*0268*/ 	.word	0x00005d80


	//   ....[13]....
        /*026c*/ 	.word	0x0000ace0


	//   ....[14]....
        /*0270*/ 	.word	0x0000ad10


	//   ....[15]....
        /*0274*/ 	.word	0x0000ad30


	//   ....[16]....
        /*0278*/ 	.word	0x0000ad60


	//   ....[17]....
        /*027c*/ 	.word	0x0000c790


	//   ....[18]....
        /*0280*/ 	.word	0x0000c7d0


	//   ....[19]....
        /*0284*/ 	.word	0x0000c870


	//   ....[20]....
        /*0288*/ 	.word	0x0000c880


	//   ....[21]....
        /*028c*/ 	.word	0x0000d970


	//   ....[22]....
        /*0290*/ 	.word	0x0000dc60


	//   ....[23]....
        /*0294*/ 	.word	0x00010b50


	//   ....[24]....
        /*0298*/ 	.word	0x00011030


	//   ....[25]....
        /*029c*/ 	.word	0x000114d0


	//----- nvinfo : EIATTR_REG_RECONFIG
	.align		4
.L_122:
        /*02a0*/ 	.byte	0x01, 0x54
	.zero		2


	//----- nvinfo : EIATTR_SYSCALL_OFFSETS
	.align		4
        /*02a4*/ 	.byte	0x04, 0x46
        /*02a6*/ 	.short	(.L_124 - .L_123)


	//   ....[0]....
.L_123:
        /*02a8*/ 	.word	0x00001660


	//   ....[1]....
        /*02ac*/ 	.word	0x0000e180


	//   ....[2]....
        /*02b0*/ 	.word	0x0000e2c0


	//   ....[3]....
        /*02b4*/ 	.word	0x0000e3c0


	//----- nvinfo : EIATTR_MBARRIER_INSTR_OFFSETS
	.align		4
.L_124:
        /*02b8*/ 	.byte	0x04, 0x39
        /*02ba*/ 	.short	(.L_126 - .L_125)


	//   ....[0]....
.L_125:
        /*02bc*/ 	.word	0x000002b0
        /*02c0*/ 	.word	0x000000ff
        /*02c4*/ 	.word	0x00034800
        /*02c8*/ 	.short	0x0100
        /*02ca*/ 	.byte	0x08
	.zero		1


	//   ....[1]....
        /*02cc*/ 	.word	0x000002c0
        /*02d0*/ 	.word	0x000000ff
        /*02d4*/ 	.word	0x00034820
        /*02d8*/ 	.short	0x0100
        /*02da*/ 	.byte	0x08
	.zero		1


	//   ....[2]....
        /*02dc*/ 	.word	0x000003b0
        /*02e0*/ 	.word	0x000000ff
        /*02e4*/ 	.word	0x00034830
        /*02e8*/ 	.short	0x0100
        /*02ea*/ 	.byte	0x08
	.zero		1


	//   ....[3]....
        /*02ec*/ 	.word	0x000003c0
        /*02f0*/ 	.word	0x000000ff
        /*02f4*/ 	.word	0x00034840
        /*02f8*/ 	.short	0x0100
        /*02fa*/ 	.byte	0x08
	.zero		1


	//   ....[4]....
        /*02fc*/ 	.word	0x000003d0
        /*0300*/ 	.word	0x000000ff
        /*0304*/ 	.word	0x00034838
        /*0308*/ 	.short	0x0100
        /*030a*/ 	.byte	0x08
	.zero		1


	//   ....[5]....
        /*030c*/ 	.word	0x000003e0
        /*0310*/ 	.word	0x000000ff
        /*0314*/ 	.word	0x00034848
        /*0318*/ 	.short	0x0100
        /*031a*/ 	.byte	0x08
	.zero		1


	//   ....[6]....
        /*031c*/ 	.word	0x000005f0
        /*0320*/ 	.word	0x000000ff
        /*0324*/ 	.word	0x00034850
        /*0328*/ 	.short	0x0100
        /*032a*/ 	.byte	0x08
	.zero		1


	//   ....[7]....
        /*032c*/ 	.word	0x00000600
        /*0330*/ 	.word	0x000000ff
        /*0334*/ 	.word	0x00034860
        /*0338*/ 	.short	0x0100
        /*033a*/ 	.byte	0x08
	.zero		1


	//   ....[8]....
        /*033c*/ 	.word	0x00000610
        /*0340*/ 	.word	0x000000ff
        /*0344*/ 	.word	0x00034858
        /*0348*/ 	.short	0x0100
        /*034a*/ 	.byte	0x08
	.zero		1


	//   ....[9]....
        /*034c*/ 	.word	0x00000620
        /*0350*/ 	.word	0x000000ff
        /*0354*/ 	.word	0x00034868
        /*0358*/ 	.short	0x0100
        /*035a*/ 	.byte	0x08
	.zero		1


	//   ....[10]....
        /*035c*/ 	.word	0x00000840
        /*0360*/ 	.word	0x000000ff
        /*0364*/ 	.word	0x00034870
        /*0368*/ 	.short	0x0100
        /*036a*/ 	.byte	0x08
	.zero		1


	//   ....[11]....
        /*036c*/ 	.word	0x00000850
        /*0370*/ 	.word	0x000000ff
        /*0374*/ 	.word	0x00034880
        /*0378*/ 	.short	0x0100
        /*037a*/ 	.byte	0x08
	.zero		1


	//   ....[12]....
        /*037c*/ 	.word	0x00000860
        /*0380*/ 	.word	0x000000ff
        /*0384*/ 	.word	0x00034878
        /*0388*/ 	.short	0x0100
        /*038a*/ 	.byte	0x08
	.zero		1


	//   ....[13]....
        /*038c*/ 	.word	0x00000870
        /*0390*/ 	.word	0x000000ff
        /*0394*/ 	.word	0x00034888
        /*0398*/ 	.short	0x0100
        /*039a*/ 	.byte	0x08
	.zero		1


	//   ....[14]....
        /*039c*/ 	.word	0x00000ac0
        /*03a0*/ 	.word	0x000000ff
        /*03a4*/ 	.word	0x00034890
        /*03a8*/ 	.short	0x0100
        /*03aa*/ 	.byte	0x08
	.zero		1


	//   ....[15]....
        /*03ac*/ 	.word	0x00000ad0
        /*03b0*/ 	.word	0x000000ff
        /*03b4*/ 	.word	0x000348a0
        /*03b8*/ 	.short	0x0100
        /*03ba*/ 	.byte	0x08
	.zero		1


	//   ....[16]....
        /*03bc*/ 	.word	0x00000ae0
        /*03c0*/ 	.word	0x000000ff
        /*03c4*/ 	.word	0x00034898
        /*03c8*/ 	.short	0x0100
        /*03ca*/ 	.byte	0x08
	.zero		1


	//   ....[17]....
        /*03cc*/ 	.word	0x00000af0
        /*03d0*/ 	.word	0x000000ff
        /*03d4*/ 	.word	0x000348a8
        /*03d8*/ 	.short	0x0100
        /*03da*/ 	.byte	0x08
	.zero		1


	//   ....[18]....
        /*03dc*/ 	.word	0x00000d90
        /*03e0*/ 	.word	0x000000ff
        /*03e4*/ 	.word	0x000348b0
        /*03e8*/ 	.short	0x0100
        /*03ea*/ 	.byte	0x08
	.zero		1


	//   ....[19]....
        /*03ec*/ 	.word	0x00000da0
        /*03f0*/ 	.word	0x000000ff
        /*03f4*/ 	.word	0x000348c0
        /*03f8*/ 	.short	0x0100
        /*03fa*/ 	.byte	0x08
	.zero		1


	//   ....[20]....
        /*03fc*/ 	.word	0x00000db0
        /*0400*/ 	.word	0x000000ff
        /*0404*/ 	.word	0x000348b8
        /*0408*/ 	.short	0x0100
        /*040a*/ 	.byte	0x08
	.zero		1


	//   ....[21]....
        /*040c*/ 	.word	0x00000dc0
        /*0410*/ 	.word	0x000000ff
        /*0414*/ 	.word	0x000348c8
        /*0418*/ 	.short	0x0100
        /*041a*/ 	.byte	0x08
	.zero		1


	//   ....[22]....
        /*041c*/ 	.word	0x000016a0
        /*0420*/ 	.word	0x000000ff
        /*0424*/ 	.word	0x00034800
        /*0428*/ 	.short	0x010a
        /*042a*/ 	.byte	0x27
	.zero		1


	//   ....[23]....
        /*042c*/ 	.word	0x00001720
        /*0430*/ 	.word	0x0000000a
        /*0434*/ 	.word	0x00034830
        /*0438*/ 	.short	0x010a
        /*043a*/ 	.byte	0x3f
	.zero		1


	//   ....[24]....
        /*043c*/ 	.word	0x00001760
        /*0440*/ 	.word	0x0000000a
        /*0444*/ 	.word	0x00034830
        /*0448*/ 	.short	0x010a
        /*044a*/ 	.byte	0x3f
	.zero		1


	//   ....[25]....
        /*044c*/ 	.word	0x00006060
        /*0450*/ 	.word	0x0000000a
        /*0454*/ 	.word	0x00000000
        /*0458*/ 	.short	0x0101
        /*045a*/ 	.byte	0x3f
	.zero		1


	//   ....[26]....
        /*045c*/ 	.word	0x00007050
        /*0460*/ 	.word	0x000000ff
        /*0464*/ 	.word	0x00034830
        /*0468*/ 	.short	0x010a
        /*046a*/ 	.byte	0x06
	.zero		1


	//   ....[27]....
        /*046c*/ 	.word	0x00007090
        /*0470*/ 	.word	0x000000ff
        /*0474*/ 	.word	0x00034830
        /*0478*/ 	.short	0x010a
        /*047a*/ 	.byte	0x06
	.zero		1


	//   ....[28]....
        /*047c*/ 	.word	0x000097d0
        /*0480*/ 	.word	0x000000ff
        /*0484*/ 	.word	0x00034850
        /*0488*/ 	.short	0x010a
        /*048a*/ 	.byte	0x06
	.zero		1


	//   ....[29]....
        /*048c*/ 	.word	0x00009810
        /*0490*/ 	.word	0x000000ff
        /*0494*/ 	.word	0x00034850
        /*0498*/ 	.short	0x010a
        /*049a*/ 	.byte	0x06
	.zero		1


	//   ....[30]....
        /*049c*/ 	.word	0x0000bd50
        /*04a0*/ 	.word	0x0000000a
        /*04a4*/ 	.word	0x00000000
        /*04a8*/ 	.short	0x0101
        /*04aa*/ 	.byte	0x3f
	.zero		1


	//   ....[31]....
        /*04ac*/ 	.word	0x0000c660
        /*04b0*/ 	.word	0x00000061
        /*04b4*/ 	.word	0x00000000
        /*04b8*/ 	.short	0x0101
        /*04ba*/ 	.byte	0x3f
	.zero		1


	//   ....[32]....
        /*04bc*/ 	.word	0x0000c700
        /*04c0*/ 	.word	0x000000ff
        /*04c4*/ 	.word	0x00034850
        /*04c8*/ 	.short	0x010a
        /*04ca*/ 	.byte	0x05
	.zero		1


	//   ....[33]....
        /*04cc*/ 	.word	0x0000c740
        /*04d0*/ 	.word	0x000000ff
        /*04d4*/ 	.word	0x00034850
        /*04d8*/ 	.short	0x010a
        /*04da*/ 	.byte	0x05
	.zero		1


	//   ....[34]....
        /*04dc*/ 	.word	0x0000d530
        /*04e0*/ 	.word	0x00000003
        /*04e4*/ 	.word	0x00000000
        /*04e8*/ 	.short	0x0101
        /*04ea*/ 	.byte	0x3f
	.zero		1


	//   ....[35]....
        /*04ec*/ 	.word	0x0000db50
        /*04f0*/ 	.word	0x000000ff
        /*04f4*/ 	.word	0x00000000
        /*04f8*/ 	.short	0x0101
        /*04fa*/ 	.byte	0x07
	.zero		1


	//   ....[36]....
        /*04fc*/ 	.word	0x0000db60
        /*0500*/ 	.word	0x000000ff
        /*0504*/ 	.word	0x00000000
        /*0508*/ 	.short	0x0101
        /*050a*/ 	.byte	0x06
	.zero		1


	//   ....[37]....
        /*050c*/ 	.word	0x0000ea00
        /*0510*/ 	.word	0x00000005
        /*0514*/ 	.word	0x00034840
        /*0518*/ 	.short	0x010a
        /*051a*/ 	.byte	0x3f
	.zero		1


	//   ....[38]....
        /*051c*/ 	.word	0x0000eee0
        /*0520*/ 	.word	0x0000000a
        /*0524*/ 	.word	0x00034820
        /*0528*/ 	.short	0x010a
        /*052a*/ 	.byte	0x3f
	.zero		1


	//   ....[39]....
        /*052c*/ 	.word	0x0000f1d0
        /*0530*/ 	.word	0x00000002
        /*0534*/ 	.word	0x00034840
        /*0538*/ 	.short	0x010a
        /*053a*/ 	.byte	0x3f
	.zero		1


	//   ....[40]....
        /*053c*/ 	.word	0x0000f480
        /*0540*/ 	.word	0x00000002
        /*0544*/ 	.word	0x00034860
        /*0548*/ 	.short	0x010a
        /*054a*/ 	.byte	0x3f
	.zero		1


	//   ....[41]....
        /*054c*/ 	.word	0x0000f9b0
        /*0550*/ 	.word	0x00000002
        /*0554*/ 	.word	0x00034840
        /*0558*/ 	.short	0x010a
        /*055a*/ 	.byte	0x3f
	.zero		1


	//   ....[42]....
        /*055c*/ 	.word	0x0000fc60
        /*0560*/ 	.word	0x00000002
        /*0564*/ 	.word	0x00034860
        /*0568*/ 	.short	0x010a
        /*056a*/ 	.byte	0x3f
	.zero		1


	//   ....[43]....
        /*056c*/ 	.word	0x00010100
        /*0570*/ 	.word	0x00000002
        /*0574*/ 	.word	0x00034840
        /*0578*/ 	.short	0x010a
        /*057a*/ 	.byte	0x3f
	.zero		1


	//   ....[44]....
        /*057c*/ 	.word	0x000103b0
        /*0580*/ 	.word	0x00000002
        /*0584*/ 	.word	0x00034860
        /*0588*/ 	.short	0x010a
        /*058a*/ 	.byte	0x3f
	.zero		1


	//   ....[45]....
        /*058c*/ 	.word	0x000106f0
        /*0590*/ 	.word	0x00000002
        /*0594*/ 	.word	0x00034860
        /*0598*/ 	.short	0x010a
        /*059a*/ 	.byte	0x3f
	.zero		1


	//   ....[46]....
        /*059c*/ 	.word	0x00010ad0
        /*05a0*/ 	.word	0x00000000
        /*05a4*/ 	.word	0x00034820
        /*05a8*/ 	.short	0x010a
        /*05aa*/ 	.byte	0x3f
	.zero		1


	//   ....[47]....
        /*05ac*/ 	.word	0x00010c70
        /*05b0*/ 	.word	0x00000006
        /*05b4*/ 	.word	0x00000000
        /*05b8*/ 	.short	0x010a
        /*05ba*/ 	.byte	0x3f
	.zero		1


	//   ....[48]....
        /*05bc*/ 	.word	0x00010ce0
        /*05c0*/ 	.word	0x00000003
        /*05c4*/ 	.word	0x00000000
        /*05c8*/ 	.short	0x010a
        /*05ca*/ 	.byte	0x3f
	.zero		1


	//   ....[49]....
        /*05cc*/ 	.word	0x00010d40
        /*05d0*/ 	.word	0x00000010
        /*05d4*/ 	.word	0x00000000
        /*05d8*/ 	.short	0x010a
        /*05da*/ 	.byte	0x3f
	.zero		1


	//   ....[50]....
        /*05dc*/ 	.word	0x00010d70
        /*05e0*/ 	.word	0x00000003
        /*05e4*/ 	.word	0x00000000
        /*05e8*/ 	.short	0x010a
        /*05ea*/ 	.byte	0x3f
	.zero		1


	//   ....[51]....
        /*05ec*/ 	.word	0x00010de0
        /*05f0*/ 	.word	0x00000003
        /*05f4*/ 	.word	0x00034800
        /*05f8*/ 	.short	0x010a
        /*05fa*/ 	.byte	0x3f
	.zero		1


	//   ....[52]....
        /*05fc*/ 	.word	0x00010e30
        /*0600*/ 	.word	0x0000000a
        /*0604*/ 	.word	0x00034830
        /*0608*/ 	.short	0x010a
        /*060a*/ 	.byte	0x3f
	.zero		1


	//   ....[53]....
        /*060c*/ 	.word	0x00010e90
        /*0610*/ 	.word	0x00000014
        /*0614*/ 	.word	0x00034830
        /*0618*/ 	.short	0x010a
        /*061a*/ 	.byte	0x3f
	.zero		1


	//   ....[54]....
        /*061c*/ 	.word	0x00010ef0
        /*0620*/ 	.word	0x00000014
        /*0624*/ 	.word	0x00034850
        /*0628*/ 	.short	0x010a
        /*062a*/ 	.byte	0x3f
	.zero		1


	//   ....[55]....
        /*062c*/ 	.word	0x00010f50
        /*0630*/ 	.word	0x00000003
        /*0634*/ 	.word	0x00034850
        /*0638*/ 	.short	0x010a
        /*063a*/ 	.byte	0x3f
	.zero		1


	//   ....[56]....
        /*063c*/ 	.word	0x000110f0
        /*0640*/ 	.word	0x00000005
        /*0644*/ 	.word	0x00034840
        /*0648*/ 	.short	0x010a
        /*064a*/ 	.byte	0x3f
	.zero		1


	//   ....[57]....
        /*064c*/ 	.word	0x00011170
        /*0650*/ 	.word	0x00000007
        /*0654*/ 	.word	0x00034820
        /*0658*/ 	.short	0x010a
        /*065a*/ 	.byte	0x3f
	.zero		1


	//   ....[58]....
        /*065c*/ 	.word	0x000111c0
        /*0660*/ 	.word	0x00000002
        /*0664*/ 	.word	0x00034840
        /*0668*/ 	.short	0x010a
        /*066a*/ 	.byte	0x3f
	.zero		1


	//   ....[59]....
        /*066c*/ 	.word	0x00011210
        /*0670*/ 	.word	0x00000002
        /*0674*/ 	.word	0x00034860
        /*0678*/ 	.short	0x010a
        /*067a*/ 	.byte	0x3f
	.zero		1


	//   ....[60]....
        /*067c*/ 	.word	0x00011260
        /*0680*/ 	.word	0x00000002
        /*0684*/ 	.word	0x00034840
        /*0688*/ 	.short	0x010a
        /*068a*/ 	.byte	0x3f
	.zero		1


	//   ....[61]....
        /*068c*/ 	.word	0x000112b0
        /*0690*/ 	.word	0x00000002
        /*0694*/ 	.word	0x00034860
        /*0698*/ 	.short	0x010a
        /*069a*/ 	.byte	0x3f
	.zero		1


	//   ....[62]....
        /*069c*/ 	.word	0x00011300
        /*06a0*/ 	.word	0x00000002
        /*06a4*/ 	.word	0x00034840
        /*06a8*/ 	.short	0x010a
        /*06aa*/ 	.byte	0x3f
	.zero		1


	//   ....[63]....
        /*06ac*/ 	.word	0x00011350
        /*06b0*/ 	.word	0x00000002
        /*06b4*/ 	.word	0x00034860
        /*06b8*/ 	.short	0x010a
        /*06ba*/ 	.byte	0x3f
	.zero		1


	//   ....[64]....
        /*06bc*/ 	.word	0x000113a0
        /*06c0*/ 	.word	0x00000002
        /*06c4*/ 	.word	0x00034860
        /*06c8*/ 	.short	0x010a
        /*06ca*/ 	.byte	0x3f
	.zero		1


	//   ....[65]....
        /*06cc*/ 	.word	0x000113f0
        /*06d0*/ 	.word	0x00000000
        /*06d4*/ 	.word	0x00034820
        /*06d8*/ 	.short	0x010a
        /*06da*/ 	.byte	0x3f
	.zero		1


	//   ....[66]....
        /*06dc*/ 	.word	0x00011590
        /*06e0*/ 	.word	0x00000006
        /*06e4*/ 	.word	0x00000000
        /*06e8*/ 	.short	0x010a
        /*06ea*/ 	.byte	0x3f
	.zero		1


	//   ....[67]....
        /*06ec*/ 	.word	0x000115e0
        /*06f0*/ 	.word	0x00000003
        /*06f4*/ 	.word	0x00000000
        /*06f8*/ 	.short	0x010a
        /*06fa*/ 	.byte	0x3f
	.zero		1


	//   ....[68]....
        /*06fc*/ 	.word	0x00011630
        /*0700*/ 	.word	0x00000010
        /*0704*/ 	.word	0x00000000
        /*0708*/ 	.short	0x010a
        /*070a*/ 	.byte	0x3f
	.zero		1


	//----- nvinfo : EIATTR_NUM_MBARRIERS
	.align		4
.L_126:
        /*070c*/ 	.byte	0x03, 0x38
        /*070e*/ 	.short	0x0016


	//----- nvinfo : EIATTR_EXIT_INSTR_OFFSETS
	.align		4
        /*0710*/ 	.byte	0x04, 0x1c
        /*0712*/ 	.short	(.L_128 - .L_127)


	//   ....[0]....
.L_127:
        /*0714*/ 	.word	0x00000fa0


	//   ....[1]....
        /*0718*/ 	.word	0x0000dc20


	//   ....[2]....
        /*071c*/ 	.word	0x0000dc80


	//   ....[3]....
        /*0720*/ 	.word	0x00010dc0


	//----- nvinfo : EIATTR_MAX_THREADS
	.align		4
.L_128:
        /*0724*/ 	.byte	0x04, 0x05
        /*0726*/ 	.short	(.L_130 - .L_129)
.L_129:
        /*0728*/ 	.word	0x00000180
        /*072c*/ 	.word	0x00000001
        /*0730*/ 	.word	0x00000001


	//----- nvinfo : EIATTR_CRS_STACK_SIZE
	.align		4
.L_130:
        /*0734*/ 	.byte	0x04, 0x1e
        /*0736*/ 	.short	(.L_132 - .L_131)
.L_131:
        /*0738*/ 	.word	0x00000000


	//----- nvinfo : EIATTR_CBANK_PARAM_SIZE
	.align		4
.L_132:
        /*073c*/ 	.byte	0x03, 0x19
        /*073e*/ 	.short	0x0bf0


	//----- nvinfo : EIATTR_PARAM_CBANK
	.align		4
        /*0740*/ 	.byte	0x04, 0x0a
        /*0742*/ 	.short	(.L_134 - .L_133)
	.align		4
.L_133:
        /*0744*/ 	.word	index@(.nv.constant0._ZN7cutlass13device_kernelIN5flash11enable_sm90INS1_16FlashAttnFwdSm90INS1_25CollectiveMainloopFwdSm90ILi2EN4cute5tupleIJNS5_1CILi2EEENS7_ILi1EEES9_EEENS6_IJNS7_ILi128EEENS7_ILi176EEESB_EEELi128ENS_10bfloat16_tEfNS_4arch4Sm90ELb0ELb0ELb1ELb0ELb0ELb0ELb0ELb1ELb1ELb0ELb0ELb0EEENS1_21CollectiveEpilogueFwdINS6_IJSB_SB_SC_EEESA_SE_SG_Li256ELb0ELb0ELb0ELb0EEENS1_29StaticPersistentTileSchedulerILb0EEEEEEEEEvNT_6ParamsE)
        /*0748*/ 	.short	0x0210
        /*074a*/ 	.short	0x0bf0


	//----- nvinfo : EIATTR_SW_WAR
	.align		4
.L_134:
        /*074c*/ 	.byte	0x04, 0x36
        /*074e*/ 	.short	(.L_136 - .L_135)
.L_135:
        /*0750*/ 	.word	0x00000008
.L_136:


//--------------------- .nv.info._ZN7cutlass13device_kernelIN5flash11enable_sm90INS1_16FlashAttnFwdSm90INS1_25CollectiveMainloopFwdSm90ILi2EN4cute5tupleIJNS5_1CILi1EEES8_S8_EEENS6_IJNS7_ILi128EEENS7_ILi176EEESA_EEELi128ENS_10bfloat16_tEfNS_4arch4Sm90ELb0ELb0ELb1ELb1ELb0ELb0ELb0ELb1ELb1ELb0ELb0ELb0EEENS1_21CollectiveEpilogueFwdINS6_IJSA_SA_SB_EEES9_SD_SF_Li256ELb1ELb0ELb0ELb0EEENS1_36VarlenDynamicPersistentTileSchedulerILi128ELi176ELi256ELi32ELb0ELb0ELb1ELb0ELb1ELb1EEEEEEEEEvNT_6ParamsE --------------------------
	.section	.nv.info._ZN7cutlass13device_kernelIN5flash11enable_sm90INS1_16FlashAttnFwdSm90INS1_25CollectiveMainloopFwdSm90ILi2EN4cute5tupleIJNS5_1CILi1EEES8_S8_EEENS6_IJNS7_ILi128EEENS7_ILi176EEESA_EEELi128ENS_10bfloat16_tEfNS_4arch4Sm90ELb0ELb0ELb1ELb1ELb0ELb0ELb0ELb1ELb1ELb0ELb0ELb0EEENS1_21CollectiveEpilogueFwdINS6_IJSA_SA_SB_EEES9_SD_SF_Li256ELb1ELb0ELb0ELb0EEENS1_36VarlenDynamicPersistentTileSchedulerILi128ELi176ELi256ELi32ELb0ELb0ELb1ELb0ELb1ELb1EEEEEEEEEvNT_6ParamsE,"",@"SHT_CUDA_INFO"
	.sectionflags	@""
	.align	4


	//----- nvinfo : EIATTR_CUDA_API_VERSION
	.align		4
        /*0000*/ 	.byte	0x04, 0x37
        /*0002*/ 	.short	(.L_138 - .L_137)
.L_137:
        /*0004*/ 	.word	0x00000082


	//----- nvinfo : EIATTR_KPARAM_INFO
	.align		4
.L_138:
        /*0008*/ 	.byte	0x04, 0x17
        /*000a*/ 	.short	(.L_140 - .L_139)
.L_139:
        /*000c*/ 	.word	0x00000000
        /*0010*/ 	.short	0x0000
        /*0012*/ 	.short	0x0070
        /*0014*/ 	.byte	0x00, 0xf0, 0x01, 0x28


	//----- nvinfo : EIATTR_SPARSE_MMA_MASK
	.align		4
.L_140:
        /*0018*/ 	.byte	0x03, 0x50
        /*001a*/ 	.short	0x0000


	//----- nvinfo : EIATTR_MAXREG_COUNT
	.align		4
        /*001c*/ 	.byte	0x03, 0x1b
        /*001e*/ 	.short	0x00a8


	//----- nvinfo : EIATTR_NUM_BARRIERS
	.align		4
        /*0020*/ 	.byte	0x02, 0x4c
        /*0022*/ 	.byte	0x10
	.zero		1


	//----- nvinfo : EIATTR_EXTERNS
	.align		4
        /*0024*/ 	.byte	0x04, 0x0f
        /*0026*/ 	.short	(.L_142 - .L_141)


	//   ....[0]....
	.align		4
.L_141:
        /*0028*/ 	.word	index@(__assertfail)


	//----- nvinfo : EIATTR_ANNOTATIONS
	.align		4
.L_142:
        /*002c*/ 	.byte	0x04, 0x55
        /*002e*/ 	.short	(.L_144 - .L_143)


	//   ....[0]....
.L_143:
        /* <DEDUP_REMOVED lines=38> */
        /*0284*/ 	.byte	0x40, 0x3a, 0x01, 0x00, 0x01, 0x00, 0x00, 0x00, 0x50, 0x3b, 0x01, 0x00


	//----- nvinfo : EIATTR_MERCURY_ISA_VERSION
	.align		4
.L_144:
        /*0290*/ 	.byte	0x03, 0x5f
        /*0292*/ 	.short	0x0101


	//----- nvinfo : EIATTR_UNUSED_LOAD_BYTE_OFFSET
	.align		4
        /*0294*/ 	.byte	0x04, 0x44
        /*0296*/ 	.short	(.L_146 - .L_145)


	//   ....[0]....
.L_145:
        /*0298*/ 	.word	0x00000a50
        /*029c*/ 	.word	0x0000fff0


	//   ....[1]....
        /*02a0*/ 	.word	0x0000d300
        /*02a4*/ 	.word	0x0000fff0


	//----- nvinfo : EIATTR_INT_WARP_WIDE_INSTR_OFFSETS
	.align		4
.L_146:
        /*02a8*/ 	.byte	0x04, 0x31
        /*02aa*/ 	.short	(.L_148 - .L_147)


	//   ....[0]....
.L_147:
        /*02ac*/ 	.word	0x00000150


	//   ....[1]....
        /*02b0*/ 	.word	0x000001f0


	//   ....[2]....
        /*02b4*/ 	.word	0x00000260


	//   ....[3]....
        /*02b8*/ 	.word	0x00010090


	//   ....[4]....
        /*02bc*/ 	.word	0x00010130


	//   ....[5]....
        /*02c0*/ 	.word	0x000105c0


	//   ....[6]....
        /*02c4*/ 	.word	0x000105f0


	//   ....[7]....
        /*02c8*/ 	.word	0x00010800


	//   ....[8]....
        /*02cc*/ 	.word	0x000129b0


	//   ....[9]....
        /*02d0*/ 	.word	0x00012a50


	//----- nvinfo : EIATTR_COOP_GROUP_MASK_REGIDS
	.align		4
.L_148:
        /*02d4*/ 	.byte	0x04, 0x29
        /*02d6*/ 	.short	(.L_150 - .L_149)


	//   ....[0]....
.L_149:
        /*02d8*/ 	.word	0xffffffff


	//   ....[1]....
        /*02dc*/ 	.word	0xffffffff


	//   ....[2]....
        /*02e0*/ 	.word	0xffffffff


	//   ....[3]....
        /*02e4*/ 	.word	0xffffffff


	//   ....[4]....
        /*02e8*/ 	.word	0xffffffff


	//   ....[5]....
        /*02ec*/ 	.word	0xffffffff


	//   ....[6]....
        /*02f0*/ 	.word	0xffffffff


	//   ....[7]....
        /*02f4*/ 	.word	0xffffffff


	//   ....[8]....
        /*02f8*/ 	.word	0xffffffff


	//   ....[9]....
        /*02fc*/ 	.word	0xffffffff


	//   ....[10]....
        /*0300*/ 	.word	0xffffffff


	//   ....[11]....
        /*0304*/ 	.word	0xffffffff


	//   ....[12]....
        /*0308*/ 	.word	0xffffffff


	//   ....[13]....
        /*030c*/ 	.word	0xffffffff


	//   ....[14]....
        /*0310*/ 	.word	0xffffffff


	//   ....[15]....
        /*0314*/ 	.word	0xffffffff


	//   ....[16]....
        /*0318*/ 	.word	0xffffffff


	//   ....[17]....
        /*031c*/ 	.word	0xffffffff


	//   ....[18]....
        /*0320*/ 	.word	0xffffffff


	//   ....[19]....
        /*0324*/ 	.word	0xffffffff


	//   ....[20]....
        /*0328*/ 	.word	0xffffffff


	//   ....[21]....
        /*032c*/ 	.word	0xffffffff


	//   ....[22]....
        /*0330*/ 	.word	0xffffffff


	//   ....[23]....
        /*0334*/ 	.word	0xffffffff


	//   ....[24]....
        /*0338*/ 	.word	0xffffffff


	//   ....[25]....
        /*033c*/ 	.word	0xffffffff


	//   ....[26]....
        /*0340*/ 	.word	0xffffffff


	//   ....[27]....
        /*0344*/ 	.word	0xffffffff


	//   ....[28]....
        /*0348*/ 	.word	0xffffffff


	//   ....[29]....
        /*034c*/ 	.word	0xffffffff


	//   ....[30]....
        /*0350*/ 	.word	0xffffffff


	//   ....[31]....
        /*0354*/ 	.word	0xffffffff


	//   ....[32]....
        /*0358*/ 	.word	0xffffffff


	//   ....[33]....
        /*035c*/ 	.word	0xffffffff


	//   ....[34]....
        /*0360*/ 	.word	0xffffffff


	//   ....[35]....
        /*0364*/ 	.word	0xffffffff


	//   ....[36]....
        /*0368*/ 	.word	0xffffffff


	//   ....[37]....
        /*036c*/ 	.word	0xffffffff


	//   ....[38]....
        /*0370*/ 	.word	0xffffffff


	//   ....[39]....
        /*0374*/ 	.word	0xffffffff


	//   ....[40]....
        /*0378*/ 	.word	0xffffffff


	//   ....[41]....
        /*037c*/ 	.word	0xffffffff


	//   ....[42]....
        /*0380*/ 	.word	0xffffffff


	//   ....[43]....
        /*0384*/ 	.word	0xffffffff


	//   ....[44]....
        /*0388*/ 	.word	0xffffffff


	//   ....[45]....
        /*038c*/ 	.word	0xffffffff


	//   ....[46]....
        /*0390*/ 	.word	0xffffffff


	//   ....[47]....
        /*0394*/ 	.word	0xffffffff


	//   ....[48]....
        /*0398*/ 	.word	0xffffffff


	//   ....[49]....
        /*039c*/ 	.word	0xffffffff


	//   ....[50]....
        /*03a0*/ 	.word	0xffffffff


	//   ....[51]....
        /*03a4*/ 	.word	0xffffffff


	//   ....[52]....
        /*03a8*/ 	.word	0xffffffff


	//   ....[53]....
        /*03ac*/ 	.word	0xffffffff


	//   ....[54]....
        /*03b0*/ 	.word	0x0500000f


	//   ....[55]....
        /*03b4*/ 	.word	0x0500000f


	//   ....[56]....
        /*03b8*/ 	.word	0x0500000f


	//   ....[57]....
        /*03bc*/ 	.word	0x0500000f


	//   ....[58]....
        /*03c0*/ 	.word	0x0500000f


	//   ....[59]....
        /*03c4*/ 	.word	0x0500000f


	//   ....[60]....
        /*03c8*/ 	.word	0x0500000f


	//   ....[61]....
        /*03cc*/ 	.word	0x0500000f


	//   ....[62]....
        /*03d0*/ 	.word	0x0500000f


	//   ....[63]....
        /*03d4*/ 	.word	0x0500000f


	//   ....[64]....
        /*03d8*/ 	.word	0x0500000f


	//   ....[65]....
        /*03dc*/ 	.word	0x0500000f


	//   ....[66]....
        /*03e0*/ 	.word	0x0500000f


	//   ....[67]....
        /*03e4*/ 	.word	0x0500000f


	//   ....[68]....
        /*03e8*/ 	.word	0x0500000f


	//   ....[69]....
        /*03ec*/ 	.word	0x0500000f


	//   ....[70]....
        /*03f0*/ 	.word	0x0500000f


	//   ....[71]....
        /*03f4*/ 	.word	0x0500000f


	//   ....[72]....
        /*03f8*/ 	.word	0x0500000f


	//----- nvinfo : EIATTR_COOP_GROUP_INSTR_OFFSETS
	.align		4
.L_150:
        /*03fc*/ 	.byte	0x04, 0x28
        /*03fe*/ 	.short	(.L_152 - .L_151)


	//   ....[0]....
.L_151:
        /*0400*/ 	.word	0x00000060


	//   ....[1]....
        /*0404*/ 	.word	0x00000160


	//   ....[2]....
        /*0408*/ 	.word	0x00000210


	//   ....[3]....
        /*040c*/ 	.word	0x000003d0


	//   ....[4]....
        /*0410*/ 	.word	0x00000530


	//   ....[5]....
        /*0414*/ 	.word	0x00000650


	//   ....[6]....
        /*0418*/ 	.word	0x000007b0


	//   ....[7]....
        /*041c*/ 	.word	0x000012c0


	//   ....[8]....
        /*0420*/ 	.word	0x00005470


	//   ....[9]....
        /*0424*/ 	.word	0x00005500


	//   ....[10]....
        /*0428*/ 	.word	0x000057e0


	//   ....[11]....
        /*042c*/ 	.word	0x000059b0


	//   ....[12]....
        /*0430*/ 	.word	0x0000a700


	//   ....[13]....
        /*0434*/ 	.word	0x0000a750


	//   ....[14]....
        /*0438*/ 	.word	0x0000b280


	//   ....[15]....
        /*043c*/ 	.word	0x0000b330


	//   ....[16]....
        /*0440*/ 	.word	0x0000c7b0


	//   ....[17]....
        /*0444*/ 	.word	0x0000c810


	//   ....[18]....
        /*0448*/ 	.word	0x0000cd00


	//   ....[19]....
        /*044c*/ 	.word	0x0000cd10


	//   ....[20]....
        /*0450*/ 	.word	0x0000f1b0


	//   ....[21]....
        /*0454*/ 	.word	0x0000f350


	//   ....[22]....
        /*0458*/ 	.word	0x0000f380


	//   ....[23]....
        /*045c*/ 	.word	0x0000f3c0


	//   ....[24]....
        /*0460*/ 	.word	0x0000f420


	//   ....[25]....
        /*0464*/ 	.word	0x0000f480


	//   ....[26]....
        /*0468*/ 	.word	0x0000f4c0


	//   ....[27]....
        /*046c*/ 	.word	0x0000f680


	//   ....[28]....
        /*0470*/ 	.word	0x0000f6e0


	//   ....[29]....
        /*0474*/ 	.word	0x0000f720


	//   ....[30]....
        /*0478*/ 	.word	0x0000f760


	//   ....[31]....
        /*047c*/ 	.word	0x0000f790


	//   ....[32]....
        /*0480*/ 	.word	0x0000f7c0


	//   ....[33]....
        /*0484*/ 	.word	0x0000f850


	//   ....[34]....
        /*0488*/ 	.word	0x0000f880


	//   ....[35]....
        /*048c*/ 	.word	0x0000f910


	//   ....[36]....
        /*0490*/ 	.word	0x00012e70


	//   ....[37]....
        /*0494*/ 	.word	0x00012e80


	//   ....[38]....
        /*0498*/ 	.word	0x00012fa0


	//   ....[39]....
        /*049c*/ 	.word	0x00013000


	//   ....[40]....
        /*04a0*/ 	.word	0x00013040


	//   ....[41]....
        /*04a4*/ 	.word	0x00013080


	//   ....[42]....
        /*04a8*/ 	.word	0x000130b0


	//   ....[43]....
        /*04ac*/ 	.word	0x000130e0


	//   ....[44]....
        /*04b0*/ 	.word	0x00013280


	//   ....[45]....
        /*04b4*/ 	.word	0x000132e0


	//   ....[46]....
        /*04b8*/ 	.word	0x00013320


	//   ....[47]....
        /*04bc*/ 	.word	0x00013360


	//   ....[48]....
        /*04c0*/ 	.word	0x00013390


	//   ....[49]....
        /*04c4*/ 	.word	0x000133c0


	//   ....[50]....
        /*04c8*/ 	.word	0x00013480


	//   ....[51]....
        /*04cc*/ 	.word	0x000134a0


	//   ....[52]....
        /*04d0*/ 	.word	0x00013510


	//   ....[53]....
        /*04d4*/ 	.word	0x00013960


	//   ....[54]....
        /*04d8*/ 	.word	0x00013e40


	//   ....[55]....
        /*04dc*/ 	.word	0x00014260


	//   ....[56]....
        /*04e0*/ 	.word	0x000142f0


	//   ....[57]....
        /*04e4*/ 	.word	0x00014390


	//   ....[58]....
        /*04e8*/ 	.word	0x00014440


	//   ....[59]....
        /*04ec*/ 	.word	0x000144c0


	//   ....[60]....
        /*04f0*/ 	.word	0x00014540


	//   ....[61]....
        /*04f4*/ 	.word	0x000145c0


	//   ....[62]....
        /*04f8*/ 	.word	0x00014640


	//   ....[63]....
        /*04fc*/ 	.word	0x000146d0


	//   ....[64]....
        /*0500*/ 	.word	0x00014780


	//   ....[65]....
        /*0504*/ 	.word	0x00014800


	//   ....[66]....
        /*0508*/ 	.word	0x00014880


	//   ....[67]....
        /*050c*/ 	.word	0x00014900


	//   ....[68]....
        /*0510*/ 	.word	0x00014980


	//   ....[69]....
        /*0514*/ 	.word	0x000149f0


	//   ....[70]....
        /*0518*/ 	.word	0x00014a90


	//   ....[71]....
        /*051c*/ 	.word	0x00014b20


	//   ....[72]....
        /*0520*/ 	.word	0x00014c40


	//----- nvinfo : EIATTR_REG_RECONFIG
	.align		4
.L_152:
        /*0524*/ 	.byte	0x01, 0x54
	.zero		2


	//----- nvinfo : EIATTR_SYSCALL_OFFSETS
	.align		4
        /*0528*/ 	.byte	0x04, 0x46
        /*052a*/ 	.short	(.L_154 - .L_153)


	//   ....[0]....
.L_153:
        /*052c*/ 	.word	0x000014a0


	//   ....[1]....
        /*0530*/ 	.word	0x000102c0


	//   ....[2]....
        /*0534*/ 	.word	0x00010400


	//   ....[3]....
        /*0538*/ 	.word	0x00010500


	//----- nvinfo : EIATTR_MBARRIER_INSTR_OFFSETS
	.align		4
.L_154:
        /*053c*/ 	.byte	0x04, 0x39
        /*053e*/ 	.short	(.L_156 - .L_155)


	//   ....[0]....
.L_155:
        /*0540*/ 	.word	0x00000280
        /*0544*/ 	.word	0x000000ff
        /*0548*/ 	.word	0x00034800
        /*054c*/ 	.short	0x0100
        /*054e*/ 	.byte	0x08
	.zero		1


	//   ....[1]....
        /*0550*/ 	.word	0x00000290
        /*0554*/ 	.word	0x000000ff
        /*0558*/ 	.word	0x00034820
        /*055c*/ 	.short	0x0100
        /*055e*/ 	.byte	0x08
	.zero		1


	//   ....[2]....
        /*0560*/ 	.word	0x00000380
        /*0564*/ 	.word	0x000000ff
        /*0568*/ 	.word	0x00034830
        /*056c*/ 	.short	0x0100
        /*056e*/ 	.byte	0x08
	.zero		1


	//   ....[3]....
        /*0570*/ 	.word	0x00000390
        /*0574*/ 	.word	0x000000ff
        /*0578*/ 	.word	0x00034840
        /*057c*/ 	.short	0x0100
        /*057e*/ 	.byte	0x08
	.zero		1


	//   ....[4]....
        /*0580*/ 	.word	0x000003a0
        /*0584*/ 	.word	0x000000ff
        /*0588*/ 	.word	0x00034838
        /*058c*/ 	.short	0x0100
        /*058e*/ 	.byte	0x08
	.zero		1


	//   ....[5]....
        /*0590*/ 	.word	0x000003b0
        /*0594*/ 	.word	0x000000ff
        /*0598*/ 	.word	0x00034848
        /*059c*/ 	.short	0x0100
        /*059e*/ 	.byte	0x08
	.zero		1


	//   ....[6]....
        /*05a0*/ 	.word	0x000004e0
        /*05a4*/ 	.word	0x000000ff
        /*05a8*/ 	.word	0x00034850
        /*05ac*/ 	.short	0x0100
        /*05ae*/ 	.byte	0x08
	.zero		1


	//   ....[7]....
        /*05b0*/ 	.word	0x000004f0
        /*05b4*/ 	.word	0x000000ff
        /*05b8*/ 	.word	0x00034860
        /*05bc*/ 	.short	0x0100
        /*05be*/ 	.byte	0x08
	.zero		1


	//   ....[8]....
        /*05c0*/ 	.word	0x00000500
        /*05c4*/ 	.word	0x000000ff
        /*05c8*/ 	.word	0x00034858
        /*05cc*/ 	.short	0x0100
        /*05ce*/ 	.byte	0x08
	.zero		1


	//   ....[9]....
        /*05d0*/ 	.word	0x00000510
        /*05d4*/ 	.word	0x000000ff
        /*05d8*/ 	.word	0x00034868
        /*05dc*/ 	.short	0x0100
        /*05de*/ 	.byte	0x08
	.zero		1


	//   ....[10]....
        /*05e0*/ 	.word	0x00000600
        /*05e4*/ 	.word	0x000000ff
        /*05e8*/ 	.word	0x00034870
        /*05ec*/ 	.short	0x0100
        /*05ee*/ 	.byte	0x06
	.zero		1


	//   ....[11]....
        /*05f0*/ 	.word	0x00000610
        /*05f4*/ 	.word	0x000000ff
        /*05f8*/ 	.word	0x00034880
        /*05fc*/ 	.short	0x0100
        /*05fe*/ 	.byte	0x06
	.zero		1


	//   ....[12]....
        /*0600*/ 	.word	0x00000620
        /*0604*/ 	.word	0x000000ff
        /*0608*/ 	.word	0x00034878
        /*060c*/ 	.short	0x0100
        /*060e*/ 	.byte	0x06
	.zero		1


	//   ....[13]....
        /*0610*/ 	.word	0x00000630
        /*0614*/ 	.word	0x000000ff
        /*0618*/ 	.word	0x00034888
        /*061c*/ 	.short	0x0100
        /*061e*/ 	.byte	0x06
	.zero		1


	//   ....[14]....
        /*0620*/ 	.word	0x00000760
        /*0624*/ 	.word	0x000000ff
        /*0628*/ 	.word	0x00034890
        /*062c*/ 	.short	0x0100
        /*062e*/ 	.byte	0x08
	.zero		1


	//   ....[15]....
        /*0630*/ 	.word	0x00000770
        /*0634*/ 	.word	0x000000ff
        /*0638*/ 	.word	0x000348a0
        /*063c*/ 	.short	0x0100
        /*063e*/ 	.byte	0x08
	.zero		1


	//   ....[16]....
        /*0640*/ 	.word	0x00000780
        /*0644*/ 	.word	0x000000ff
        /*0648*/ 	.word	0x00034898
        /*064c*/ 	.short	0x0100
        /*064e*/ 	.byte	0x08
	.zero		1


	//   ....[17]....
        /*0650*/ 	.word	0x00000790
        /*0654*/ 	.word	0x000000ff
        /*0658*/ 	.word	0x000348a8
        /*065c*/ 	.short	0x0100
        /*065e*/ 	.byte	0x08
	.zero		1


	//   ....[18]....
        /*0660*/ 	.word	0x000008c0
        /*0664*/ 	.word	0x000000ff
        /*0668*/ 	.word	0x000348b0
        /*066c*/ 	.short	0x0100
        /*066e*/ 	.byte	0x08
	.zero		1


	//   ....[19]....
        /*0670*/ 	.word	0x000008d0
        /*0674*/ 	.word	0x000000ff
        /*0678*/ 	.word	0x000348c0
        /*067c*/ 	.short	0x0100
        /*067e*/ 	.byte	0x08
	.zero		1


	//   ....[20]....
        /*0680*/ 	.word	0x000008e0
        /*0684*/ 	.word	0x000000ff
        /*0688*/ 	.word	0x000348b8
        /*068c*/ 	.short	0x0100
        /*068e*/ 	.byte	0x08
	.zero		1


	//   ....[21]....
        /*0690*/ 	.word	0x000008f0
        /*0694*/ 	.word	0x000000ff
        /*0698*/ 	.word	0x000348c8
        /*069c*/ 	.short	0x0100
        /*069e*/ 	.byte	0x08
	.zero		1


	//   ....[22]....
        /*06a0*/ 	.word	0x00001550
        /*06a4*/ 	.word	0x00000000
        /*06a8*/ 	.word	0x00034800
        /*06ac*/ 	.short	0x010a
        /*06ae*/ 	.byte	0x3f
	.zero		1


	//   ....[23]....
        /*06b0*/ 	.word	0x000015c0
        /*06b4*/ 	.word	0x0000000a
        /*06b8*/ 	.word	0x00034830
        /*06bc*/ 	.short	0x010a
        /*06be*/ 	.byte	0x3f
	.zero		1


	//   ....[24]....
        /*06c0*/ 	.word	0x00001630
        /*06c4*/ 	.word	0x0000000a
        /*06c8*/ 	.word	0x00034830
        /*06cc*/ 	.short	0x010a
        /*06ce*/ 	.byte	0x3f
	.zero		1


	//   ....[25]....
        /*06d0*/ 	.word	0x00006360
        /*06d4*/ 	.word	0x0000000b
        /*06d8*/ 	.word	0x00000000
        /*06dc*/ 	.short	0x0101
        /*06de*/ 	.byte	0x3f
	.zero		1


	//   ....[26]....
        /*06e0*/ 	.word	0x00007110
        /*06e4*/ 	.word	0x00000000
        /*06e8*/ 	.word	0x00034830
        /*06ec*/ 	.short	0x010a
        /*06ee*/ 	.byte	0x3f
	.zero		1


	//   ....[27]....
        /*06f0*/ 	.word	0x00007150
        /*06f4*/ 	.word	0x00000000
        /*06f8*/ 	.word	0x00034830
        /*06fc*/ 	.short	0x010a
        /*06fe*/ 	.byte	0x3f
	.zero		1


	//   ....[28]....
        /*0700*/ 	.word	0x00009830
        /*0704*/ 	.word	0x000000ff
        /*0708*/ 	.word	0x00034850
        /*070c*/ 	.short	0x010a
        /*070e*/ 	.byte	0x06
	.zero		1


	//   ....[29]....
        /*0710*/ 	.word	0x00009870
        /*0714*/ 	.word	0x000000ff
        /*0718*/ 	.word	0x00034850
        /*071c*/ 	.short	0x010a
        /*071e*/ 	.byte	0x06
	.zero		1


	//   ....[30]....
        /*0720*/ 	.word	0x0000b900
        /*0724*/ 	.word	0x00000080
        /*0728*/ 	.word	0x00000000
        /*072c*/ 	.short	0x0101
        /*072e*/ 	.byte	0x3f
	.zero		1


	//   ....[31]....
        /*0730*/ 	.word	0x0000b990
        /*0734*/ 	.word	0x00000082
        /*0738*/ 	.word	0x00000000
        /*073c*/ 	.short	0x0101
        /*073e*/ 	.byte	0x3f
	.zero		1


	//   ....[32]....
        /*0740*/ 	.word	0x0000c710
        /*0744*/ 	.word	0x00000008
        /*0748*/ 	.word	0x00034850
        /*074c*/ 	.short	0x010a
        /*074e*/ 	.byte	0x3f
	.zero		1


	//   ....[33]....
        /*0750*/ 	.word	0x0000c750
        /*0754*/ 	.word	0x00000008
        /*0758*/ 	.word	0x00034850
        /*075c*/ 	.short	0x010a
        /*075e*/ 	.byte	0x3f
	.zero		1


	//   ....[34]....
        /*0760*/ 	.word	0x0000cfe0
        /*0764*/ 	.word	0x00000007
        /*0768*/ 	.word	0x00000000
        /*076c*/ 	.short	0x0101
        /*076e*/ 	.byte	0x3f
	.zero		1


	//   ....[35]....
        /*0770*/ 	.word	0x0000e120
        /*0774*/ 	.word	0x00000000
        /*0778*/ 	.word	0x00000000
        /*077c*/ 	.short	0x0101
        /*077e*/ 	.byte	0x3f
	.zero		1


	//   ....[36]....
        /*0780*/ 	.word	0x00010b70
        /*0784*/ 	.word	0x00000008
        /*0788*/ 	.word	0x00034840
        /*078c*/ 	.short	0x010a
        /*078e*/ 	.byte	0x3f
	.zero		1


	//   ....[37]....
        /*0790*/ 	.word	0x00011040
        /*0794*/ 	.word	0x00000009
        /*0798*/ 	.word	0x00034820
        /*079c*/ 	.short	0x010a
        /*079e*/ 	.byte	0x3f
	.zero		1


	//   ....[38]....
        /*07a0*/ 	.word	0x00011390
        /*07a4*/ 	.word	0x00000002
        /*07a8*/ 	.word	0x00034840
        /*07ac*/ 	.short	0x010a
        /*07ae*/ 	.byte	0x3f
	.zero		1


	//   ....[39]....
        /*07b0*/ 	.word	0x00011650
        /*07b4*/ 	.word	0x00000003
        /*07b8*/ 	.word	0x00000060
        /*07bc*/ 	.short	0x010a
        /*07be*/ 	.byte	0x3f
	.zero		1


	//   ....[40]....
        /*07c0*/ 	.word	0x00011c30
        /*07c4*/ 	.word	0x00000002
        /*07c8*/ 	.word	0x00034840
        /*07cc*/ 	.short	0x010a
        /*07ce*/ 	.byte	0x3f
	.zero		1


	//   ....[41]....
        /*07d0*/ 	.word	0x00011ef0
        /*07d4*/ 	.word	0x00000002
        /*07d8*/ 	.word	0x00000060
        /*07dc*/ 	.short	0x010a
        /*07de*/ 	.byte	0x3f
	.zero		1


	//   ....[42]....
        /*07e0*/ 	.word	0x000123d0
        /*07e4*/ 	.word	0x00000002
        /*07e8*/ 	.word	0x00034840
        /*07ec*/ 	.short	0x010a
        /*07ee*/ 	.byte	0x3f
	.zero		1


	//   ....[43]....
        /*07f0*/ 	.word	0x00012690
        /*07f4*/ 	.word	0x00000002
        /*07f8*/ 	.word	0x00000060
        /*07fc*/ 	.short	0x010a
        /*07fe*/ 	.byte	0x3f
	.zero		1


	//   ....[44]....
        /*0800*/ 	.word	0x00012b10
        /*0804*/ 	.word	0x00000003
        /*0808*/ 	.word	0x00034860
        /*080c*/ 	.short	0x010a
        /*080e*/ 	.byte	0x3f
	.zero		1


	//   ....[45]....
        /*0810*/ 	.word	0x000138e0
        /*0814*/ 	.word	0x00000000
        /*0818*/ 	.word	0x00034820
        /*081c*/ 	.short	0x010a
        /*081e*/ 	.byte	0x3f
	.zero		1


	//   ....[46]....
        /*0820*/ 	.word	0x00013aa0
        /*0824*/ 	.word	0x00000006
        /*0828*/ 	.word	0x00000000
        /*082c*/ 	.short	0x010a
        /*082e*/ 	.byte	0x3f
	.zero		1


	//   ....[47]....
        /*0830*/ 	.word	0x00013b10
        /*0834*/ 	.word	0x00000007
        /*0838*/ 	.word	0x00000000
        /*083c*/ 	.short	0x010a
        /*083e*/ 	.byte	0x3f
	.zero		1


	//   ....[48]....
        /*0840*/ 	.word	0x00013b80
        /*0844*/ 	.word	0x00000004
        /*0848*/ 	.word	0x00000000
        /*084c*/ 	.short	0x010a
        /*084e*/ 	.byte	0x3f
	.zero		1


	//   ....[49]....
        /*0850*/ 	.word	0x00013bb0
        /*0854*/ 	.word	0x00000003
        /*0858*/ 	.word	0x00000000
        /*085c*/ 	.short	0x010a
        /*085e*/ 	.byte	0x3f
	.zero		1


	//   ....[50]....
        /*0860*/ 	.word	0x00013c10
        /*0864*/ 	.word	0x00000000
        /*0868*/ 	.word	0x00034800
        /*086c*/ 	.short	0x010a
        /*086e*/ 	.byte	0x3f
	.zero		1


	//   ....[51]....
        /*0870*/ 	.word	0x00013c60
        /*0874*/ 	.word	0x0000000a
        /*0878*/ 	.word	0x00034830
        /*087c*/ 	.short	0x010a
        /*087e*/ 	.byte	0x3f
	.zero		1


	//   ....[52]....
        /*0880*/ 	.word	0x00013cb0
        /*0884*/ 	.word	0x00000000
        /*0888*/ 	.word	0x00034830
        /*088c*/ 	.short	0x010a
        /*088e*/ 	.byte	0x3f
	.zero		1


	//   ....[53]....
        /*0890*/ 	.word	0x00013d10
        /*0894*/ 	.word	0x0000000f
        /*0898*/ 	.word	0x00034850
        /*089c*/ 	.short	0x010a
        /*089e*/ 	.byte	0x3f
	.zero		1


	//   ....[54]....
        /*08a0*/ 	.word	0x00013d60
        /*08a4*/ 	.word	0x00000008
        /*08a8*/ 	.word	0x00034850
        /*08ac*/ 	.short	0x010a
        /*08ae*/ 	.byte	0x3f
	.zero		1


	//   ....[55]....
        /*08b0*/ 	.word	0x00013f00
        /*08b4*/ 	.word	0x00000008
        /*08b8*/ 	.word	0x00034840
        /*08bc*/ 	.short	0x010a
        /*08be*/ 	.byte	0x3f
	.zero		1


	//   ....[56]....
        /*08c0*/ 	.word	0x00013f80
        /*08c4*/ 	.word	0x00000008
        /*08c8*/ 	.word	0x00034820
        /*08cc*/ 	.short	0x010a
        /*08ce*/ 	.byte	0x3f
	.zero		1


	//   ....[57]....
        /*08d0*/ 	.word	0x00013fd0
        /*08d4*/ 	.word	0x00000002
        /*08d8*/ 	.word	0x00034840
        /*08dc*/ 	.short	0x010a
        /*08de*/ 	.byte	0x3f
	.zero		1


	//   ....[58]....
        /*08e0*/ 	.word	0x00014020
        /*08e4*/ 	.word	0x00000003
        /*08e8*/ 	.word	0x00000060
        /*08ec*/ 	.short	0x010a
        /*08ee*/ 	.byte	0x3f
	.zero		1


	//   ....[59]....
        /*08f0*/ 	.word	0x00014070
        /*08f4*/ 	.word	0x00000002
        /*08f8*/ 	.word	0x00034840
        /*08fc*/ 	.short	0x010a
        /*08fe*/ 	.byte	0x3f
	.zero		1


	//   ....[60]....
        /*0900*/ 	.word	0x000140c0
        /*0904*/ 	.word	0x00000002
        /*0908*/ 	.word	0x00000060
        /*090c*/ 	.short	0x010a
        /*090e*/ 	.byte	0x3f
	.zero		1


	//   ....[61]....
        /*0910*/ 	.word	0x00014110
        /*0914*/ 	.word	0x00000002
        /*0918*/ 	.word	0x00034840
        /*091c*/ 	.short	0x010a
        /*091e*/ 	.byte	0x3f
	.zero		1


	//   ....[62]....
        /*0920*/ 	.word	0x00014160
        /*0924*/ 	.word	0x00000002
        /*0928*/ 	.word	0x00000060
        /*092c*/ 	.short	0x010a
        /*092e*/ 	.byte	0x3f
	.zero		1


	//   ....[63]....
        /*0930*/ 	.word	0x000141b0
        /*0934*/ 	.word	0x00000003
        /*0938*/ 	.word	0x00034860
        /*093c*/ 	.short	0x010a
        /*093e*/ 	.byte	0x3f
	.zero		1


	//   ....[64]....
        /*0940*/ 	.word	0x00014b60
        /*0944*/ 	.word	0x00000000
        /*0948*/ 	.word	0x00034820
        /*094c*/ 	.short	0x010a
        /*094e*/ 	.byte	0x3f
	.zero		1


	//   ....[65]....
        /*0950*/ 	.word	0x00014d00
        /*0954*/ 	.word	0x00000006
        /*0958*/ 	.word	0x00000000
        /*095c*/ 	.short	0x010a
        /*095e*/ 	.byte	0x3f
	.zero		1


	//   ....[66]....
        /*0960*/ 	.word	0x00014d50
        /*0964*/ 	.word	0x00000007
        /*0968*/ 	.word	0x00000000
        /*096c*/ 	.short	0x010a
        /*096e*/ 	.byte	0x3f
	.zero		1


	//   ....[67]....
        /*0970*/ 	.word	0x00014da0
        /*0974*/ 	.word	0x00000004
        /*0978*/ 	.word	0x00000000
        /*097c*/ 	.short	0x010a
        /*097e*/ 	.byte	0x3f
	.zero		1


	//----- nvinfo : EIATTR_NUM_MBARRIERS
	.align		4
.L_156:
        /*0980*/ 	.byte	0x03, 0x38
        /*0982*/ 	.short	0x0016


	//----- nvinfo : EIATTR_EXIT_INSTR_OFFSETS
	.align		4
        /*0984*/ 	.byte	0x04, 0x1c
        /*0986*/ 	.short	(.L_158 - .L_157)


	//   ....[0]....
.L_157:
        /*0988*/ 	.word	0x00000a90


	//   ....[1]....
        /*098c*/ 	.word	0x0000f170


	//   ....[2]....
        /*0990*/ 	.word	0x0000f1d0


	//   ....[3]....
        /*0994*/ 	.word	0x00013c00


	//----- nvinfo : EIATTR_MAX_THREADS
	.align		4
.L_158:
        /*0998*/ 	.byte	0x04, 0x05
        /*099a*/ 	.short	(.L_160 - .L_159)
.L_159:
        /*099c*/ 	.word	0x00000180
        /*09a0*/ 	.word	0x00000001
        /*09a4*/ 	.word	0x00000001


	//----- nvinfo : EIATTR_CRS_STACK_SIZE
	.align		4
.L_160:
        /*09a8*/ 	.byte	0x04, 0x1e
        /*09aa*/ 	.short	(.L_162 - .L_161)
.L_161:
        /*09ac*/ 	.word	0x00000000


	//----- nvinfo : EIATTR_CBANK_PARAM_SIZE
	.align		4
.L_162:
        /*09b0*/ 	.byte	0x03, 0x19
        /*09b2*/ 	.short	0x0a70


	//----- nvinfo : EIATTR_PARAM_CBANK
	.align		4
        /*09b4*/ 	.byte	0x04, 0x0a
        /*09b6*/ 	.short	(.L_164 - .L_163)
	.align		4
.L_163:
        /*09b8*/ 	.word	index@(.nv.constant0._ZN7cutlass13device_kernelIN5flash11enable_sm90INS1_16FlashAttnFwdSm90INS1_25CollectiveMainloopFwdSm90ILi2EN4cute5tupleIJNS5_1CILi1EEES8_S8_EEENS6_IJNS7_ILi128EEENS7_ILi176EEESA_EEELi128ENS_10bfloat16_tEfNS_4arch4Sm90ELb0ELb0ELb1ELb1ELb0ELb0ELb0ELb1ELb1ELb0ELb0ELb0EEENS1_21CollectiveEpilogueFwdINS6_IJSA_SA_SB_EEES9_SD_SF_Li256ELb1ELb0ELb0ELb0EEENS1_36VarlenDynamicPersistentTileSchedulerILi128ELi176ELi256ELi32ELb0ELb0ELb1ELb0ELb1ELb1EEEEEEEEEvNT_6ParamsE)
        /*09bc*/ 	.short	0x0210
        /*09be*/ 	.short	0x0a70


	//----- nvinfo : EIATTR_SW_WAR
	.align		4
.L_164:
        /*09c0*/ 	.byte	0x04, 0x36
        /*09c2*/ 	.short	(.L_166 - .L_165)
.L_165:
        /*09c4*/ 	.word	0x00000008
.L_166:


//--------------------- .nv.info._ZN7cutlass13device_kernelIN5flash11enable_sm90INS1_16FlashAttnFwdSm90INS1_25CollectiveMainloopFwdSm90ILi2EN4cute5tupleIJNS5_1CILi1EEES8_S8_EEENS6_IJNS7_ILi128EEENS7_ILi176EEESA_EEELi128ENS_10bfloat16_tEfNS_4arch4Sm90ELb0ELb0ELb1ELb1ELb0ELb1ELb0ELb1ELb1ELb0ELb0ELb0EEENS1_21CollectiveEpilogueFwdINS6_IJSA_SA_SB_EEES9_SD_SF_Li256ELb1ELb0ELb0ELb0EEENS1_36VarlenDynamicPersistentTileSchedulerILi128ELi176ELi256ELi32ELb0ELb0ELb1ELb0ELb1ELb1EEEEEEEEEvNT_6ParamsE --------------------------
	.section	.nv.info._ZN7cutlass13device_kernelIN5flash11enable_sm90INS1_16FlashAttnFwdSm90INS1_25CollectiveMainloopFwdSm90ILi2EN4cute5tupleIJNS5_1CILi1EEES8_S8_EEENS6_IJNS7_ILi128EEENS7_ILi176EEESA_EEELi128ENS_10bfloat16_tEfNS_4arch4Sm90ELb0ELb0ELb1ELb1ELb0ELb1ELb0ELb1ELb1ELb0ELb0ELb0EEENS1_21CollectiveEpilogueFwdINS6_IJSA_SA_SB_EEES9_SD_SF_Li256ELb1ELb0ELb0ELb0EEENS1_36VarlenDynamicPersistentTileSchedulerILi128ELi176ELi256ELi32ELb0ELb0ELb1ELb0ELb1ELb1EEEEEEEEEvNT_6ParamsE,"",@"SHT_CUDA_INFO"
	.sectionflags	@""
	.align	4


	//----- nvinfo : EIATTR_CUDA_API_VERSION
	.align		4
        /*0000*/ 	.byte	0x04, 0x37
        /*0002*/ 	.short	(.L_168 - .L_167)
.L_167:
        /*0004*/ 	.word	0x00000082


	//----- nvinfo : EIATTR_KPARAM_INFO
	.align		4
.L_168:
        /*0008*/ 	.byte	0x04, 0x17
        /*000a*/ 	.short	(.L_170 - .L_169)
.L_169:
        /*000c*/ 	.word	0x00000000
        /*0010*/ 	.short	0x0000
        /*0012*/ 	.short	0x0070
        /*0014*/ 	.byte	0x00, 0xf0, 0x01, 0x28


	//----- nvinfo : EIATTR_SPARSE_MMA_MASK
	.align		4
.L_170:
        /*0018*/ 	.byte	0x03, 0x50
        /*001a*/ 	.short	0x0000


	//----- nvinfo : EIATTR_MAXREG_COUNT
	.align		4
        /*001c*/ 	.byte	0x03, 0x1b
        /*001e*/ 	.short	0x00a8


	//----- nvinfo : EIATTR_NUM_BARRIERS
	.align		4
        /*0020*/ 	.byte	0x02, 0x4c
        /*0022*/ 	.byte	0x10
	.zero		1


	//----- nvinfo : EIATTR_EXTERNS
	.align		4
        /*0024*/ 	.byte	0x04, 0x0f
        /*0026*/ 	.short	(.L_172 - .L_171)


	//   ....[0]....
	.align		4
.L_171:
        /*0028*/ 	.word	index@(__assertfail)


	//----- nvinfo : EIATTR_ANNOTATIONS
	.align		4
.L_172:
        /*002c*/ 	.byte	0x04, 0x55
        /*002e*/ 	.short	(.L_174 - .L_173)


	//   ....[0]....
.L_173:
        /* <DEDUP_REMOVED lines=109> */


	//----- nvinfo : EIATTR_MERCURY_ISA_VERSION
	.align		4
.L_174:
        /*06f0*/ 	.byte	0x03, 0x5f
        /*06f2*/ 	.short	0x0101


	//----- nvinfo : EIATTR_UNUSED_LOAD_BYTE_OFFSET
	.align		4
        /*06f4*/ 	.byte	0x04, 0x44
        /*06f6*/ 	.short	(.L_176 - .L_175)


	//   ....[0]....
.L_175:
        /*06f8*/ 	.word	0x00000af0
        /*06fc*/ 	.word	0x0000fff0


	//   ....[1]....
        /*0700*/ 	.word	0x0001dde0
        /*0704*/ 	.word	0x0000fff0


	//----- nvinfo : EIATTR_INT_WARP_WIDE_INSTR_OFFSETS
	.align		4
.L_176:
        /*0708*/ 	.byte	0x04, 0x31
        /*070a*/ 	.short	(.L_178 - .L_177)


	//   ....[0]....
.L_177:
        /*070c*/ 	.word	0x000001c0


	//   ....[1]....
        /*0710*/ 	.word	0x00000200


	//   ....[2]....
        /*0714*/ 	.word	0x00000270


	//   ....[3]....
        /*0718*/ 	.word	0x00021bb0


	//   ....[4]....
        /*071c*/ 	.word	0x00021c50


	//   ....[5]....
        /*0720*/ 	.word	0x000220e0


	//   ....[6]....
        /*0724*/ 	.word	0x00022110


	//   ....[7]....
        /*0728*/ 	.word	0x00022320


	//   ....[8]....
        /*072c*/ 	.word	0x000244f0


	//   ....[9]....
        /*0730*/ 	.word	0x00024590


	//----- nvinfo : EIATTR_COOP_GROUP_MASK_REGIDS
	.align		4
.L_178:
        /*0734*/ 	.byte	0x04, 0x29
        /*0736*/ 	.short	(.L_180 - .L_179)


	//   ....[0]....
.L_179:
        /*0738*/ 	.word	0xffffffff


	//   ....[1]....
        /*073c*/ 	.word	0xffffffff


	//   ....[2]....
        /*0740*/ 	.word	0xffffffff


	//   ....[3]....
        /*0744*/ 	.word	0xffffffff


	//   ....[4]....
        /*0748*/ 	.word	0xffffffff


	//   ....[5]....
        /*074c*/ 	.word	0xffffffff


	//   ....[6]....
        /*0750*/ 	.word	0xffffffff


	//   ....[7]....
        /*0754*/ 	.word	0xffffffff


	//   ....[8]....
        /*0758*/ 	.word	0xffffffff


	//   ....[9]....
        /*075c*/ 	.word	0xffffffff


	//   ....[10]....
        /*0760*/ 	.word	0xffffffff


	//   ....[11]....
        /*0764*/ 	.word	0xffffffff


	//   ....[12]....
        /*0768*/ 	.word	0xffffffff


	//   ....[13]....
        /*076c*/ 	.word	0xffffffff


	//   ....[14]....
        /*0770*/ 	.word	0xffffffff


	//   ....[15]....
        /*0774*/ 	.word	0xffffffff


	//   ....[16]....
        /*0778*/ 	.word	0xffffffff


	//   ....[17]....
        /*077c*/ 	.word	0xffffffff


	//   ....[18]....
        /*0780*/ 	.word	0xffffffff


	//   ....[19]....
        /*0784*/ 	.word	0xffffffff


	//   ....[20]....
        /*0788*/ 	.word	0xffffffff


	//   ....[21]....
        /*078c*/ 	.word	0xffffffff


	//   ....[22]....
        /*0790*/ 	.word	0xffffffff


	//   ....[23]....
        /*0794*/ 	.word	0xffffffff


	//   ....[24]....
        /*0798*/ 	.word	0xffffffff


	//   ....[25]....
        /*079c*/ 	.word	0xffffffff


	//   ....[26]....
        /*07a0*/ 	.word	0xffffffff


	//   ....[27]....
        /*07a4*/ 	.word	0xffffffff


	//   ....[28]....
        /*07a8*/ 	.word	0xffffffff


	//   ....[29]....
        /*07ac*/ 	.word	0xffffffff


	//   ....[30]....
        /*07b0*/ 	.word	0xffffffff


	//   ....[31]....
        /*07b4*/ 	.word	0xffffffff


	//   ....[32]....
        /*07b8*/ 	.word	0xffffffff


	//   ....[33]....
        /*07bc*/ 	.word	0xffffffff


	//   ....[34]....
        /*07c0*/ 	.word	0xffffffff


	//   ....[35]....
        /*07c4*/ 	.word	0xffffffff


	//   ....[36]....
        /*07c8*/ 	.word	0xffffffff


	//   ....[37]....
        /*07cc*/ 	.word	0xffffffff


	//   ....[38]....
        /*07d0*/ 	.word	0xffffffff


	//   ....[39]....
        /*07d4*/ 	.word	0xffffffff


	//   ....[40]....
        /*07d8*/ 	.word	0xffffffff


	//   ....[41]....
        /*07dc*/ 	.word	0xffffffff


	//   ....[42]....
        /*07e0*/ 	.word	0xffffffff


	//   ....[43]....
        /*07e4*/ 	.word	0xffffffff


	//   ....[44]....
        /*07e8*/ 	.word	0xffffffff


	//   ....[45]....
        /*07ec*/ 	.word	0xffffffff


	//   ....[46]....
        /*07f0*/ 	.word	0xffffffff


	//   ....[47]....
        /*07f4*/ 	.word	0xffffffff


	//   ....[48]....
        /*07f8*/ 	.word	0xffffffff


	//   ....[49]....
        /*07fc*/ 	.word	0xffffffff


	//   ....[50]....
        /*0800*/ 	.word	0xffffffff


	//   ....[51]....
        /*0804*/ 	.word	0xffffffff


	//   ....[52]....
        /*0808*/ 	.word	0xffffffff


	//   ....[53]....
        /*080c*/ 	.word	0xffffffff


	//   ....[54]....
        /*0810*/ 	.word	0x0500000f


	//   ....[55]....
        /*0814*/ 	.word	0x0500000f


	//   ....[56]....
        /*0818*/ 	.word	0x0500000f


	//   ....[57]....
        /*081c*/ 	.word	0x0500000f


	//   ....[58]....
        /*0820*/ 	.word	0x0500000f


	//   ....[59]....
        /*0824*/ 	.word	0x0500000f


	//   ....[60]....
        /*0828*/ 	.word	0x0500000f


	//   ....[61]....
        /*082c*/ 	.word	0x0500000f


	//   ....[62]....
        /*0830*/ 	.word	0x0500000f


	//   ....[63]....
        /*0834*/ 	.word	0x0500000f


	//   ....[64]....
        /*0838*/ 	.word	0x0500000f


	//   ....[65]....
        /*083c*/ 	.word	0x0500000f


	//   ....[66]....
        /*0840*/ 	.word	0x0500000f


	//   ....[67]....
        /*0844*/ 	.word	0x0500000f


	//   ....[68]....
        /*0848*/ 	.word	0x0500000f


	//   ....[69]....
        /*084c*/ 	.word	0x0500000f


	//   ....[70]....
        /*0850*/ 	.word	0x0500000f


	//   ....[71]....
        /*0854*/ 	.word	0x0500000f


	//   ....[72]....
        /*0858*/ 	.word	0x0500000f


	//   ....[73]....
        /*085c*/ 	.word	0x0500000f


	//   ....[74]....
        /*0860*/ 	.word	0x0500000f


	//   ....[75]....
        /*0864*/ 	.word	0x0500000f


	//   ....[76]....
        /*0868*/ 	.word	0x0500000f


	//   ....[77]....
        /*086c*/ 	.word	0x0500000f


	//   ....[78]....
        /*0870*/ 	.word	0x0500000f


	//   ....[79]....
        /*0874*/ 	.word	0x0500000f


	//   ....[80]....
        /*0878*/ 	.word	0x0500000f


	//   ....[81]....
        /*087c*/ 	.word	0x0500000f


	//   ....[82]....
        /*0880*/ 	.word	0x0500000f


	//----- nvinfo : EIATTR_COOP_GROUP_INSTR_OFFSETS
	.align		4
.L_180:
        /*0884*/ 	.byte	0x04, 0x28
        /*0886*/ 	.short	(.L_182 - .L_181)


	//   ....[0]....
.L_181:
        /*0888*/ 	.word	0x00000070


	//   ....[1]....
        /*088c*/ 	.word	0x000001d0


	//   ....[2]....
        /*0890*/ 	.word	0x00000220


	//   ....[3]....
        /*0894*/ 	.word	0x00000450


	//   ....[4]....
        /*0898*/ 	.word	0x000005b0


	//   ....[5]....
        /*089c*/ 	.word	0x000006d0


	//   ....[6]....
        /*08a0*/ 	.word	0x00000830


	//   ....[7]....
        /*08a4*/ 	.word	0x0000c610


	//   ....[8]....
        /*08a8*/ 	.word	0x00014ff0


	//   ....[9]....
        /*08ac*/ 	.word	0x00015090


	//   ....[10]....
        /*08b0*/ 	.word	0x00015310


	//   ....[11]....
        /*08b4*/ 	.word	0x000154e0


	//   ....[12]....
        /*08b8*/ 	.word	0x0001b1f0


	//   ....[13]....
        /*08bc*/ 	.word	0x0001b250


	//   ....[14]....
        /*08c0*/ 	.word	0x0001bbe0


	//   ....[15]....
        /*08c4*/ 	.word	0x0001bcc0


	//   ....[16]....
        /*08c8*/ 	.word	0x0001d2a0


	//   ....[17]....
        /*08cc*/ 	.word	0x0001d710


	//   ....[18]....
        /*08d0*/ 	.word	0x0001d740


	//   ....[19]....
        /*08d4*/ 	.word	0x0001d750


	//   ....[20]....
        /*08d8*/ 	.word	0x0001fe30


	//   ....[21]....
        /*08dc*/ 	.word	0x0001ffd0


	//   ....[22]....
        /*08e0*/ 	.word	0x00020000


	//   ....[23]....
        /*08e4*/ 	.word	0x00020040


	//   ....[24]....
        /*08e8*/ 	.word	0x000200a0


	//   ....[25]....
        /*08ec*/ 	.word	0x00020100


	//   ....[26]....
        /*08f0*/ 	.word	0x00020150


	//   ....[27]....
        /*08f4*/ 	.word	0x00020310


	//   ....[28]....
        /*08f8*/ 	.word	0x00020370


	//   ....[29]....
        /*08fc*/ 	.word	0x000203b0


	//   ....[30]....
        /*0900*/ 	.word	0x000203f0


	//   ....[31]....
        /*0904*/ 	.word	0x00020420


	//   ....[32]....
        /*0908*/ 	.word	0x00020450


	//   ....[33]....
        /*090c*/ 	.word	0x000204f0


	//   ....[34]....
        /*0910*/ 	.word	0x00020520


	//   ....[35]....
        /*0914*/ 	.word	0x000205b0


	//   ....[36]....
        /*0918*/ 	.word	0x000249b0


	//   ....[37]....
        /*091c*/ 	.word	0x000249c0


	//   ....[38]....
        /*0920*/ 	.word	0x00024ae0


	//   ....[39]....
        /*0924*/ 	.word	0x00024b40


	//   ....[40]....
        /*0928*/ 	.word	0x00024b80


	//   ....[41]....
        /*092c*/ 	.word	0x00024bc0


	//   ....[42]....
        /*0930*/ 	.word	0x00024bf0


	//   ....[43]....
        /*0934*/ 	.word	0x00024c20


	//   ....[44]....
        /*0938*/ 	.word	0x00024dc0


	//   ....[45]....
        /*093c*/ 	.word	0x00024e20


	//   ....[46]....
        /*0940*/ 	.word	0x00024e60


	//   ....[47]....
        /*0944*/ 	.word	0x00024ea0


	//   ....[48]....
        /*0948*/ 	.word	0x00024ed0


	//   ....[49]....
        /*094c*/ 	.word	0x00024f00


	//   ....[50]....
        /*0950*/ 	.word	0x00024fc0


	//   ....[51]....
        /*0954*/ 	.word	0x00024fe0


	//   ....[52]....
        /*0958*/ 	.word	0x00025050


	//   ....[53]....
        /*095c*/ 	.word	0x000254a0


	//   ....[54]....
        /*0960*/ 	.word	0x000258d0


	//   ....[55]....
        /*0964*/ 	.word	0x00025980


	//   ....[56]....
        /*0968*/ 	.word	0x00025a20


	//   ....[57]....
        /*096c*/ 	.word	0x00025ac0


	//   ....[58]....
        /*0970*/ 	.word	0x00025b60


	//   ....[59]....
        /*0974*/ 	.word	0x00025c50


	//   ....[60]....
        /*0978*/ 	.word	0x00025cf0


	//   ....[61]....
        /*097c*/ 	.word	0x00025d90


	//   ....[62]....
        /*0980*/ 	.word	0x00025e30


	//   ....[63]....
        /*0984*/ 	.word	0x00026090


	//   ....[64]....
        /*0988*/ 	.word	0x00026370


	//   ....[65]....
        /*098c*/ 	.word	0x00026790


	//   ....[66]....
        /*0990*/ 	.word	0x00026820


	//   ....[67]....
        /*0994*/ 	.word	0x000268c0


	//   ....[68]....
        /*0998*/ 	.word	0x00026970


	//   ....[69]....
        /*099c*/ 	.word	0x000269f0


	//   ....[70]....
        /*09a0*/ 	.word	0x00026a70


	//   ....[71]....
        /*09a4*/ 	.word	0x00026af0


	//   ....[72]....
        /*09a8*/ 	.word	0x00026b70


	//   ....[73]....
        /*09ac*/ 	.word	0x00026c00


	//   ....[74]....
        /*09b0*/ 	.word	0x00026cb0


	//   ....[75]....
        /*09b4*/ 	.word	0x00026d30


	//   ....[76]....
        /*09b8*/ 	.word	0x00026db0


	//   ....[77]....
        /*09bc*/ 	.word	0x00026e30


	//   ....[78]....
        /*09c0*/ 	.word	0x00026eb0


	//   ....[79]....
        /*09c4*/ 	.word	0x00026f20


	//   ....[80]....
        /*09c8*/ 	.word	0x00026fc0


	//   ....[81]....
        /*09cc*/ 	.word	0x00027050


	//   ....[82]....
        /*09d0*/ 	.word	0x00027170


	//----- nvinfo : EIATTR_REG_RECONFIG
	.align		4
.L_182:
        /*09d4*/ 	.byte	0x01, 0x54
	.zero		2


	//----- nvinfo : EIATTR_SYSCALL_OFFSETS
	.align		4
        /*09d8*/ 	.byte	0x04, 0x46
        /*09da*/ 	.short	(.L_184 - .L_183)


	//   ....[0]....
.L_183:
        /*09dc*/ 	.word	0x000018e0


	//   ....[1]....
        /*09e0*/ 	.word	0x00001a30


	//   ....[2]....
        /*09e4*/ 	.word	0x0000c7e0


	//   ....[3]....
        /*09e8*/ 	.word	0x0000cc80


	//   ....[4]....
        /*09ec*/ 	.word	0x00021de0


	//   ....[5]....
        /*09f0*/ 	.word	0x00021f20


	//   ....[6]....
        /*09f4*/ 	.word	0x00022020


	//----- nvinfo : EIATTR_MBARRIER_INSTR_OFFSETS
	.align		4
.L_184:
        /*09f8*/ 	.byte	0x04, 0x39
        /*09fa*/ 	.short	(.L_186 - .L_185)


	//   ....[0]....
.L_185:
        /*09fc*/ 	.word	0x00000300
        /*0a00*/ 	.word	0x000000ff
        /*0a04*/ 	.word	0x00034800
        /*0a08*/ 	.short	0x0100
        /*0a0a*/ 	.byte	0x08
	.zero		1


	//   ....[1]....
        /*0a0c*/ 	.word	0x00000310
        /*0a10*/ 	.word	0x000000ff
        /*0a14*/ 	.word	0x00034820
        /*0a18*/ 	.short	0x0100
        /*0a1a*/ 	.byte	0x08
	.zero		1


	//   ....[2]....
        /*0a1c*/ 	.word	0x00000400
        /*0a20*/ 	.word	0x000000ff
        /*0a24*/ 	.word	0x00034830
        /*0a28*/ 	.short	0x0100
        /*0a2a*/ 	.byte	0x08
	.zero		1


	//   ....[3]....
        /*0a2c*/ 	.word	0x00000410
        /*0a30*/ 	.word	0x000000ff
        /*0a34*/ 	.word	0x00034840
        /*0a38*/ 	.short	0x0100
        /*0a3a*/ 	.byte	0x08
	.zero		1


	//   ....[4]....
        /*0a3c*/ 	.word	0x00000420
        /*0a40*/ 	.word	0x000000ff
        /*0a44*/ 	.word	0x00034838
        /*0a48*/ 	.short	0x0100
        /*0a4a*/ 	.byte	0x08
	.zero		1


	//   ....[5]....
        /*0a4c*/ 	.word	0x00000430
        /*0a50*/ 	.word	0x000000ff
        /*0a54*/ 	.word	0x00034848
        /*0a58*/ 	.short	0x0100
        /*0a5a*/ 	.byte	0x08
	.zero		1


	//   ....[6]....
        /*0a5c*/ 	.word	0x00000560
        /*0a60*/ 	.word	0x000000ff
        /*0a64*/ 	.word	0x00034850
        /*0a68*/ 	.short	0x0100
        /*0a6a*/ 	.byte	0x08
	.zero		1


	//   ....[7]....
        /*0a6c*/ 	.word	0x00000570
        /*0a70*/ 	.word	0x000000ff
        /*0a74*/ 	.word	0x00034860
        /*0a78*/ 	.short	0x0100
        /*0a7a*/ 	.byte	0x08
	.zero		1


	//   ....[8]....
        /*0a7c*/ 	.word	0x00000580
        /*0a80*/ 	.word	0x000000ff
        /*0a84*/ 	.word	0x00034858
        /*0a88*/ 	.short	0x0100
        /*0a8a*/ 	.byte	0x08
	.zero		1


	//   ....[9]....
        /*0a8c*/ 	.word	0x00000590
        /*0a90*/ 	.word	0x000000ff
        /*0a94*/ 	.word	0x00034868
        /*0a98*/ 	.short	0x0100
        /*0a9a*/ 	.byte	0x08
	.zero		1


	//   ....[10]....
        /*0a9c*/ 	.word	0x00000680
        /*0aa0*/ 	.word	0x000000ff
        /*0aa4*/ 	.word	0x00034870
        /*0aa8*/ 	.short	0x0100
        /*0aaa*/ 	.byte	0x06
	.zero		1


	//   ....[11]....
        /*0aac*/ 	.word	0x00000690
        /*0ab0*/ 	.word	0x000000ff
        /*0ab4*/ 	.word	0x00034880
        /*0ab8*/ 	.short	0x0100
        /*0aba*/ 	.byte	0x06
	.zero		1


	//   ....[12]....
        /*0abc*/ 	.word	0x000006a0
        /*0ac0*/ 	.word	0x000000ff
        /*0ac4*/ 	.word	0x00034878
        /*0ac8*/ 	.short	0x0100
        /*0aca*/ 	.byte	0x06
	.zero		1


	//   ....[13]....
        /*0acc*/ 	.word	0x000006b0
        /*0ad0*/ 	.word	0x000000ff
        /*0ad4*/ 	.word	0x00034888
        /*0ad8*/ 	.short	0x0100
        /*0ada*/ 	.byte	0x06
	.zero		1


	//   ....[14]....
        /*0adc*/ 	.word	0x000007e0
        /*0ae0*/ 	.word	0x000000ff
        /*0ae4*/ 	.word	0x00034890
        /*0ae8*/ 	.short	0x0100
        /*0aea*/ 	.byte	0x08
	.zero		1


	//   ....[15]....
        /*0aec*/ 	.word	0x000007f0
        /*0af0*/ 	.word	0x000000ff
        /*0af4*/ 	.word	0x000348a0
        /*0af8*/ 	.short	0x0100
        /*0afa*/ 	.byte	0x08
	.zero		1


	//   ....[16]....
        /*0afc*/ 	.word	0x00000800
        /*0b00*/ 	.word	0x000000ff
        /*0b04*/ 	.word	0x00034898
        /*0b08*/ 	.short	0x0100
        /*0b0a*/ 	.byte	0x08
	.zero		1


	//   ....[17]....
        /*0b0c*/ 	.word	0x00000810
        /*0b10*/ 	.word	0x000000ff
        /*0b14*/ 	.word	0x000348a8
        /*0b18*/ 	.short	0x0100
        /*0b1a*/ 	.byte	0x08
	.zero		1


	//   ....[18]....
        /*0b1c*/ 	.word	0x00000940
        /*0b20*/ 	.word	0x000000ff
        /*0b24*/ 	.word	0x000348b0
        /*0b28*/ 	.short	0x0100
        /*0b2a*/ 	.byte	0x08
	.zero		1


	//   ....[19]....
        /*0b2c*/ 	.word	0x00000950
        /*0b30*/ 	.word	0x000000ff
        /*0b34*/ 	.word	0x000348c0
        /*0b38*/ 	.short	0x0100
        /*0b3a*/ 	.byte	0x08
	.zero		1


	//   ....[20]....
        /*0b3c*/ 	.word	0x00000960
        /*0b40*/ 	.word	0x000000ff
        /*0b44*/ 	.word	0x000348b8
        /*0b48*/ 	.short	0x0100
        /*0b4a*/ 	.byte	0x08
	.zero		1


	//   ....[21]....
        /*0b4c*/ 	.word	0x00000970
        /*0b50*/ 	.word	0x000000ff
        /*0b54*/ 	.word	0x000348c8
        /*0b58*/ 	.short	0x0100
        /*0b5a*/ 	.byte	0x08
	.zero		1


	//   ....[22]....
        /*0b5c*/ 	.word	0x00003b60
        /*0b60*/ 	.word	0x00000003
        /*0b64*/ 	.word	0x00034890
        /*0b68*/ 	.short	0x010a
        /*0b6a*/ 	.byte	0x3f
	.zero		1


	//   ....[23]....
        /*0b6c*/ 	.word	0x00007960
        /*0b70*/ 	.word	0x00000003
        /*0b74*/ 	.word	0x00034890
        /*0b78*/ 	.short	0x010a
        /*0b7a*/ 	.byte	0x3f
	.zero		1


	//   ....[24]....
        /*0b7c*/ 	.word	0x0000af60
        /*0b80*/ 	.word	0x00000003
        /*0b84*/ 	.word	0x00034890
        /*0b88*/ 	.short	0x010a
        /*0b8a*/ 	.byte	0x3f
	.zero		1


	//   ....[25]....
        /*0b8c*/ 	.word	0x0000b8e0
        /*0b90*/ 	.word	0x00000028
        /*0b94*/ 	.word	0x00000000
        /*0b98*/ 	.short	0x0101
        /*0b9a*/ 	.byte	0x3f
	.zero		1


	//   ....[26]....
        /*0b9c*/ 	.word	0x0000b920
        /*0ba0*/ 	.word	0x00000003
        /*0ba4*/ 	.word	0x000348b0
        /*0ba8*/ 	.short	0x010a
        /*0baa*/ 	.byte	0x3f
	.zero		1


	//   ....[27]....
        /*0bac*/ 	.word	0x0000c230
        /*0bb0*/ 	.word	0x00000003
        /*0bb4*/ 	.word	0x00000000
        /*0bb8*/ 	.short	0x0101
        /*0bba*/ 	.byte	0x3f
	.zero		1


	//   ....[28]....
        /*0bbc*/ 	.word	0x0000c870
        /*0bc0*/ 	.word	0x00000002
        /*0bc4*/ 	.word	0x00034800
        /*0bc8*/ 	.short	0x010a
        /*0bca*/ 	.byte	0x3f
	.zero		1


	//   ....[29]....
        /*0bcc*/ 	.word	0x0000c8c0
        /*0bd0*/ 	.word	0x00000002
        /*0bd4*/ 	.word	0x00034800
        /*0bd8*/ 	.short	0x010a
        /*0bda*/ 	.byte	0x3f
	.zero		1


	//   ....[30]....
        /*0bdc*/ 	.word	0x0000cf30
        /*0be0*/ 	.word	0x00000002
        /*0be4*/ 	.word	0x00034800
        /*0be8*/ 	.short	0x010a
        /*0bea*/ 	.byte	0x3f
	.zero		1


	//   ....[31]....
        /*0bec*/ 	.word	0x0000e850
        /*0bf0*/ 	.word	0x00000002
        /*0bf4*/ 	.word	0x00034800
        /*0bf8*/ 	.short	0x010a
        /*0bfa*/ 	.byte	0x3f
	.zero		1


	//   ....[32]....
        /*0bfc*/ 	.word	0x000103b0
        /*0c00*/ 	.word	0x00000000
        /*0c04*/ 	.word	0x00034830
        /*0c08*/ 	.short	0x010a
        /*0c0a*/ 	.byte	0x3f
	.zero		1


	//   ....[33]....
        /*0c0c*/ 	.word	0x00010430
        /*0c10*/ 	.word	0x00000000
        /*0c14*/ 	.word	0x00034830
        /*0c18*/ 	.short	0x010a
        /*0c1a*/ 	.byte	0x3f
	.zero		1


	//   ....[34]....
        /*0c1c*/ 	.word	0x00015e20
        /*0c20*/ 	.word	0x00000003
        /*0c24*/ 	.word	0x00000000
        /*0c28*/ 	.short	0x0101
        /*0c2a*/ 	.byte	0x3f
	.zero		1


	//   ....[35]....
        /*0c2c*/ 	.word	0x00016bf0
        /*0c30*/ 	.word	0x00000006
        /*0c34*/ 	.word	0x00034830
        /*0c38*/ 	.short	0x010a
        /*0c3a*/ 	.byte	0x3f
	.zero		1


	//   ....[36]....
        /*0c3c*/ 	.word	0x00016c40
        /*0c40*/ 	.word	0x00000006
        /*0c44*/ 	.word	0x00034830
        /*0c48*/ 	.short	0x010a
        /*0c4a*/ 	.byte	0x3f
	.zero		1


	//   ....[37]....
        /*0c4c*/ 	.word	0x0001a170
        /*0c50*/ 	.word	0x00000006
        /*0c54*/ 	.word	0x00034850
        /*0c58*/ 	.short	0x010a
        /*0c5a*/ 	.byte	0x3f
	.zero		1


	//   ....[38]....
        /*0c5c*/ 	.word	0x0001a1b0
        /*0c60*/ 	.word	0x00000006
        /*0c64*/ 	.word	0x00034850
        /*0c68*/ 	.short	0x010a
        /*0c6a*/ 	.byte	0x3f
	.zero		1


	//   ....[39]....
        /*0c6c*/ 	.word	0x0001c450
        /*0c70*/ 	.word	0x00000082
        /*0c74*/ 	.word	0x00000000
        /*0c78*/ 	.short	0x0101
        /*0c7a*/ 	.byte	0x3f
	.zero		1


	//   ....[40]....
        /*0c7c*/ 	.word	0x0001c650
        /*0c80*/ 	.word	0x00000082
        /*0c84*/ 	.word	0x00000000
        /*0c88*/ 	.short	0x0101
        /*0c8a*/ 	.byte	0x3f
	.zero		1


	//   ....[41]....
        /*0c8c*/ 	.word	0x0001d180
        /*0c90*/ 	.word	0x00000009
        /*0c94*/ 	.word	0x00034850
        /*0c98*/ 	.short	0x010a
        /*0c9a*/ 	.byte	0x3f
	.zero		1


	//   ....[42]....
        /*0c9c*/ 	.word	0x0001d200
        /*0ca0*/ 	.word	0x00000009
        /*0ca4*/ 	.word	0x00034850
        /*0ca8*/ 	.short	0x010a
        /*0caa*/ 	.byte	0x3f
	.zero		1


	//   ....[43]....
        /*0cac*/ 	.word	0x0001dad0
        /*0cb0*/ 	.word	0x00000009
        /*0cb4*/ 	.word	0x00000000
        /*0cb8*/ 	.short	0x0101
        /*0cba*/ 	.byte	0x3f
	.zero		1


	//   ....[44]....
        /*0cbc*/ 	.word	0x0001ee10
        /*0cc0*/ 	.word	0x00000000
        /*0cc4*/ 	.word	0x00000000
        /*0cc8*/ 	.short	0x0101
        /*0cca*/ 	.byte	0x3f
	.zero		1


	//   ....[45]....
        /*0ccc*/ 	.word	0x00021020
        /*0cd0*/ 	.word	0x00000009
        /*0cd4*/ 	.word	0x00034820
        /*0cd8*/ 	.short	0x010a
        /*0cda*/ 	.byte	0x3f
	.zero		1


	//   ....[46]....
        /*0cdc*/ 	.word	0x000210b0
        /*0ce0*/ 	.word	0x00000005
        /*0ce4*/ 	.word	0x000348a0
        /*0ce8*/ 	.short	0x010a
        /*0cea*/ 	.byte	0x3f
	.zero		1


	//   ....[47]....
        /*0cec*/ 	.word	0x000212e0
        /*0cf0*/ 	.word	0x00000005
        /*0cf4*/ 	.word	0x000348c0
        /*0cf8*/ 	.short	0x010a
        /*0cfa*/ 	.byte	0x3f
	.zero		1


	//   ....[48]....
        /*0cfc*/ 	.word	0x00021630
        /*0d00*/ 	.word	0x00000006
        /*0d04*/ 	.word	0x000348a0
        /*0d08*/ 	.short	0x010a
        /*0d0a*/ 	.byte	0x3f
	.zero		1


	//   ....[49]....
        /*0d0c*/ 	.word	0x00021840
        /*0d10*/ 	.word	0x00000006
        /*0d14*/ 	.word	0x000348c0
        /*0d18*/ 	.short	0x010a
        /*0d1a*/ 	.byte	0x3f
	.zero		1


	//   ....[50]....
        /*0d1c*/ 	.word	0x00022690
        /*0d20*/ 	.word	0x00000006
        /*0d24*/ 	.word	0x00034840
        /*0d28*/ 	.short	0x010a
        /*0d2a*/ 	.byte	0x3f
	.zero		1


	//   ....[51]....
        /*0d2c*/ 	.word	0x00022b70
        /*0d30*/ 	.word	0x00000007
        /*0d34*/ 	.word	0x00034820
        /*0d38*/ 	.short	0x010a
        /*0d3a*/ 	.byte	0x3f
	.zero		1


	//   ....[52]....
        /*0d3c*/ 	.word	0x00022ed0
        /*0d40*/ 	.word	0x00000008
        /*0d44*/ 	.word	0x00034840
        /*0d48*/ 	.short	0x010a
        /*0d4a*/ 	.byte	0x3f
	.zero		1


	//   ....[53]....
        /*0d4c*/ 	.word	0x00023190
        /*0d50*/ 	.word	0x00000009
        /*0d54*/ 	.word	0x00000060
        /*0d58*/ 	.short	0x010a
        /*0d5a*/ 	.byte	0x3f
	.zero		1


	//   ....[54]....
        /*0d5c*/ 	.word	0x00023770
        /*0d60*/ 	.word	0x00000002
        /*0d64*/ 	.word	0x00034840
        /*0d68*/ 	.short	0x010a
        /*0d6a*/ 	.byte	0x3f
	.zero		1


	//   ....[55]....
        /*0d6c*/ 	.word	0x00023a30
        /*0d70*/ 	.word	0x00000002
        /*0d74*/ 	.word	0x00000060
        /*0d78*/ 	.short	0x010a
        /*0d7a*/ 	.byte	0x3f
	.zero		1


	//   ....[56]....
        /*0d7c*/ 	.word	0x00023f10
        /*0d80*/ 	.word	0x00000002
        /*0d84*/ 	.word	0x00034840
        /*0d88*/ 	.short	0x010a
        /*0d8a*/ 	.byte	0x3f
	.zero		1


	//   ....[57]....
        /*0d8c*/ 	.word	0x000241d0
        /*0d90*/ 	.word	0x00000002
        /*0d94*/ 	.word	0x00000060
        /*0d98*/ 	.short	0x010a
        /*0d9a*/ 	.byte	0x3f
	.zero		1


	//   ....[58]....
        /*0d9c*/ 	.word	0x00024650
        /*0da0*/ 	.word	0x00000003
        /*0da4*/ 	.word	0x00034860
        /*0da8*/ 	.short	0x010a
        /*0daa*/ 	.byte	0x3f
	.zero		1


	//   ....[59]....
        /*0dac*/ 	.word	0x00025420
        /*0db0*/ 	.word	0x00000000
        /*0db4*/ 	.word	0x00034820
        /*0db8*/ 	.short	0x010a
        /*0dba*/ 	.byte	0x3f
	.zero		1


	//   ....[60]....
        /*0dbc*/ 	.word	0x000255d0
        /*0dc0*/ 	.word	0x00000006
        /*0dc4*/ 	.word	0x00000000
        /*0dc8*/ 	.short	0x010a
        /*0dca*/ 	.byte	0x3f
	.zero		1


	//   ....[61]....
        /*0dcc*/ 	.word	0x00025640
        /*0dd0*/ 	.word	0x00000007
        /*0dd4*/ 	.word	0x00000000
        /*0dd8*/ 	.short	0x010a
        /*0dda*/ 	.byte	0x3f
	.zero		1


	//   ....[62]....
        /*0ddc*/ 	.word	0x000256b0
        /*0de0*/ 	.word	0x00000004
        /*0de4*/ 	.word	0x00000000
        /*0de8*/ 	.short	0x010a
        /*0dea*/ 	.byte	0x3f
	.zero		1


	//   ....[63]....
        /*0dec*/ 	.word	0x000256e0
        /*0df0*/ 	.word	0x00000003
        /*0df4*/ 	.word	0x00000000
        /*0df8*/ 	.short	0x010a
        /*0dfa*/ 	.byte	0x3f
	.zero		1


	//   ....[64]....
        /*0dfc*/ 	.word	0x00025740
        /*0e00*/ 	.word	0x00000003
        /*0e04*/ 	.word	0x00034890
        /*0e08*/ 	.short	0x010a
        /*0e0a*/ 	.byte	0x3f
	.zero		1


	//   ....[65]....
        /*0e0c*/ 	.word	0x00025790
        /*0e10*/ 	.word	0x00000003
        /*0e14*/ 	.word	0x00034890
        /*0e18*/ 	.short	0x010a
        /*0e1a*/ 	.byte	0x3f
	.zero		1


	//   ....[66]....
        /*0e1c*/ 	.word	0x000257e0
        /*0e20*/ 	.word	0x00000003
        /*0e24*/ 	.word	0x00034890
        /*0e28*/ 	.short	0x010a
        /*0e2a*/ 	.byte	0x3f
	.zero		1


	//   ....[67]....
        /*0e2c*/ 	.word	0x00025830
        /*0e30*/ 	.word	0x00000003
        /*0e34*/ 	.word	0x000348b0
        /*0e38*/ 	.short	0x010a
        /*0e3a*/ 	.byte	0x3f
	.zero		1


	//   ....[68]....
        /*0e3c*/ 	.word	0x00025ba0
        /*0e40*/ 	.word	0x00000002
        /*0e44*/ 	.word	0x00034800
        /*0e48*/ 	.short	0x010a
        /*0e4a*/ 	.byte	0x3f
	.zero		1


	//   ....[69]....
        /*0e4c*/ 	.word	0x00025e70
        /*0e50*/ 	.word	0x00000002
        /*0e54*/ 	.word	0x00034800
        /*0e58*/ 	.short	0x010a
        /*0e5a*/ 	.byte	0x3f
	.zero		1


	//   ....[70]....
        /*0e5c*/ 	.word	0x00025ec0
        /*0e60*/ 	.word	0x00000000
        /*0e64*/ 	.word	0x00034830
        /*0e68*/ 	.short	0x010a
        /*0e6a*/ 	.byte	0x3f
	.zero		1


	//   ....[71]....
        /*0e6c*/ 	.word	0x00025f10
        /*0e70*/ 	.word	0x00000006
        /*0e74*/ 	.word	0x00034830
        /*0e78*/ 	.short	0x010a
        /*0e7a*/ 	.byte	0x3f
	.zero		1


	//   ....[72]....
        /*0e7c*/ 	.word	0x00025f60
        /*0e80*/ 	.word	0x00000006
        /*0e84*/ 	.word	0x00034850
        /*0e88*/ 	.short	0x010a
        /*0e8a*/ 	.byte	0x3f
	.zero		1


	//   ....[73]....
        /*0e8c*/ 	.word	0x00025fb0
        /*0e90*/ 	.word	0x00000009
        /*0e94*/ 	.word	0x00034850
        /*0e98*/ 	.short	0x010a
        /*0e9a*/ 	.byte	0x3f
	.zero		1


	//   ....[74]....
        /*0e9c*/ 	.word	0x00026150
        /*0ea0*/ 	.word	0x00000009
        /*0ea4*/ 	.word	0x00034820
        /*0ea8*/ 	.short	0x010a
        /*0eaa*/ 	.byte	0x3f
	.zero		1


	//   ....[75]....
        /*0eac*/ 	.word	0x000261a0
        /*0eb0*/ 	.word	0x00000005
        /*0eb4*/ 	.word	0x000348a0
        /*0eb8*/ 	.short	0x010a
        /*0eba*/ 	.byte	0x3f
	.zero		1


	//   ....[76]....
        /*0ebc*/ 	.word	0x000261f0
        /*0ec0*/ 	.word	0x00000005
        /*0ec4*/ 	.word	0x000348c0
        /*0ec8*/ 	.short	0x010a
        /*0eca*/ 	.byte	0x3f
	.zero		1


	//   ....[77]....
        /*0ecc*/ 	.word	0x00026240
        /*0ed0*/ 	.word	0x00000006
        /*0ed4*/ 	.word	0x000348a0
        /*0ed8*/ 	.short	0x010a
        /*0eda*/ 	.byte	0x3f
	.zero		1


	//   ....[78]....
        /*0edc*/ 	.word	0x00026290
        /*0ee0*/ 	.word	0x00000006
        /*0ee4*/ 	.word	0x000348c0
        /*0ee8*/ 	.short	0x010a
        /*0eea*/ 	.byte	0x3f
	.zero		1


	//   ....[79]....
        /*0eec*/ 	.word	0x00026430
        /*0ef0*/ 	.word	0x00000006
        /*0ef4*/ 	.word	0x00034840
        /*0ef8*/ 	.short	0x010a
        /*0efa*/ 	.byte	0x3f
	.zero		1


	//   ....[80]....
        /*0efc*/ 	.word	0x000264b0
        /*0f00*/ 	.word	0x00000006
        /*0f04*/ 	.word	0x00034820
        /*0f08*/ 	.short	0x010a
        /*0f0a*/ 	.byte	0x3f
	.zero		1


	//   ....[81]....
        /*0f0c*/ 	.word	0x00026500
        /*0f10*/ 	.word	0x00000008
        /*0f14*/ 	.word	0x00034840
        /*0f18*/ 	.short	0x010a
        /*0f1a*/ 	.byte	0x3f
	.zero		1


	//   ....[82]....
        /*0f1c*/ 	.word	0x00026550
        /*0f20*/ 	.word	0x00000009
        /*0f24*/ 	.word	0x00000060
        /*0f28*/ 	.short	0x010a
        /*0f2a*/ 	.byte	0x3f
	.zero		1


	//   ....[83]....
        /*0f2c*/ 	.word	0x000265a0
        /*0f30*/ 	.word	0x00000002
        /*0f34*/ 	.word	0x00034840
        /*0f38*/ 	.short	0x010a
        /*0f3a*/ 	.byte	0x3f
	.zero		1


	//   ....[84]....
        /*0f3c*/ 	.word	0x000265f0
        /*0f40*/ 	.word	0x00000002
        /*0f44*/ 	.word	0x00000060
        /*0f48*/ 	.short	0x010a
        /*0f4a*/ 	.byte	0x3f
	.zero		1


	//   ....[85]....
        /*0f4c*/ 	.word	0x00026640
        /*0f50*/ 	.word	0x00000002
        /*0f54*/ 	.word	0x00034840
        /*0f58*/ 	.short	0x010a
        /*0f5a*/ 	.byte	0x3f
	.zero		1


	//   ....[86]....
        /*0f5c*/ 	.word	0x00026690
        /*0f60*/ 	.word	0x00000002
        /*0f64*/ 	.word	0x00000060
        /*0f68*/ 	.short	0x010a
        /*0f6a*/ 	.byte	0x3f
	.zero		1


	//   ....[87]....
        /*0f6c*/ 	.word	0x000266e0
        /*0f70*/ 	.word	0x00000003
        /*0f74*/ 	.word	0x00034860
        /*0f78*/ 	.short	0x010a
        /*0f7a*/ 	.byte	0x3f
	.zero		1


	//   ....[88]....
        /*0f7c*/ 	.word	0x00027090
        /*0f80*/ 	.word	0x00000000
        /*0f84*/ 	.word	0x00034820
        /*0f88*/ 	.short	0x010a
        /*0f8a*/ 	.byte	0x3f
	.zero		1


	//   ....[89]....
        /*0f8c*/ 	.word	0x00027230
        /*0f90*/ 	.word	0x00000006
        /*0f94*/ 	.word	0x00000000
        /*0f98*/ 	.short	0x010a
        /*0f9a*/ 	.byte	0x3f
	.zero		1


	//   ....[90]....
        /*0f9c*/ 	.word	0x00027280
        /*0fa0*/ 	.word	0x00000007
        /*0fa4*/ 	.word	0x00000000
        /*0fa8*/ 	.short	0x010a
        /*0faa*/ 	.byte	0x3f
	.zero		1


	//   ....[91]....
        /*0fac*/ 	.word	0x000272d0
        /*0fb0*/ 	.word	0x00000004
        /*0fb4*/ 	.word	0x00000000
        /*0fb8*/ 	.short	0x010a
        /*0fba*/ 	.byte	0x3f
	.zero		1


	//----- nvinfo : EIATTR_NUM_MBARRIERS
	.align		4
.L_186:
        /*0fbc*/ 	.byte	0x03, 0x38
        /*0fbe*/ 	.short	0x0016


	//----- nvinfo : EIATTR_EXIT_INSTR_OFFSETS
	.align		4
        /*0fc0*/ 	.byte	0x04, 0x1c
        /*0fc2*/ 	.short	(.L_188 - .L_187)


	//   ....[0]....
.L_187:
        /*0fc4*/ 	.word	0x00025730


	//----- nvinfo : EIATTR_MAX_THREADS
	.align		4
.L_188:
        /*0fc8*/ 	.byte	0x04, 0x05
        /*0fca*/ 	.short	(.L_190 - .L_189)
.L_189:
        /*0fcc*/ 	.word	0x00000180
        /*0fd0*/ 	.word	0x00000001
        /*0fd4*/ 	.word	0x00000001


	//----- nvinfo : EIATTR_CRS_STACK_SIZE
	.align		4
.L_190:
        /*0fd8*/ 	.byte	0x04, 0x1e
        /*0fda*/ 	.short	(.L_192 - .L_191)
.L_191:
        /*0fdc*/ 	.word	0x00000000


	//----- nvinfo : EIATTR_CBANK_PARAM_SIZE
	.align		4
.L_192:
        /*0fe0*/ 	.byte	0x03, 0x19
        /*0fe2*/ 	.short	0x0a70


	//----- nvinfo : EIATTR_PARAM_CBANK
	.align		4
        /*0fe4*/ 	.byte	0x04, 0x0a
        /*0fe6*/ 	.short	(.L_194 - .L_193)
	.align		4
.L_193:
        /*0fe8*/ 	.word	index@(.nv.constant0._ZN7cutlass13device_kernelIN5flash11enable_sm90INS1_16FlashAttnFwdSm90INS1_25CollectiveMainloopFwdSm90ILi2EN4cute5tupleIJNS5_1CILi1EEES8_S8_EEENS6_IJNS7_ILi128EEENS7_ILi176EEESA_EEELi128ENS_10bfloat16_tEfNS_4arch4Sm90ELb0ELb0ELb1ELb1ELb0ELb1ELb0ELb1ELb1ELb0ELb0ELb0EEENS1_21CollectiveEpilogueFwdINS6_IJSA_SA_SB_EEES9_SD_SF_Li256ELb1ELb0ELb0ELb0EEENS1_36VarlenDynamicPersistentTileSchedulerILi128ELi176ELi256ELi32ELb0ELb0ELb1ELb0ELb1ELb1EEEEEEEEEvNT_6ParamsE)
        /*0fec*/ 	.short	0x0210
        /*0fee*/ 	.short	0x0a70


	//----- nvinfo : EIATTR_SW_WAR
	.align		4
.L_194:
        /*0ff0*/ 	.byte	0x04, 0x36
        /*0ff2*/ 	.short	(.L_196 - .L_195)
.L_195:
        /*0ff4*/ 	.word	0x00000008
.L_196:


//--------------------- .nv.info._ZN7cutlass13device_kernelIN5flash11enable_sm90INS1_16FlashAttnFwdSm90INS1_25CollectiveMainloopFwdSm90ILi2EN4cute5tupleIJNS5_1CILi1EEES8_S8_EEENS6_IJNS7_ILi128EEESA_SA_EEELi128ENS_10bfloat16_tEfNS_4arch4Sm90ELb0ELb1ELb1ELb0ELb0ELb0ELb0ELb1ELb1ELb0ELb0ELb0EEENS1_21CollectiveEpilogueFwdISB_S9_SC_SE_Li256ELb0ELb0ELb0ELb0EEENS1_30DynamicPersistentTileSchedulerILi256ELi32ELb0ELb0ELb1EEEEEEEEEvNT_6ParamsE --------------------------
	.section	.nv.info._ZN7cutlass13device_kernelIN5flash11enable_sm90INS1_16FlashAttnFwdSm90INS1_25CollectiveMainloopFwdSm90ILi2EN4cute5tupleIJNS5_1CILi1EEES8_S8_EEENS6_IJNS7_ILi128EEESA_SA_EEELi128ENS_10bfloat16_tEfNS_4arch4Sm90ELb0ELb1ELb1ELb0ELb0ELb0ELb0ELb1ELb1ELb0ELb0ELb0EEENS1_21CollectiveEpilogueFwdISB_S9_SC_SE_Li256ELb0ELb0ELb0ELb0EEENS1_30DynamicPersistentTileSchedulerILi256ELi32ELb0ELb0ELb1EEEEEEEEEvNT_6ParamsE,"",@"SHT_CUDA_INFO"
	.sectionflags	@""
	.align	4


	//----- nvinfo : EIATTR_CUDA_API_VERSION
	.align		4
        /*0000*/ 	.byte	0x04, 0x37
        /*0002*/ 	.short	(.L_198 - .L_197)
.L_197:
        /*0004*/ 	.word	0x00000082


	//----- nvinfo : EIATTR_KPARAM_INFO
	.align		4
.L_198:
        /*0008*/ 	.byte	0x04, 0x17
        /*000a*/ 	.short	(.L_200 - .L_199)
.L_199:
        /*000c*/ 	.word	0x00000000
        /*0010*/ 	.short	0x0000
        /*0012*/ 	.short	0x0070
        /*0014*/ 	.byte	0x00, 0xf0, 0x01, 0x2e


	//----- nvinfo : EIATTR_SPARSE_MMA_MASK
	.align		4
.L_200:
        /*0018*/ 	.byte	0x03, 0x50
        /*001a*/ 	.short	0x0000


	//----- nvinfo : EIATTR_MAXREG_COUNT
	.align		4
        /*001c*/ 	.byte	0x03, 0x1b
        /*001e*/ 	.short	0x00a8


	//----- nvinfo : EIATTR_NUM_BARRIERS
	.align		4
        /*0020*/ 	.byte	0x02, 0x4c
        /*0022*/ 	.byte	0x10
	.zero		1


	//----- nvinfo : EIATTR_EXTERNS
	.align		4
        /*0024*/ 	.byte	0x04, 0x0f
        /*0026*/ 	.short	(.L_202 - .L_201)


	//   ....[0]....
	.align		4
.L_201:
        /*0028*/ 	.word	index@(__assertfail)


	//----- nvinfo : EIATTR_MERCURY_ISA_VERSION
	.align		4
.L_202:
        /*002c*/ 	.byte	0x03, 0x5f
        /*002e*/ 	.short	0x0101


	//----- nvinfo : EIATTR_INT_WARP_WIDE_INSTR_OFFSETS
	.align		4
        /*0030*/ 	.byte	0x04, 0x31
        /*0032*/ 	.short	(.L_204 - .L_203)


	//   ....[0]....
.L_203:
        /*0034*/ 	.word	0x00000180


	//   ....[1]....
        /*0038*/ 	.word	0x000001b0


	//   ....[2]....
        /*003c*/ 	.word	0x000001c0


	//   ....[3]....
        /*0040*/ 	.word	0x000111f0


	//   ....[4]....
        /*0044*/ 	.word	0x00011280


	//   ....[5]....
        /*0048*/ 	.word	0x000117b0


	//   ....[6]....
        /*004c*/ 	.word	0x000132f0


	//   ....[7]....
        /*0050*/ 	.word	0x00013380


	//----- nvinfo : EIATTR_COOP_GROUP_MASK_REGIDS
	.align		4
.L_204:
        /*0054*/ 	.byte	0x04, 0x29
        /*0056*/ 	.short	(.L_206 - .L_205)


	//   ....[0]....
.L_205:
        /*0058*/ 	.word	0xffffffff


	//   ....[1]....
        /*005c*/ 	.word	0xffffffff


	//   ....[2]....
        /*0060*/ 	.word	0xffffffff


	//   ....[3]....
        /*0064*/ 	.word	0xffffffff


	//   ....[4]....
        /*0068*/ 	.word	0xffffffff


	//   ....[5]....
        /*006c*/ 	.word	0xffffffff


	//   ....[6]....
        /*0070*/ 	.word	0xffffffff


	//   ....[7]....
        /*0074*/ 	.word	0xffffffff


	//   ....[8]....
        /*0078*/ 	.word	0xffffffff


	//   ....[9]....
        /*007c*/ 	.word	0xffffffff


	//   ....[10]....
        /*0080*/ 	.word	0xffffffff


	//   ....[11]....
        /*0084*/ 	.word	0xffffffff


	//   ....[12]....
        /*0088*/ 	.word	0xffffffff


	//   ....[13]....
        /*008c*/ 	.word	0xffffffff


	//   ....[14]....
        /*0090*/ 	.word	0xffffffff


	//   ....[15]....
        /*0094*/ 	.word	0xffffffff


	//   ....[16]....
        /*0098*/ 	.word	0xffffffff


	//   ....[17]....
        /*009c*/ 	.word	0xffffffff


	//   ....[18]....
        /*00a0*/ 	.word	0xffffffff


	//   ....[19]....
        /*00a4*/ 	.word	0xffffffff


	//   ....[20]....
        /*00a8*/ 	.word	0xffffffff


	//   ....[21]....
        /*00ac*/ 	.word	0xffffffff


	//   ....[22]....
        /*00b0*/ 	.word	0xffffffff


	//   ....[23]....
        /*00b4*/ 	.word	0xffffffff


	//   ....[24]....
        /*00b8*/ 	.word	0xffffffff


	//   ....[25]....
        /*00bc*/ 	.word	0xffffffff


	//   ....[26]....
        /*00c0*/ 	.word	0xffffffff


	//   ....[27]....
        /*00c4*/ 	.word	0xffffffff


	//   ....[28]....
        /*00c8*/ 	.word	0xffffffff


	//   ....[29]....
        /*00cc*/ 	.word	0xffffffff


	//   ....[30]....
        /*00d0*/ 	.word	0xffffffff


	//   ....[31]....
        /*00d4*/ 	.word	0xffffffff


	//   ....[32]....
        /*00d8*/ 	.word	0x0500000f


	//   ....[33]....
        /*00dc*/ 	.word	0x0500000f


	//----- nvinfo : EIATTR_COOP_GROUP_INSTR_OFFSETS
	.align		4
.L_206:
        /*00e0*/ 	.byte	0x04, 0x28
        /*00e2*/ 	.short	(.L_208 - .L_207)


	//   ....[0]....
.L_207:
        /*00e4*/ 	.word	0x00000060


	//   ....[1]....
        /*00e8*/ 	.word	0x00000190


	//   ....[2]....
        /*00ec*/ 	.word	0x000001e0


	//   ....[3]....
        /*00f0*/ 	.word	0x000003d0


	//   ....[4]....
        /*00f4*/ 	.word	0x00000530


	//   ....[5]....
        /*00f8*/ 	.word	0x00000650


	//   ....[6]....
        /*00fc*/ 	.word	0x000007b0


	//   ....[7]....
        /*0100*/ 	.word	0x00001710


	//   ....[8]....
        /*0104*/ 	.word	0x00003960


	//   ....[9]....
        /*0108*/ 	.word	0x00003a30


	//   ....[10]....
        /*010c*/ 	.word	0x00004400


	//   ....[11]....
        /*0110*/ 	.word	0x00004460


	//   ....[12]....
        /*0114*/ 	.word	0x00007060


	//   ....[13]....
        /*0118*/ 	.word	0x00007160


	//   ....[14]....
        /*011c*/ 	.word	0x00007a00


	//   ....[15]....
        /*0120*/ 	.word	0x00007aa0


	//   ....[16]....
        /*0124*/ 	.word	0x00009e70


	//   ....[17]....
        /*0128*/ 	.word	0x00009eb0


	//   ....[18]....
        /*012c*/ 	.word	0x0000a1e0


	//   ....[19]....
        /*0130*/ 	.word	0x0000a270


	//   ....[20]....
        /*0134*/ 	.word	0x0000d160


	//   ....[21]....
        /*0138*/ 	.word	0x0000d1a0


	//   ....[22]....
        /*013c*/ 	.word	0x0000dca0


	//   ....[23]....
        /*0140*/ 	.word	0x0000dd40


	//   ....[24]....
        /*0144*/ 	.word	0x0000edd0


	//   ....[25]....
        /*0148*/ 	.word	0x0000ee10


	//   ....[26]....
        /*014c*/ 	.word	0x0000eef0


	//   ....[27]....
        /*0150*/ 	.word	0x0000ef00


	//   ....[28]....
        /*0154*/ 	.word	0x0000fec0


	//   ....[29]....
        /*0158*/ 	.word	0x00010950


	//   ....[30]....
        /*015c*/ 	.word	0x000136b0


	//   ....[31]....
        /*0160*/ 	.word	0x00013880


	//   ....[32]....
        /*0164*/ 	.word	0x00013eb0


	//   ....[33]....
        /*0168*/ 	.word	0x00014290


	//----- nvinfo : EIATTR_REG_RECONFIG
	.align		4
.L_208:
        /*016c*/ 	.byte	0x01, 0x54
	.zero		2


	//----- nvinfo : EIATTR_SYSCALL_OFFSETS
	.align		4
        /*0170*/ 	.byte	0x04, 0x46
        /*0172*/ 	.short	(.L_210 - .L_209)


	//   ....[0]....
.L_209:
        /*0174*/ 	.word	0x000018c0


	//   ....[1]....
        /*0178*/ 	.word	0x00011410


	//   ....[2]....
        /*017c*/ 	.word	0x00011550


	//   ....[3]....
        /*0180*/ 	.word	0x00011640


	//----- nvinfo : EIATTR_MBARRIER_INSTR_OFFSETS
	.align		4
.L_210:
        /*0184*/ 	.byte	0x04, 0x39
        /*0186*/ 	.short	(.L_212 - .L_211)


	//   ....[0]....
.L_211:
        /*0188*/ 	.word	0x00000280
        /*018c*/ 	.word	0x000000ff
        /*0190*/ 	.word	0x00028800
        /*0194*/ 	.short	0x0100
        /*0196*/ 	.byte	0x06
	.zero		1


	//   ....[1]....
        /*0198*/ 	.word	0x00000290
        /*019c*/ 	.word	0x000000ff
        /*01a0*/ 	.word	0x00028820
        /*01a4*/ 	.short	0x0100
        /*01a6*/ 	.byte	0x06
	.zero		1


	//   ....[2]....
        /*01a8*/ 	.word	0x00000380
        /*01ac*/ 	.word	0x000000ff
        /*01b0*/ 	.word	0x00028830
        /*01b4*/ 	.short	0x0100
        /*01b6*/ 	.byte	0x08
	.zero		1


	//   ....[3]....
        /*01b8*/ 	.word	0x00000390
        /*01bc*/ 	.word	0x000000ff
        /*01c0*/ 	.word	0x00028840
        /*01c4*/ 	.short	0x0100
        /*01c6*/ 	.byte	0x08
	.zero		1


	//   ....[4]....
        /*01c8*/ 	.word	0x000003a0
        /*01cc*/ 	.word	0x000000ff
        /*01d0*/ 	.word	0x00028838
        /*01d4*/ 	.short	0x0100
        /*01d6*/ 	.byte	0x08
	.zero		1


	//   ....[5]....
        /*01d8*/ 	.word	0x000003b0
        /*01dc*/ 	.word	0x000000ff
        /*01e0*/ 	.word	0x00028848
        /*01e4*/ 	.short	0x0100
        /*01e6*/ 	.byte	0x08
	.zero		1


	//   ....[6]....
        /*01e8*/ 	.word	0x000004e0
        /*01ec*/ 	.word	0x000000ff
        /*01f0*/ 	.word	0x00028850
        /*01f4*/ 	.short	0x0100
        /*01f6*/ 	.byte	0x08
	.zero		1


	//   ....[7]....
        /*01f8*/ 	.word	0x000004f0
        /*01fc*/ 	.word	0x000000ff
        /*0200*/ 	.word	0x00028860
        /*0204*/ 	.short	0x0100
        /*0206*/ 	.byte	0x08
	.zero		1


	//   ....[8]....
        /*0208*/ 	.word	0x00000500
        /*020c*/ 	.word	0x000000ff
        /*0210*/ 	.word	0x00028858
        /*0214*/ 	.short	0x0100
        /*0216*/ 	.byte	0x08
	.zero		1


	//   ....[9]....
        /*0218*/ 	.word	0x00000510
        /*021c*/ 	.word	0x000000ff
        /*0220*/ 	.word	0x00028868
        /*0224*/ 	.short	0x0100
        /*0226*/ 	.byte	0x08
	.zero		1


	//   ....[10]....
        /*0228*/ 	.word	0x00000600
        /*022c*/ 	.word	0x000000ff
        /*0230*/ 	.word	0x00028870
        /*0234*/ 	.short	0x0100
        /*0236*/ 	.byte	0x06
	.zero		1


	//   ....[11]....
        /*0238*/ 	.word	0x00000610
        /*023c*/ 	.word	0x000000ff
        /*0240*/ 	.word	0x00028880
        /*0244*/ 	.short	0x0100
        /*0246*/ 	.byte	0x06
	.zero		1


	//   ....[12]....
        /*0248*/ 	.word	0x00000620
        /*024c*/ 	.word	0x000000ff
        /*0250*/ 	.word	0x00028878
        /*0254*/ 	.short	0x0100
        /*0256*/ 	.byte	0x06
	.zero		1


	//   ....[13]....
        /*0258*/ 	.word	0x00000630
        /*025c*/ 	.word	0x000000ff
        /*0260*/ 	.word	0x00028888
        /*0264*/ 	.short	0x0100
        /*0266*/ 	.byte	0x06
	.zero		1


	//   ....[14]....
        /*0268*/ 	.word	0x00000760
        /*026c*/ 	.word	0x000000ff
        /*0270*/ 	.word	0x00028890
        /*0274*/ 	.short	0x0100
        /*0276*/ 	.byte	0x08
	.zero		1


	//   ....[15]....
        /*0278*/ 	.word	0x00000770
        /*027c*/ 	.word	0x000000ff
        /*0280*/ 	.word	0x000288a0
        /*0284*/ 	.short	0x0100
        /*0286*/ 	.byte	0x08
	.zero		1


	//   ....[16]....
        /*0288*/ 	.word	0x00000780
        /*028c*/ 	.word	0x000000ff
        /*0290*/ 	.word	0x00028898
        /*0294*/ 	.short	0x0100
        /*0296*/ 	.byte	0x08
	.zero		1


	//   ....[17]....
        /*0298*/ 	.word	0x00000790
        /*029c*/ 	.word	0x000000ff
        /*02a0*/ 	.word	0x000288a8
        /*02a4*/ 	.short	0x0100
        /*02a6*/ 	.byte	0x08
	.zero		1


	//   ....[18]....
        /*02a8*/ 	.word	0x000008c0
        /*02ac*/ 	.word	0x000000ff
        /*02b0*/ 	.word	0x000288b0
        /*02b4*/ 	.short	0x0100
        /*02b6*/ 	.byte	0x08
	.zero		1


	//   ....[19]....
        /*02b8*/ 	.word	0x000008d0
        /*02bc*/ 	.word	0x000000ff
        /*02c0*/ 	.word	0x000288c0
        /*02c4*/ 	.short	0x0100
        /*02c6*/ 	.byte	0x08
	.zero		1


	//   ....[20]....
        /*02c8*/ 	.word	0x000008e0
        /*02cc*/ 	.word	0x000000ff
        /*02d0*/ 	.word	0x000288b8
        /*02d4*/ 	.short	0x0100
        /*02d6*/ 	.byte	0x08
	.zero		1


	//   ....[21]....
        /*02d8*/ 	.word	0x000008f0
        /*02dc*/ 	.word	0x000000ff
        /*02e0*/ 	.word	0x000288c8
        /*02e4*/ 	.short	0x0100
        /*02e6*/ 	.byte	0x08
	.zero		1


	//   ....[22]....
        /*02e8*/ 	.word	0x00001940
        /*02ec*/ 	.word	0x000000ff
        /*02f0*/ 	.word	0x00028800
        /*02f4*/ 	.short	0x010a
        /*02f6*/ 	.byte	0x27
	.zero		1


	//   ....[23]....
        /*02f8*/ 	.word	0x000019c0
        /*02fc*/ 	.word	0x00000059
        /*0300*/ 	.word	0x00028830
        /*0304*/ 	.short	0x010a
        /*0306*/ 	.byte	0x3f
	.zero		1


	//   ....[24]....
        /*0308*/ 	.word	0x00001a20
        /*030c*/ 	.word	0x00000059
        /*0310*/ 	.word	0x00028830
        /*0314*/ 	.short	0x010a
        /*0316*/ 	.byte	0x3f
	.zero		1


	//   ....[25]....
        /*0318*/ 	.word	0x000023d0
        /*031c*/ 	.word	0x00000000
        /*0320*/ 	.word	0x00000000
        /*0324*/ 	.short	0x0101
        /*0326*/ 	.byte	0x3f
	.zero		1


	//   ....[26]....
        /*0328*/ 	.word	0x00005380
        /*032c*/ 	.word	0x000000ff
        /*0330*/ 	.word	0x00028830
        /*0334*/ 	.short	0x010a
        /*0336*/ 	.byte	0x06
	.zero		1


	//   ....[27]....
        /*0338*/ 	.word	0x000053c0
        /*033c*/ 	.word	0x000000ff
        /*0340*/ 	.word	0x00028830
        /*0344*/ 	.short	0x010a
        /*0346*/ 	.byte	0x06
	.zero		1


	//   ....[28]....
        /*0348*/ 	.word	0x000056e0
        /*034c*/ 	.word	0x000000ff
        /*0350*/ 	.word	0x00028850
        /*0354*/ 	.short	0x010a
        /*0356*/ 	.byte	0x06
	.zero		1


	//   ....[29]....
        /*0358*/ 	.word	0x00005720
        /*035c*/ 	.word	0x000000ff
        /*0360*/ 	.word	0x00028850
        /*0364*/ 	.short	0x010a
        /*0366*/ 	.byte	0x06
	.zero		1


	//   ....[30]....
        /*0368*/ 	.word	0x000062b0
        /*036c*/ 	.word	0x00000033
        /*0370*/ 	.word	0x00000000
        /*0374*/ 	.short	0x0101
        /*0376*/ 	.byte	0x3f
	.zero		1


	//   ....[31]....
        /*0378*/ 	.word	0x00007f40
        /*037c*/ 	.word	0x0000001c
        /*0380*/ 	.word	0x00000000
        /*0384*/ 	.short	0x0101
        /*0386*/ 	.byte	0x3f
	.zero		1


	//   ....[32]....
        /*0388*/ 	.word	0x00008db0
        /*038c*/ 	.word	0x000000ff
        /*0390*/ 	.word	0x00028830
        /*0394*/ 	.short	0x010a
        /*0396*/ 	.byte	0x06
	.zero		1


	//   ....[33]....
        /*0398*/ 	.word	0x00008df0
        /*039c*/ 	.word	0x000000ff
        /*03a0*/ 	.word	0x00028830
        /*03a4*/ 	.short	0x010a
        /*03a6*/ 	.byte	0x06
	.zero		1


	//   ....[34]....
        /*03a8*/ 	.word	0x00009110
        /*03ac*/ 	.word	0x000000ff
        /*03b0*/ 	.word	0x00028850
        /*03b4*/ 	.short	0x010a
        /*03b6*/ 	.byte	0x06
	.zero		1


	//   ....[35]....
        /*03b8*/ 	.word	0x00009150
        /*03bc*/ 	.word	0x000000ff
        /*03c0*/ 	.word	0x00028850
        /*03c4*/ 	.short	0x010a
        /*03c6*/ 	.byte	0x06
	.zero		1


	//   ....[36]....
        /*03c8*/ 	.word	0x0000aa30
        /*03cc*/ 	.word	0x00000023
        /*03d0*/ 	.word	0x00000000
        /*03d4*/ 	.short	0x0101
        /*03d6*/ 	.byte	0x3f
	.zero		1


	//   ....[37]....
        /*03d8*/ 	.word	0x0000aae0
        /*03dc*/ 	.word	0x0000002e
        /*03e0*/ 	.word	0x00000000
        /*03e4*/ 	.short	0x0101
        /*03e6*/ 	.byte	0x3f
	.zero		1


	//   ....[38]....
        /*03e8*/ 	.word	0x0000b5f0
        /*03ec*/ 	.word	0x000000ff
        /*03f0*/ 	.word	0x00028830
        /*03f4*/ 	.short	0x010a
        /*03f6*/ 	.byte	0x06
	.zero		1


	//   ....[39]....
        /*03f8*/ 	.word	0x0000b630
        /*03fc*/ 	.word	0x000000ff
        /*0400*/ 	.word	0x00028830
        /*0404*/ 	.short	0x010a
        /*0406*/ 	.byte	0x06
	.zero		1


	//   ....[40]....
        /*0408*/ 	.word	0x0000b950
        /*040c*/ 	.word	0x000000ff
        /*0410*/ 	.word	0x00028850
        /*0414*/ 	.short	0x010a
        /*0416*/ 	.byte	0x06
	.zero		1


	//   ....[41]....
        /*0418*/ 	.word	0x0000b990
        /*041c*/ 	.word	0x000000ff
        /*0420*/ 	.word	0x00028850
        /*0424*/ 	.short	0x010a
        /*0426*/ 	.byte	0x06
	.zero		1


	//   ....[42]....
        /*0428*/ 	.word	0x0000c520
        /*042c*/ 	.word	0x0000003d
        /*0430*/ 	.word	0x00000000
        /*0434*/ 	.short	0x0101
        /*0436*/ 	.byte	0x3f
	.zero		1


	//   ....[43]....
        /*0438*/ 	.word	0x0000e2d0
        /*043c*/ 	.word	0x0000001d
        /*0440*/ 	.word	0x00000000
        /*0444*/ 	.short	0x0101
        /*0446*/ 	.byte	0x3f
	.zero		1


	//   ....[44]....
        /*0448*/ 	.word	0x0000ed40
        /*044c*/ 	.word	0x000000ff
        /*0450*/ 	.word	0x00028850
        /*0454*/ 	.short	0x010a
        /*0456*/ 	.byte	0x05
	.zero		1


	//   ....[45]....
        /*0458*/ 	.word	0x0000ed80
        /*045c*/ 	.word	0x000000ff
        /*0460*/ 	.word	0x00028850
        /*0464*/ 	.short	0x010a
        /*0466*/ 	.byte	0x05
	.zero		1


	//   ....[46]....
        /*0468*/ 	.word	0x0000f2a0
        /*046c*/ 	.word	0x00000009
        /*0470*/ 	.word	0x00000000
        /*0474*/ 	.short	0x0101
        /*0476*/ 	.byte	0x3f
	.zero		1


	//   ....[47]....
        /*0478*/ 	.word	0x00010040
        /*047c*/ 	.word	0x000000ff
        /*0480*/ 	.word	0x00000000
        /*0484*/ 	.short	0x0101
        /*0486*/ 	.byte	0x05
	.zero		1


	//   ....[48]....
        /*0488*/ 	.word	0x00011a70
        /*048c*/ 	.word	0x00000008
        /*0490*/ 	.word	0x00028840
        /*0494*/ 	.short	0x010a
        /*0496*/ 	.byte	0x3f
	.zero		1


	//   ....[49]....
        /*0498*/ 	.word	0x00011e30
        /*049c*/ 	.word	0x000000ff
        /*04a0*/ 	.word	0x00028820
        /*04a4*/ 	.short	0x010a
        /*04a6*/ 	.byte	0x27
	.zero		1


	//   ....[50]....
        /*04a8*/ 	.word	0x00012110
        /*04ac*/ 	.word	0x00000003
        /*04b0*/ 	.word	0x00028840
        /*04b4*/ 	.short	0x010a
        /*04b6*/ 	.byte	0x3f
	.zero		1


	//   ....[51]....
        /*04b8*/ 	.word	0x00012330
        /*04bc*/ 	.word	0x00000002
        /*04c0*/ 	.word	0x00000060
        /*04c4*/ 	.short	0x010a
        /*04c6*/ 	.byte	0x3f
	.zero		1


	//   ....[52]....
        /*04c8*/ 	.word	0x00012800
        /*04cc*/ 	.word	0x00000003
        /*04d0*/ 	.word	0x00028840
        /*04d4*/ 	.short	0x010a
        /*04d6*/ 	.byte	0x3f
	.zero		1


	//   ....[53]....
        /*04d8*/ 	.word	0x00012a20
        /*04dc*/ 	.word	0x00000002
        /*04e0*/ 	.word	0x00000060
        /*04e4*/ 	.short	0x010a
        /*04e6*/ 	.byte	0x3f
	.zero		1


	//   ....[54]....
        /*04e8*/ 	.word	0x00012e10
        /*04ec*/ 	.word	0x00000002
        /*04f0*/ 	.word	0x00028840
        /*04f4*/ 	.short	0x010a
        /*04f6*/ 	.byte	0x3f
	.zero		1


	//   ....[55]....
        /*04f8*/ 	.word	0x00013060
        /*04fc*/ 	.word	0x00000002
        /*0500*/ 	.word	0x00000060
        /*0504*/ 	.short	0x010a
        /*0506*/ 	.byte	0x3f
	.zero		1


	//   ....[56]....
        /*0508*/ 	.word	0x00013420
        /*050c*/ 	.word	0x00000003
        /*0510*/ 	.word	0x00028860
        /*0514*/ 	.short	0x010a
        /*0516*/ 	.byte	0x3f
	.zero		1


	//   ....[57]....
        /*0518*/ 	.word	0x00013830
        /*051c*/ 	.word	0x00000007
        /*0520*/ 	.word	0x00028820
        /*0524*/ 	.short	0x010a
        /*0526*/ 	.byte	0x3f
	.zero		1


	//   ....[58]....
        /*0528*/ 	.word	0x00013980
        /*052c*/ 	.word	0x00000005
        /*0530*/ 	.word	0x00000000
        /*0534*/ 	.short	0x010a
        /*0536*/ 	.byte	0x3f
	.zero		1


	//   ....[59]....
        /*0538*/ 	.word	0x000139f0
        /*053c*/ 	.word	0x00000003
        /*0540*/ 	.word	0x00000000
        /*0544*/ 	.short	0x010a
        /*0546*/ 	.byte	0x3f
	.zero		1


	//   ....[60]....
        /*0548*/ 	.word	0x00013a50
        /*054c*/ 	.word	0x00000005
        /*0550*/ 	.word	0x00000000
        /*0554*/ 	.short	0x010a
        /*0556*/ 	.byte	0x3f
	.zero		1


	//   ....[61]....
        /*0558*/ 	.word	0x00013a80
        /*055c*/ 	.word	0x00000003
        /*0560*/ 	.word	0x00000000
        /*0564*/ 	.short	0x010a
        /*0566*/ 	.byte	0x3f
	.zero		1


	//   ....[62]....
        /*0568*/ 	.word	0x00013af0
        /*056c*/ 	.word	0x00000003
        /*0570*/ 	.word	0x00028800
        /*0574*/ 	.short	0x010a
        /*0576*/ 	.byte	0x3f
	.zero		1


	//   ....[63]....
        /*0578*/ 	.word	0x00013b40
        /*057c*/ 	.word	0x00000059
        /*0580*/ 	.word	0x00028830
        /*0584*/ 	.short	0x010a
        /*0586*/ 	.byte	0x3f
	.zero		1


	//   ....[64]....
        /*0588*/ 	.word	0x00013ba0
        /*058c*/ 	.word	0x0000000c
        /*0590*/ 	.word	0x00028830
        /*0594*/ 	.short	0x010a
        /*0596*/ 	.byte	0x3f
	.zero		1


	//   ....[65]....
        /*0598*/ 	.word	0x00013c00
        /*059c*/ 	.word	0x0000000c
        /*05a0*/ 	.word	0x00028850
        /*05a4*/ 	.short	0x010a
        /*05a6*/ 	.byte	0x3f
	.zero		1


	//   ....[66]....
        /*05a8*/ 	.word	0x00013c60
        /*05ac*/ 	.word	0x00000008
        /*05b0*/ 	.word	0x00028830
        /*05b4*/ 	.short	0x010a
        /*05b6*/ 	.byte	0x3f
	.zero		1


	//   ....[67]....
        /*05b8*/ 	.word	0x00013cc0
        /*05bc*/ 	.word	0x00000008
        /*05c0*/ 	.word	0x00028850
        /*05c4*/ 	.short	0x010a
        /*05c6*/ 	.byte	0x3f
	.zero		1


	//   ....[68]....
        /*05c8*/ 	.word	0x00013d20
        /*05cc*/ 	.word	0x00000008
        /*05d0*/ 	.word	0x00028830
        /*05d4*/ 	.short	0x010a
        /*05d6*/ 	.byte	0x3f
	.zero		1


	//   ....[69]....
        /*05d8*/ 	.word	0x00013d80
        /*05dc*/ 	.word	0x00000008
        /*05e0*/ 	.word	0x00028850
        /*05e4*/ 	.short	0x010a
        /*05e6*/ 	.byte	0x3f
	.zero		1


	//   ....[70]....
        /*05e8*/ 	.word	0x00013de0
        /*05ec*/ 	.word	0x00000005
        /*05f0*/ 	.word	0x00028850
        /*05f4*/ 	.short	0x010a
        /*05f6*/ 	.byte	0x3f
	.zero		1


	//   ....[71]....
        /*05f8*/ 	.word	0x00013f60
        /*05fc*/ 	.word	0x00000008
        /*0600*/ 	.word	0x00028840
        /*0604*/ 	.short	0x010a
        /*0606*/ 	.byte	0x3f
	.zero		1


	//   ....[72]....
        /*0608*/ 	.word	0x00013fc0
        /*060c*/ 	.word	0x00000008
        /*0610*/ 	.word	0x00028820
        /*0614*/ 	.short	0x010a
        /*0616*/ 	.byte	0x3f
	.zero		1


	//   ....[73]....
        /*0618*/ 	.word	0x00014010
        /*061c*/ 	.word	0x00000003
        /*0620*/ 	.word	0x00028840
        /*0624*/ 	.short	0x010a
        /*0626*/ 	.byte	0x3f
	.zero		1


	//   ....[74]....
        /*0628*/ 	.word	0x00014060
        /*062c*/ 	.word	0x00000002
        /*0630*/ 	.word	0x00000060
        /*0634*/ 	.short	0x010a
        /*0636*/ 	.byte	0x3f
	.zero		1


	//   ....[75]....
        /*0638*/ 	.word	0x000140b0
        /*063c*/ 	.word	0x00000003
        /*0640*/ 	.word	0x00028840
        /*0644*/ 	.short	0x010a
        /*0646*/ 	.byte	0x3f
	.zero		1


	//   ....[76]....
        /*0648*/ 	.word	0x00014100
        /*064c*/ 	.word	0x00000002
        /*0650*/ 	.word	0x00000060
        /*0654*/ 	.short	0x010a
        /*0656*/ 	.byte	0x3f
	.zero		1


	//   ....[77]....
        /*0658*/ 	.word	0x00014150
        /*065c*/ 	.word	0x00000002
        /*0660*/ 	.word	0x00028840
        /*0664*/ 	.short	0x010a
        /*0666*/ 	.byte	0x3f
	.zero		1


	//   ....[78]....
        /*0668*/ 	.word	0x000141a0
        /*066c*/ 	.word	0x00000002
        /*0670*/ 	.word	0x00000060
        /*0674*/ 	.short	0x010a
        /*0676*/ 	.byte	0x3f
	.zero		1


	//   ....[79]....
        /*0678*/ 	.word	0x000141f0
        /*067c*/ 	.word	0x00000003
        /*0680*/ 	.word	0x00028860
        /*0684*/ 	.short	0x010a
        /*0686*/ 	.byte	0x3f
	.zero		1


	//   ....[80]....
        /*0688*/ 	.word	0x000142d0
        /*068c*/ 	.word	0x00000007
        /*0690*/ 	.word	0x00028820
        /*0694*/ 	.short	0x010a
        /*0696*/ 	.byte	0x3f
	.zero		1


	//   ....[81]....
        /*0698*/ 	.word	0x00014320
        /*069c*/ 	.word	0x00000005
        /*06a0*/ 	.word	0x00000000
        /*06a4*/ 	.short	0x010a
        /*06a6*/ 	.byte	0x3f
	.zero		1


	//   ....[82]....
        /*06a8*/ 	.word	0x00014370
        /*06ac*/ 	.word	0x00000003
        /*06b0*/ 	.word	0x00000000
        /*06b4*/ 	.short	0x010a
        /*06b6*/ 	.byte	0x3f
	.zero		1


	//   ....[83]....
        /*06b8*/ 	.word	0x000143c0
        /*06bc*/ 	.word	0x00000005
        /*06c0*/ 	.word	0x00000000
        /*06c4*/ 	.short	0x010a
        /*06c6*/ 	.byte	0x3f
	.zero		1


	//----- nvinfo : EIATTR_NUM_MBARRIERS
	.align		4
.L_212:
        /*06c8*/ 	.byte	0x03, 0x38
        /*06ca*/ 	.short	0x0016


	//----- nvinfo : EIATTR_EXIT_INSTR_OFFSETS
	.align		4
        /*06cc*/ 	.byte	0x04, 0x1c
        /*06ce*/ 	.short	(.L_214 - .L_213)


	//   ....[0]....
.L_213:
        /*06d0*/ 	.word	0x00000a50


	//   ....[1]....
        /*06d4*/ 	.word	0x00010910


	//   ....[2]....
        /*06d8*/ 	.word	0x00010970


	//   ....[3]....
        /*06dc*/ 	.word	0x000138a0


	//   ....[4]....
        /*06e0*/ 	.word	0x00013ad0


	//----- nvinfo : EIATTR_MAX_THREADS
	.align		4
.L_214:
        /*06e4*/ 	.byte	0x04, 0x05
        /*06e6*/ 	.short	(.L_216 - .L_215)
.L_215:
        /*06e8*/ 	.word	0x00000180
        /*06ec*/ 	.word	0x00000001
        /*06f0*/ 	.word	0x00000001


	//----- nvinfo : EIATTR_CRS_STACK_SIZE
	.align		4
.L_216:
        /*06f4*/ 	.byte	0x04, 0x1e
        /*06f6*/ 	.short	(.L_218 - .L_217)
.L_217:
        /*06f8*/ 	.word	0x00000000


	//----- nvinfo : EIATTR_CBANK_PARAM_SIZE
	.align		4
.L_218:
        /*06fc*/ 	.byte	0x03, 0x19
        /*06fe*/ 	.short	0x0bf0


	//----- nvinfo : EIATTR_PARAM_CBANK
	.align		4
        /*0700*/ 	.byte	0x04, 0x0a
        /*0702*/ 	.short	(.L_220 - .L_219)
	.align		4
.L_219:
        /*0704*/ 	.word	index@(.nv.constant0._ZN7cutlass13device_kernelIN5flash11enable_sm90INS1_16FlashAttnFwdSm90INS1_25CollectiveMainloopFwdSm90ILi2EN4cute5tupleIJNS5_1CILi1EEES8_S8_EEENS6_IJNS7_ILi128EEESA_SA_EEELi128ENS_10bfloat16_tEfNS_4arch4Sm90ELb0ELb1ELb1ELb0ELb0ELb0ELb0ELb1ELb1ELb0ELb0ELb0EEENS1_21CollectiveEpilogueFwdISB_S9_SC_SE_Li256ELb0ELb0ELb0ELb0EEENS1_30DynamicPersistentTileSchedulerILi256ELi32ELb0ELb0ELb1EEEEEEEEEvNT_6ParamsE)
        /*0708*/ 	.short	0x0210
        /*070a*/ 	.short	0x0bf0


	//----- nvinfo : EIATTR_SW_WAR
	.align		4
.L_220:
        /*070c*/ 	.byte	0x04, 0x36
        /*070e*/ 	.short	(.L_222 - .L_221)
.L_221:
        /*0710*/ 	.word	0x00000008
.L_222:


//--------------------- .nv.info._ZN7cutlass13device_kernelIN5flash11enable_sm90INS1_16FlashAttnFwdSm90INS1_25CollectiveMainloopFwdSm90ILi2EN4cute5tupleIJNS5_1CILi1EEES8_S8_EEENS6_IJNS7_ILi128EEESA_SA_EEELi128ENS_10bfloat16_tEfNS_4arch4Sm90ELb0ELb1ELb1ELb1ELb0ELb0ELb0ELb1ELb1ELb0ELb0ELb0EEENS1_21CollectiveEpilogueFwdISB_S9_SC_SE_Li256ELb1ELb0ELb0ELb0EEENS1_36VarlenDynamicPersistentTileSchedulerILi128ELi128ELi256ELi32ELb0ELb0ELb1ELb1ELb0ELb1EEEEEEEEEvNT_6ParamsE --------------------------
	.section	.nv.info._ZN7cutlass13device_kernelIN5flash11enable_sm90INS1_16FlashAttnFwdSm90INS1_25CollectiveMainloopFwdSm90ILi2EN4cute5tupleIJNS5_1CILi1EEES8_S8_EEENS6_IJNS7_ILi128EEESA_SA_EEELi128ENS_10bfloat16_tEfNS_4arch4Sm90ELb0ELb1ELb1ELb1ELb0ELb0ELb0ELb1ELb1ELb0ELb0ELb0EEENS1_21CollectiveEpilogueFwdISB_S9_SC_SE_Li256ELb1ELb0ELb0ELb0EEENS1_36VarlenDynamicPersistentTileSchedulerILi128ELi128ELi256ELi32ELb0ELb0ELb1ELb1ELb0ELb1EEEEEEEEEvNT_6ParamsE,"",@"SHT_CUDA_INFO"
	.sectionflags	@""
	.align	4


	//----- nvinfo : EIATTR_CUDA_API_VERSION
	.align		4
        /*0000*/ 	.byte	0x04, 0x37
        /*0002*/ 	.short	(.L_224 - .L_223)
.L_223:
        /*0004*/ 	.word	0x00000082


	//----- nvinfo : EIATTR_KPARAM_INFO
	.align		4
.L_224:
        /*0008*/ 	.byte	0x04, 0x17
        /*000a*/ 	.short	(.L_226 - .L_225)
.L_225:
        /*000c*/ 	.word	0x00000000
        /*0010*/ 	.short	0x0000
        /*0012*/ 	.short	0x0070
        /*0014*/ 	.byte	0x00, 0xf0, 0x01, 0x28


	//----- nvinfo : EIATTR_SPARSE_MMA_MASK
	.align		4
.L_226:
        /*0018*/ 	.byte	0x03, 0x50
        /*001a*/ 	.short	0x0000


	//----- nvinfo : EIATTR_MAXREG_COUNT
	.align		4
        /*001c*/ 	.byte	0x03, 0x1b
        /*001e*/ 	.short	0x00a8


	//----- nvinfo : EIATTR_NUM_BARRIERS
	.align		4
        /*0020*/ 	.byte	0x02, 0x4c
        /*0022*/ 	.byte	0x10
	.zero		1


	//----- nvinfo : EIATTR_EXTERNS
	.align		4
        /*0024*/ 	.byte	0x04, 0x0f
        /*0026*/ 	.short	(.L_228 - .L_227)


	//   ....[0]....
	.align		4
.L_227:
        /*0028*/ 	.word	index@(__assertfail)


	//----- nvinfo : EIATTR_ANNOTATIONS
	.align		4
.L_228:
        /*002c*/ 	.byte	0x04, 0x55
        /*002e*/ 	.short	(.L_230 - .L_229)


	//   ....[0]....
.L_229:
        /* <DEDUP_REMOVED lines=31> */


	//----- nvinfo : EIATTR_MERCURY_ISA_VERSION
	.align		4
.L_230:
        /*0208*/ 	.byte	0x03, 0x5f
        /*020a*/ 	.short	0x0101


	//----- nvinfo : EIATTR_UNUSED_LOAD_BYTE_OFFSET
	.align		4
        /*020c*/ 	.byte	0x04, 0x44
        /*020e*/ 	.short	(.L_232 - .L_231)


	//   ....[0]....
.L_231:
        /*0210*/ 	.word	0x00000a70
        /*0214*/ 	.word	0x0000fff0


	//   ....[1]....
        /*0218*/ 	.word	0x0000f950
        /*021c*/ 	.word	0x0000fff0


	//----- nvinfo : EIATTR_INT_WARP_WIDE_INSTR_OFFSETS
	.align		4
.L_232:
        /*0220*/ 	.byte	0x04, 0x31
        /*0222*/ 	.short	(.L_234 - .L_233)


	//   ....[0]....
.L_233:
        /*0224*/ 	.word	0x00000160


	//   ....[1]....
        /*0228*/ 	.word	0x000001a0


	//   ....[2]....
        /*022c*/ 	.word	0x00000210


	//   ....[3]....
        /*0230*/ 	.word	0x00012ce0


	//   ....[4]....
        /*0234*/ 	.word	0x00012d70


	//   ....[5]....
        /*0238*/ 	.word	0x00013270


	//   ....[6]....
        /*023c*/ 	.word	0x000132f0


	//   ....[7]....
        /*0240*/ 	.word	0x00013400


	//   ....[8]....
        /*0244*/ 	.word	0x00015570


	//   ....[9]....
        /*0248*/ 	.word	0x00015600


	//----- nvinfo : EIATTR_COOP_GROUP_MASK_REGIDS
	.align		4
.L_234:
        /*024c*/ 	.byte	0x04, 0x29
        /*024e*/ 	.short	(.L_236 - .L_235)


	//   ....[0]....
.L_235:
        /*0250*/ 	.word	0xffffffff


	//   ....[1]....
        /*0254*/ 	.word	0xffffffff


	//   ....[2]....
        /*0258*/ 	.word	0xffffffff


	//   ....[3]....
        /*025c*/ 	.word	0xffffffff


	//   ....[4]....
        /*0260*/ 	.word	0xffffffff


	//   ....[5]....
        /*0264*/ 	.word	0xffffffff


	//   ....[6]....
        /*0268*/ 	.word	0xffffffff


	//   ....[7]....
        /*026c*/ 	.word	0xffffffff


	//   ....[8]....
        /*0270*/ 	.word	0xffffffff


	//   ....[9]....
        /*0274*/ 	.word	0xffffffff


	//   ....[10]....
        /*0278*/ 	.word	0xffffffff


	//   ....[11]....
        /*027c*/ 	.word	0xffffffff


	//   ....[12]....
        /*0280*/ 	.word	0xffffffff


	//   ....[13]....
        /*0284*/ 	.word	0xffffffff


	//   ....[14]....
        /*0288*/ 	.word	0xffffffff


	//   ....[15]....
        /*028c*/ 	.word	0xffffffff


	//   ....[16]....
        /*0290*/ 	.word	0xffffffff


	//   ....[17]....
        /*0294*/ 	.word	0xffffffff


	//   ....[18]....
        /*0298*/ 	.word	0xffffffff


	//   ....[19]....
        /*029c*/ 	.word	0xffffffff


	//   ....[20]....
        /*02a0*/ 	.word	0xffffffff


	//   ....[21]....
        /*02a4*/ 	.word	0xffffffff


	//   ....[22]....
        /*02a8*/ 	.word	0xffffffff


	//   ....[23]....
        /*02ac*/ 	.word	0xffffffff


	//   ....[24]....
        /*02b0*/ 	.word	0xffffffff


	//   ....[25]....
        /*02b4*/ 	.word	0xffffffff


	//   ....[26]....
        /*02b8*/ 	.word	0xffffffff


	//   ....[27]....
        /*02bc*/ 	.word	0xffffffff


	//   ....[28]....
        /*02c0*/ 	.word	0xffffffff


	//   ....[29]....
        /*02c4*/ 	.word	0xffffffff


	//   ....[30]....
        /*02c8*/ 	.word	0xffffffff


	//   ....[31]....
        /*02cc*/ 	.word	0xffffffff


	//   ....[32]....
        /*02d0*/ 	.word	0xffffffff


	//   ....[33]....
        /*02d4*/ 	.word	0xffffffff


	//   ....[34]....
        /*02d8*/ 	.word	0xffffffff


	//   ....[35]....
        /*02dc*/ 	.word	0xffffffff


	//   ....[36]....
        /*02e0*/ 	.word	0xffffffff


	//   ....[37]....
        /*02e4*/ 	.word	0xffffffff


	//   ....[38]....
        /*02e8*/ 	.word	0xffffffff


	//   ....[39]....
        /*02ec*/ 	.word	0xffffffff


	//   ....[40]....
        /*02f0*/ 	.word	0xffffffff


	//   ....[41]....
        /*02f4*/ 	.word	0xffffffff


	//   ....[42]....
        /*02f8*/ 	.word	0xffffffff


	//   ....[43]....
        /*02fc*/ 	.word	0xffffffff


	//   ....[44]....
        /*0300*/ 	.word	0xffffffff


	//   ....[45]....
        /*0304*/ 	.word	0xffffffff


	//   ....[46]....
        /*0308*/ 	.word	0xffffffff


	//   ....[47]....
        /*030c*/ 	.word	0xffffffff


	//   ....[48]....
        /*0310*/ 	.word	0xffffffff


	//   ....[49]....
        /*0314*/ 	.word	0xffffffff


	//   ....[50]....
        /*0318*/ 	.word	0xffffffff


	//   ....[51]....
        /*031c*/ 	.word	0xffffffff


	//   ....[52]....
        /*0320*/ 	.word	0xffffffff


	//   ....[53]....
        /*0324*/ 	.word	0xffffffff


	//   ....[54]....
        /*0328*/ 	.word	0xffffffff


	//   ....[55]....
        /*032c*/ 	.word	0xffffffff


	//   ....[56]....
        /*0330*/ 	.word	0xffffffff


	//   ....[57]....
        /*0334*/ 	.word	0xffffffff


	//   ....[58]....
        /*0338*/ 	.word	0xffffffff


	//   ....[59]....
        /*033c*/ 	.word	0xffffffff


	//   ....[60]....
        /*0340*/ 	.word	0xffffffff


	//   ....[61]....
        /*0344*/ 	.word	0xffffffff


	//   ....[62]....
        /*0348*/ 	.word	0x0500000f


	//   ....[63]....
        /*034c*/ 	.word	0x0500000f


	//   ....[64]....
        /*0350*/ 	.word	0x0500000f


	//   ....[65]....
        /*0354*/ 	.word	0x0500000f


	//   ....[66]....
        /*0358*/ 	.word	0x0500000f


	//   ....[67]....
        /*035c*/ 	.word	0x0500000f


	//   ....[68]....
        /*0360*/ 	.word	0x0500000f


	//   ....[69]....
        /*0364*/ 	.word	0x0500000f


	//   ....[70]....
        /*0368*/ 	.word	0x0500000f


	//   ....[71]....
        /*036c*/ 	.word	0x0500000f


	//   ....[72]....
        /*0370*/ 	.word	0x0500000f


	//   ....[73]....
        /*0374*/ 	.word	0x0500000f


	//   ....[74]....
        /*0378*/ 	.word	0x0500000f


	//   ....[75]....
        /*037c*/ 	.word	0x0500000f


	//   ....[76]....
        /*0380*/ 	.word	0x0500000f


	//   ....[77]....
        /*0384*/ 	.word	0x0500000f


	//   ....[78]....
        /*0388*/ 	.word	0x0500000f


	//   ....[79]....
        /*038c*/ 	.word	0x0500000f


	//   ....[80]....
        /*0390*/ 	.word	0x0500000f


	//----- nvinfo : EIATTR_COOP_GROUP_INSTR_OFFSETS
	.align		4
.L_236:
        /*0394*/ 	.byte	0x04, 0x28
        /*0396*/ 	.short	(.L_238 - .L_237)


	//   ....[0]....
.L_237:
        /*0398*/ 	.word	0x00000070


	//   ....[1]....
        /*039c*/ 	.word	0x00000170


	//   ....[2]....
        /*03a0*/ 	.word	0x000001c0


	//   ....[3]....
        /*03a4*/ 	.word	0x000003f0


	//   ....[4]....
        /*03a8*/ 	.word	0x00000550


	//   ....[5]....
        /*03ac*/ 	.word	0x00000670


	//   ....[6]....
        /*03b0*/ 	.word	0x000007d0


	//   ....[7]....
        /*03b4*/ 	.word	0x000017b0


	//   ....[8]....
        /*03b8*/ 	.word	0x00003a40


	//   ....[9]....
        /*03bc*/ 	.word	0x00003b50


	//   ....[10]....
        /*03c0*/ 	.word	0x00004470


	//   ....[11]....
        /*03c4*/ 	.word	0x000044d0


	//   ....[12]....
        /*03c8*/ 	.word	0x00007200


	//   ....[13]....
        /*03cc*/ 	.word	0x00007260


	//   ....[14]....
        /*03d0*/ 	.word	0x00007be0


	//   ....[15]....
        /*03d4*/ 	.word	0x00007c60


	//   ....[16]....
        /*03d8*/ 	.word	0x0000a0b0


	//   ....[17]....
        /*03dc*/ 	.word	0x0000a0e0


	//   ....[18]....
        /*03e0*/ 	.word	0x0000a3d0


	//   ....[19]....
        /*03e4*/ 	.word	0x0000a470


	//   ....[20]....
        /*03e8*/ 	.word	0x0000d470


	//   ....[21]....
        /*03ec*/ 	.word	0x0000d4b0


	//   ....[22]....
        /*03f0*/ 	.word	0x0000de80


	//   ....[23]....
        /*03f4*/ 	.word	0x0000df40


	//   ....[24]....
        /*03f8*/ 	.word	0x0000f020


	//   ....[25]....
        /*03fc*/ 	.word	0x0000f060


	//   ....[26]....
        /*0400*/ 	.word	0x0000f140


	//   ....[27]....
        /*0404*/ 	.word	0x0000f160


	//   ....[28]....
        /*0408*/ 	.word	0x00011880


	//   ....[29]....
        /*040c*/ 	.word	0x00011a00


	//   ....[30]....
        /*0410*/ 	.word	0x00011a30


	//   ....[31]....
        /*0414*/ 	.word	0x00011a70


	//   ....[32]....
        /*0418*/ 	.word	0x00011ae0


	//   ....[33]....
        /*041c*/ 	.word	0x00011b40


	//   ....[34]....
        /*0420*/ 	.word	0x00011b80


	//   ....[35]....
        /*0424*/ 	.word	0x00011d20


	//   ....[36]....
        /*0428*/ 	.word	0x00011d80


	//   ....[37]....
        /*042c*/ 	.word	0x00011dc0


	//   ....[38]....
        /*0430*/ 	.word	0x00011e00


	//   ....[39]....
        /*0434*/ 	.word	0x00011e30


	//   ....[40]....
        /*0438*/ 	.word	0x00011e60


	//   ....[41]....
        /*043c*/ 	.word	0x00011ef0


	//   ....[42]....
        /*0440*/ 	.word	0x00011f50


	//   ....[43]....
        /*0444*/ 	.word	0x00011fe0


	//   ....[44]....
        /*0448*/ 	.word	0x00015a10


	//   ....[45]....
        /*044c*/ 	.word	0x00015a20


	//   ....[46]....
        /*0450*/ 	.word	0x00015b30


	//   ....[47]....
        /*0454*/ 	.word	0x00015b90


	//   ....[48]....
        /*0458*/ 	.word	0x00015bd0


	//   ....[49]....
        /*045c*/ 	.word	0x00015c10


	//   ....[50]....
        /*0460*/ 	.word	0x00015c40


	//   ....[51]....
        /*0464*/ 	.word	0x00015c70


	//   ....[52]....
        /*0468*/ 	.word	0x00015e00


	//   ....[53]....
        /*046c*/ 	.word	0x00015e60


	//   ....[54]....
        /*0470*/ 	.word	0x00015ea0


	//   ....[55]....
        /*0474*/ 	.word	0x00015ee0


	//   ....[56]....
        /*0478*/ 	.word	0x00015f10


	//   ....[57]....
        /*047c*/ 	.word	0x00015f40


	//   ....[58]....
        /*0480*/ 	.word	0x00016000


	//   ....[59]....
        /*0484*/ 	.word	0x00016020


	//   ....[60]....
        /*0488*/ 	.word	0x00016090


	//   ....[61]....
        /*048c*/ 	.word	0x00016720


	//   ....[62]....
        /*0490*/ 	.word	0x00016db0


	//   ....[63]....
        /*0494*/ 	.word	0x000171d0


	//   ....[64]....
        /*0498*/ 	.word	0x00017260


	//   ....[65]....
        /*049c*/ 	.word	0x00017300


	//   ....[66]....
        /*04a0*/ 	.word	0x000173b0


	//   ....[67]....
        /*04a4*/ 	.word	0x00017430


	//   ....[68]....
        /*04a8*/ 	.word	0x000174b0


	//   ....[69]....
        /*04ac*/ 	.word	0x00017530


	//   ....[70]....
        /*04b0*/ 	.word	0x000175b0


	//   ....[71]....
        /*04b4*/ 	.word	0x00017640


	//   ....[72]....
        /*04b8*/ 	.word	0x000176f0


	//   ....[73]....
        /*04bc*/ 	.word	0x00017770


	//   ....[74]....
        /*04c0*/ 	.word	0x000177f0


	//   ....[75]....
        /*04c4*/ 	.word	0x00017870


	//   ....[76]....
        /*04c8*/ 	.word	0x000178f0


	//   ....[77]....
        /*04cc*/ 	.word	0x00017960


	//   ....[78]....
        /*04d0*/ 	.word	0x00017a00


	//   ....[79]....
        /*04d4*/ 	.word	0x00017a90


	//   ....[80]....
        /*04d8*/ 	.word	0x00017bc0


	//----- nvinfo : EIATTR_REG_RECONFIG
	.align		4
.L_238:
        /*04dc*/ 	.byte	0x01, 0x54
	.zero		2


	//----- nvinfo : EIATTR_SYSCALL_OFFSETS
	.align		4
        /*04e0*/ 	.byte	0x04, 0x46
        /*04e2*/ 	.short	(.L_240 - .L_239)


	//   ....[0]....
.L_239:
        /*04e4*/ 	.word	0x00001990


	//   ....[1]....
        /*04e8*/ 	.word	0x00012f00


	//   ....[2]....
        /*04ec*/ 	.word	0x00013040


	//   ....[3]....
        /*04f0*/ 	.word	0x00013140


	//----- nvinfo : EIATTR_MBARRIER_INSTR_OFFSETS
	.align		4
.L_240:
        /*04f4*/ 	.byte	0x04, 0x39
        /*04f6*/ 	.short	(.L_242 - .L_241)


	//   ....[0]....
.L_241:
        /*04f8*/ 	.word	0x000002a0
        /*04fc*/ 	.word	0x000000ff
        /*0500*/ 	.word	0x00028800
        /*0504*/ 	.short	0x0100
        /*0506*/ 	.byte	0x08
	.zero		1


	//   ....[1]....
        /*0508*/ 	.word	0x000002b0
        /*050c*/ 	.word	0x000000ff
        /*0510*/ 	.word	0x00028820
        /*0514*/ 	.short	0x0100
        /*0516*/ 	.byte	0x08
	.zero		1


	//   ....[2]....
        /*0518*/ 	.word	0x000003a0
        /*051c*/ 	.word	0x000000ff
        /*0520*/ 	.word	0x00028830
        /*0524*/ 	.short	0x0100
        /*0526*/ 	.byte	0x08
	.zero		1


	//   ....[3]....
        /*0528*/ 	.word	0x000003b0
        /*052c*/ 	.word	0x000000ff
        /*0530*/ 	.word	0x00028840
        /*0534*/ 	.short	0x0100
        /*0536*/ 	.byte	0x08
	.zero		1


	//   ....[4]....
        /*0538*/ 	.word	0x000003c0
        /*053c*/ 	.word	0x000000ff
        /*0540*/ 	.word	0x00028838
        /*0544*/ 	.short	0x0100
        /*0546*/ 	.byte	0x08
	.zero		1


	//   ....[5]....
        /*0548*/ 	.word	0x000003d0
        /*054c*/ 	.word	0x000000ff
        /*0550*/ 	.word	0x00028848
        /*0554*/ 	.short	0x0100
        /*0556*/ 	.byte	0x08
	.zero		1


	//   ....[6]....
        /*0558*/ 	.word	0x00000500
        /*055c*/ 	.word	0x000000ff
        /*0560*/ 	.word	0x00028850
        /*0564*/ 	.short	0x0100
        /*0566*/ 	.byte	0x08
	.zero		1


	//   ....[7]....
        /*0568*/ 	.word	0x00000510
        /*056c*/ 	.word	0x000000ff
        /*0570*/ 	.word	0x00028860
        /*0574*/ 	.short	0x0100
        /*0576*/ 	.byte	0x08
	.zero		1


	//   ....[8]....
        /*0578*/ 	.word	0x00000520
        /*057c*/ 	.word	0x000000ff
        /*0580*/ 	.word	0x00028858
        /*0584*/ 	.short	0x0100
        /*0586*/ 	.byte	0x08
	.zero		1


	//   ....[9]....
        /*0588*/ 	.word	0x00000530
        /*058c*/ 	.word	0x000000ff
        /*0590*/ 	.word	0x00028868
        /*0594*/ 	.short	0x0100
        /*0596*/ 	.byte	0x08
	.zero		1


	//   ....[10]....
        /*0598*/ 	.word	0x00000620
        /*059c*/ 	.word	0x000000ff
        /*05a0*/ 	.word	0x00028870
        /*05a4*/ 	.short	0x0100
        /*05a6*/ 	.byte	0x06
	.zero		1


	//   ....[11]....
        /*05a8*/ 	.word	0x00000630
        /*05ac*/ 	.word	0x000000ff
        /*05b0*/ 	.word	0x00028880
        /*05b4*/ 	.short	0x0100
        /*05b6*/ 	.byte	0x06
	.zero		1


	//   ....[12]....
        /*05b8*/ 	.word	0x00000640
        /*05bc*/ 	.word	0x000000ff
        /*05c0*/ 	.word	0x00028878
        /*05c4*/ 	.short	0x0100
        /*05c6*/ 	.byte	0x06
	.zero		1


	//   ....[13]....
        /*05c8*/ 	.word	0x00000650
        /*05cc*/ 	.word	0x000000ff
        /*05d0*/ 	.word	0x00028888
        /*05d4*/ 	.short	0x0100
        /*05d6*/ 	.byte	0x06
	.zero		1


	//   ....[14]....
        /*05d8*/ 	.word	0x00000780
        /*05dc*/ 	.word	0x000000ff
        /*05e0*/ 	.word	0x00028890
        /*05e4*/ 	.short	0x0100
        /*05e6*/ 	.byte	0x08
	.zero		1


	//   ....[15]....
        /*05e8*/ 	.word	0x00000790
        /*05ec*/ 	.word	0x000000ff
        /*05f0*/ 	.word	0x000288a0
        /*05f4*/ 	.short	0x0100
        /*05f6*/ 	.byte	0x08
	.zero		1


	//   ....[16]....
        /*05f8*/ 	.word	0x000007a0
        /*05fc*/ 	.word	0x000000ff
        /*0600*/ 	.word	0x00028898
        /*0604*/ 	.short	0x0100
        /*0606*/ 	.byte	0x08
	.zero		1


	//   ....[17]....
        /*0608*/ 	.word	0x000007b0
        /*060c*/ 	.word	0x000000ff
        /*0610*/ 	.word	0x000288a8
        /*0614*/ 	.short	0x0100
        /*0616*/ 	.byte	0x08
	.zero		1


	//   ....[18]....
        /*0618*/ 	.word	0x000008e0
        /*061c*/ 	.word	0x000000ff
        /*0620*/ 	.word	0x000288b0
        /*0624*/ 	.short	0x0100
        /*0626*/ 	.byte	0x08
	.zero		1


	//   ....[19]....
        /*0628*/ 	.word	0x000008f0
        /*062c*/ 	.word	0x000000ff
        /*0630*/ 	.word	0x000288c0
        /*0634*/ 	.short	0x0100
        /*0636*/ 	.byte	0x08
	.zero		1


	//   ....[20]....
        /*0638*/ 	.word	0x00000900
        /*063c*/ 	.word	0x000000ff
        /*0640*/ 	.word	0x000288b8
        /*0644*/ 	.short	0x0100
        /*0646*/ 	.byte	0x08
	.zero		1


	//   ....[21]....
        /*0648*/ 	.word	0x00000910
        /*064c*/ 	.word	0x000000ff
        /*0650*/ 	.word	0x000288c8
        /*0654*/ 	.short	0x0100
        /*0656*/ 	.byte	0x08
	.zero		1


	//   ....[22]....
        /*0658*/ 	.word	0x00001a10
        /*065c*/ 	.word	0x000000ff
        /*0660*/ 	.word	0x00028800
        /*0664*/ 	.short	0x010a
        /*0666*/ 	.byte	0x29
	.zero		1


	//   ....[23]....
        /*0668*/ 	.word	0x00001a90
        /*066c*/ 	.word	0x00000007
        /*0670*/ 	.word	0x00028830
        /*0674*/ 	.short	0x010a
        /*0676*/ 	.byte	0x3f
	.zero		1


	//   ....[24]....
        /*0678*/ 	.word	0x00001af0
        /*067c*/ 	.word	0x00000007
        /*0680*/ 	.word	0x00028830
        /*0684*/ 	.short	0x010a
        /*0686*/ 	.byte	0x3f
	.zero		1


	//   ....[25]....
        /*0688*/ 	.word	0x000023f0
        /*068c*/ 	.word	0x00000000
        /*0690*/ 	.word	0x00000000
        /*0694*/ 	.short	0x0101
        /*0696*/ 	.byte	0x3f
	.zero		1


	//   ....[26]....
        /*0698*/ 	.word	0x000054e0
        /*069c*/ 	.word	0x000000ff
        /*06a0*/ 	.word	0x00028830
        /*06a4*/ 	.short	0x010a
        /*06a6*/ 	.byte	0x06
	.zero		1


	//   ....[27]....
        /*06a8*/ 	.word	0x00005520
        /*06ac*/ 	.word	0x000000ff
        /*06b0*/ 	.word	0x00028830
        /*06b4*/ 	.short	0x010a
        /*06b6*/ 	.byte	0x06
	.zero		1


	//   ....[28]....
        /*06b8*/ 	.word	0x00005860
        /*06bc*/ 	.word	0x000000ff
        /*06c0*/ 	.word	0x00028850
        /*06c4*/ 	.short	0x010a
        /*06c6*/ 	.byte	0x06
	.zero		1


	//   ....[29]....
        /*06c8*/ 	.word	0x000058a0
        /*06cc*/ 	.word	0x000000ff
        /*06d0*/ 	.word	0x00028850
        /*06d4*/ 	.short	0x010a
        /*06d6*/ 	.byte	0x06
	.zero		1


	//   ....[30]....
        /*06d8*/ 	.word	0x00006460
        /*06dc*/ 	.word	0x00000033
        /*06e0*/ 	.word	0x00000000
        /*06e4*/ 	.short	0x0101
        /*06e6*/ 	.byte	0x3f
	.zero		1


	//   ....[31]....
        /*06e8*/ 	.word	0x00008040
        /*06ec*/ 	.word	0x00000020
        /*06f0*/ 	.word	0x00000000
        /*06f4*/ 	.short	0x0101
        /*06f6*/ 	.byte	0x3f
	.zero		1


	//   ....[32]....
        /*06f8*/ 	.word	0x00008f80
        /*06fc*/ 	.word	0x000000ff
        /*0700*/ 	.word	0x00028830
        /*0704*/ 	.short	0x010a
        /*0706*/ 	.byte	0x06
	.zero		1


	//   ....[33]....
        /*0708*/ 	.word	0x00008fc0
        /*070c*/ 	.word	0x000000ff
        /*0710*/ 	.word	0x00028830
        /*0714*/ 	.short	0x010a
        /*0716*/ 	.byte	0x06
	.zero		1


	//   ....[34]....
        /*0718*/ 	.word	0x00009300
        /*071c*/ 	.word	0x000000ff
        /*0720*/ 	.word	0x00028850
        /*0724*/ 	.short	0x010a
        /*0726*/ 	.byte	0x06
	.zero		1


	//   ....[35]....
        /*0728*/ 	.word	0x00009340
        /*072c*/ 	.word	0x000000ff
        /*0730*/ 	.word	0x00028850
        /*0734*/ 	.short	0x010a
        /*0736*/ 	.byte	0x06
	.zero		1


	//   ....[36]....
        /*0738*/ 	.word	0x0000ac90
        /*073c*/ 	.word	0x00000028
        /*0740*/ 	.word	0x00000000
        /*0744*/ 	.short	0x0101
        /*0746*/ 	.byte	0x3f
	.zero		1


	//   ....[37]....
        /*0748*/ 	.word	0x0000ad40
        /*074c*/ 	.word	0x0000002a
        /*0750*/ 	.word	0x00000000
        /*0754*/ 	.short	0x0101
        /*0756*/ 	.byte	0x3f
	.zero		1


	//   ....[38]....
        /*0758*/ 	.word	0x0000b820
        /*075c*/ 	.word	0x000000ff
        /*0760*/ 	.word	0x00028830
        /*0764*/ 	.short	0x010a
        /*0766*/ 	.byte	0x06
	.zero		1


	//   ....[39]....
        /*0768*/ 	.word	0x0000b860
        /*076c*/ 	.word	0x000000ff
        /*0770*/ 	.word	0x00028830
        /*0774*/ 	.short	0x010a
        /*0776*/ 	.byte	0x06
	.zero		1


	//   ....[40]....
        /*0778*/ 	.word	0x0000bba0
        /*077c*/ 	.word	0x000000ff
        /*0780*/ 	.word	0x00028850
        /*0784*/ 	.short	0x010a
        /*0786*/ 	.byte	0x06
	.zero		1


	//   ....[41]....
        /*0788*/ 	.word	0x0000bbe0
        /*078c*/ 	.word	0x000000ff
        /*0790*/ 	.word	0x00028850
        /*0794*/ 	.short	0x010a
        /*0796*/ 	.byte	0x06
	.zero		1


	//   ....[42]....
        /*0798*/ 	.word	0x0000c790
        /*079c*/ 	.word	0x00000036
        /*07a0*/ 	.word	0x00000000
        /*07a4*/ 	.short	0x0101
        /*07a6*/ 	.byte	0x3f
	.zero		1


	//   ....[43]....
        /*07a8*/ 	.word	0x0000e210
        /*07ac*/ 	.word	0x00000022
        /*07b0*/ 	.word	0x00000000
        /*07b4*/ 	.short	0x0101
        /*07b6*/ 	.byte	0x3f
	.zero		1


	//   ....[44]....
        /*07b8*/ 	.word	0x0000ef90
        /*07bc*/ 	.word	0x000000ff
        /*07c0*/ 	.word	0x00028850
        /*07c4*/ 	.short	0x010a
        /*07c6*/ 	.byte	0x05
	.zero		1


	//   ....[45]....
        /*07c8*/ 	.word	0x0000efd0
        /*07cc*/ 	.word	0x000000ff
        /*07d0*/ 	.word	0x00028850
        /*07d4*/ 	.short	0x010a
        /*07d6*/ 	.byte	0x05
	.zero		1


	//   ....[46]....
        /*07d8*/ 	.word	0x0000f4f0
        /*07dc*/ 	.word	0x00000004
        /*07e0*/ 	.word	0x00000000
        /*07e4*/ 	.short	0x0101
        /*07e6*/ 	.byte	0x3f
	.zero		1


	//   ....[47]....
        /*07e8*/ 	.word	0x00010810
        /*07ec*/ 	.word	0x00000003
        /*07f0*/ 	.word	0x00000000
        /*07f4*/ 	.short	0x0101
        /*07f6*/ 	.byte	0x3f
	.zero		1


	//   ....[48]....
        /*07f8*/ 	.word	0x00013740
        /*07fc*/ 	.word	0x00000009
        /*0800*/ 	.word	0x00028840
        /*0804*/ 	.short	0x010a
        /*0806*/ 	.byte	0x3f
	.zero		1


	//   ....[49]....
        /*0808*/ 	.word	0x00013c10
        /*080c*/ 	.word	0x0000000a
        /*0810*/ 	.word	0x00028820
        /*0814*/ 	.short	0x010a
        /*0816*/ 	.byte	0x3f
	.zero		1


	//   ....[50]....
        /*0818*/ 	.word	0x00013f50
        /*081c*/ 	.word	0x00000002
        /*0820*/ 	.word	0x00028840
        /*0824*/ 	.short	0x010a
        /*0826*/ 	.byte	0x3f
	.zero		1


	//   ....[51]....
        /*0828*/ 	.word	0x00014210
        /*082c*/ 	.word	0x00000003
        /*0830*/ 	.word	0x00000060
        /*0834*/ 	.short	0x010a
        /*0836*/ 	.byte	0x3f
	.zero		1


	//   ....[52]....
        /*0838*/ 	.word	0x00014800
        /*083c*/ 	.word	0x00000002
        /*0840*/ 	.word	0x00028840
        /*0844*/ 	.short	0x010a
        /*0846*/ 	.byte	0x3f
	.zero		1


	//   ....[53]....
        /*0848*/ 	.word	0x00014ac0
        /*084c*/ 	.word	0x00000002
        /*0850*/ 	.word	0x00000060
        /*0854*/ 	.short	0x010a
        /*0856*/ 	.byte	0x3f
	.zero		1


	//   ....[54]....
        /*0858*/ 	.word	0x00014f90
        /*085c*/ 	.word	0x00000002
        /*0860*/ 	.word	0x00028840
        /*0864*/ 	.short	0x010a
        /*0866*/ 	.byte	0x3f
	.zero		1


	//   ....[55]....
        /*0868*/ 	.word	0x00015250
        /*086c*/ 	.word	0x00000002
        /*0870*/ 	.word	0x00000060
        /*0874*/ 	.short	0x010a
        /*0876*/ 	.byte	0x3f
	.zero		1


	//   ....[56]....
        /*0878*/ 	.word	0x000156c0
        /*087c*/ 	.word	0x00000003
        /*0880*/ 	.word	0x00028860
        /*0884*/ 	.short	0x010a
        /*0886*/ 	.byte	0x3f
	.zero		1


	//   ....[57]....
        /*0888*/ 	.word	0x000166a0
        /*088c*/ 	.word	0x00000000
        /*0890*/ 	.word	0x00028820
        /*0894*/ 	.short	0x010a
        /*0896*/ 	.byte	0x3f
	.zero		1


	//   ....[58]....
        /*0898*/ 	.word	0x00016860
        /*089c*/ 	.word	0x00000006
        /*08a0*/ 	.word	0x00000000
        /*08a4*/ 	.short	0x010a
        /*08a6*/ 	.byte	0x3f
	.zero		1


	//   ....[59]....
        /*08a8*/ 	.word	0x000168d0
        /*08ac*/ 	.word	0x00000007
        /*08b0*/ 	.word	0x00000000
        /*08b4*/ 	.short	0x010a
        /*08b6*/ 	.byte	0x3f
	.zero		1


	//   ....[60]....
        /*08b8*/ 	.word	0x00016940
        /*08bc*/ 	.word	0x00000004
        /*08c0*/ 	.word	0x00000000
        /*08c4*/ 	.short	0x010a
        /*08c6*/ 	.byte	0x3f
	.zero		1


	//   ....[61]....
        /*08c8*/ 	.word	0x00016970
        /*08cc*/ 	.word	0x00000003
        /*08d0*/ 	.word	0x00000000
        /*08d4*/ 	.short	0x010a
        /*08d6*/ 	.byte	0x3f
	.zero		1


	//   ....[62]....
        /*08d8*/ 	.word	0x000169e0
        /*08dc*/ 	.word	0x00000003
        /*08e0*/ 	.word	0x00028800
        /*08e4*/ 	.short	0x010a
        /*08e6*/ 	.byte	0x3f
	.zero		1


	//   ....[63]....
        /*08e8*/ 	.word	0x00016a30
        /*08ec*/ 	.word	0x00000007
        /*08f0*/ 	.word	0x00028830
        /*08f4*/ 	.short	0x010a
        /*08f6*/ 	.byte	0x3f
	.zero		1


	//   ....[64]....
        /*08f8*/ 	.word	0x00016a90
        /*08fc*/ 	.word	0x00000008
        /*0900*/ 	.word	0x00028830
        /*0904*/ 	.short	0x010a
        /*0906*/ 	.byte	0x3f
	.zero		1


	//   ....[65]....
        /*0908*/ 	.word	0x00016af0
        /*090c*/ 	.word	0x00000008
        /*0910*/ 	.word	0x00028850
        /*0914*/ 	.short	0x010a
        /*0916*/ 	.byte	0x3f
	.zero		1


	//   ....[66]....
        /*0918*/ 	.word	0x00016b50
        /*091c*/ 	.word	0x00000006
        /*0920*/ 	.word	0x00028830
        /*0924*/ 	.short	0x010a
        /*0926*/ 	.byte	0x3f
	.zero		1


	//   ....[67]....
        /*0928*/ 	.word	0x00016bb0
        /*092c*/ 	.word	0x00000006
        /*0930*/ 	.word	0x00028850
        /*0934*/ 	.short	0x010a
        /*0936*/ 	.byte	0x3f
	.zero		1


	//   ....[68]....
        /*0938*/ 	.word	0x00016c10
        /*093c*/ 	.word	0x00000006
        /*0940*/ 	.word	0x00028830
        /*0944*/ 	.short	0x010a
        /*0946*/ 	.byte	0x3f
	.zero		1


	//   ....[69]....
        /*0948*/ 	.word	0x00016c70
        /*094c*/ 	.word	0x00000006
        /*0950*/ 	.word	0x00028850
        /*0954*/ 	.short	0x010a
        /*0956*/ 	.byte	0x3f
	.zero		1


	//   ....[70]....
        /*0958*/ 	.word	0x00016cd0
        /*095c*/ 	.word	0x00000009
        /*0960*/ 	.word	0x00028850
        /*0964*/ 	.short	0x010a
        /*0966*/ 	.byte	0x3f
	.zero		1


	//   ....[71]....
        /*0968*/ 	.word	0x00016e70
        /*096c*/ 	.word	0x00000009
        /*0970*/ 	.word	0x00028840
        /*0974*/ 	.short	0x010a
        /*0976*/ 	.byte	0x3f
	.zero		1


	//   ....[72]....
        /*0978*/ 	.word	0x00016ef0
        /*097c*/ 	.word	0x00000008
        /*0980*/ 	.word	0x00028820
        /*0984*/ 	.short	0x010a
        /*0986*/ 	.byte	0x3f
	.zero		1


	//   ....[73]....
        /*0988*/ 	.word	0x00016f40
        /*098c*/ 	.word	0x00000002
        /*0990*/ 	.word	0x00028840
        /*0994*/ 	.short	0x010a
        /*0996*/ 	.byte	0x3f
	.zero		1


	//   ....[74]....
        /*0998*/ 	.word	0x00016f90
        /*099c*/ 	.word	0x00000003
        /*09a0*/ 	.word	0x00000060
        /*09a4*/ 	.short	0x010a
        /*09a6*/ 	.byte	0x3f
	.zero		1


	//   ....[75]....
        /*09a8*/ 	.word	0x00016fe0
        /*09ac*/ 	.word	0x00000002
        /*09b0*/ 	.word	0x00028840
        /*09b4*/ 	.short	0x010a
        /*09b6*/ 	.byte	0x3f
	.zero		1


	//   ....[76]....
        /*09b8*/ 	.word	0x00017030
        /*09bc*/ 	.word	0x00000002
        /*09c0*/ 	.word	0x00000060
        /*09c4*/ 	.short	0x010a
        /*09c6*/ 	.byte	0x3f
	.zero		1


	//   ....[77]....
        /*09c8*/ 	.word	0x00017080
        /*09cc*/ 	.word	0x00000002
        /*09d0*/ 	.word	0x00028840
        /*09d4*/ 	.short	0x010a
        /*09d6*/ 	.byte	0x3f
	.zero		1


	//   ....[78]....
        /*09d8*/ 	.word	0x000170d0
        /*09dc*/ 	.word	0x00000002
        /*09e0*/ 	.word	0x00000060
        /*09e4*/ 	.short	0x010a
        /*09e6*/ 	.byte	0x3f
	.zero		1


	//   ....[79]....
        /*09e8*/ 	.word	0x00017120
        /*09ec*/ 	.word	0x00000003
        /*09f0*/ 	.word	0x00028860
        /*09f4*/ 	.short	0x010a
        /*09f6*/ 	.byte	0x3f
	.zero		1


	//   ....[80]....
        /*09f8*/ 	.word	0x00017ae0
        /*09fc*/ 	.word	0x00000000
        /*0a00*/ 	.word	0x00028820
        /*0a04*/ 	.short	0x010a
        /*0a06*/ 	.byte	0x3f
	.zero		1


	//   ....[81]....
        /*0a08*/ 	.word	0x00017c80
        /*0a0c*/ 	.word	0x00000006
        /*0a10*/ 	.word	0x00000000
        /*0a14*/ 	.short	0x010a
        /*0a16*/ 	.byte	0x3f
	.zero		1


	//   ....[82]....
        /*0a18*/ 	.word	0x00017cd0
        /*0a1c*/ 	.word	0x00000007
        /*0a20*/ 	.word	0x00000000
        /*0a24*/ 	.short	0x010a
        /*0a26*/ 	.byte	0x3f
	.zero		1


	//   ....[83]....
        /*0a28*/ 	.word	0x00017d20
        /*0a2c*/ 	.word	0x00000004
        /*0a30*/ 	.word	0x00000000
        /*0a34*/ 	.short	0x010a
        /*0a36*/ 	.byte	0x3f
	.zero		1


	//----- nvinfo : EIATTR_NUM_MBARRIERS
	.align		4
.L_242:
        /*0a38*/ 	.byte	0x03, 0x38
        /*0a3a*/ 	.short	0x0016


	//----- nvinfo : EIATTR_EXIT_INSTR_OFFSETS
	.align		4
        /*0a3c*/ 	.byte	0x04, 0x1c
        /*0a3e*/ 	.short	(.L_244 - .L_243)


	//   ....[0]....
.L_243:
        /*0a40*/ 	.word	0x00000ab0


	//   ....[1]....
        /*0a44*/ 	.word	0x00011840


	//   ....[2]....
        /*0a48*/ 	.word	0x000118a0


	//   ....[3]....
        /*0a4c*/ 	.word	0x000169c0


	//----- nvinfo : EIATTR_MAX_THREADS
	.align		4
.L_244:
        /*0a50*/ 	.byte	0x04, 0x05
        /*0a52*/ 	.short	(.L_246 - .L_245)
.L_245:
        /*0a54*/ 	.word	0x00000180
        /*0a58*/ 	.word	0x00000001
        /*0a5c*/ 	.word	0x00000001


	//----- nvinfo : EIATTR_CRS_STACK_SIZE
	.align		4
.L_246:
        /*0a60*/ 	.byte	0x04, 0x1e
        /*0a62*/ 	.short	(.L_248 - .L_247)
.L_247:
        /*0a64*/ 	.word	0x00000000


	//----- nvinfo : EIATTR_CBANK_PARAM_SIZE
	.align		4
.L_248:
        /*0a68*/ 	.byte	0x03, 0x19
        /*0a6a*/ 	.short	0x0a70


	//----- nvinfo : EIATTR_PARAM_CBANK
	.align		4
        /*0a6c*/ 	.byte	0x04, 0x0a
        /*0a6e*/ 	.short	(.L_250 - .L_249)
	.align		4
.L_249:
        /*0a70*/ 	.word	index@(.nv.constant0._ZN7cutlass13device_kernelIN5flash11enable_sm90INS1_16FlashAttnFwdSm90INS1_25CollectiveMainloopFwdSm90ILi2EN4cute5tupleIJNS5_1CILi1EEES8_S8_EEENS6_IJNS7_ILi128EEESA_SA_EEELi128ENS_10bfloat16_tEfNS_4arch4Sm90ELb0ELb1ELb1ELb1ELb0ELb0ELb0ELb1ELb1ELb0ELb0ELb0EEENS1_21CollectiveEpilogueFwdISB_S9_SC_SE_Li256ELb1ELb0ELb0ELb0EEENS1_36VarlenDynamicPersistentTileSchedulerILi128ELi128ELi256ELi32ELb0ELb0ELb1ELb1ELb0ELb1EEEEEEEEEvNT_6ParamsE)
        /*0a74*/ 	.short	0x0210
        /*0a76*/ 	.short	0x0a70


	//----- nvinfo : EIATTR_SW_WAR
	.align		4
.L_250:
        /*0a78*/ 	.byte	0x04, 0x36
        /*0a7a*/ 	.short	(.L_252 - .L_251)
.L_251:
        /*0a7c*/ 	.word	0x00000008
.L_252:


//--------------------- .nv.info._ZN7cutlass13device_kernelIN5flash11enable_sm90INS1_16FlashAttnFwdSm90INS1_25CollectiveMainloopFwdSm90ILi2EN4cute5tupleIJNS5_1CILi1EEES8_S8_EEENS6_IJNS7_ILi128EEESA_SA_EEELi128ENS_10bfloat16_tEfNS_4arch4Sm90ELb0ELb1ELb1ELb1ELb0ELb1ELb0ELb1ELb1ELb0ELb0ELb0EEENS1_21CollectiveEpilogueFwdISB_S9_SC_SE_Li256ELb1ELb0ELb0ELb0EEENS1_36VarlenDynamicPersistentTileSchedulerILi128ELi128ELi256ELi32ELb0ELb0ELb1ELb1ELb0ELb1EEEEEEEEEvNT_6ParamsE --------------------------
	.section	.nv.info._ZN7cutlass13device_kernelIN5flash11enable_sm90INS1_16FlashAttnFwdSm90INS1_25CollectiveMainloopFwdSm90ILi2EN4cute5tupleIJNS5_1CILi1EEES8_S8_EEENS6_IJNS7_ILi128EEESA_SA_EEELi128ENS_10bfloat16_tEfNS_4arch4Sm90ELb0ELb1ELb1ELb1ELb0ELb1ELb0ELb1ELb1ELb0ELb0ELb0EEENS1_21CollectiveEpilogueFwdISB_S9_SC_SE_Li256ELb1ELb0ELb0ELb0EEENS1_36VarlenDynamicPersistentTileSchedulerILi128ELi128ELi256ELi32ELb0ELb0ELb1ELb1ELb0ELb1EEEEEEEEEvNT_6ParamsE,"",@"SHT_CUDA_INFO"
	.sectionflags	@""
	.align	4


	//----- nvinfo : EIATTR_CUDA_API_VERSION
	.align		4
        /*0000*/ 	.byte	0x04, 0x37
        /*0002*/ 	.short	(.L_254 - .L_253)
.L_253:
        /*0004*/ 	.word	0x00000082


	//----- nvinfo : EIATTR_KPARAM_INFO
	.align		4
.L_254:
        /*0008*/ 	.byte	0x04, 0x17
        /*000a*/ 	.short	(.L_256 - .L_255)
.L_255:
        /*000c*/ 	.word	0x00000000
        /*0010*/ 	.short	0x0000
        /*0012*/ 	.short	0x0070
        /*0014*/ 	.byte	0x00, 0xf0, 0x01, 0x28


	//----- nvinfo : EIATTR_SPARSE_MMA_MASK
	.align		4
.L_256:
        /*0018*/ 	.byte	0x03, 0x50
        /*001a*/ 	.short	0x0000


	//----- nvinfo : EIATTR_MAXREG_COUNT
	.align		4
        /*001c*/ 	.byte	0x03, 0x1b
        /*001e*/ 	.short	0x00a8


	//----- nvinfo : EIATTR_NUM_BARRIERS
	.align		4
        /*0020*/ 	.byte	0x02, 0x4c
        /*0022*/ 	.byte	0x10
	.zero		1


	//----- nvinfo : EIATTR_EXTERNS
	.align		4
        /*0024*/ 	.byte	0x04, 0x0f
        /*0026*/ 	.short	(.L_258 - .L_257)


	//   ....[0]....
	.align		4
.L_257:
        /*0028*/ 	.word	index@(__assertfail)


	//----- nvinfo : EIATTR_ANNOTATIONS
	.align		4
.L_258:
        /*002c*/ 	.byte	0x04, 0x55
        /*002e*/ 	.short	(.L_260 - .L_259)


	//   ....[0]....
.L_259:
        /* <DEDUP_REMOVED lines=40> */


	//----- nvinfo : EIATTR_MERCURY_ISA_VERSION
	.align		4
.L_260:
        /*0298*/ 	.byte	0x03, 0x5f
        /*029a*/ 	.short	0x0101


	//----- nvinfo : EIATTR_UNUSED_LOAD_BYTE_OFFSET
	.align		4
        /*029c*/ 	.byte	0x04, 0x44
        /*029e*/ 	.short	(.L_262 - .L_261)


	//   ....[0]....
.L_261:
        /*02a0*/ 	.word	0x00000af0
        /*02a4*/ 	.word	0x0000fff0


	//   ....[1]....
        /*02a8*/ 	.word	0x0001d270
        /*02ac*/ 	.word	0x0000fff0


	//----- nvinfo : EIATTR_INT_WARP_WIDE_INSTR_OFFSETS
	.align		4
.L_262:
        /*02b0*/ 	.byte	0x04, 0x31
        /*02b2*/ 	.short	(.L_264 - .L_263)


	//   ....[0]....
.L_263:
        /*02b4*/ 	.word	0x000001c0


	//   ....[1]....
        /*02b8*/ 	.word	0x00000200


	//   ....[2]....
        /*02bc*/ 	.word	0x00000270


	//   ....[3]....
        /*02c0*/ 	.word	0x00021520


	//   ....[4]....
        /*02c4*/ 	.word	0x000215b0


	//   ....[5]....
        /*02c8*/ 	.word	0x00021b10


	//   ....[6]....
        /*02cc*/ 	.word	0x00021b40


	//   ....[7]....
        /*02d0*/ 	.word	0x00021c40


	//   ....[8]....
        /*02d4*/ 	.word	0x00023da0


	//   ....[9]....
        /*02d8*/ 	.word	0x00023e30


	//----- nvinfo : EIATTR_COOP_GROUP_MASK_REGIDS
	.align		4
.L_264:
        /*02dc*/ 	.byte	0x04, 0x29
        /*02de*/ 	.short	(.L_266 - .L_265)


	//   ....[0]....
.L_265:
        /*02e0*/ 	.word	0xffffffff


	//   ....[1]....
        /*02e4*/ 	.word	0xffffffff


	//   ....[2]....
        /*02e8*/ 	.word	0xffffffff


	//   ....[3]....
        /*02ec*/ 	.word	0xffffffff


	//   ....[4]....
        /*02f0*/ 	.word	0xffffffff


	//   ....[5]....
        /*02f4*/ 	.word	0xffffffff


	//   ....[6]....
        /*02f8*/ 	.word	0xffffffff


	//   ....[7]....
        /*02fc*/ 	.word	0xffffffff


	//   ....[8]....
        /*0300*/ 	.word	0xffffffff


	//   ....[9]....
        /*0304*/ 	.word	0xffffffff


	//   ....[10]....
        /*0308*/ 	.word	0xffffffff


	//   ....[11]....
        /*030c*/ 	.word	0xffffffff


	//   ....[12]....
        /*0310*/ 	.word	0xffffffff


	//   ....[13]....
        /*0314*/ 	.word	0xffffffff


	//   ....[14]....
        /*0318*/ 	.word	0xffffffff


	//   ....[15]....
        /*031c*/ 	.word	0xffffffff


	//   ....[16]....
        /*0320*/ 	.word	0xffffffff


	//   ....[17]....
        /*0324*/ 	.word	0xffffffff


	//   ....[18]....
        /*0328*/ 	.word	0xffffffff


	//   ....[19]....
        /*032c*/ 	.word	0xffffffff


	//   ....[20]....
        /*0330*/ 	.word	0xffffffff


	//   ....[21]....
        /*0334*/ 	.word	0xffffffff


	//   ....[22]....
        /*0338*/ 	.word	0xffffffff


	//   ....[23]....
        /*033c*/ 	.word	0xffffffff


	//   ....[24]....
        /*0340*/ 	.word	0xffffffff


	//   ....[25]....
        /*0344*/ 	.word	0xffffffff


	//   ....[26]....
        /*0348*/ 	.word	0xffffffff


	//   ....[27]....
        /*034c*/ 	.word	0xffffffff


	//   ....[28]....
        /*0350*/ 	.word	0xffffffff


	//   ....[29]....
        /*0354*/ 	.word	0xffffffff


	//   ....[30]....
        /*0358*/ 	.word	0xffffffff


	//   ....[31]....
        /*035c*/ 	.word	0xffffffff


	//   ....[32]....
        /*0360*/ 	.word	0xffffffff


	//   ....[33]....
        /*0364*/ 	.word	0xffffffff


	//   ....[34]....
        /*0368*/ 	.word	0xffffffff


	//   ....[35]....
        /*036c*/ 	.word	0xffffffff


	//   ....[36]....
        /*0370*/ 	.word	0xffffffff


	//   ....[37]....
        /*0374*/ 	.word	0xffffffff


	//   ....[38]....
        /*0378*/ 	.word	0xffffffff


	//   ....[39]....
        /*037c*/ 	.word	0xffffffff


	//   ....[40]....
        /*0380*/ 	.word	0xffffffff


	//   ....[41]....
        /*0384*/ 	.word	0xffffffff


	//   ....[42]....
        /*0388*/ 	.word	0xffffffff


	//   ....[43]....
        /*038c*/ 	.word	0xffffffff


	//   ....[44]....
        /*0390*/ 	.word	0xffffffff


	//   ....[45]....
        /*0394*/ 	.word	0xffffffff


	//   ....[46]....
        /*0398*/ 	.word	0xffffffff


	//   ....[47]....
        /*039c*/ 	.word	0xffffffff


	//   ....[48]....
        /*03a0*/ 	.word	0xffffffff


	//   ....[49]....
        /*03a4*/ 	.word	0xffffffff


	//   ....[50]....
        /*03a8*/ 	.word	0xffffffff


	//   ....[51]....
        /*03ac*/ 	.word	0xffffffff


	//   ....[52]....
        /*03b0*/ 	.word	0xffffffff


	//   ....[53]....
        /*03b4*/ 	.word	0xffffffff


	//   ....[54]....
        /*03b8*/ 	.word	0xffffffff


	//   ....[55]....
        /*03bc*/ 	.word	0xffffffff


	//   ....[56]....
        /*03c0*/ 	.word	0xffffffff


	//   ....[57]....
        /*03c4*/ 	.word	0xffffffff


	//   ....[58]....
        /*03c8*/ 	.word	0xffffffff


	//   ....[59]....
        /*03cc*/ 	.word	0xffffffff


	//   ....[60]....
        /*03d0*/ 	.word	0xffffffff


	//   ....[61]....
        /*03d4*/ 	.word	0xffffffff


	//   ....[62]....
        /*03d8*/ 	.word	0x0500000f


	//   ....[63]....
        /*03dc*/ 	.word	0x0500000f


	//   ....[64]....
        /*03e0*/ 	.word	0x0500000f


	//   ....[65]....
        /*03e4*/ 	.word	0x0500000f


	//   ....[66]....
        /*03e8*/ 	.word	0x0500000f


	//   ....[67]....
        /*03ec*/ 	.word	0x0500000f


	//   ....[68]....
        /*03f0*/ 	.word	0x0500000f


	//   ....[69]....
        /*03f4*/ 	.word	0x0500000f


	//   ....[70]....
        /*03f8*/ 	.word	0x0500000f


	//   ....[71]....
        /*03fc*/ 	.word	0x0500000f


	//   ....[72]....
        /*0400*/ 	.word	0x0500000f


	//   ....[73]....
        /*0404*/ 	.word	0x0500000f


	//   ....[74]....
        /*0408*/ 	.word	0x0500000f


	//   ....[75]....
        /*040c*/ 	.word	0x0500000f


	//   ....[76]....
        /*0410*/ 	.word	0x0500000f


	//   ....[77]....
        /*0414*/ 	.word	0x0500000f


	//   ....[78]....
        /*0418*/ 	.word	0x0500000f


	//   ....[79]....
        /*041c*/ 	.word	0x0500000f


	//   ....[80]....
        /*0420*/ 	.word	0x0500000f


	//   ....[81]....
        /*0424*/ 	.word	0x0500000f


	//   ....[82]....
        /*0428*/ 	.word	0x0500000f


	//   ....[83]....
        /*042c*/ 	.word	0x0500000f


	//   ....[84]....
        /*0430*/ 	.word	0x0500000f


	//   ....[85]....
        /*0434*/ 	.word	0x0500000f


	//   ....[86]....
        /*0438*/ 	.word	0x0500000f


	//   ....[87]....
        /*043c*/ 	.word	0x0500000f


	//   ....[88]....
        /*0440*/ 	.word	0x0500000f


	//   ....[89]....
        /*0444*/ 	.word	0x0500000f


	//   ....[90]....
        /*0448*/ 	.word	0x0500000f


	//   ....[91]....
        /*044c*/ 	.word	0x0500000f


	//   ....[92]....
        /*0450*/ 	.word	0x0500000f


	//   ....[93]....
        /*0454*/ 	.word	0x0500000f


	//   ....[94]....
        /*0458*/ 	.word	0x0500000f


	//   ....[95]....
        /*045c*/ 	.word	0x0500000f


	//   ....[96]....
        /*0460*/ 	.word	0x0500000f


	//   ....[97]....
        /*0464*/ 	.word	0x0500000f


	//   ....[98]....
        /*0468*/ 	.word	0x0500000f


	//   ....[99]....
        /*046c*/ 	.word	0x0500000f


	//   ....[100]....
        /*0470*/ 	.word	0x0500000f


	//   ....[101]....
        /*0474*/ 	.word	0x0500000f


	//   ....[102]....
        /*0478*/ 	.word	0x0500000f


	//   ....[103]....
        /*047c*/ 	.word	0x0500000f


	//   ....[104]....
        /*0480*/ 	.word	0x0500000f


	//   ....[105]....
        /*0484*/ 	.word	0x0500000f


	//   ....[106]....
        /*0488*/ 	.word	0x0500000f


	//   ....[107]....
        /*048c*/ 	.word	0x0500000f


	//   ....[108]....
        /*0490*/ 	.word	0x0500000f


	//   ....[109]....
        /*0494*/ 	.word	0x0500000f


	//   ....[110]....
        /*0498*/ 	.word	0x0500000f


	//   ....[111]....
        /*049c*/ 	.word	0x0500000f


	//   ....[112]....
        /*04a0*/ 	.word	0x0500000f


	//   ....[113]....
        /*04a4*/ 	.word	0x0500000f


	//   ....[114]....
        /*04a8*/ 	.word	0x0500000f


	//----- nvinfo : EIATTR_COOP_GROUP_INSTR_OFFSETS
	.align		4
.L_266:
        /*04ac*/ 	.byte	0x04, 0x28
        /*04ae*/ 	.short	(.L_268 - .L_267)


	//   ....[0]....
.L_267:
        /*04b0*/ 	.word	0x00000070


	//   ....[1]....
        /*04b4*/ 	.word	0x000001d0


	//   ....[2]....
        /*04b8*/ 	.word	0x00000220


	//   ....[3]....
        /*04bc*/ 	.word	0x00000450


	//   ....[4]....
        /*04c0*/ 	.word	0x000005b0


	//   ....[5]....
        /*04c4*/ 	.word	0x000006d0


	//   ....[6]....
        /*04c8*/ 	.word	0x00000830


	//   ....[7]....
        /*04cc*/ 	.word	0x00009300


	//   ....[8]....
        /*04d0*/ 	.word	0x00010d40


	//   ....[9]....
        /*04d4*/ 	.word	0x000110b0


	//   ....[10]....
        /*04d8*/ 	.word	0x00011680


	//   ....[11]....
        /*04dc*/ 	.word	0x000116e0


	//   ....[12]....
        /*04e0*/ 	.word	0x00014870


	//   ....[13]....
        /*04e4*/ 	.word	0x00014a30


	//   ....[14]....
        /*04e8*/ 	.word	0x00014e20


	//   ....[15]....
        /*04ec*/ 	.word	0x00014f30


	//   ....[16]....
        /*04f0*/ 	.word	0x00017350


	//   ....[17]....
        /*04f4*/ 	.word	0x000173a0


	//   ....[18]....
        /*04f8*/ 	.word	0x00017a70


	//   ....[19]....
        /*04fc*/ 	.word	0x00017af0


	//   ....[20]....
        /*0500*/ 	.word	0x0001ad30


	//   ....[21]....
        /*0504*/ 	.word	0x0001ae50


	//   ....[22]....
        /*0508*/ 	.word	0x0001b690


	//   ....[23]....
        /*050c*/ 	.word	0x0001b700


	//   ....[24]....
        /*0510*/ 	.word	0x0001c890


	//   ....[25]....
        /*0514*/ 	.word	0x0001cbe0


	//   ....[26]....
        /*0518*/ 	.word	0x0001ccb0


	//   ....[27]....
        /*051c*/ 	.word	0x0001cce0


	//   ....[28]....
        /*0520*/ 	.word	0x0001ef40


	//   ....[29]....
        /*0524*/ 	.word	0x0001f0b0


	//   ....[30]....
        /*0528*/ 	.word	0x0001f0e0


	//   ....[31]....
        /*052c*/ 	.word	0x0001f120


	//   ....[32]....
        /*0530*/ 	.word	0x0001f190


	//   ....[33]....
        /*0534*/ 	.word	0x0001f1f0


	//   ....[34]....
        /*0538*/ 	.word	0x0001f230


	//   ....[35]....
        /*053c*/ 	.word	0x0001f3d0


	//   ....[36]....
        /*0540*/ 	.word	0x0001f430


	//   ....[37]....
        /*0544*/ 	.word	0x0001f470


	//   ....[38]....
        /*0548*/ 	.word	0x0001f4b0


	//   ....[39]....
        /*054c*/ 	.word	0x0001f4e0


	//   ....[40]....
        /*0550*/ 	.word	0x0001f510


	//   ....[41]....
        /*0554*/ 	.word	0x0001f5a0


	//   ....[42]....
        /*0558*/ 	.word	0x0001f600


	//   ....[43]....
        /*055c*/ 	.word	0x0001f690


	//   ....[44]....
        /*0560*/ 	.word	0x00024240


	//   ....[45]....
        /*0564*/ 	.word	0x00024250


	//   ....[46]....
        /*0568*/ 	.word	0x00024360


	//   ....[47]....
        /*056c*/ 	.word	0x000243c0


	//   ....[48]....
        /*0570*/ 	.word	0x00024400


	//   ....[49]....
        /*0574*/ 	.word	0x00024440


	//   ....[50]....
        /*0578*/ 	.word	0x00024470


	//   ....[51]....
        /*057c*/ 	.word	0x000244a0


	//   ....[52]....
        /*0580*/ 	.word	0x00024630


	//   ....[53]....
        /*0584*/ 	.word	0x00024690


	//   ....[54]....
        /*0588*/ 	.word	0x000246d0


	//   ....[55]....
        /*058c*/ 	.word	0x00024710


	//   ....[56]....
        /*0590*/ 	.word	0x00024740


	//   ....[57]....
        /*0594*/ 	.word	0x00024770


	//   ....[58]....
        /*0598*/ 	.word	0x00024830


	//   ....[59]....
        /*059c*/ 	.word	0x00024850


	//   ....[60]....
        /*05a0*/ 	.word	0x000248c0


	//   ....[61]....
        /*05a4*/ 	.word	0x00024f50


	//   ....[62]....
        /*05a8*/ 	.word	0x00025390


	//   ....[63]....
        /*05ac*/ 	.word	0x00025440


	//   ....[64]....
        /*05b0*/ 	.word	0x000254e0


	//   ....[65]....
        /*05b4*/ 	.word	0x00025580


	//   ....[66]....
        /*05b8*/ 	.word	0x00025620


	//   ....[67]....
        /*05bc*/ 	.word	0x000256c0


	//   ....[68]....
        /*05c0*/ 	.word	0x00025760


	//   ....[69]....
        /*05c4*/ 	.word	0x00025800


	//   ....[70]....
        /*05c8*/ 	.word	0x000258a0


	//   ....[71]....
        /*05cc*/ 	.word	0x00025940


	//   ....[72]....
        /*05d0*/ 	.word	0x000259e0


	//   ....[73]....
        /*05d4*/ 	.word	0x00025a80


	//   ....[74]....
        /*05d8*/ 	.word	0x00025b20


	//   ....[75]....
        /*05dc*/ 	.word	0x00025bc0


	//   ....[76]....
        /*05e0*/ 	.word	0x00025c60


	//   ....[77]....
        /*05e4*/ 	.word	0x00025d00


	//   ....[78]....
        /*05e8*/ 	.word	0x00025da0


	//   ....[79]....
        /*05ec*/ 	.word	0x00025e90


	//   ....[80]....
        /*05f0*/ 	.word	0x00025f30


	//   ....[81]....
        /*05f4*/ 	.word	0x00025fd0


	//   ....[82]....
        /*05f8*/ 	.word	0x00026070


	//   ....[83]....
        /*05fc*/ 	.word	0x00026110


	//   ....[84]....
        /*0600*/ 	.word	0x000261b0


	//   ....[85]....
        /*0604*/ 	.word	0x00026250


	//   ....[86]....
        /*0608*/ 	.word	0x000262f0


	//   ....[87]....
        /*060c*/ 	.word	0x00026390


	//   ....[88]....
        /*0610*/ 	.word	0x00026430


	//   ....[89]....
        /*0614*/ 	.word	0x000264d0


	//   ....[90]....
        /*0618*/ 	.word	0x00026570


	//   ....[91]....
        /*061c*/ 	.word	0x00026610


	//   ....[92]....
        /*0620*/ 	.word	0x000266b0


	//   ....[93]....
        /*0624*/ 	.word	0x00026750


	//   ....[94]....
        /*0628*/ 	.word	0x000267f0


	//   ....[95]....
        /*062c*/ 	.word	0x00026b90


	//   ....[96]....
        /*0630*/ 	.word	0x00026e70


	//   ....[97]....
        /*0634*/ 	.word	0x00027290


	//   ....[98]....
        /*0638*/ 	.word	0x00027320


	//   ....[99]....
        /*063c*/ 	.word	0x000273c0


	//   ....[100]....
        /*0640*/ 	.word	0x00027470


	//   ....[101]....
        /*0644*/ 	.word	0x000274f0


	//   ....[102]....
        /*0648*/ 	.word	0x00027570


	//   ....[103]....
        /*064c*/ 	.word	0x000275f0


	//   ....[104]....
        /*0650*/ 	.word	0x00027670


	//   ....[105]....
        /*0654*/ 	.word	0x00027700


	//   ....[106]....
        /*0658*/ 	.word	0x000277b0


	//   ....[107]....
        /*065c*/ 	.word	0x00027830


	//   ....[108]....
        /*0660*/ 	.word	0x000278b0


	//   ....[109]....
        /*0664*/ 	.word	0x00027930


	//   ....[110]....
        /*0668*/ 	.word	0x000279b0


	//   ....[111]....
        /*066c*/ 	.word	0x00027a20


	//   ....[112]....
        /*0670*/ 	.word	0x00027ac0


	//   ....[113]....
        /*0674*/ 	.word	0x00027b50


	//   ....[114]....
        /*0678*/ 	.word	0x00027c80


	//----- nvinfo : EIATTR_REG_RECONFIG
	.align		4
.L_268:
        /*067c*/ 	.byte	0x01, 0x54
	.zero		2


	//----- nvinfo : EIATTR_SYSCALL_OFFSETS
	.align		4
        /*0680*/ 	.byte	0x04, 0x46
        /*0682*/ 	.short	(.L_270 - .L_269)


	//   ....[0]....
.L_269:
        /*0684*/ 	.word	0x00001bb0


	//   ....[1]....
        /*0688*/ 	.word	0x00001d00


	//   ....[2]....
        /*068c*/ 	.word	0x000094a0


	//   ....[3]....
        /*0690*/ 	.word	0x00009910


	//   ....[4]....
        /*0694*/ 	.word	0x00021740


	//   ....[5]....
        /*0698*/ 	.word	0x00021880


	//   ....[6]....
        /*069c*/ 	.word	0x00021980


	//----- nvinfo : EIATTR_MBARRIER_INSTR_OFFSETS
	.align		4
.L_270:
        /*06a0*/ 	.byte	0x04, 0x39
        /*06a2*/ 	.short	(.L_272 - .L_271)


	//   ....[0]....
.L_271:
        /*06a4*/ 	.word	0x00000300
        /*06a8*/ 	.word	0x000000ff
        /*06ac*/ 	.word	0x00028800
        /*06b0*/ 	.short	0x0100
        /*06b2*/ 	.byte	0x08
	.zero		1


	//   ....[1]....
        /*06b4*/ 	.word	0x00000310
        /*06b8*/ 	.word	0x000000ff
        /*06bc*/ 	.word	0x00028820
        /*06c0*/ 	.short	0x0100
        /*06c2*/ 	.byte	0x08
	.zero		1


	//   ....[2]....
        /*06c4*/ 	.word	0x00000400
        /*06c8*/ 	.word	0x000000ff
        /*06cc*/ 	.word	0x00028830
        /*06d0*/ 	.short	0x0100
        /*06d2*/ 	.byte	0x08
	.zero		1


	//   ....[3]....
        /*06d4*/ 	.word	0x00000410
        /*06d8*/ 	.word	0x000000ff
        /*06dc*/ 	.word	0x00028840
        /*06e0*/ 	.short	0x0100
        /*06e2*/ 	.byte	0x08
	.zero		1


	//   ....[4]....
        /*06e4*/ 	.word	0x00000420
        /*06e8*/ 	.word	0x000000ff
        /*06ec*/ 	.word	0x00028838
        /*06f0*/ 	.short	0x0100
        /*06f2*/ 	.byte	0x08
	.zero		1


	//   ....[5]....
        /*06f4*/ 	.word	0x00000430
        /*06f8*/ 	.word	0x000000ff
        /*06fc*/ 	.word	0x00028848
        /*0700*/ 	.short	0x0100
        /*0702*/ 	.byte	0x08
	.zero		1


	//   ....[6]....
        /*0704*/ 	.word	0x00000560
        /*0708*/ 	.word	0x000000ff
        /*070c*/ 	.word	0x00028850
        /*0710*/ 	.short	0x0100
        /*0712*/ 	.byte	0x08
	.zero		1


	//   ....[7]....
        /*0714*/ 	.word	0x00000570
        /*0718*/ 	.word	0x000000ff
        /*071c*/ 	.word	0x00028860
        /*0720*/ 	.short	0x0100
        /*0722*/ 	.byte	0x08
	.zero		1


	//   ....[8]....
        /*0724*/ 	.word	0x00000580
        /*0728*/ 	.word	0x000000ff
        /*072c*/ 	.word	0x00028858
        /*0730*/ 	.short	0x0100
        /*0732*/ 	.byte	0x08
	.zero		1


	//   ....[9]....
        /*0734*/ 	.word	0x00000590
        /*0738*/ 	.word	0x000000ff
        /*073c*/ 	.word	0x00028868
        /*0740*/ 	.short	0x0100
        /*0742*/ 	.byte	0x08
	.zero		1


	//   ....[10]....
        /*0744*/ 	.word	0x00000680
        /*0748*/ 	.word	0x000000ff
        /*074c*/ 	.word	0x00028870
        /*0750*/ 	.short	0x0100
        /*0752*/ 	.byte	0x06
	.zero		1


	//   ....[11]....
        /*0754*/ 	.word	0x00000690
        /*0758*/ 	.word	0x000000ff
        /*075c*/ 	.word	0x00028880
        /*0760*/ 	.short	0x0100
        /*0762*/ 	.byte	0x06
	.zero		1


	//   ....[12]....
        /*0764*/ 	.word	0x000006a0
        /*0768*/ 	.word	0x000000ff
        /*076c*/ 	.word	0x00028878
        /*0770*/ 	.short	0x0100
        /*0772*/ 	.byte	0x06
	.zero		1


	//   ....[13]....
        /*0774*/ 	.word	0x000006b0
        /*0778*/ 	.word	0x000000ff
        /*077c*/ 	.word	0x00028888
        /*0780*/ 	.short	0x0100
        /*0782*/ 	.byte	0x06
	.zero		1


	//   ....[14]....
        /*0784*/ 	.word	0x000007e0
        /*0788*/ 	.word	0x000000ff
        /*078c*/ 	.word	0x00028890
        /*0790*/ 	.short	0x0100
        /*0792*/ 	.byte	0x08
	.zero		1


	//   ....[15]....
        /*0794*/ 	.word	0x000007f0
        /*0798*/ 	.word	0x000000ff
        /*079c*/ 	.word	0x000288a0
        /*07a0*/ 	.short	0x0100
        /*07a2*/ 	.byte	0x08
	.zero		1


	//   ....[16]....
        /*07a4*/ 	.word	0x00000800
        /*07a8*/ 	.word	0x000000ff
        /*07ac*/ 	.word	0x00028898
        /*07b0*/ 	.short	0x0100
        /*07b2*/ 	.byte	0x08
	.zero		1


	//   ....[17]....
        /*07b4*/ 	.word	0x00000810
        /*07b8*/ 	.word	0x000000ff
        /*07bc*/ 	.word	0x000288a8
        /*07c0*/ 	.short	0x0100
        /*07c2*/ 	.byte	0x08
	.zero		1


	//   ....[18]....
        /*07c4*/ 	.word	0x00000940
        /*07c8*/ 	.word	0x000000ff
        /*07cc*/ 	.word	0x000288b0
        /*07d0*/ 	.short	0x0100
        /*07d2*/ 	.byte	0x08
	.zero		1


	//   ....[19]....
        /*07d4*/ 	.word	0x00000950
        /*07d8*/ 	.word	0x000000ff
        /*07dc*/ 	.word	0x000288c0
        /*07e0*/ 	.short	0x0100
        /*07e2*/ 	.byte	0x08
	.zero		1


	//   ....[20]....
        /*07e4*/ 	.word	0x00000960
        /*07e8*/ 	.word	0x000000ff
        /*07ec*/ 	.word	0x000288b8
        /*07f0*/ 	.short	0x0100
        /*07f2*/ 	.byte	0x08
	.zero		1


	//   ....[21]....
        /*07f4*/ 	.word	0x00000970
        /*07f8*/ 	.word	0x000000ff
        /*07fc*/ 	.word	0x000288c8
        /*0800*/ 	.short	0x0100
        /*0802*/ 	.byte	0x08
	.zero		1


	//   ....[22]....
        /*0804*/ 	.word	0x00003410
        /*0808*/ 	.word	0x00000067
        /*080c*/ 	.word	0x00028890
        /*0810*/ 	.short	0x010a
        /*0812*/ 	.byte	0x3f
	.zero		1


	//   ....[23]....
        /*0814*/ 	.word	0x00005ce0
        /*0818*/ 	.word	0x00000067
        /*081c*/ 	.word	0x00028890
        /*0820*/ 	.short	0x010a
        /*0822*/ 	.byte	0x3f
	.zero		1


	//   ....[24]....
        /*0824*/ 	.word	0x00007f80
        /*0828*/ 	.word	0x00000067
        /*082c*/ 	.word	0x00028890
        /*0830*/ 	.short	0x010a
        /*0832*/ 	.byte	0x3f
	.zero		1


	//   ....[25]....
        /*0834*/ 	.word	0x000085e0
        /*0838*/ 	.word	0x0000002c
        /*083c*/ 	.word	0x00000000
        /*0840*/ 	.short	0x0101
        /*0842*/ 	.byte	0x3f
	.zero		1


	//   ....[26]....
        /*0844*/ 	.word	0x00008620
        /*0848*/ 	.word	0x00000067
        /*084c*/ 	.word	0x000288b0
        /*0850*/ 	.short	0x010a
        /*0852*/ 	.byte	0x3f
	.zero		1


	//   ....[27]....
        /*0854*/ 	.word	0x00008c70
        /*0858*/ 	.word	0x00000067
        /*085c*/ 	.word	0x00000000
        /*0860*/ 	.short	0x0101
        /*0862*/ 	.byte	0x3f
	.zero		1


	//   ....[28]....
        /*0864*/ 	.word	0x00009520
        /*0868*/ 	.word	0x00000002
        /*086c*/ 	.word	0x00028800
        /*0870*/ 	.short	0x010a
        /*0872*/ 	.byte	0x3f
	.zero		1


	//   ....[29]....
        /*0874*/ 	.word	0x00009570
        /*0878*/ 	.word	0x00000002
        /*087c*/ 	.word	0x00028800
        /*0880*/ 	.short	0x010a
        /*0882*/ 	.byte	0x3f
	.zero		1


	//   ....[30]....
        /*0884*/ 	.word	0x0000a7d0
        /*0888*/ 	.word	0x00000002
        /*088c*/ 	.word	0x00028800
        /*0890*/ 	.short	0x010a
        /*0892*/ 	.byte	0x3f
	.zero		1


	//   ....[31]....
        /*0894*/ 	.word	0x0000ce40
        /*0898*/ 	.word	0x00000002
        /*089c*/ 	.word	0x00028800
        /*08a0*/ 	.short	0x010a
        /*08a2*/ 	.byte	0x3f
	.zero		1


	//   ....[32]....
        /*08a4*/ 	.word	0x0000ec10
        /*08a8*/ 	.word	0x00000008
        /*08ac*/ 	.word	0x00028830
        /*08b0*/ 	.short	0x010a
        /*08b2*/ 	.byte	0x3f
	.zero		1


	//   ....[33]....
        /*08b4*/ 	.word	0x0000ec80
        /*08b8*/ 	.word	0x00000008
        /*08bc*/ 	.word	0x00028830
        /*08c0*/ 	.short	0x010a
        /*08c2*/ 	.byte	0x3f
	.zero		1


	//   ....[34]....
        /*08c4*/ 	.word	0x0000f630
        /*08c8*/ 	.word	0x00000008
        /*08cc*/ 	.word	0x00000000
        /*08d0*/ 	.short	0x0101
        /*08d2*/ 	.byte	0x3f
	.zero		1


	//   ....[35]....
        /*08d4*/ 	.word	0x00012740
        /*08d8*/ 	.word	0x00000007
        /*08dc*/ 	.word	0x00028830
        /*08e0*/ 	.short	0x010a
        /*08e2*/ 	.byte	0x3f
	.zero		1


	//   ....[36]....
        /*08e4*/ 	.word	0x00012790
        /*08e8*/ 	.word	0x00000007
        /*08ec*/ 	.word	0x00028830
        /*08f0*/ 	.short	0x010a
        /*08f2*/ 	.byte	0x3f
	.zero		1


	//   ....[37]....
        /*08f4*/ 	.word	0x00012be0
        /*08f8*/ 	.word	0x00000007
        /*08fc*/ 	.word	0x00028850
        /*0900*/ 	.short	0x010a
        /*0902*/ 	.byte	0x3f
	.zero		1


	//   ....[38]....
        /*0904*/ 	.word	0x00012c20
        /*0908*/ 	.word	0x00000007
        /*090c*/ 	.word	0x00028850
        /*0910*/ 	.short	0x010a
        /*0912*/ 	.byte	0x3f
	.zero		1


	//   ....[39]....
        /*0914*/ 	.word	0x00013890
        /*0918*/ 	.word	0x00000007
        /*091c*/ 	.word	0x00000000
        /*0920*/ 	.short	0x0101
        /*0922*/ 	.byte	0x3f
	.zero		1


	//   ....[40]....
        /*0924*/ 	.word	0x00015460
        /*0928*/ 	.word	0x0000001b
        /*092c*/ 	.word	0x00000000
        /*0930*/ 	.short	0x0101
        /*0932*/ 	.byte	0x3f
	.zero		1


	//   ....[41]....
        /*0934*/ 	.word	0x00016390
        /*0938*/ 	.word	0x00000006
        /*093c*/ 	.word	0x00028830
        /*0940*/ 	.short	0x010a
        /*0942*/ 	.byte	0x3f
	.zero		1


	//   ....[42]....
        /*0944*/ 	.word	0x000163e0
        /*0948*/ 	.word	0x00000006
        /*094c*/ 	.word	0x00028830
        /*0950*/ 	.short	0x010a
        /*0952*/ 	.byte	0x3f
	.zero		1


	//   ....[43]....
        /*0954*/ 	.word	0x00016830
        /*0958*/ 	.word	0x00000007
        /*095c*/ 	.word	0x00028850
        /*0960*/ 	.short	0x010a
        /*0962*/ 	.byte	0x3f
	.zero		1


	//   ....[44]....
        /*0964*/ 	.word	0x00016870
        /*0968*/ 	.word	0x00000007
        /*096c*/ 	.word	0x00028850
        /*0970*/ 	.short	0x010a
        /*0972*/ 	.byte	0x3f
	.zero		1


	//   ....[45]....
        /*0974*/ 	.word	0x00018240
        /*0978*/ 	.word	0x0000001b
        /*097c*/ 	.word	0x00000000
        /*0980*/ 	.short	0x0101
        /*0982*/ 	.byte	0x3f
	.zero		1


	//   ....[46]....
        /*0984*/ 	.word	0x000182f0
        /*0988*/ 	.word	0x0000001f
        /*098c*/ 	.word	0x00000000
        /*0990*/ 	.short	0x0101
        /*0992*/ 	.byte	0x3f
	.zero		1


	//   ....[47]....
        /*0994*/ 	.word	0x00018df0
        /*0998*/ 	.word	0x00000006
        /*099c*/ 	.word	0x00028830
        /*09a0*/ 	.short	0x010a
        /*09a2*/ 	.byte	0x3f
	.zero		1


	//   ....[48]....
        /*09a4*/ 	.word	0x00018e40
        /*09a8*/ 	.word	0x00000006
        /*09ac*/ 	.word	0x00028830
        /*09b0*/ 	.short	0x010a
        /*09b2*/ 	.byte	0x3f
	.zero		1


	//   ....[49]....
        /*09b4*/ 	.word	0x00019290
        /*09b8*/ 	.word	0x00000007
        /*09bc*/ 	.word	0x00028850
        /*09c0*/ 	.short	0x010a
        /*09c2*/ 	.byte	0x3f
	.zero		1


	//   ....[50]....
        /*09c4*/ 	.word	0x000192d0
        /*09c8*/ 	.word	0x00000007
        /*09cc*/ 	.word	0x00028850
        /*09d0*/ 	.short	0x010a
        /*09d2*/ 	.byte	0x3f
	.zero		1


	//   ....[51]....
        /*09d4*/ 	.word	0x00019fc0
        /*09d8*/ 	.word	0x0000004d
        /*09dc*/ 	.word	0x00000000
        /*09e0*/ 	.short	0x0101
        /*09e2*/ 	.byte	0x3f
	.zero		1


	//   ....[52]....
        /*09e4*/ 	.word	0x0001bb90
        /*09e8*/ 	.word	0x0000000c
        /*09ec*/ 	.word	0x00000000
        /*09f0*/ 	.short	0x0101
        /*09f2*/ 	.byte	0x3f
	.zero		1


	//   ....[53]....
        /*09f4*/ 	.word	0x0001c790
        /*09f8*/ 	.word	0x00000008
        /*09fc*/ 	.word	0x00028850
        /*0a00*/ 	.short	0x010a
        /*0a02*/ 	.byte	0x3f
	.zero		1


	//   ....[54]....
        /*0a04*/ 	.word	0x0001c810
        /*0a08*/ 	.word	0x00000008
        /*0a0c*/ 	.word	0x00028850
        /*0a10*/ 	.short	0x010a
        /*0a12*/ 	.byte	0x3f
	.zero		1


	//   ....[55]....
        /*0a14*/ 	.word	0x0001cdf0
        /*0a18*/ 	.word	0x00000009
        /*0a1c*/ 	.word	0x00000000
        /*0a20*/ 	.short	0x0101
        /*0a22*/ 	.byte	0x3f
	.zero		1


	//   ....[56]....
        /*0a24*/ 	.word	0x0001e010
        /*0a28*/ 	.word	0x00000000
        /*0a2c*/ 	.word	0x00000000
        /*0a30*/ 	.short	0x0101
        /*0a32*/ 	.byte	0x3f
	.zero		1


	//   ....[57]....
        /*0a34*/ 	.word	0x00020650
        /*0a38*/ 	.word	0x0000000c
        /*0a3c*/ 	.word	0x00028820
        /*0a40*/ 	.short	0x010a
        /*0a42*/ 	.byte	0x3f
	.zero		1


	//   ....[58]....
        /*0a44*/ 	.word	0x000206e0
        /*0a48*/ 	.word	0x00000008
        /*0a4c*/ 	.word	0x000288a0
        /*0a50*/ 	.short	0x010a
        /*0a52*/ 	.byte	0x3f
	.zero		1


	//   ....[59]....
        /*0a54*/ 	.word	0x00020910
        /*0a58*/ 	.word	0x00000008
        /*0a5c*/ 	.word	0x000288c0
        /*0a60*/ 	.short	0x010a
        /*0a62*/ 	.byte	0x3f
	.zero		1


	//   ....[60]....
        /*0a64*/ 	.word	0x00020c60
        /*0a68*/ 	.word	0x00000008
        /*0a6c*/ 	.word	0x000288a0
        /*0a70*/ 	.short	0x010a
        /*0a72*/ 	.byte	0x3f
	.zero		1


	//   ....[61]....
        /*0a74*/ 	.word	0x00020e80
        /*0a78*/ 	.word	0x00000008
        /*0a7c*/ 	.word	0x000288c0
        /*0a80*/ 	.short	0x010a
        /*0a82*/ 	.byte	0x3f
	.zero		1


	//   ....[62]....
        /*0a84*/ 	.word	0x00021f70
        /*0a88*/ 	.word	0x00000007
        /*0a8c*/ 	.word	0x00028840
        /*0a90*/ 	.short	0x010a
        /*0a92*/ 	.byte	0x3f
	.zero		1


	//   ....[63]....
        /*0a94*/ 	.word	0x00022440
        /*0a98*/ 	.word	0x0000000a
        /*0a9c*/ 	.word	0x00028820
        /*0aa0*/ 	.short	0x010a
        /*0aa2*/ 	.byte	0x3f
	.zero		1


	//   ....[64]....
        /*0aa4*/ 	.word	0x00022780
        /*0aa8*/ 	.word	0x00000003
        /*0aac*/ 	.word	0x00028840
        /*0ab0*/ 	.short	0x010a
        /*0ab2*/ 	.byte	0x3f
	.zero		1


	//   ....[65]....
        /*0ab4*/ 	.word	0x00022a40
        /*0ab8*/ 	.word	0x00000008
        /*0abc*/ 	.word	0x00000060
        /*0ac0*/ 	.short	0x010a
        /*0ac2*/ 	.byte	0x3f
	.zero		1


	//   ....[66]....
        /*0ac4*/ 	.word	0x00023030
        /*0ac8*/ 	.word	0x00000002
        /*0acc*/ 	.word	0x00028840
        /*0ad0*/ 	.short	0x010a
        /*0ad2*/ 	.byte	0x3f
	.zero		1


	//   ....[67]....
        /*0ad4*/ 	.word	0x000232f0
        /*0ad8*/ 	.word	0x00000002
        /*0adc*/ 	.word	0x00000060
        /*0ae0*/ 	.short	0x010a
        /*0ae2*/ 	.byte	0x3f
	.zero		1


	//   ....[68]....
        /*0ae4*/ 	.word	0x000237c0
        /*0ae8*/ 	.word	0x00000002
        /*0aec*/ 	.word	0x00028840
        /*0af0*/ 	.short	0x010a
        /*0af2*/ 	.byte	0x3f
	.zero		1


	//   ....[69]....
        /*0af4*/ 	.word	0x00023a80
        /*0af8*/ 	.word	0x00000003
        /*0afc*/ 	.word	0x00000060
        /*0b00*/ 	.short	0x010a
        /*0b02*/ 	.byte	0x3f
	.zero		1


	//   ....[70]....
        /*0b04*/ 	.word	0x00023ef0
        /*0b08*/ 	.word	0x00000003
        /*0b0c*/ 	.word	0x00028860
        /*0b10*/ 	.short	0x010a
        /*0b12*/ 	.byte	0x3f
	.zero		1


	//   ....[71]....
        /*0b14*/ 	.word	0x00024ed0
        /*0b18*/ 	.word	0x00000000
        /*0b1c*/ 	.word	0x00028820
        /*0b20*/ 	.short	0x010a
        /*0b22*/ 	.byte	0x3f
	.zero		1


	//   ....[72]....
        /*0b24*/ 	.word	0x00025080
        /*0b28*/ 	.word	0x00000006
        /*0b2c*/ 	.word	0x00000000
        /*0b30*/ 	.short	0x010a
        /*0b32*/ 	.byte	0x3f
	.zero		1


	//   ....[73]....
        /*0b34*/ 	.word	0x000250f0
        /*0b38*/ 	.word	0x00000007
        /*0b3c*/ 	.word	0x00000000
        /*0b40*/ 	.short	0x010a
        /*0b42*/ 	.byte	0x3f
	.zero		1


	//   ....[74]....
        /*0b44*/ 	.word	0x00025160
        /*0b48*/ 	.word	0x00000004
        /*0b4c*/ 	.word	0x00000000
        /*0b50*/ 	.short	0x010a
        /*0b52*/ 	.byte	0x3f
	.zero		1


	//   ....[75]....
        /*0b54*/ 	.word	0x00025190
        /*0b58*/ 	.word	0x00000003
        /*0b5c*/ 	.word	0x00000000
        /*0b60*/ 	.short	0x010a
        /*0b62*/ 	.byte	0x3f
	.zero		1


	//   ....[76]....
        /*0b64*/ 	.word	0x000251f0
        /*0b68*/ 	.word	0x00000067
        /*0b6c*/ 	.word	0x00028890
        /*0b70*/ 	.short	0x010a
        /*0b72*/ 	.byte	0x3f
	.zero		1


	//   ....[77]....
        /*0b74*/ 	.word	0x00025240
        /*0b78*/ 	.word	0x00000067
        /*0b7c*/ 	.word	0x00028890
        /*0b80*/ 	.short	0x010a
        /*0b82*/ 	.byte	0x3f
	.zero		1


	//   ....[78]....
        /*0b84*/ 	.word	0x00025290
        /*0b88*/ 	.word	0x00000067
        /*0b8c*/ 	.word	0x00028890
        /*0b90*/ 	.short	0x010a
        /*0b92*/ 	.byte	0x3f
	.zero		1


	//   ....[79]....
        /*0b94*/ 	.word	0x000252e0
        /*0b98*/ 	.word	0x00000067
        /*0b9c*/ 	.word	0x000288b0
        /*0ba0*/ 	.short	0x010a
        /*0ba2*/ 	.byte	0x3f
	.zero		1


	//   ....[80]....
        /*0ba4*/ 	.word	0x00025de0
        /*0ba8*/ 	.word	0x00000002
        /*0bac*/ 	.word	0x00028800
        /*0bb0*/ 	.short	0x010a
        /*0bb2*/ 	.byte	0x3f
	.zero		1


	//   ....[81]....
        /*0bb4*/ 	.word	0x00026830
        /*0bb8*/ 	.word	0x00000002
        /*0bbc*/ 	.word	0x00028800
        /*0bc0*/ 	.short	0x010a
        /*0bc2*/ 	.byte	0x3f
	.zero		1


	//   ....[82]....
        /*0bc4*/ 	.word	0x00026880
        /*0bc8*/ 	.word	0x00000008
        /*0bcc*/ 	.word	0x00028830
        /*0bd0*/ 	.short	0x010a
        /*0bd2*/ 	.byte	0x3f
	.zero		1


	//   ....[83]....
        /*0bd4*/ 	.word	0x000268d0
        /*0bd8*/ 	.word	0x00000007
        /*0bdc*/ 	.word	0x00028830
        /*0be0*/ 	.short	0x010a
        /*0be2*/ 	.byte	0x3f
	.zero		1


	//   ....[84]....
        /*0be4*/ 	.word	0x00026920
        /*0be8*/ 	.word	0x00000007
        /*0bec*/ 	.word	0x00028850
        /*0bf0*/ 	.short	0x010a
        /*0bf2*/ 	.byte	0x3f
	.zero		1


	//   ....[85]....
        /*0bf4*/ 	.word	0x00026970
        /*0bf8*/ 	.word	0x00000006
        /*0bfc*/ 	.word	0x00028830
        /*0c00*/ 	.short	0x010a
        /*0c02*/ 	.byte	0x3f
	.zero		1


	//   ....[86]....
        /*0c04*/ 	.word	0x000269c0
        /*0c08*/ 	.word	0x00000007
        /*0c0c*/ 	.word	0x00028850
        /*0c10*/ 	.short	0x010a
        /*0c12*/ 	.byte	0x3f
	.zero		1


	//   ....[87]....
        /*0c14*/ 	.word	0x00026a10
        /*0c18*/ 	.word	0x00000006
        /*0c1c*/ 	.word	0x00028830
        /*0c20*/ 	.short	0x010a
        /*0c22*/ 	.byte	0x3f
	.zero		1


	//   ....[88]....
        /*0c24*/ 	.word	0x00026a60
        /*0c28*/ 	.word	0x00000007
        /*0c2c*/ 	.word	0x00028850
        /*0c30*/ 	.short	0x010a
        /*0c32*/ 	.byte	0x3f
	.zero		1


	//   ....[89]....
        /*0c34*/ 	.word	0x00026ab0
        /*0c38*/ 	.word	0x00000008
        /*0c3c*/ 	.word	0x00028850
        /*0c40*/ 	.short	0x010a
        /*0c42*/ 	.byte	0x3f
	.zero		1


	//   ....[90]....
        /*0c44*/ 	.word	0x00026c50
        /*0c48*/ 	.word	0x0000000c
        /*0c4c*/ 	.word	0x00028820
        /*0c50*/ 	.short	0x010a
        /*0c52*/ 	.byte	0x3f
	.zero		1


	//   ....[91]....
        /*0c54*/ 	.word	0x00026ca0
        /*0c58*/ 	.word	0x00000008
        /*0c5c*/ 	.word	0x000288a0
        /*0c60*/ 	.short	0x010a
        /*0c62*/ 	.byte	0x3f
	.zero		1


	//   ....[92]....
        /*0c64*/ 	.word	0x00026cf0
        /*0c68*/ 	.word	0x00000008
        /*0c6c*/ 	.word	0x000288c0
        /*0c70*/ 	.short	0x010a
        /*0c72*/ 	.byte	0x3f
	.zero		1


	//   ....[93]....
        /*0c74*/ 	.word	0x00026d40
        /*0c78*/ 	.word	0x00000008
        /*0c7c*/ 	.word	0x000288a0
        /*0c80*/ 	.short	0x010a
        /*0c82*/ 	.byte	0x3f
	.zero		1


	//   ....[94]....
        /*0c84*/ 	.word	0x00026d90
        /*0c88*/ 	.word	0x00000008
        /*0c8c*/ 	.word	0x000288c0
        /*0c90*/ 	.short	0x010a
        /*0c92*/ 	.byte	0x3f
	.zero		1


	//   ....[95]....
        /*0c94*/ 	.word	0x00026f30
        /*0c98*/ 	.word	0x00000007
        /*0c9c*/ 	.word	0x00028840
        /*0ca0*/ 	.short	0x010a
        /*0ca2*/ 	.byte	0x3f
	.zero		1


	//   ....[96]....
        /*0ca4*/ 	.word	0x00026fb0
        /*0ca8*/ 	.word	0x00000003
        /*0cac*/ 	.word	0x00028820
        /*0cb0*/ 	.short	0x010a
        /*0cb2*/ 	.byte	0x3f
	.zero		1


	//   ....[97]....
        /*0cb4*/ 	.word	0x00027000
        /*0cb8*/ 	.word	0x00000003
        /*0cbc*/ 	.word	0x00028840
        /*0cc0*/ 	.short	0x010a
        /*0cc2*/ 	.byte	0x3f
	.zero		1


	//   ....[98]....
        /*0cc4*/ 	.word	0x00027050
        /*0cc8*/ 	.word	0x00000008
        /*0ccc*/ 	.word	0x00000060
        /*0cd0*/ 	.short	0x010a
        /*0cd2*/ 	.byte	0x3f
	.zero		1


	//   ....[99]....
        /*0cd4*/ 	.word	0x000270a0
        /*0cd8*/ 	.word	0x00000002
        /*0cdc*/ 	.word	0x00028840
        /*0ce0*/ 	.short	0x010a
        /*0ce2*/ 	.byte	0x3f
	.zero		1


	//   ....[100]....
        /*0ce4*/ 	.word	0x000270f0
        /*0ce8*/ 	.word	0x00000002
        /*0cec*/ 	.word	0x00000060
        /*0cf0*/ 	.short	0x010a
        /*0cf2*/ 	.byte	0x3f
	.zero		1


	//   ....[101]....
        /*0cf4*/ 	.word	0x00027140
        /*0cf8*/ 	.word	0x00000002
        /*0cfc*/ 	.word	0x00028840
        /*0d00*/ 	.short	0x010a
        /*0d02*/ 	.byte	0x3f
	.zero		1


	//   ....[102]....
        /*0d04*/ 	.word	0x00027190
        /*0d08*/ 	.word	0x00000003
        /*0d0c*/ 	.word	0x00000060
        /*0d10*/ 	.short	0x010a
        /*0d12*/ 	.byte	0x3f
	.zero		1


	//   ....[103]....
        /*0d14*/ 	.word	0x000271e0
        /*0d18*/ 	.word	0x00000003
        /*0d1c*/ 	.word	0x00028860
        /*0d20*/ 	.short	0x010a
        /*0d22*/ 	.byte	0x3f
	.zero		1


	//   ....[104]....
        /*0d24*/ 	.word	0x00027ba0
        /*0d28*/ 	.word	0x00000000
        /*0d2c*/ 	.word	0x00028820
        /*0d30*/ 	.short	0x010a
        /*0d32*/ 	.byte	0x3f
	.zero		1


	//   ....[105]....
        /*0d34*/ 	.word	0x00027d40
        /*0d38*/ 	.word	0x00000006
        /*0d3c*/ 	.word	0x00000000
        /*0d40*/ 	.short	0x010a
        /*0d42*/ 	.byte	0x3f
	.zero		1


	//   ....[106]....
        /*0d44*/ 	.word	0x00027d90
        /*0d48*/ 	.word	0x00000007
        /*0d4c*/ 	.word	0x00000000
        /*0d50*/ 	.short	0x010a
        /*0d52*/ 	.byte	0x3f
	.zero		1


	//   ....[107]....
        /*0d54*/ 	.word	0x00027de0
        /*0d58*/ 	.word	0x00000004
        /*0d5c*/ 	.word	0x00000000
        /*0d60*/ 	.short	0x010a
        /*0d62*/ 	.byte	0x3f
	.zero		1


	//----- nvinfo : EIATTR_NUM_MBARRIERS
	.align		4
.L_272:
        /*0d64*/ 	.byte	0x03, 0x38
        /*0d66*/ 	.short	0x0016


	//----- nvinfo : EIATTR_EXIT_INSTR_OFFSETS
	.align		4
        /*0d68*/ 	.byte	0x04, 0x1c
        /*0d6a*/ 	.short	(.L_274 - .L_273)


	//   ....[0]....
.L_273:
        /*0d6c*/ 	.word	0x000251e0


	//----- nvinfo : EIATTR_MAX_THREADS
	.align		4
.L_274:
        /*0d70*/ 	.byte	0x04, 0x05
        /*0d72*/ 	.short	(.L_276 - .L_275)
.L_275:
        /*0d74*/ 	.word	0x00000180
        /*0d78*/ 	.word	0x00000001
        /*0d7c*/ 	.word	0x00000001


	//----- nvinfo : EIATTR_CRS_STACK_SIZE
	.align		4
.L_276:
        /*0d80*/ 	.byte	0x04, 0x1e
        /*0d82*/ 	.short	(.L_278 - .L_277)
.L_277:
        /*0d84*/ 	.word	0x00000000


	//----- nvinfo : EIATTR_CBANK_PARAM_SIZE
	.align		4
.L_278:
        /*0d88*/ 	.byte	0x03, 0x19
        /*0d8a*/ 	.short	0x0a70


	//----- nvinfo : EIATTR_PARAM_CBANK
	.align		4
        /*0d8c*/ 	.byte	0x04, 0x0a
        /*0d8e*/ 	.short	(.L_280 - .L_279)
	.align		4
.L_279:
        /*0d90*/ 	.word	index@(.nv.constant0._ZN7cutlass13device_kernelIN5flash11enable_sm90INS1_16FlashAttnFwdSm90INS1_25CollectiveMainloopFwdSm90ILi2EN4cute5tupleIJNS5_1CILi1EEES8_S8_EEENS6_IJNS7_ILi128EEESA_SA_EEELi128ENS_10bfloat16_tEfNS_4arch4Sm90ELb0ELb1ELb1ELb1ELb0ELb1ELb0ELb1ELb1ELb0ELb0ELb0EEENS1_21CollectiveEpilogueFwdISB_S9_SC_SE_Li256ELb1ELb0ELb0ELb0EEENS1_36VarlenDynamicPersistentTileSchedulerILi128ELi128ELi256ELi32ELb0ELb0ELb1ELb1ELb0ELb1EEEEEEEEEvNT_6ParamsE)
        /*0d94*/ 	.short	0x0210
        /*0d96*/ 	.short	0x0a70


	//----- nvinfo : EIATTR_SW_WAR
	.align		4
.L_280:
        /*0d98*/ 	.byte	0x04, 0x36
        /*0d9a*/ 	.short	(.L_282 - .L_281)
.L_281:
        /*0d9c*/ 	.word	0x00000008
.L_282:


//--------------------- .nv.info._ZN7cutlass13device_kernelIN5flash11enable_sm90INS1_16FlashAttnFwdSm90INS1_25CollectiveMainloopFwdSm90ILi2EN4cute5tupleIJNS5_1CILi1EEES8_S8_EEENS6_IJNS7_ILi128EEESA_SA_EEELi128ENS_10bfloat16_tEfNS_4arch4Sm90ELb1ELb0ELb1ELb0ELb0ELb0ELb0ELb1ELb1ELb0ELb0ELb0EEENS1_21CollectiveEpilogueFwdISB_S9_SC_SE_Li256ELb0ELb0ELb0ELb0EEENS1_30DynamicPersistentTileSchedulerILi256ELi32ELb0ELb0ELb1EEEEEEEEEvNT_6ParamsE --------------------------
	.section	.nv.info._ZN7cutlass13device_kernelIN5flash11enable_sm90INS1_16FlashAttnFwdSm90INS1_25CollectiveMainloopFwdSm90ILi2EN4cute5tupleIJNS5_1CILi1EEES8_S8_EEENS6_IJNS7_ILi128EEESA_SA_EEELi128ENS_10bfloat16_tEfNS_4arch4Sm90ELb1ELb0ELb1ELb0ELb0ELb0ELb0ELb1ELb1ELb0ELb0ELb0EEENS1_21CollectiveEpilogueFwdISB_S9_SC_SE_Li256ELb0ELb0ELb0ELb0EEENS1_30DynamicPersistentTileSchedulerILi256ELi32ELb0ELb0ELb1EEEEEEEEEvNT_6ParamsE,"",@"SHT_CUDA_INFO"
	.sectionflags	@""
	.align	4


	//----- nvinfo : EIATTR_CUDA_API_VERSION
	.align		4
        /*0000*/ 	.byte	0x04, 0x37
        /*0002*/ 	.short	(.L_284 - .L_283)
.L_283:
        /*0004*/ 	.word	0x00000082


	//----- nvinfo : EIATTR_KPARAM_INFO
	.align		4
.L_284:
        /*0008*/ 	.byte	0x04, 0x17
        /*000a*/ 	.short	(.L_286 - .L_285)
.L_285:
        /*000c*/ 	.word	0x00000000
        /*0010*/ 	.short	0x0000
        /*0012*/ 	.short	0x0070
        /*0014*/ 	.byte	0x00, 0xf0, 0x01, 0x2e


	//----- nvinfo : EIATTR_SPARSE_MMA_MASK
	.align		4
.L_286:
        /*0018*/ 	.byte	0x03, 0x50
        /*001a*/ 	.short	0x0000


	//----- nvinfo : EIATTR_MAXREG_COUNT
	.align		4
        /*001c*/ 	.byte	0x03, 0x1b
        /*001e*/ 	.short	0x00a8


	//----- nvinfo : EIATTR_NUM_BARRIERS
	.align		4
        /*0020*/ 	.byte	0x02, 0x4c
        /*0022*/ 	.byte	0x10
	.zero		1


	//----- nvinfo : EIATTR_EXTERNS
	.align		4
        /*0024*/ 	.byte	0x04, 0x0f
        /*0026*/ 	.short	(.L_288 - .L_287)


	//   ....[0]....
	.align		4
.L_287:
        /*0028*/ 	.word	index@(__assertfail)


	//----- nvinfo : EIATTR_MERCURY_ISA_VERSION
	.align		4
.L_288:
        /*002c*/ 	.byte	0x03, 0x5f
        /*002e*/ 	.short	0x0101


	//----- nvinfo : EIATTR_INT_WARP_WIDE_INSTR_OFFSETS
	.align		4
        /*0030*/ 	.byte	0x04, 0x31
        /*0032*/ 	.short	(.L_290 - .L_289)


	//   ....[0]....
.L_289:
        /*0034*/ 	.word	0x00000180


	//   ....[1]....
        /*0038*/ 	.word	0x000001b0


	//   ....[2]....
        /*003c*/ 	.word	0x000001c0


	//   ....[3]....
        /*0040*/ 	.word	0x0000c100


	//   ....[4]....
        /*0044*/ 	.word	0x0000c190


	//   ....[5]....
        /*0048*/ 	.word	0x0000c6a0


	//   ....[6]....
        /*004c*/ 	.word	0x0000e0f0


	//   ....[7]....
        /*0050*/ 	.word	0x0000e180


	//----- nvinfo : EIATTR_COOP_GROUP_MASK_REGIDS
	.align		4
.L_290:
        /*0054*/ 	.byte	0x04, 0x29
        /*0056*/ 	.short	(.L_292 - .L_291)


	//   ....[0]....
.L_291:
        /*0058*/ 	.word	0xffffffff


	//   ....[1]....
        /*005c*/ 	.word	0xffffffff


	//   ....[2]....
        /*0060*/ 	.word	0xffffffff


	//   ....[3]....
        /*0064*/ 	.word	0xffffffff


	//   ....[4]....
        /*0068*/ 	.word	0xffffffff


	//   ....[5]....
        /*006c*/ 	.word	0xffffffff


	//   ....[6]....
        /*0070*/ 	.word	0xffffffff


	//   ....[7]....
        /*0074*/ 	.word	0xffffffff


	//   ....[8]....
        /*0078*/ 	.word	0xffffffff


	//   ....[9]....
        /*007c*/ 	.word	0xffffffff


	//   ....[10]....
        /*0080*/ 	.word	0xffffffff


	//   ....[11]....
        /*0084*/ 	.word	0xffffffff


	//   ....[12]....
        /*0088*/ 	.word	0xffffffff


	//   ....[13]....
        /*008c*/ 	.word	0xffffffff


	//   ....[14]....
        /*0090*/ 	.word	0xffffffff


	//   ....[15]....
        /*0094*/ 	.word	0xffffffff


	//   ....[16]....
        /*0098*/ 	.word	0xffffffff


	//   ....[17]....
        /*009c*/ 	.word	0xffffffff


	//   ....[18]....
        /*00a0*/ 	.word	0xffffffff


	//   ....[19]....
        /*00a4*/ 	.word	0xffffffff


	//   ....[20]....
        /*00a8*/ 	.word	0xffffffff


	//   ....[21]....
        /*00ac*/ 	.word	0xffffffff


	//   ....[22]....
        /*00b0*/ 	.word	0xffffffff


	//   ....[23]....
        /*00b4*/ 	.word	0xffffffff


	//   ....[24]....
        /*00b8*/ 	.word	0xffffffff


	//   ....[25]....
        /*00bc*/ 	.word	0xffffffff


	//   ....[26]....
        /*00c0*/ 	.word	0xffffffff


	//   ....[27]....
        /*00c4*/ 	.word	0xffffffff


	//   ....[28]....
        /*00c8*/ 	.word	0x0500000f


	//   ....[29]....
        /*00cc*/ 	.word	0x0500000f


	//----- nvinfo : EIATTR_COOP_GROUP_INSTR_OFFSETS
	.align		4
.L_292:
        /*00d0*/ 	.byte	0x04, 0x28
        /*00d2*/ 	.short	(.L_294 - .L_293)


	//   ....[0]....
.L_293:
        /*00d4*/ 	.word	0x00000060


	//   ....[1]....
        /*00d8*/ 	.word	0x00000190


	//   ....[2]....
        /*00dc*/ 	.word	0x000001e0


	//   ....[3]....
        /*00e0*/ 	.word	0x000003d0


	//   ....[4]....
        /*00e4*/ 	.word	0x00000530


	//   ....[5]....
        /*00e8*/ 	.word	0x00000650


	//   ....[6]....
        /*00ec*/ 	.word	0x000007b0


	//   ....[7]....
        /*00f0*/ 	.word	0x00001410


	//   ....[8]....
        /*00f4*/ 	.word	0x00002bf0


	//   ....[9]....
        /*00f8*/ 	.word	0x00002c70


	//   ....[10]....
        /*00fc*/ 	.word	0x000036d0


	//   ....[11]....
        /*0100*/ 	.word	0x00003740


	//   ....[12]....
        /*0104*/ 	.word	0x00005bc0


	//   ....[13]....
        /*0108*/ 	.word	0x00005ce0


	//   ....[14]....
        /*010c*/ 	.word	0x000065a0


	//   ....[15]....
        /*0110*/ 	.word	0x000066a0


	//   ....[16]....
        /*0114*/ 	.word	0x00008930


	//   ....[17]....
        /*0118*/ 	.word	0x00008960


	//   ....[18]....
        /*011c*/ 	.word	0x00008bf0


	//   ....[19]....
        /*0120*/ 	.word	0x00008ca0


	//   ....[20]....
        /*0124*/ 	.word	0x0000a010


	//   ....[21]....
        /*0128*/ 	.word	0x0000a050


	//   ....[22]....
        /*012c*/ 	.word	0x0000a140


	//   ....[23]....
        /*0130*/ 	.word	0x0000a160


	//   ....[24]....
        /*0134*/ 	.word	0x0000b0f0


	//   ....[25]....
        /*0138*/ 	.word	0x0000bb90


	//   ....[26]....
        /*013c*/ 	.word	0x0000e490


	//   ....[27]....
        /*0140*/ 	.word	0x0000e640


	//   ....[28]....
        /*0144*/ 	.word	0x0000ebb0


	//   ....[29]....
        /*0148*/ 	.word	0x0000ef90


	//----- nvinfo : EIATTR_REG_RECONFIG
	.align		4
.L_294:
        /*014c*/ 	.byte	0x01, 0x54
	.zero		2


	//----- nvinfo : EIATTR_SYSCALL_OFFSETS
	.align		4
        /*0150*/ 	.byte	0x04, 0x46
        /*0152*/ 	.short	(.L_296 - .L_295)


	//   ....[0]....
.L_295:
        /*0154*/ 	.word	0x000015c0


	//   ....[1]....
        /*0158*/ 	.word	0x0000c320


	//   ....[2]....
        /*015c*/ 	.word	0x0000c460


	//   ....[3]....
        /*0160*/ 	.word	0x0000c560


	//----- nvinfo : EIATTR_MBARRIER_INSTR_OFFSETS
	.align		4
.L_296:
        /*0164*/ 	.byte	0x04, 0x39
        /*0166*/ 	.short	(.L_298 - .L_297)


	//   ....[0]....
.L_297:
        /*0168*/ 	.word	0x00000280
        /*016c*/ 	.word	0x000000ff
        /*0170*/ 	.word	0x00028800
        /*0174*/ 	.short	0x0100
        /*0176*/ 	.byte	0x06
	.zero		1


	//   ....[1]....
        /*0178*/ 	.word	0x00000290
        /*017c*/ 	.word	0x000000ff
        /*0180*/ 	.word	0x00028820
        /*0184*/ 	.short	0x0100
        /*0186*/ 	.byte	0x06
	.zero		1


	//   ....[2]....
        /*0188*/ 	.word	0x00000380
        /*018c*/ 	.word	0x000000ff
        /*0190*/ 	.word	0x00028830
        /*0194*/ 	.short	0x0100
        /*0196*/ 	.byte	0x08
	.zero		1


	//   ....[3]....
        /*0198*/ 	.word	0x00000390
        /*019c*/ 	.word	0x000000ff
        /*01a0*/ 	.word	0x00028840
        /*01a4*/ 	.short	0x0100
        /*01a6*/ 	.byte	0x08
	.zero		1


	//   ....[4]....
        /*01a8*/ 	.word	0x000003a0
        /*01ac*/ 	.word	0x000000ff
        /*01b0*/ 	.word	0x00028838
        /*01b4*/ 	.short	0x0100
        /*01b6*/ 	.byte	0x08
	.zero		1


	//   ....[5]....
        /*01b8*/ 	.word	0x000003b0
        /*01bc*/ 	.word	0x000000ff
        /*01c0*/ 	.word	0x00028848
        /*01c4*/ 	.short	0x0100
        /*01c6*/ 	.byte	0x08
	.zero		1


	//   ....[6]....
        /*01c8*/ 	.word	0x000004e0
        /*01cc*/ 	.word	0x000000ff
        /*01d0*/ 	.word	0x00028850
        /*01d4*/ 	.short	0x0100
        /*01d6*/ 	.byte	0x08
	.zero		1


	//   ....[7]....
        /*01d8*/ 	.word	0x000004f0
        /*01dc*/ 	.word	0x000000ff
        /*01e0*/ 	.word	0x00028860
        /*01e4*/ 	.short	0x0100
        /*01e6*/ 	.byte	0x08
	.zero		1


	//   ....[8]....
        /*01e8*/ 	.word	0x00000500
        /*01ec*/ 	.word	0x000000ff
        /*01f0*/ 	.word	0x00028858
        /*01f4*/ 	.short	0x0100
        /*01f6*/ 	.byte	0x08
	.zero		1


	//   ....[9]....
        /*01f8*/ 	.word	0x00000510
        /*01fc*/ 	.word	0x000000ff
        /*0200*/ 	.word	0x00028868
        /*0204*/ 	.short	0x0100
        /*0206*/ 	.byte	0x08
	.zero		1


	//   ....[10]....
        /*0208*/ 	.word	0x00000600
        /*020c*/ 	.word	0x000000ff
        /*0210*/ 	.word	0x00028870
        /*0214*/ 	.short	0x0100
        /*0216*/ 	.byte	0x06
	.zero		1


	//   ....[11]....
        /*0218*/ 	.word	0x00000610
        /*021c*/ 	.word	0x000000ff
        /*0220*/ 	.word	0x00028880
        /*0224*/ 	.short	0x0100
        /*0226*/ 	.byte	0x06
	.zero		1


	//   ....[12]....
        /*0228*/ 	.word	0x00000620
        /*022c*/ 	.word	0x000000ff
        /*0230*/ 	.word	0x00028878
        /*0234*/ 	.short	0x0100
        /*0236*/ 	.byte	0x06
	.zero		1


	//   ....[13]....
        /*0238*/ 	.word	0x00000630
        /*023c*/ 	.word	0x000000ff
        /*0240*/ 	.word	0x00028888
        /*0244*/ 	.short	0x0100
        /*0246*/ 	.byte	0x06
	.zero		1


	//   ....[14]....
        /*0248*/ 	.word	0x00000760
        /*024c*/ 	.word	0x000000ff
        /*0250*/ 	.word	0x00028890
        /*0254*/ 	.short	0x0100
        /*0256*/ 	.byte	0x08
	.zero		1


	//   ....[15]....
        /*0258*/ 	.word	0x00000770
        /*025c*/ 	.word	0x000000ff
        /*0260*/ 	.word	0x000288a0
        /*0264*/ 	.short	0x0100
        /*0266*/ 	.byte	0x08
	.zero		1


	//   ....[16]....
        /*0268*/ 	.word	0x00000780
        /*026c*/ 	.word	0x000000ff
        /*0270*/ 	.word	0x00028898
        /*0274*/ 	.short	0x0100
        /*0276*/ 	.byte	0x08
	.zero		1


	//   ....[17]....
        /*0278*/ 	.word	0x00000790
        /*027c*/ 	.word	0x000000ff
        /*0280*/ 	.word	0x000288a8
        /*0284*/ 	.short	0x0100
        /*0286*/ 	.byte	0x08
	.zero		1


	//   ....[18]....
        /*0288*/ 	.word	0x000008c0
        /*028c*/ 	.word	0x000000ff
        /*0290*/ 	.word	0x000288b0
        /*0294*/ 	.short	0x0100
        /*0296*/ 	.byte	0x08
	.zero		1


	//   ....[19]....
        /*0298*/ 	.word	0x000008d0
        /*029c*/ 	.word	0x000000ff
        /*02a0*/ 	.word	0x000288c0
        /*02a4*/ 	.short	0x0100
        /*02a6*/ 	.byte	0x08
	.zero		1


	//   ....[20]....
        /*02a8*/ 	.word	0x000008e0
        /*02ac*/ 	.word	0x000000ff
        /*02b0*/ 	.word	0x000288b8
        /*02b4*/ 	.short	0x0100
        /*02b6*/ 	.byte	0x08
	.zero		1


	//   ....[21]....
        /*02b8*/ 	.word	0x000008f0
        /*02bc*/ 	.word	0x000000ff
        /*02c0*/ 	.word	0x000288c8
        /*02c4*/ 	.short	0x0100
        /*02c6*/ 	.byte	0x08
	.zero		1


	//   ....[22]....
        /*02c8*/ 	.word	0x00001640
        /*02cc*/ 	.word	0x000000ff
        /*02d0*/ 	.word	0x00028800
        /*02d4*/ 	.short	0x010a
        /*02d6*/ 	.byte	0x26
	.zero		1


	//   ....[23]....
        /*02d8*/ 	.word	0x000016c0
        /*02dc*/ 	.word	0x00000000
        /*02e0*/ 	.word	0x00028830
        /*02e4*/ 	.short	0x010a
        /*02e6*/ 	.byte	0x3f
	.zero		1


	//   ....[24]....
        /*02e8*/ 	.word	0x00001730
        /*02ec*/ 	.word	0x00000000
        /*02f0*/ 	.word	0x00028830
        /*02f4*/ 	.short	0x010a
        /*02f6*/ 	.byte	0x3f
	.zero		1


	//   ....[25]....
        /*02f8*/ 	.word	0x00002710
        /*02fc*/ 	.word	0x00000000
        /*0300*/ 	.word	0x00000000
        /*0304*/ 	.short	0x0101
        /*0306*/ 	.byte	0x3f
	.zero		1


	//   ....[26]....
        /*0308*/ 	.word	0x000046f0
        /*030c*/ 	.word	0x000000ff
        /*0310*/ 	.word	0x00028830
        /*0314*/ 	.short	0x010a
        /*0316*/ 	.byte	0x0a
	.zero		1


	//   ....[27]....
        /*0318*/ 	.word	0x00004730
        /*031c*/ 	.word	0x000000ff
        /*0320*/ 	.word	0x00028830
        /*0324*/ 	.short	0x010a
        /*0326*/ 	.byte	0x0a
	.zero		1


	//   ....[28]....
        /*0328*/ 	.word	0x00004a60
        /*032c*/ 	.word	0x000000ff
        /*0330*/ 	.word	0x00028850
        /*0334*/ 	.short	0x010a
        /*0336*/ 	.byte	0x0a
	.zero		1


	//   ....[29]....
        /*0338*/ 	.word	0x00004aa0
        /*033c*/ 	.word	0x000000ff
        /*0340*/ 	.word	0x00028850
        /*0344*/ 	.short	0x010a
        /*0346*/ 	.byte	0x0a
	.zero		1


	//   ....[30]....
        /*0348*/ 	.word	0x00006ce0
        /*034c*/ 	.word	0x0000002e
        /*0350*/ 	.word	0x00000000
        /*0354*/ 	.short	0x0101
        /*0356*/ 	.byte	0x3f
	.zero		1


	//   ....[31]....
        /*0358*/ 	.word	0x00006d60
        /*035c*/ 	.word	0x00000032
        /*0360*/ 	.word	0x00000000
        /*0364*/ 	.short	0x0101
        /*0366*/ 	.byte	0x3f
	.zero		1


	//   ....[32]....
        /*0368*/ 	.word	0x00007830
        /*036c*/ 	.word	0x000000ff
        /*0370*/ 	.word	0x00028830
        /*0374*/ 	.short	0x010a
        /*0376*/ 	.byte	0x0a
	.zero		1


	//   ....[33]....
        /*0378*/ 	.word	0x00007870
        /*037c*/ 	.word	0x000000ff
        /*0380*/ 	.word	0x00028830
        /*0384*/ 	.short	0x010a
        /*0386*/ 	.byte	0x0a
	.zero		1


	//   ....[34]....
        /*0388*/ 	.word	0x00007ba0
        /*038c*/ 	.word	0x000000ff
        /*0390*/ 	.word	0x00028850
        /*0394*/ 	.short	0x010a
        /*0396*/ 	.byte	0x0a
	.zero		1


	//   ....[35]....
        /*0398*/ 	.word	0x00007be0
        /*039c*/ 	.word	0x000000ff
        /*03a0*/ 	.word	0x00028850
        /*03a4*/ 	.short	0x010a
        /*03a6*/ 	.byte	0x0a
	.zero		1


	//   ....[36]....
        /*03a8*/ 	.word	0x00009560
        /*03ac*/ 	.word	0x0000001d
        /*03b0*/ 	.word	0x00000000
        /*03b4*/ 	.short	0x0101
        /*03b6*/ 	.byte	0x3f
	.zero		1


	//   ....[37]....
        /*03b8*/ 	.word	0x00009710
        /*03bc*/ 	.word	0x0000001d
        /*03c0*/ 	.word	0x00000000
        /*03c4*/ 	.short	0x0101
        /*03c6*/ 	.byte	0x3f
	.zero		1


	//   ....[38]....
        /*03c8*/ 	.word	0x00009f80
        /*03cc*/ 	.word	0x000000ff
        /*03d0*/ 	.word	0x00028850
        /*03d4*/ 	.short	0x010a
        /*03d6*/ 	.byte	0x05
	.zero		1


	//   ....[39]....
        /*03d8*/ 	.word	0x00009fc0
        /*03dc*/ 	.word	0x000000ff
        /*03e0*/ 	.word	0x00028850
        /*03e4*/ 	.short	0x010a
        /*03e6*/ 	.byte	0x05
	.zero		1


	//   ....[40]....
        /*03e8*/ 	.word	0x0000a4e0
        /*03ec*/ 	.word	0x00000004
        /*03f0*/ 	.word	0x00000000
        /*03f4*/ 	.short	0x0101
        /*03f6*/ 	.byte	0x3f
	.zero		1


	//   ....[41]....
        /*03f8*/ 	.word	0x0000b280
        /*03fc*/ 	.word	0x000000ff
        /*0400*/ 	.word	0x00000000
        /*0404*/ 	.short	0x0101
        /*0406*/ 	.byte	0x05
	.zero		1


	//   ....[42]....
        /*0408*/ 	.word	0x0000c970
        /*040c*/ 	.word	0x00000008
        /*0410*/ 	.word	0x00028840
        /*0414*/ 	.short	0x010a
        /*0416*/ 	.byte	0x3f
	.zero		1


	//   ....[43]....
        /*0418*/ 	.word	0x0000cd10
        /*041c*/ 	.word	0x000000ff
        /*0420*/ 	.word	0x00028820
        /*0424*/ 	.short	0x010a
        /*0426*/ 	.byte	0x26
	.zero		1


	//   ....[44]....
        /*0428*/ 	.word	0x0000d000
        /*042c*/ 	.word	0x00000003
        /*0430*/ 	.word	0x00028840
        /*0434*/ 	.short	0x010a
        /*0436*/ 	.byte	0x3f
	.zero		1


	//   ....[45]....
        /*0438*/ 	.word	0x0000d200
        /*043c*/ 	.word	0x00000002
        /*0440*/ 	.word	0x00000060
        /*0444*/ 	.short	0x010a
        /*0446*/ 	.byte	0x3f
	.zero		1


	//   ....[46]....
        /*0448*/ 	.word	0x0000d690
        /*044c*/ 	.word	0x00000003
        /*0450*/ 	.word	0x00028840
        /*0454*/ 	.short	0x010a
        /*0456*/ 	.byte	0x3f
	.zero		1


	//   ....[47]....
        /*0458*/ 	.word	0x0000d890
        /*045c*/ 	.word	0x00000002
        /*0460*/ 	.word	0x00000060
        /*0464*/ 	.short	0x010a
        /*0466*/ 	.byte	0x3f
	.zero		1


	//   ....[48]....
        /*0468*/ 	.word	0x0000dc80
        /*046c*/ 	.word	0x00000002
        /*0470*/ 	.word	0x00028840
        /*0474*/ 	.short	0x010a
        /*0476*/ 	.byte	0x3f
	.zero		1


	//   ....[49]....
        /*0478*/ 	.word	0x0000de80
        /*047c*/ 	.word	0x00000002
        /*0480*/ 	.word	0x00000060
        /*0484*/ 	.short	0x010a
        /*0486*/ 	.byte	0x3f
	.zero		1


	//   ....[50]....
        /*0488*/ 	.word	0x0000e220
        /*048c*/ 	.word	0x00000003
        /*0490*/ 	.word	0x00028860
        /*0494*/ 	.short	0x010a
        /*0496*/ 	.byte	0x3f
	.zero		1


	//   ....[51]....
        /*0498*/ 	.word	0x0000e5f0
        /*049c*/ 	.word	0x00000007
        /*04a0*/ 	.word	0x00028820
        /*04a4*/ 	.short	0x010a
        /*04a6*/ 	.byte	0x3f
	.zero		1


	//   ....[52]....
        /*04a8*/ 	.word	0x0000e740
        /*04ac*/ 	.word	0x00000005
        /*04b0*/ 	.word	0x00000000
        /*04b4*/ 	.short	0x010a
        /*04b6*/ 	.byte	0x3f
	.zero		1


	//   ....[53]....
        /*04b8*/ 	.word	0x0000e7b0
        /*04bc*/ 	.word	0x00000003
        /*04c0*/ 	.word	0x00000000
        /*04c4*/ 	.short	0x010a
        /*04c6*/ 	.byte	0x3f
	.zero		1


	//   ....[54]....
        /*04c8*/ 	.word	0x0000e810
        /*04cc*/ 	.word	0x00000005
        /*04d0*/ 	.word	0x00000000
        /*04d4*/ 	.short	0x010a
        /*04d6*/ 	.byte	0x3f
	.zero		1


	//   ....[55]....
        /*04d8*/ 	.word	0x0000e840
        /*04dc*/ 	.word	0x00000003
        /*04e0*/ 	.word	0x00000000
        /*04e4*/ 	.short	0x010a
        /*04e6*/ 	.byte	0x3f
	.zero		1


	//   ....[56]....
        /*04e8*/ 	.word	0x0000e8b0
        /*04ec*/ 	.word	0x00000003
        /*04f0*/ 	.word	0x00028800
        /*04f4*/ 	.short	0x010a
        /*04f6*/ 	.byte	0x3f
	.zero		1


	//   ....[57]....
        /*04f8*/ 	.word	0x0000e900
        /*04fc*/ 	.word	0x00000000
        /*0500*/ 	.word	0x00028830
        /*0504*/ 	.short	0x010a
        /*0506*/ 	.byte	0x3f
	.zero		1


	//   ....[58]....
        /*0508*/ 	.word	0x0000e960
        /*050c*/ 	.word	0x00000007
        /*0510*/ 	.word	0x00028830
        /*0514*/ 	.short	0x010a
        /*0516*/ 	.byte	0x3f
	.zero		1


	//   ....[59]....
        /*0518*/ 	.word	0x0000e9c0
        /*051c*/ 	.word	0x00000007
        /*0520*/ 	.word	0x00028850
        /*0524*/ 	.short	0x010a
        /*0526*/ 	.byte	0x3f
	.zero		1


	//   ....[60]....
        /*0528*/ 	.word	0x0000ea20
        /*052c*/ 	.word	0x00000005
        /*0530*/ 	.word	0x00028830
        /*0534*/ 	.short	0x010a
        /*0536*/ 	.byte	0x3f
	.zero		1


	//   ....[61]....
        /*0538*/ 	.word	0x0000ea80
        /*053c*/ 	.word	0x00000005
        /*0540*/ 	.word	0x00028850
        /*0544*/ 	.short	0x010a
        /*0546*/ 	.byte	0x3f
	.zero		1


	//   ....[62]....
        /*0548*/ 	.word	0x0000eae0
        /*054c*/ 	.word	0x00000006
        /*0550*/ 	.word	0x00028850
        /*0554*/ 	.short	0x010a
        /*0556*/ 	.byte	0x3f
	.zero		1


	//   ....[63]....
        /*0558*/ 	.word	0x0000ec60
        /*055c*/ 	.word	0x00000008
        /*0560*/ 	.word	0x00028840
        /*0564*/ 	.short	0x010a
        /*0566*/ 	.byte	0x3f
	.zero		1


	//   ....[64]....
        /*0568*/ 	.word	0x0000ecc0
        /*056c*/ 	.word	0x00000008
        /*0570*/ 	.word	0x00028820
        /*0574*/ 	.short	0x010a
        /*0576*/ 	.byte	0x3f
	.zero		1


	//   ....[65]....
        /*0578*/ 	.word	0x0000ed10
        /*057c*/ 	.word	0x00000003
        /*0580*/ 	.word	0x00028840
        /*0584*/ 	.short	0x010a
        /*0586*/ 	.byte	0x3f
	.zero		1


	//   ....[66]....
        /*0588*/ 	.word	0x0000ed60
        /*058c*/ 	.word	0x00000002
        /*0590*/ 	.word	0x00000060
        /*0594*/ 	.short	0x010a
        /*0596*/ 	.byte	0x3f
	.zero		1


	//   ....[67]....
        /*0598*/ 	.word	0x0000edb0
        /*059c*/ 	.word	0x00000003
        /*05a0*/ 	.word	0x00028840
        /*05a4*/ 	.short	0x010a
        /*05a6*/ 	.byte	0x3f
	.zero		1


	//   ....[68]....
        /*05a8*/ 	.word	0x0000ee00
        /*05ac*/ 	.word	0x00000002
        /*05b0*/ 	.word	0x00000060
        /*05b4*/ 	.short	0x010a
        /*05b6*/ 	.byte	0x3f
	.zero		1


	//   ....[69]....
        /*05b8*/ 	.word	0x0000ee50
        /*05bc*/ 	.word	0x00000002
        /*05c0*/ 	.word	0x00028840
        /*05c4*/ 	.short	0x010a
        /*05c6*/ 	.byte	0x3f
	.zero		1


	//   ....[70]....
        /*05c8*/ 	.word	0x0000eea0
        /*05cc*/ 	.word	0x00000002
        /*05d0*/ 	.word	0x00000060
        /*05d4*/ 	.short	0x010a
        /*05d6*/ 	.byte	0x3f
	.zero		1


	//   ....[71]....
        /*05d8*/ 	.word	0x0000eef0
        /*05dc*/ 	.word	0x00000003
        /*05e0*/ 	.word	0x00028860
        /*05e4*/ 	.short	0x010a
        /*05e6*/ 	.byte	0x3f
	.zero		1


	//   ....[72]....
        /*05e8*/ 	.word	0x0000efd0
        /*05ec*/ 	.word	0x00000007
        /*05f0*/ 	.word	0x00028820
        /*05f4*/ 	.short	0x010a
        /*05f6*/ 	.byte	0x3f
	.zero		1


	//   ....[73]....
        /*05f8*/ 	.word	0x0000f020
        /*05fc*/ 	.word	0x00000005
        /*0600*/ 	.word	0x00000000
        /*0604*/ 	.short	0x010a
        /*0606*/ 	.byte	0x3f
	.zero		1


	//   ....[74]....
        /*0608*/ 	.word	0x0000f070
        /*060c*/ 	.word	0x00000003
        /*0610*/ 	.word	0x00000000
        /*0614*/ 	.short	0x010a
        /*0616*/ 	.byte	0x3f
	.zero		1


	//   ....[75]....
        /*0618*/ 	.word	0x0000f0c0
        /*061c*/ 	.word	0x00000005
        /*0620*/ 	.word	0x00000000
        /*0624*/ 	.short	0x010a
        /*0626*/ 	.byte	0x3f
	.zero		1


	//----- nvinfo : EIATTR_NUM_MBARRIERS
	.align		4
.L_298:
        /*0628*/ 	.byte	0x03, 0x38
        /*062a*/ 	.short	0x0016


	//----- nvinfo : EIATTR_EXIT_INSTR_OFFSETS
	.align		4
        /*062c*/ 	.byte	0x04, 0x1c
        /*062e*/ 	.short	(.L_300 - .L_299)


	//   ....[0]....
.L_299:
        /*0630*/ 	.word	0x00000a50


	//   ....[1]....
        /*0634*/ 	.word	0x0000bb50


	//   ....[2]....
        /*0638*/ 	.word	0x0000bbb0


	//   ....[3]....
        /*063c*/ 	.word	0x0000e660


	//   ....[4]....
        /*0640*/ 	.word	0x0000e890


	//----- nvinfo : EIATTR_MAX_THREADS
	.align		4
.L_300:
        /*0644*/ 	.byte	0x04, 0x05
        /*0646*/ 	.short	(.L_302 - .L_301)
.L_301:
        /*0648*/ 	.word	0x00000180
        /*064c*/ 	.word	0x00000001
        /*0650*/ 	.word	0x00000001


	//----- nvinfo : EIATTR_CRS_STACK_SIZE
	.align		4
.L_302:
        /*0654*/ 	.byte	0x04, 0x1e
        /*0656*/ 	.short	(.L_304 - .L_303)
.L_303:
        /*0658*/ 	.word	0x00000000


	//----- nvinfo : EIATTR_CBANK_PARAM_SIZE
	.align		4
.L_304:
        /*065c*/ 	.byte	0x03, 0x19
        /*065e*/ 	.short	0x0bf0


	//----- nvinfo : EIATTR_PARAM_CBANK
	.align		4
        /*0660*/ 	.byte	0x04, 0x0a
        /*0662*/ 	.short	(.L_306 - .L_305)
	.align		4
.L_305:
        /*0664*/ 	.word	index@(.nv.constant0._ZN7cutlass13device_kernelIN5flash11enable_sm90INS1_16FlashAttnFwdSm90INS1_25CollectiveMainloopFwdSm90ILi2EN4cute5tupleIJNS5_1CILi1EEES8_S8_EEENS6_IJNS7_ILi128EEESA_SA_EEELi128ENS_10bfloat16_tEfNS_4arch4Sm90ELb1ELb0ELb1ELb0ELb0ELb0ELb0ELb1ELb1ELb0ELb0ELb0EEENS1_21CollectiveEpilogueFwdISB_S9_SC_SE_Li256ELb0ELb0ELb0ELb0EEENS1_30DynamicPersistentTileSchedulerILi256ELi32ELb0ELb0ELb1EEEEEEEEEvNT_6ParamsE)
        /*0668*/ 	.short	0x0210
        /*066a*/ 	.short	0x0bf0


	//----- nvinfo : EIATTR_SW_WAR
	.align		4
.L_306:
        /*066c*/ 	.byte	0x04, 0x36
        /*066e*/ 	.short	(.L_308 - .L_307)
.L_307:
        /*0670*/ 	.word	0x00000008
.L_308:


//--------------------- .nv.info._ZN7cutlass13device_kernelIN5flash11enable_sm90INS1_16FlashAttnFwdSm90INS1_25CollectiveMainloopFwdSm90ILi2EN4cute5tupleIJNS5_1CILi1EEES8_S8_EEENS6_IJNS7_ILi128EEESA_SA_EEELi128ENS_10bfloat16_tEfNS_4arch4Sm90ELb1ELb0ELb1ELb1ELb0ELb0ELb0ELb1ELb1ELb0ELb0ELb0EEENS1_21CollectiveEpilogueFwdISB_S9_SC_SE_Li256ELb1ELb0ELb0ELb0EEENS1_36VarlenDynamicPersistentTileSchedulerILi128ELi128ELi256ELi32ELb0ELb0ELb1ELb1ELb1ELb1EEEEEEEEEvNT_6ParamsE --------------------------
	.section	.nv.info._ZN7cutlass13device_kernelIN5flash11enable_sm90INS1_16FlashAttnFwdSm90INS1_25CollectiveMainloopFwdSm90ILi2EN4cute5tupleIJNS5_1CILi1EEES8_S8_EEENS6_IJNS7_ILi128EEESA_SA_EEELi128ENS_10bfloat16_tEfNS_4arch4Sm90ELb1ELb0ELb1ELb1ELb0ELb0ELb0ELb1ELb1ELb0ELb0ELb0EEENS1_21CollectiveEpilogueFwdISB_S9_SC_SE_Li256ELb1ELb0ELb0ELb0EEENS1_36VarlenDynamicPersistentTileSchedulerILi128ELi128ELi256ELi32ELb0ELb0ELb1ELb1ELb1ELb1EEEEEEEEEvNT_6ParamsE,"",@"SHT_CUDA_INFO"
	.sectionflags	@""
	.align	4


	//----- nvinfo : EIATTR_CUDA_API_VERSION
	.align		4
        /*0000*/ 	.byte	0x04, 0x37
        /*0002*/ 	.short	(.L_310 - .L_309)
.L_309:
        /*0004*/ 	.word	0x00000082


	//----- nvinfo : EIATTR_KPARAM_INFO
	.align		4
.L_310:
        /*0008*/ 	.byte	0x04, 0x17
        /*000a*/ 	.short	(.L_312 - .L_311)
.L_311:
        /*000c*/ 	.word	0x00000000
        /*0010*/ 	.short	0x0000
        /*0012*/ 	.short	0x0070
        /*0014*/ 	.byte	0x00, 0xf0, 0x01, 0x28


	//----- nvinfo : EIATTR_SPARSE_MMA_MASK
	.align		4
.L_312:
        /*0018*/ 	.byte	0x03, 0x50
        /*001a*/ 	.short	0x0000


	//----- nvinfo : EIATTR_MAXREG_COUNT
	.align		4
        /*001c*/ 	.byte	0x03, 0x1b
        /*001e*/ 	.short	0x00a8


	//----- nvinfo : EIATTR_NUM_BARRIERS
	.align		4
        /*0020*/ 	.byte	0x02, 0x4c
        /*0022*/ 	.byte	0x10
	.zero		1


	//----- nvinfo : EIATTR_EXTERNS
	.align		4
        /*0024*/ 	.byte	0x04, 0x0f
        /*0026*/ 	.short	(.L_314 - .L_313)


	//   ....[0]....
	.align		4
.L_313:
        /*0028*/ 	.word	index@(__assertfail)


	//----- nvinfo : EIATTR_ANNOTATIONS
	.align		4
.L_314:
        /*002c*/ 	.byte	0x04, 0x55
        /*002e*/ 	.short	(.L_316 - .L_315)


	//   ....[0]....
.L_315:
        /* <DEDUP_REMOVED lines=32> */


	//----- nvinfo : EIATTR_MERCURY_ISA_VERSION
	.align		4
.L_316:
        /*0218*/ 	.byte	0x03, 0x5f
        /*021a*/ 	.short	0x0101


	//----- nvinfo : EIATTR_UNUSED_LOAD_BYTE_OFFSET
	.align		4
        /*021c*/ 	.byte	0x04, 0x44
        /*021e*/ 	.short	(.L_318 - .L_317)


	//   ....[0]....
.L_317:
        /*0220*/ 	.word	0x00000a70
        /*0224*/ 	.word	0x0000fff0


	//   ....[1]....
        /*0228*/ 	.word	0x0000aa30
        /*022c*/ 	.word	0x0000fff0


	//----- nvinfo : EIATTR_INT_WARP_WIDE_INSTR_OFFSETS
	.align		4
.L_318:
        /*0230*/ 	.byte	0x04, 0x31
        /*0232*/ 	.short	(.L_320 - .L_319)


	//   ....[0]....
.L_319:
        /*0234*/ 	.word	0x00000160


	//   ....[1]....
        /*0238*/ 	.word	0x000001a0


	//   ....[2]....
        /*023c*/ 	.word	0x00000210


	//   ....[3]....
        /*0240*/ 	.word	0x0000dbd0


	//   ....[4]....
        /*0244*/ 	.word	0x0000dc60


	//   ....[5]....
        /*0248*/ 	.word	0x0000e0e0


	//   ....[6]....
        /*024c*/ 	.word	0x0000e110


	//   ....[7]....
        /*0250*/ 	.word	0x0000e320


	//   ....[8]....
        /*0254*/ 	.word	0x00010430


	//   ....[9]....
        /*0258*/ 	.word	0x000104c0


	//----- nvinfo : EIATTR_COOP_GROUP_MASK_REGIDS
	.align		4
.L_320:
        /*025c*/ 	.byte	0x04, 0x29
        /*025e*/ 	.short	(.L_322 - .L_321)


	//   ....[0]....
.L_321:
        /*0260*/ 	.word	0xffffffff


	//   ....[1]....
        /*0264*/ 	.word	0xffffffff


	//   ....[2]....
        /*0268*/ 	.word	0xffffffff


	//   ....[3]....
        /*026c*/ 	.word	0xffffffff


	//   ....[4]....
        /*0270*/ 	.word	0xffffffff


	//   ....[5]....
        /*0274*/ 	.word	0xffffffff


	//   ....[6]....
        /*0278*/ 	.word	0xffffffff


	//   ....[7]....
        /*027c*/ 	.word	0xffffffff


	//   ....[8]....
        /*0280*/ 	.word	0xffffffff


	//   ....[9]....
        /*0284*/ 	.word	0xffffffff


	//   ....[10]....
        /*0288*/ 	.word	0xffffffff


	//   ....[11]....
        /*028c*/ 	.word	0xffffffff


	//   ....[12]....
        /*0290*/ 	.word	0xffffffff


	//   ....[13]....
        /*0294*/ 	.word	0xffffffff


	//   ....[14]....
        /*0298*/ 	.word	0xffffffff


	//   ....[15]....
        /*029c*/ 	.word	0xffffffff


	//   ....[16]....
        /*02a0*/ 	.word	0xffffffff


	//   ....[17]....
        /*02a4*/ 	.word	0xffffffff


	//   ....[18]....
        /*02a8*/ 	.word	0xffffffff


	//   ....[19]....
        /*02ac*/ 	.word	0xffffffff


	//   ....[20]....
        /*02b0*/ 	.word	0xffffffff


	//   ....[21]....
        /*02b4*/ 	.word	0xffffffff


	//   ....[22]....
        /*02b8*/ 	.word	0xffffffff


	//   ....[23]....
        /*02bc*/ 	.word	0xffffffff


	//   ....[24]....
        /*02c0*/ 	.word	0xffffffff


	//   ....[25]....
        /*02c4*/ 	.word	0xffffffff


	//   ....[26]....
        /*02c8*/ 	.word	0xffffffff


	//   ....[27]....
        /*02cc*/ 	.word	0xffffffff


	//   ....[28]....
        /*02d0*/ 	.word	0xffffffff


	//   ....[29]....
        /*02d4*/ 	.word	0xffffffff


	//   ....[30]....
        /*02d8*/ 	.word	0xffffffff


	//   ....[31]....
        /*02dc*/ 	.word	0xffffffff


	//   ....[32]....
        /*02e0*/ 	.word	0xffffffff


	//   ....[33]....
        /*02e4*/ 	.word	0xffffffff


	//   ....[34]....
        /*02e8*/ 	.word	0xffffffff


	//   ....[35]....
        /*02ec*/ 	.word	0xffffffff


	//   ....[36]....
        /*02f0*/ 	.word	0xffffffff


	//   ....[37]....
        /*02f4*/ 	.word	0xffffffff


	//   ....[38]....
        /*02f8*/ 	.word	0xffffffff


	//   ....[39]....
        /*02fc*/ 	.word	0xffffffff


	//   ....[40]....
        /*0300*/ 	.word	0xffffffff


	//   ....[41]....
        /*0304*/ 	.word	0xffffffff


	//   ....[42]....
        /*0308*/ 	.word	0xffffffff


	//   ....[43]....
        /*030c*/ 	.word	0xffffffff


	//   ....[44]....
        /*0310*/ 	.word	0xffffffff


	//   ....[45]....
        /*0314*/ 	.word	0xffffffff


	//   ....[46]....
        /*0318*/ 	.word	0xffffffff


	//   ....[47]....
        /*031c*/ 	.word	0xffffffff


	//   ....[48]....
        /*0320*/ 	.word	0xffffffff


	//   ....[49]....
        /*0324*/ 	.word	0xffffffff


	//   ....[50]....
        /*0328*/ 	.word	0xffffffff


	//   ....[51]....
        /*032c*/ 	.word	0xffffffff


	//   ....[52]....
        /*0330*/ 	.word	0xffffffff


	//   ....[53]....
        /*0334*/ 	.word	0xffffffff


	//   ....[54]....
        /*0338*/ 	.word	0xffffffff


	//   ....[55]....
        /*033c*/ 	.word	0xffffffff


	//   ....[56]....
        /*0340*/ 	.word	0xffffffff


	//   ....[57]....
        /*0344*/ 	.word	0xffffffff


	//   ....[58]....
        /*0348*/ 	.word	0x0500000f


	//   ....[59]....
        /*034c*/ 	.word	0x0500000f


	//   ....[60]....
        /*0350*/ 	.word	0x0500000f


	//   ....[61]....
        /*0354*/ 	.word	0x0500000f


	//   ....[62]....
        /*0358*/ 	.word	0x0500000f


	//   ....[63]....
        /*035c*/ 	.word	0x0500000f


	//   ....[64]....
        /*0360*/ 	.word	0x0500000f


	//   ....[65]....
        /*0364*/ 	.word	0x0500000f


	//   ....[66]....
        /*0368*/ 	.word	0x0500000f


	//   ....[67]....
        /*036c*/ 	.word	0x0500000f


	//   ....[68]....
        /*0370*/ 	.word	0x0500000f


	//   ....[69]....
        /*0374*/ 	.word	0x0500000f


	//   ....[70]....
        /*0378*/ 	.word	0x0500000f


	//   ....[71]....
        /*037c*/ 	.word	0x0500000f


	//   ....[72]....
        /*0380*/ 	.word	0x0500000f


	//   ....[73]....
        /*0384*/ 	.word	0x0500000f


	//   ....[74]....
        /*0388*/ 	.word	0x0500000f


	//   ....[75]....
        /*038c*/ 	.word	0x0500000f


	//   ....[76]....
        /*0390*/ 	.word	0x0500000f


	//----- nvinfo : EIATTR_COOP_GROUP_INSTR_OFFSETS
	.align		4
.L_322:
        /*0394*/ 	.byte	0x04, 0x28
        /*0396*/ 	.short	(.L_324 - .L_323)


	//   ....[0]....
.L_323:
        /*0398*/ 	.word	0x00000070


	//   ....[1]....
        /*039c*/ 	.word	0x00000170


	//   ....[2]....
        /*03a0*/ 	.word	0x000001c0


	//   ....[3]....
        /*03a4*/ 	.word	0x000003f0


	//   ....[4]....
        /*03a8*/ 	.word	0x00000550


	//   ....[5]....
        /*03ac*/ 	.word	0x00000670


	//   ....[6]....
        /*03b0*/ 	.word	0x000007d0


	//   ....[7]....
        /*03b4*/ 	.word	0x00001580


	//   ....[8]....
        /*03b8*/ 	.word	0x00002d50


	//   ....[9]....
        /*03bc*/ 	.word	0x00002dd0


	//   ....[10]....
        /*03c0*/ 	.word	0x00003860


	//   ....[11]....
        /*03c4*/ 	.word	0x000038d0


	//   ....[12]....
        /*03c8*/ 	.word	0x00005d50


	//   ....[13]....
        /*03cc*/ 	.word	0x00005e60


	//   ....[14]....
        /*03d0*/ 	.word	0x00006670


	//   ....[15]....
        /*03d4*/ 	.word	0x00006750


	//   ....[16]....
        /*03d8*/ 	.word	0x00008a30


	//   ....[17]....
        /*03dc*/ 	.word	0x00008a60


	//   ....[18]....
        /*03e0*/ 	.word	0x00008ce0


	//   ....[19]....
        /*03e4*/ 	.word	0x00008d80


	//   ....[20]....
        /*03e8*/ 	.word	0x0000a100


	//   ....[21]....
        /*03ec*/ 	.word	0x0000a140


	//   ....[22]....
        /*03f0*/ 	.word	0x0000a230


	//   ....[23]....
        /*03f4*/ 	.word	0x0000a250


	//   ....[24]....
        /*03f8*/ 	.word	0x0000ca00


	//   ....[25]....
        /*03fc*/ 	.word	0x0000cb80


	//   ....[26]....
        /*0400*/ 	.word	0x0000cbb0


	//   ....[27]....
        /*0404*/ 	.word	0x0000cbf0


	//   ....[28]....
        /*0408*/ 	.word	0x0000cc60


	//   ....[29]....
        /*040c*/ 	.word	0x0000ccc0


	//   ....[30]....
        /*0410*/ 	.word	0x0000cd00


	//   ....[31]....
        /*0414*/ 	.word	0x0000cea0


	//   ....[32]....
        /*0418*/ 	.word	0x0000cf00


	//   ....[33]....
        /*041c*/ 	.word	0x0000cf40


	//   ....[34]....
        /*0420*/ 	.word	0x0000cf80


	//   ....[35]....
        /*0424*/ 	.word	0x0000cfb0


	//   ....[36]....
        /*0428*/ 	.word	0x0000cfe0


	//   ....[37]....
        /*042c*/ 	.word	0x0000d070


	//   ....[38]....
        /*0430*/ 	.word	0x0000d0d0


	//   ....[39]....
        /*0434*/ 	.word	0x0000d160


	//   ....[40]....
        /*0438*/ 	.word	0x000108d0


	//   ....[41]....
        /*043c*/ 	.word	0x000108e0


	//   ....[42]....
        /*0440*/ 	.word	0x000109f0


	//   ....[43]....
        /*0444*/ 	.word	0x00010a50


	//   ....[44]....
        /*0448*/ 	.word	0x00010a90


	//   ....[45]....
        /*044c*/ 	.word	0x00010ad0


	//   ....[46]....
        /*0450*/ 	.word	0x00010b00


	//   ....[47]....
        /*0454*/ 	.word	0x00010b30


	//   ....[48]....
        /*0458*/ 	.word	0x00010cc0


	//   ....[49]....
        /*045c*/ 	.word	0x00010d20


	//   ....[50]....
        /*0460*/ 	.word	0x00010d60


	//   ....[51]....
        /*0464*/ 	.word	0x00010da0


	//   ....[52]....
        /*0468*/ 	.word	0x00010dd0


	//   ....[53]....
        /*046c*/ 	.word	0x00010e00


	//   ....[54]....
        /*0470*/ 	.word	0x00010ec0


	//   ....[55]....
        /*0474*/ 	.word	0x00010ee0


	//   ....[56]....
        /*0478*/ 	.word	0x00010f50


	//   ....[57]....
        /*047c*/ 	.word	0x000115e0


	//   ....[58]....
        /*0480*/ 	.word	0x00011bb0


	//   ....[59]....
        /*0484*/ 	.word	0x00011fd0


	//   ....[60]....
        /*0488*/ 	.word	0x00012060


	//   ....[61]....
        /*048c*/ 	.word	0x00012100


	//   ....[62]....
        /*0490*/ 	.word	0x000121b0


	//   ....[63]....
        /*0494*/ 	.word	0x00012230


	//   ....[64]....
        /*0498*/ 	.word	0x000122b0


	//   ....[65]....
        /*049c*/ 	.word	0x00012330


	//   ....[66]....
        /*04a0*/ 	.word	0x000123b0


	//   ....[67]....
        /*04a4*/ 	.word	0x00012440


	//   ....[68]....
        /*04a8*/ 	.word	0x000124f0


	//   ....[69]....
        /*04ac*/ 	.word	0x00012570


	//   ....[70]....
        /*04b0*/ 	.word	0x000125f0


	//   ....[71]....
        /*04b4*/ 	.word	0x00012670


	//   ....[72]....
        /*04b8*/ 	.word	0x000126f0


	//   ....[73]....
        /*04bc*/ 	.word	0x00012760


	//   ....[74]....
        /*04c0*/ 	.word	0x00012800


	//   ....[75]....
        /*04c4*/ 	.word	0x00012890


	//   ....[76]....
        /*04c8*/ 	.word	0x000129c0


	//----- nvinfo : EIATTR_REG_RECONFIG
	.align		4
.L_324:
        /*04cc*/ 	.byte	0x01, 0x54
	.zero		2


	//----- nvinfo : EIATTR_SYSCALL_OFFSETS
	.align		4
        /*04d0*/ 	.byte	0x04, 0x46
        /*04d2*/ 	.short	(.L_326 - .L_325)


	//   ....[0]....
.L_325:
        /*04d4*/ 	.word	0x00001760


	//   ....[1]....
        /*04d8*/ 	.word	0x0000ddf0


	//   ....[2]....
        /*04dc*/ 	.word	0x0000df30


	//   ....[3]....
        /*04e0*/ 	.word	0x0000e030


	//----- nvinfo : EIATTR_MBARRIER_INSTR_OFFSETS
	.align		4
.L_326:
        /*04e4*/ 	.byte	0x04, 0x39
        /*04e6*/ 	.short	(.L_328 - .L_327)


	//   ....[0]....
.L_327:
        /*04e8*/ 	.word	0x000002a0
        /*04ec*/ 	.word	0x000000ff
        /*04f0*/ 	.word	0x00028800
        /*04f4*/ 	.short	0x0100
        /*04f6*/ 	.byte	0x08
	.zero		1


	//   ....[1]....
        /*04f8*/ 	.word	0x000002b0
        /*04fc*/ 	.word	0x000000ff
        /*0500*/ 	.word	0x00028820
        /*0504*/ 	.short	0x0100
        /*0506*/ 	.byte	0x08
	.zero		1


	//   ....[2]....
        /*0508*/ 	.word	0x000003a0
        /*050c*/ 	.word	0x000000ff
        /*0510*/ 	.word	0x00028830
        /*0514*/ 	.short	0x0100
        /*0516*/ 	.byte	0x08
	.zero		1


	//   ....[3]....
        /*0518*/ 	.word	0x000003b0
        /*051c*/ 	.word	0x000000ff
        /*0520*/ 	.word	0x00028840
        /*0524*/ 	.short	0x0100
        /*0526*/ 	.byte	0x08
	.zero		1


	//   ....[4]....
        /*0528*/ 	.word	0x000003c0
        /*052c*/ 	.word	0x000000ff
        /*0530*/ 	.word	0x00028838
        /*0534*/ 	.short	0x0100
        /*0536*/ 	.byte	0x08
	.zero		1


	//   ....[5]....
        /*0538*/ 	.word	0x000003d0
        /*053c*/ 	.word	0x000000ff
        /*0540*/ 	.word	0x00028848
        /*0544*/ 	.short	0x0100
        /*0546*/ 	.byte	0x08
	.zero		1


	//   ....[6]....
        /*0548*/ 	.word	0x00000500
        /*054c*/ 	.word	0x000000ff
        /*0550*/ 	.word	0x00028850
        /*0554*/ 	.short	0x0100
        /*0556*/ 	.byte	0x08
	.zero		1


	//   ....[7]....
        /*0558*/ 	.word	0x00000510
        /*055c*/ 	.word	0x000000ff
        /*0560*/ 	.word	0x00028860
        /*0564*/ 	.short	0x0100
        /*0566*/ 	.byte	0x08
	.zero		1


	//   ....[8]....
        /*0568*/ 	.word	0x00000520
        /*056c*/ 	.word	0x000000ff
        /*0570*/ 	.word	0x00028858
        /*0574*/ 	.short	0x0100
        /*0576*/ 	.byte	0x08
	.zero		1


	//   ....[9]....
        /*0578*/ 	.word	0x00000530
        /*057c*/ 	.word	0x000000ff
        /*0580*/ 	.word	0x00028868
        /*0584*/ 	.short	0x0100
        /*0586*/ 	.byte	0x08
	.zero		1


	//   ....[10]....
        /*0588*/ 	.word	0x00000620
        /*058c*/ 	.word	0x000000ff
        /*0590*/ 	.word	0x00028870
        /*0594*/ 	.short	0x0100
        /*0596*/ 	.byte	0x06
	.zero		1


	//   ....[11]....
        /*0598*/ 	.word	0x00000630
        /*059c*/ 	.word	0x000000ff
        /*05a0*/ 	.word	0x00028880
        /*05a4*/ 	.short	0x0100
        /*05a6*/ 	.byte	0x06
	.zero		1


	//   ....[12]....
        /*05a8*/ 	.word	0x00000640
        /*05ac*/ 	.word	0x000000ff
        /*05b0*/ 	.word	0x00028878
        /*05b4*/ 	.short	0x0100
        /*05b6*/ 	.byte	0x06
	.zero		1


	//   ....[13]....
        /*05b8*/ 	.word	0x00000650
        /*05bc*/ 	.word	0x000000ff
        /*05c0*/ 	.word	0x00028888
        /*05c4*/ 	.short	0x0100
        /*05c6*/ 	.byte	0x06
	.zero		1


	//   ....[14]....
        /*05c8*/ 	.word	0x00000780
        /*05cc*/ 	.word	0x000000ff
        /*05d0*/ 	.word	0x00028890
        /*05d4*/ 	.short	0x0100
        /*05d6*/ 	.byte	0x08
	.zero		1


	//   ....[15]....
        /*05d8*/ 	.word	0x00000790
        /*05dc*/ 	.word	0x000000ff
        /*05e0*/ 	.word	0x000288a0
        /*05e4*/ 	.short	0x0100
        /*05e6*/ 	.byte	0x08
	.zero		1


	//   ....[16]....
        /*05e8*/ 	.word	0x000007a0
        /*05ec*/ 	.word	0x000000ff
        /*05f0*/ 	.word	0x00028898
        /*05f4*/ 	.short	0x0100
        /*05f6*/ 	.byte	0x08
	.zero		1


	//   ....[17]....
        /*05f8*/ 	.word	0x000007b0
        /*05fc*/ 	.word	0x000000ff
        /*0600*/ 	.word	0x000288a8
        /*0604*/ 	.short	0x0100
        /*0606*/ 	.byte	0x08
	.zero		1


	//   ....[18]....
        /*0608*/ 	.word	0x000008e0
        /*060c*/ 	.word	0x000000ff
        /*0610*/ 	.word	0x000288b0
        /*0614*/ 	.short	0x0100
        /*0616*/ 	.byte	0x08
	.zero		1


	//   ....[19]....
        /*0618*/ 	.word	0x000008f0
        /*061c*/ 	.word	0x000000ff
        /*0620*/ 	.word	0x000288c0
        /*0624*/ 	.short	0x0100
        /*0626*/ 	.byte	0x08
	.zero		1


	//   ....[20]....
        /*0628*/ 	.word	0x00000900
        /*062c*/ 	.word	0x000000ff
        /*0630*/ 	.word	0x000288b8
        /*0634*/ 	.short	0x0100
        /*0636*/ 	.byte	0x08
	.zero		1


	//   ....[21]....
        /*0638*/ 	.word	0x00000910
        /*063c*/ 	.word	0x000000ff
        /*0640*/ 	.word	0x000288c8
        /*0644*/ 	.short	0x0100
        /*0646*/ 	.byte	0x08
	.zero		1


	//   ....[22]....
        /*0648*/ 	.word	0x000017e0
        /*064c*/ 	.word	0x000000ff
        /*0650*/ 	.word	0x00028800
        /*0654*/ 	.short	0x010a
        /*0656*/ 	.byte	0x29
	.zero		1


	//   ....[23]....
        /*0658*/ 	.word	0x00001860
        /*065c*/ 	.word	0x00000000
        /*0660*/ 	.word	0x00028830
        /*0664*/ 	.short	0x010a
        /*0666*/ 	.byte	0x3f
	.zero		1


	//   ....[24]....
        /*0668*/ 	.word	0x000018d0
        /*066c*/ 	.word	0x00000000
        /*0670*/ 	.word	0x00028830
        /*0674*/ 	.short	0x010a
        /*0676*/ 	.byte	0x3f
	.zero		1


	//   ....[25]....
        /*0678*/ 	.word	0x00002870
        /*067c*/ 	.word	0x00000000
        /*0680*/ 	.word	0x00000000
        /*0684*/ 	.short	0x0101
        /*0686*/ 	.byte	0x3f
	.zero		1


	//   ....[26]....
        /*0688*/ 	.word	0x00004840
        /*068c*/ 	.word	0x000000ff
        /*0690*/ 	.word	0x00028830
        /*0694*/ 	.short	0x010a
        /*0696*/ 	.byte	0x06
	.zero		1


	//   ....[27]....
        /*0698*/ 	.word	0x00004880
        /*069c*/ 	.word	0x000000ff
        /*06a0*/ 	.word	0x00028830
        /*06a4*/ 	.short	0x010a
        /*06a6*/ 	.byte	0x06
	.zero		1


	//   ....[28]....
        /*06a8*/ 	.word	0x00004ba0
        /*06ac*/ 	.word	0x000000ff
        /*06b0*/ 	.word	0x00028850
        /*06b4*/ 	.short	0x010a
        /*06b6*/ 	.byte	0x06
	.zero		1


	//   ....[29]....
        /*06b8*/ 	.word	0x00004be0
        /*06bc*/ 	.word	0x000000ff
        /*06c0*/ 	.word	0x00028850
        /*06c4*/ 	.short	0x010a
        /*06c6*/ 	.byte	0x06
	.zero		1


	//   ....[30]....
        /*06c8*/ 	.word	0x00006db0
        /*06cc*/ 	.word	0x0000002e
        /*06d0*/ 	.word	0x00000000
        /*06d4*/ 	.short	0x0101
        /*06d6*/ 	.byte	0x3f
	.zero		1


	//   ....[31]....
        /*06d8*/ 	.word	0x00006e30
        /*06dc*/ 	.word	0x00000032
        /*06e0*/ 	.word	0x00000000
        /*06e4*/ 	.short	0x0101
        /*06e6*/ 	.byte	0x3f
	.zero		1


	//   ....[32]....
        /*06e8*/ 	.word	0x00007930
        /*06ec*/ 	.word	0x000000ff
        /*06f0*/ 	.word	0x00028830
        /*06f4*/ 	.short	0x010a
        /*06f6*/ 	.byte	0x06
	.zero		1


	//   ....[33]....
        /*06f8*/ 	.word	0x00007970
        /*06fc*/ 	.word	0x000000ff
        /*0700*/ 	.word	0x00028830
        /*0704*/ 	.short	0x010a
        /*0706*/ 	.byte	0x06
	.zero		1


	//   ....[34]....
        /*0708*/ 	.word	0x00007c90
        /*070c*/ 	.word	0x000000ff
        /*0710*/ 	.word	0x00028850
        /*0714*/ 	.short	0x010a
        /*0716*/ 	.byte	0x06
	.zero		1


	//   ....[35]....
        /*0718*/ 	.word	0x00007cd0
        /*071c*/ 	.word	0x000000ff
        /*0720*/ 	.word	0x00028850
        /*0724*/ 	.short	0x010a
        /*0726*/ 	.byte	0x06
	.zero		1


	//   ....[36]....
        /*0728*/ 	.word	0x00009670
        /*072c*/ 	.word	0x00000019
        /*0730*/ 	.word	0x00000000
        /*0734*/ 	.short	0x0101
        /*0736*/ 	.byte	0x3f
	.zero		1


	//   ....[37]....
        /*0738*/ 	.word	0x00009820
        /*073c*/ 	.word	0x00000019
        /*0740*/ 	.word	0x00000000
        /*0744*/ 	.short	0x0101
        /*0746*/ 	.byte	0x3f
	.zero		1


	//   ....[38]....
        /*0748*/ 	.word	0x0000a070
        /*074c*/ 	.word	0x000000ff
        /*0750*/ 	.word	0x00028850
        /*0754*/ 	.short	0x010a
        /*0756*/ 	.byte	0x05
	.zero		1


	//   ....[39]....
        /*0758*/ 	.word	0x0000a0b0
        /*075c*/ 	.word	0x000000ff
        /*0760*/ 	.word	0x00028850
        /*0764*/ 	.short	0x010a
        /*0766*/ 	.byte	0x05
	.zero		1


	//   ....[40]....
        /*0768*/ 	.word	0x0000a7c0
        /*076c*/ 	.word	0x00000008
        /*0770*/ 	.word	0x00000000
        /*0774*/ 	.short	0x0101
        /*0776*/ 	.byte	0x3f
	.zero		1


	//   ....[41]....
        /*0778*/ 	.word	0x0000b930
        /*077c*/ 	.word	0x00000014
        /*0780*/ 	.word	0x00000000
        /*0784*/ 	.short	0x0101
        /*0786*/ 	.byte	0x3f
	.zero		1


	//   ....[42]....
        /*0788*/ 	.word	0x0000e660
        /*078c*/ 	.word	0x00000008
        /*0790*/ 	.word	0x00028840
        /*0794*/ 	.short	0x010a
        /*0796*/ 	.byte	0x3f
	.zero		1


	//   ....[43]....
        /*0798*/ 	.word	0x0000eb30
        /*079c*/ 	.word	0x00000009
        /*07a0*/ 	.word	0x00028820
        /*07a4*/ 	.short	0x010a
        /*07a6*/ 	.byte	0x3f
	.zero		1


	//   ....[44]....
        /*07a8*/ 	.word	0x0000ee50
        /*07ac*/ 	.word	0x00000002
        /*07b0*/ 	.word	0x00028840
        /*07b4*/ 	.short	0x010a
        /*07b6*/ 	.byte	0x3f
	.zero		1


	//   ....[45]....
        /*07b8*/ 	.word	0x0000f110
        /*07bc*/ 	.word	0x00000002
        /*07c0*/ 	.word	0x00000060
        /*07c4*/ 	.short	0x010a
        /*07c6*/ 	.byte	0x3f
	.zero		1


	//   ....[46]....
        /*07c8*/ 	.word	0x0000f6d0
        /*07cc*/ 	.word	0x00000002
        /*07d0*/ 	.word	0x00028840
        /*07d4*/ 	.short	0x010a
        /*07d6*/ 	.byte	0x3f
	.zero		1


	//   ....[47]....
        /*07d8*/ 	.word	0x0000f990
        /*07dc*/ 	.word	0x00000002
        /*07e0*/ 	.word	0x00000060
        /*07e4*/ 	.short	0x010a
        /*07e6*/ 	.byte	0x3f
	.zero		1


	//   ....[48]....
        /*07e8*/ 	.word	0x0000fe50
        /*07ec*/ 	.word	0x00000002
        /*07f0*/ 	.word	0x00028840
        /*07f4*/ 	.short	0x010a
        /*07f6*/ 	.byte	0x3f
	.zero		1


	//   ....[49]....
        /*07f8*/ 	.word	0x00010110
        /*07fc*/ 	.word	0x00000002
        /*0800*/ 	.word	0x00000060
        /*0804*/ 	.short	0x010a
        /*0806*/ 	.byte	0x3f
	.zero		1


	//   ....[50]....
        /*0808*/ 	.word	0x00010580
        /*080c*/ 	.word	0x00000003
        /*0810*/ 	.word	0x00028860
        /*0814*/ 	.short	0x010a
        /*0816*/ 	.byte	0x3f
	.zero		1


	//   ....[51]....
        /*0818*/ 	.word	0x00011560
        /*081c*/ 	.word	0x00000000
        /*0820*/ 	.word	0x00028820
        /*0824*/ 	.short	0x010a
        /*0826*/ 	.byte	0x3f
	.zero		1


	//   ....[52]....
        /*0828*/ 	.word	0x00011720
        /*082c*/ 	.word	0x00000006
        /*0830*/ 	.word	0x00000000
        /*0834*/ 	.short	0x010a
        /*0836*/ 	.byte	0x3f
	.zero		1


	//   ....[53]....
        /*0838*/ 	.word	0x00011790
        /*083c*/ 	.word	0x00000007
        /*0840*/ 	.word	0x00000000
        /*0844*/ 	.short	0x010a
        /*0846*/ 	.byte	0x3f
	.zero		1


	//   ....[54]....
        /*0848*/ 	.word	0x00011800
        /*084c*/ 	.word	0x00000004
        /*0850*/ 	.word	0x00000000
        /*0854*/ 	.short	0x010a
        /*0856*/ 	.byte	0x3f
	.zero		1


	//   ....[55]....
        /*0858*/ 	.word	0x00011830
        /*085c*/ 	.word	0x00000003
        /*0860*/ 	.word	0x00000000
        /*0864*/ 	.short	0x010a
        /*0866*/ 	.byte	0x3f
	.zero		1


	//   ....[56]....
        /*0868*/ 	.word	0x000118a0
        /*086c*/ 	.word	0x00000003
        /*0870*/ 	.word	0x00028800
        /*0874*/ 	.short	0x010a
        /*0876*/ 	.byte	0x3f
	.zero		1


	//   ....[57]....
        /*0878*/ 	.word	0x000118f0
        /*087c*/ 	.word	0x00000000
        /*0880*/ 	.word	0x00028830
        /*0884*/ 	.short	0x010a
        /*0886*/ 	.byte	0x3f
	.zero		1


	//   ....[58]....
        /*0888*/ 	.word	0x00011950
        /*088c*/ 	.word	0x00000007
        /*0890*/ 	.word	0x00028830
        /*0894*/ 	.short	0x010a
        /*0896*/ 	.byte	0x3f
	.zero		1


	//   ....[59]....
        /*0898*/ 	.word	0x000119b0
        /*089c*/ 	.word	0x00000007
        /*08a0*/ 	.word	0x00028850
        /*08a4*/ 	.short	0x010a
        /*08a6*/ 	.byte	0x3f
	.zero		1


	//   ....[60]....
        /*08a8*/ 	.word	0x00011a10
        /*08ac*/ 	.word	0x00000005
        /*08b0*/ 	.word	0x00028830
        /*08b4*/ 	.short	0x010a
        /*08b6*/ 	.byte	0x3f
	.zero		1


	//   ....[61]....
        /*08b8*/ 	.word	0x00011a70
        /*08bc*/ 	.word	0x00000005
        /*08c0*/ 	.word	0x00028850
        /*08c4*/ 	.short	0x010a
        /*08c6*/ 	.byte	0x3f
	.zero		1


	//   ....[62]....
        /*08c8*/ 	.word	0x00011ad0
        /*08cc*/ 	.word	0x00000006
        /*08d0*/ 	.word	0x00028850
        /*08d4*/ 	.short	0x010a
        /*08d6*/ 	.byte	0x3f
	.zero		1


	//   ....[63]....
        /*08d8*/ 	.word	0x00011c70
        /*08dc*/ 	.word	0x00000008
        /*08e0*/ 	.word	0x00028840
        /*08e4*/ 	.short	0x010a
        /*08e6*/ 	.byte	0x3f
	.zero		1


	//   ....[64]....
        /*08e8*/ 	.word	0x00011cf0
        /*08ec*/ 	.word	0x00000008
        /*08f0*/ 	.word	0x00028820
        /*08f4*/ 	.short	0x010a
        /*08f6*/ 	.byte	0x3f
	.zero		1


	//   ....[65]....
        /*08f8*/ 	.word	0x00011d40
        /*08fc*/ 	.word	0x00000002
        /*0900*/ 	.word	0x00028840
        /*0904*/ 	.short	0x010a
        /*0906*/ 	.byte	0x3f
	.zero		1


	//   ....[66]....
        /*0908*/ 	.word	0x00011d90
        /*090c*/ 	.word	0x00000002
        /*0910*/ 	.word	0x00000060
        /*0914*/ 	.short	0x010a
        /*0916*/ 	.byte	0x3f
	.zero		1


	//   ....[67]....
        /*0918*/ 	.word	0x00011de0
        /*091c*/ 	.word	0x00000002
        /*0920*/ 	.word	0x00028840
        /*0924*/ 	.short	0x010a
        /*0926*/ 	.byte	0x3f
	.zero		1


	//   ....[68]....
        /*0928*/ 	.word	0x00011e30
        /*092c*/ 	.word	0x00000002
        /*0930*/ 	.word	0x00000060
        /*0934*/ 	.short	0x010a
        /*0936*/ 	.byte	0x3f
	.zero		1


	//   ....[69]....
        /*0938*/ 	.word	0x00011e80
        /*093c*/ 	.word	0x00000002
        /*0940*/ 	.word	0x00028840
        /*0944*/ 	.short	0x010a
        /*0946*/ 	.byte	0x3f
	.zero		1


	//   ....[70]....
        /*0948*/ 	.word	0x00011ed0
        /*094c*/ 	.word	0x00000002
        /*0950*/ 	.word	0x00000060
        /*0954*/ 	.short	0x010a
        /*0956*/ 	.byte	0x3f
	.zero		1


	//   ....[71]....
        /*0958*/ 	.word	0x00011f20
        /*095c*/ 	.word	0x00000003
        /*0960*/ 	.word	0x00028860
        /*0964*/ 	.short	0x010a
        /*0966*/ 	.byte	0x3f
	.zero		1


	//   ....[72]....
        /*0968*/ 	.word	0x000128e0
        /*096c*/ 	.word	0x00000000
        /*0970*/ 	.word	0x00028820
        /*0974*/ 	.short	0x010a
        /*0976*/ 	.byte	0x3f
	.zero		1


	//   ....[73]....
        /*0978*/ 	.word	0x00012a80
        /*097c*/ 	.word	0x00000006
        /*0980*/ 	.word	0x00000000
        /*0984*/ 	.short	0x010a
        /*0986*/ 	.byte	0x3f
	.zero		1


	//   ....[74]....
        /*0988*/ 	.word	0x00012ad0
        /*098c*/ 	.word	0x00000007
        /*0990*/ 	.word	0x00000000
        /*0994*/ 	.short	0x010a
        /*0996*/ 	.byte	0x3f
	.zero		1


	//   ....[75]....
        /*0998*/ 	.word	0x00012b20
        /*099c*/ 	.word	0x00000004
        /*09a0*/ 	.word	0x00000000
        /*09a4*/ 	.short	0x010a
        /*09a6*/ 	.byte	0x3f
	.zero		1


	//----- nvinfo : EIATTR_NUM_MBARRIERS
	.align		4
.L_328:
        /*09a8*/ 	.byte	0x03, 0x38
        /*09aa*/ 	.short	0x0016


	//----- nvinfo : EIATTR_EXIT_INSTR_OFFSETS
	.align		4
        /*09ac*/ 	.byte	0x04, 0x1c
        /*09ae*/ 	.short	(.L_330 - .L_329)


	//   ....[0]....
.L_329:
        /*09b0*/ 	.word	0x00000ab0


	//   ....[1]....
        /*09b4*/ 	.word	0x0000c9c0


	//   ....[2]....
        /*09b8*/ 	.word	0x0000ca20


	//   ....[3]....
        /*09bc*/ 	.word	0x00011880


	//----- nvinfo : EIATTR_MAX_THREADS
	.align		4
.L_330:
        /*09c0*/ 	.byte	0x04, 0x05
        /*09c2*/ 	.short	(.L_332 - .L_331)
.L_331:
        /*09c4*/ 	.word	0x00000180
        /*09c8*/ 	.word	0x00000001
        /*09cc*/ 	.word	0x00000001


	//----- nvinfo : EIATTR_CRS_STACK_SIZE
	.align		4
.L_332:
        /*09d0*/ 	.byte	0x04, 0x1e
        /*09d2*/ 	.short	(.L_334 - .L_333)
.L_333:
        /*09d4*/ 	.word	0x00000000


	//----- nvinfo : EIATTR_CBANK_PARAM_SIZE
	.align		4
.L_334:
        /*09d8*/ 	.byte	0x03, 0x19
        /*09da*/ 	.short	0x0a70


	//----- nvinfo : EIATTR_PARAM_CBANK
	.align		4
        /*09dc*/ 	.byte	0x04, 0x0a
        /*09de*/ 	.short	(.L_336 - .L_335)
	.align		4
.L_335:
        /*09e0*/ 	.word	index@(.nv.constant0._ZN7cutlass13device_kernelIN5flash11enable_sm90INS1_16FlashAttnFwdSm90INS1_25CollectiveMainloopFwdSm90ILi2EN4cute5tupleIJNS5_1CILi1EEES8_S8_EEENS6_IJNS7_ILi128EEESA_SA_EEELi128ENS_10bfloat16_tEfNS_4arch4Sm90ELb1ELb0ELb1ELb1ELb0ELb0ELb0ELb1ELb1ELb0ELb0ELb0EEENS1_21CollectiveEpilogueFwdISB_S9_SC_SE_Li256ELb1ELb0ELb0ELb0EEENS1_36VarlenDynamicPersistentTileSchedulerILi128ELi128ELi256ELi32ELb0ELb0ELb1ELb1ELb1ELb1EEEEEEEEEvNT_6ParamsE)
        /*09e4*/ 	.short	0x0210
        /*09e6*/ 	.short	0x0a70


	//----- nvinfo : EIATTR_SW_WAR
	.align		4
.L_336:
        /*09e8*/ 	.byte	0x04, 0x36
        /*09ea*/ 	.short	(.L_338 - .L_337)
.L_337:
        /*09ec*/ 	.word	0x00000008
.L_338:


//--------------------- .nv.info._ZN7cutlass13device_kernelIN5flash11enable_sm90INS1_16FlashAttnFwdSm90INS1_25CollectiveMainloopFwdSm90ILi2EN4cute5tupleIJNS5_1CILi1EEES8_S8_EEENS6_IJNS7_ILi128EEESA_SA_EEELi128ENS_10bfloat16_tEfNS_4arch4Sm90ELb1ELb0ELb1ELb1ELb0ELb1ELb0ELb1ELb1ELb0ELb0ELb0EEENS1_21CollectiveEpilogueFwdISB_S9_SC_SE_Li256ELb1ELb0ELb0ELb0EEENS1_36VarlenDynamicPersistentTileSchedulerILi128ELi128ELi256ELi32ELb0ELb0ELb1ELb1ELb1ELb1EEEEEEEEEvNT_6ParamsE --------------------------
	.section	.nv.info._ZN7cutlass13device_kernelIN5flash11enable_sm90INS1_16FlashAttnFwdSm90INS1_25CollectiveMainloopFwdSm90ILi2EN4cute5tupleIJNS5_1CILi1EEES8_S8_EEENS6_IJNS7_ILi128EEESA_SA_EEELi128ENS_10bfloat16_tEfNS_4arch4Sm90ELb1ELb0ELb1ELb1ELb0ELb1ELb0ELb1ELb1ELb0ELb0ELb0EEENS1_21CollectiveEpilogueFwdISB_S9_SC_SE_Li256ELb1ELb0ELb0ELb0EEENS1_36VarlenDynamicPersistentTileSchedulerILi128ELi128ELi256ELi32ELb0ELb0ELb1ELb1ELb1ELb1EEEEEEEEEvNT_6ParamsE,"",@"SHT_CUDA_INFO"
	.sectionflags	@""
	.align	4


	//----- nvinfo : EIATTR_CUDA_API_VERSION
	.align		4
        /*0000*/ 	.byte	0x04, 0x37
        /*0002*/ 	.short	(.L_340 - .L_339)
.L_339:
        /*0004*/ 	.word	0x00000082


	//----- nvinfo : EIATTR_KPARAM_INFO
	.align		4
.L_340:
        /*0008*/ 	.byte	0x04, 0x17
        /*000a*/ 	.short	(.L_342 - .L_341)
.L_341:
        /*000c*/ 	.word	0x00000000
        /*0010*/ 	.short	0x0000
        /*0012*/ 	.short	0x0070
        /*0014*/ 	.byte	0x00, 0xf0, 0x01, 0x28


	//----- nvinfo : EIATTR_SPARSE_MMA_MASK
	.align		4
.L_342:
        /*0018*/ 	.byte	0x03, 0x50
        /*001a*/ 	.short	0x0000


	//----- nvinfo : EIATTR_MAXREG_COUNT
	.align		4
        /*001c*/ 	.byte	0x03, 0x1b
        /*001e*/ 	.short	0x00a8


	//----- nvinfo : EIATTR_NUM_BARRIERS
	.align		4
        /*0020*/ 	.byte	0x02, 0x4c
        /*0022*/ 	.byte	0x10
	.zero		1


	//----- nvinfo : EIATTR_EXTERNS
	.align		4
        /*0024*/ 	.byte	0x04, 0x0f
        /*0026*/ 	.short	(.L_344 - .L_343)


	//   ....[0]....
	.align		4
.L_343:
        /*0028*/ 	.word	index@(__assertfail)


	//----- nvinfo : EIATTR_ANNOTATIONS
	.align		4
.L_344:
        /*002c*/ 	.byte	0x04, 0x55
        /*002e*/ 	.short	(.L_346 - .L_345)


	//   ....[0]....
.L_345:
        /* <DEDUP_REMOVED lines=43> */


	//----- nvinfo : EIATTR_MERCURY_ISA_VERSION
	.align		4
.L_346:
        /*02c8*/ 	.byte	0x03, 0x5f
        /*02ca*/ 	.short	0x0101


	//----- nvinfo : EIATTR_UNUSED_LOAD_BYTE_OFFSET
	.align		4
        /*02cc*/ 	.byte	0x04, 0x44
        /*02ce*/ 	.short	(.L_348 - .L_347)


	//   ....[0]....
.L_347:
        /*02d0*/ 	.word	0x00000ae0
        /*02d4*/ 	.word	0x0000fff0


	//   ....[1]....
        /*02d8*/ 	.word	0x00017dc0
        /*02dc*/ 	.word	0x0000fff0


	//----- nvinfo : EIATTR_INT_WARP_WIDE_INSTR_OFFSETS
	.align		4
.L_348:
        /*02e0*/ 	.byte	0x04, 0x31
        /*02e2*/ 	.short	(.L_350 - .L_349)


	//   ....[0]....
.L_349:
        /*02e4*/ 	.word	0x000001b0


	//   ....[1]....
        /*02e8*/ 	.word	0x00000250


	//   ....[2]....
        /*02ec*/ 	.word	0x000002c0


	//   ....[3]....
        /*02f0*/ 	.word	0x0001bac0


	//   ....[4]....
        /*02f4*/ 	.word	0x0001bb50


	//   ....[5]....
        /*02f8*/ 	.word	0x0001bfd0


	//   ....[6]....
        /*02fc*/ 	.word	0x0001c000


	//   ....[7]....
        /*0300*/ 	.word	0x0001c210


	//   ....[8]....
        /*0304*/ 	.word	0x0001e2f0


	//   ....[9]....
        /*0308*/ 	.word	0x0001e380


	//----- nvinfo : EIATTR_COOP_GROUP_MASK_REGIDS
	.align		4
.L_350:
        /*030c*/ 	.byte	0x04, 0x29
        /*030e*/ 	.short	(.L_352 - .L_351)


	//   ....[0]....
.L_351:
        /*0310*/ 	.word	0xffffffff


	//   ....[1]....
        /*0314*/ 	.word	0xffffffff


	//   ....[2]....
        /*0318*/ 	.word	0xffffffff


	//   ....[3]....
        /*031c*/ 	.word	0xffffffff


	//   ....[4]....
        /*0320*/ 	.word	0xffffffff


	//   ....[5]....
        /*0324*/ 	.word	0xffffffff


	//   ....[6]....
        /*0328*/ 	.word	0xffffffff


	//   ....[7]....
        /*032c*/ 	.word	0xffffffff


	//   ....[8]....
        /*0330*/ 	.word	0xffffffff


	//   ....[9]....
        /*0334*/ 	.word	0xffffffff


	//   ....[10]....
        /*0338*/ 	.word	0xffffffff


	//   ....[11]....
        /*033c*/ 	.word	0xffffffff


	//   ....[12]....
        /*0340*/ 	.word	0xffffffff


	//   ....[13]....
        /*0344*/ 	.word	0xffffffff


	//   ....[14]....
        /*0348*/ 	.word	0xffffffff


	//   ....[15]....
        /*034c*/ 	.word	0xffffffff


	//   ....[16]....
        /*0350*/ 	.word	0xffffffff


	//   ....[17]....
        /*0354*/ 	.word	0xffffffff


	//   ....[18]....
        /*0358*/ 	.word	0xffffffff


	//   ....[19]....
        /*035c*/ 	.word	0xffffffff


	//   ....[20]....
        /*0360*/ 	.word	0xffffffff


	//   ....[21]....
        /*0364*/ 	.word	0xffffffff


	//   ....[22]....
        /*0368*/ 	.word	0xffffffff


	//   ....[23]....
        /*036c*/ 	.word	0xffffffff


	//   ....[24]....
        /*0370*/ 	.word	0xffffffff


	//   ....[25]....
        /*0374*/ 	.word	0xffffffff


	//   ....[26]....
        /*0378*/ 	.word	0xffffffff


	//   ....[27]....
        /*037c*/ 	.word	0xffffffff


	//   ....[28]....
        /*0380*/ 	.word	0xffffffff


	//   ....[29]....
        /*0384*/ 	.word	0xffffffff


	//   ....[30]....
        /*0388*/ 	.word	0xffffffff


	//   ....[31]....
        /*038c*/ 	.word	0xffffffff


	//   ....[32]....
        /*0390*/ 	.word	0xffffffff


	//   ....[33]....
        /*0394*/ 	.word	0xffffffff


	//   ....[34]....
        /*0398*/ 	.word	0xffffffff


	//   ....[35]....
        /*039c*/ 	.word	0xffffffff


	//   ....[36]....
        /*03a0*/ 	.word	0xffffffff


	//   ....[37]....
        /*03a4*/ 	.word	0xffffffff


	//   ....[38]....
        /*03a8*/ 	.word	0xffffffff


	//   ....[39]....
        /*03ac*/ 	.word	0xffffffff


	//   ....[40]....
        /*03b0*/ 	.word	0xffffffff


	//   ....[41]....
        /*03b4*/ 	.word	0xffffffff


	//   ....[42]....
        /*03b8*/ 	.word	0xffffffff


	//   ....[43]....
        /*03bc*/ 	.word	0xffffffff


	//   ....[44]....
        /*03c0*/ 	.word	0xffffffff


	//   ....[45]....
        /*03c4*/ 	.word	0xffffffff


	//   ....[46]....
        /*03c8*/ 	.word	0xffffffff


	//   ....[47]....
        /*03cc*/ 	.word	0xffffffff


	//   ....[48]....
        /*03d0*/ 	.word	0xffffffff


	//   ....[49]....
        /*03d4*/ 	.word	0xffffffff


	//   ....[50]....
        /*03d8*/ 	.word	0xffffffff


	//   ....[51]....
        /*03dc*/ 	.word	0xffffffff


	//   ....[52]....
        /*03e0*/ 	.word	0xffffffff


	//   ....[53]....
        /*03e4*/ 	.word	0xffffffff


	//   ....[54]....
        /*03e8*/ 	.word	0xffffffff


	//   ....[55]....
        /*03ec*/ 	.word	0xffffffff


	//   ....[56]....
        /*03f0*/ 	.word	0xffffffff


	//   ....[57]....
        /*03f4*/ 	.word	0xffffffff


	//   ....[58]....
        /*03f8*/ 	.word	0x0500000f


	//   ....[59]....
        /*03fc*/ 	.word	0x0500000f


	//   ....[60]....
        /*0400*/ 	.word	0x0500000f


	//   ....[61]....
        /*0404*/ 	.word	0x0500000f


	//   ....[62]....
        /*0408*/ 	.word	0x0500000f


	//   ....[63]....
        /*040c*/ 	.word	0x0500000f


	//   ....[64]....
        /*0410*/ 	.word	0x0500000f


	//   ....[65]....
        /*0414*/ 	.word	0x0500000f


	//   ....[66]....
        /*0418*/ 	.word	0x0500000f


	//   ....[67]....
        /*041c*/ 	.word	0x0500000f


	//   ....[68]....
        /*0420*/ 	.word	0x0500000f


	//   ....[69]....
        /*0424*/ 	.word	0x0500000f


	//   ....[70]....
        /*0428*/ 	.word	0x0500000f


	//   ....[71]....
        /*042c*/ 	.word	0x0500000f


	//   ....[72]....
        /*0430*/ 	.word	0x0500000f


	//   ....[73]....
        /*0434*/ 	.word	0x0500000f


	//   ....[74]....
        /*0438*/ 	.word	0x0500000f


	//   ....[75]....
        /*043c*/ 	.word	0x0500000f


	//   ....[76]....
        /*0440*/ 	.word	0x0500000f


	//   ....[77]....
        /*0444*/ 	.word	0x0500000f


	//   ....[78]....
        /*0448*/ 	.word	0x0500000f


	//   ....[79]....
        /*044c*/ 	.word	0x0500000f


	//   ....[80]....
        /*0450*/ 	.word	0x0500000f


	//   ....[81]....
        /*0454*/ 	.word	0x0500000f


	//   ....[82]....
        /*0458*/ 	.word	0x0500000f


	//   ....[83]....
        /*045c*/ 	.word	0x0500000f


	//   ....[84]....
        /*0460*/ 	.word	0x0500000f


	//   ....[85]....
        /*0464*/ 	.word	0x0500000f


	//   ....[86]....
        /*0468*/ 	.word	0x0500000f


	//   ....[87]....
        /*046c*/ 	.word	0x0500000f


	//   ....[88]....
        /*0470*/ 	.word	0x0500000f


	//   ....[89]....
        /*0474*/ 	.word	0x0500000f


	//   ....[90]....
        /*0478*/ 	.word	0x0500000f


	//   ....[91]....
        /*047c*/ 	.word	0x0500000f


	//   ....[92]....
        /*0480*/ 	.word	0x0500000f


	//   ....[93]....
        /*0484*/ 	.word	0x0500000f


	//   ....[94]....
        /*0488*/ 	.word	0x0500000f


	//   ....[95]....
        /*048c*/ 	.word	0x0500000f


	//   ....[96]....
        /*0490*/ 	.word	0x0500000f


	//   ....[97]....
        /*0494*/ 	.word	0x0500000f


	//   ....[98]....
        /*0498*/ 	.word	0x0500000f


	//   ....[99]....
        /*049c*/ 	.word	0x0500000f


	//   ....[100]....
        /*04a0*/ 	.word	0x0500000f


	//   ....[101]....
        /*04a4*/ 	.word	0x0500000f


	//   ....[102]....
        /*04a8*/ 	.word	0x0500000f


	//   ....[103]....
        /*04ac*/ 	.word	0x0500000f


	//   ....[104]....
        /*04b0*/ 	.word	0x0500000f


	//   ....[105]....
        /*04b4*/ 	.word	0x0500000f


	//   ....[106]....
        /*04b8*/ 	.word	0x0500000f


	//   ....[107]....
        /*04bc*/ 	.word	0x0500000f


	//   ....[108]....
        /*04c0*/ 	.word	0x0500000f


	//   ....[109]....
        /*04c4*/ 	.word	0x0500000f


	//   ....[110]....
        /*04c8*/ 	.word	0x0500000f


	//----- nvinfo : EIATTR_COOP_GROUP_INSTR_OFFSETS
	.align		4
.L_352:
        /*04cc*/ 	.byte	0x04, 0x28
        /*04ce*/ 	.short	(.L_354 - .L_353)


	//   ....[0]....
.L_353:
        /*04d0*/ 	.word	0x00000060


	//   ....[1]....
        /*04d4*/ 	.word	0x000001c0


	//   ....[2]....
        /*04d8*/ 	.word	0x00000270


	//   ....[3]....
        /*04dc*/ 	.word	0x00000430


	//   ....[4]....
        /*04e0*/ 	.word	0x00000590


	//   ....[5]....
        /*04e4*/ 	.word	0x000006b0


	//   ....[6]....
        /*04e8*/ 	.word	0x00000810


	//   ....[7]....
        /*04ec*/ 	.word	0x00008cc0


	//   ....[8]....
        /*04f0*/ 	.word	0x0000fbd0


	//   ....[9]....
        /*04f4*/ 	.word	0x0000fc20


	//   ....[10]....
        /*04f8*/ 	.word	0x000106e0


	//   ....[11]....
        /*04fc*/ 	.word	0x00010740


	//   ....[12]....
        /*0500*/ 	.word	0x00012cf0


	//   ....[13]....
        /*0504*/ 	.word	0x00012d30


	//   ....[14]....
        /*0508*/ 	.word	0x000137a0


	//   ....[15]....
        /*050c*/ 	.word	0x00013810


	//   ....[16]....
        /*0510*/ 	.word	0x00015aa0


	//   ....[17]....
        /*0514*/ 	.word	0x00015ac0


	//   ....[18]....
        /*0518*/ 	.word	0x00016020


	//   ....[19]....
        /*051c*/ 	.word	0x00016260


	//   ....[20]....
        /*0520*/ 	.word	0x00017400


	//   ....[21]....
        /*0524*/ 	.word	0x000177b0


	//   ....[22]....
        /*0528*/ 	.word	0x000177e0


	//   ....[23]....
        /*052c*/ 	.word	0x000177f0


	//   ....[24]....
        /*0530*/ 	.word	0x00019a80


	//   ....[25]....
        /*0534*/ 	.word	0x00019bf0


	//   ....[26]....
        /*0538*/ 	.word	0x00019c20


	//   ....[27]....
        /*053c*/ 	.word	0x00019c60


	//   ....[28]....
        /*0540*/ 	.word	0x00019cd0


	//   ....[29]....
        /*0544*/ 	.word	0x00019d30


	//   ....[30]....
        /*0548*/ 	.word	0x00019d70


	//   ....[31]....
        /*054c*/ 	.word	0x00019f10


	//   ....[32]....
        /*0550*/ 	.word	0x00019f70


	//   ....[33]....
        /*0554*/ 	.word	0x00019fb0


	//   ....[34]....
        /*0558*/ 	.word	0x00019ff0


	//   ....[35]....
        /*055c*/ 	.word	0x0001a020


	//   ....[36]....
        /*0560*/ 	.word	0x0001a050


	//   ....[37]....
        /*0564*/ 	.word	0x0001a0e0


	//   ....[38]....
        /*0568*/ 	.word	0x0001a140


	//   ....[39]....
        /*056c*/ 	.word	0x0001a1d0


	//   ....[40]....
        /*0570*/ 	.word	0x0001e790


	//   ....[41]....
        /*0574*/ 	.word	0x0001e7a0


	//   ....[42]....
        /*0578*/ 	.word	0x0001e8b0


	//   ....[43]....
        /*057c*/ 	.word	0x0001e910


	//   ....[44]....
        /*0580*/ 	.word	0x0001e950


	//   ....[45]....
        /*0584*/ 	.word	0x0001e990


	//   ....[46]....
        /*0588*/ 	.word	0x0001e9c0


	//   ....[47]....
        /*058c*/ 	.word	0x0001e9f0


	//   ....[48]....
        /*0590*/ 	.word	0x0001eb80


	//   ....[49]....
        /*0594*/ 	.word	0x0001ebe0


	//   ....[50]....
        /*0598*/ 	.word	0x0001ec20


	//   ....[51]....
        /*059c*/ 	.word	0x0001ec60


	//   ....[52]....
        /*05a0*/ 	.word	0x0001ec90


	//   ....[53]....
        /*05a4*/ 	.word	0x0001ecc0


	//   ....[54]....
        /*05a8*/ 	.word	0x0001ed80


	//   ....[55]....
        /*05ac*/ 	.word	0x0001eda0


	//   ....[56]....
        /*05b0*/ 	.word	0x0001ee10


	//   ....[57]....
        /*05b4*/ 	.word	0x0001f4a0


	//   ....[58]....
        /*05b8*/ 	.word	0x0001f8e0


	//   ....[59]....
        /*05bc*/ 	.word	0x0001f990


	//   ....[60]....
        /*05c0*/ 	.word	0x0001fa30


	//   ....[61]....
        /*05c4*/ 	.word	0x0001fad0


	//   ....[62]....
        /*05c8*/ 	.word	0x0001fb70


	//   ....[63]....
        /*05cc*/ 	.word	0x0001fc10


	//   ....[64]....
        /*05d0*/ 	.word	0x0001fcb0


	//   ....[65]....
        /*05d4*/ 	.word	0x0001fd50


	//   ....[66]....
        /*05d8*/ 	.word	0x0001fdf0


	//   ....[67]....
        /*05dc*/ 	.word	0x0001fe90


	//   ....[68]....
        /*05e0*/ 	.word	0x0001ff30


	//   ....[69]....
        /*05e4*/ 	.word	0x0001ffd0


	//   ....[70]....
        /*05e8*/ 	.word	0x00020070


	//   ....[71]....
        /*05ec*/ 	.word	0x00020110


	//   ....[72]....
        /*05f0*/ 	.word	0x000201b0


	//   ....[73]....
        /*05f4*/ 	.word	0x00020250


	//   ....[74]....
        /*05f8*/ 	.word	0x000202f0


	//   ....[75]....
        /*05fc*/ 	.word	0x000203e0


	//   ....[76]....
        /*0600*/ 	.word	0x00020480


	//   ....[77]....
        /*0604*/ 	.word	0x00020520


	//   ....[78]....
        /*0608*/ 	.word	0x000205c0


	//   ....[79]....
        /*060c*/ 	.word	0x00020660


	//   ....[80]....
        /*0610*/ 	.word	0x00020700


	//   ....[81]....
        /*0614*/ 	.word	0x000207a0


	//   ....[82]....
        /*0618*/ 	.word	0x00020840


	//   ....[83]....
        /*061c*/ 	.word	0x000208e0


	//   ....[84]....
        /*0620*/ 	.word	0x00020980


	//   ....[85]....
        /*0624*/ 	.word	0x00020a20


	//   ....[86]....
        /*0628*/ 	.word	0x00020ac0


	//   ....[87]....
        /*062c*/ 	.word	0x00020b60


	//   ....[88]....
        /*0630*/ 	.word	0x00020c00


	//   ....[89]....
        /*0634*/ 	.word	0x00020ca0


	//   ....[90]....
        /*0638*/ 	.word	0x00020d40


	//   ....[91]....
        /*063c*/ 	.word	0x00021040


	//   ....[92]....
        /*0640*/ 	.word	0x00021320


	//   ....[93]....
        /*0644*/ 	.word	0x00021740


	//   ....[94]....
        /*0648*/ 	.word	0x000217d0


	//   ....[95]....
        /*064c*/ 	.word	0x00021870


	//   ....[96]....
        /*0650*/ 	.word	0x00021920


	//   ....[97]....
        /*0654*/ 	.word	0x000219a0


	//   ....[98]....
        /*0658*/ 	.word	0x00021a20


	//   ....[99]....
        /*065c*/ 	.word	0x00021aa0


	//   ....[100]....
        /*0660*/ 	.word	0x00021b20


	//   ....[101]....
        /*0664*/ 	.word	0x00021bb0


	//   ....[102]....
        /*0668*/ 	.word	0x00021c60


	//   ....[103]....
        /*066c*/ 	.word	0x00021ce0


	//   ....[104]....
        /*0670*/ 	.word	0x00021d60


	//   ....[105]....
        /*0674*/ 	.word	0x00021de0


	//   ....[106]....
        /*0678*/ 	.word	0x00021e60


	//   ....[107]....
        /*067c*/ 	.word	0x00021ed0


	//   ....[108]....
        /*0680*/ 	.word	0x00021f70


	//   ....[109]....
        /*0684*/ 	.word	0x00022000


	//   ....[110]....
        /*0688*/ 	.word	0x00022130


	//----- nvinfo : EIATTR_REG_RECONFIG
	.align		4
.L_354:
        /*068c*/ 	.byte	0x01, 0x54
	.zero		2


	//----- nvinfo : EIATTR_SYSCALL_OFFSETS
	.align		4
        /*0690*/ 	.byte	0x04, 0x46
        /*0692*/ 	.short	(.L_356 - .L_355)


	//   ....[0]....
.L_355:
        /*0694*/ 	.word	0x000018d0


	//   ....[1]....
        /*0698*/ 	.word	0x00001a20


	//   ....[2]....
        /*069c*/ 	.word	0x00008e50


	//   ....[3]....
        /*06a0*/ 	.word	0x000092c0


	//   ....[4]....
        /*06a4*/ 	.word	0x0001bce0


	//   ....[5]....
        /*06a8*/ 	.word	0x0001be20


	//   ....[6]....
        /*06ac*/ 	.word	0x0001bf20


	//----- nvinfo : EIATTR_MBARRIER_INSTR_OFFSETS
	.align		4
.L_356:
        /*06b0*/ 	.byte	0x04, 0x39
        /*06b2*/ 	.short	(.L_358 - .L_357)


	//   ....[0]....
.L_357:
        /*06b4*/ 	.word	0x000002e0
        /*06b8*/ 	.word	0x000000ff
        /*06bc*/ 	.word	0x00028800
        /*06c0*/ 	.short	0x0100
        /*06c2*/ 	.byte	0x08
	.zero		1


	//   ....[1]....
        /*06c4*/ 	.word	0x000002f0
        /*06c8*/ 	.word	0x000000ff
        /*06cc*/ 	.word	0x00028820
        /*06d0*/ 	.short	0x0100
        /*06d2*/ 	.byte	0x08
	.zero		1


	//   ....[2]....
        /*06d4*/ 	.word	0x000003e0
        /*06d8*/ 	.word	0x000000ff
        /*06dc*/ 	.word	0x00028830
        /*06e0*/ 	.short	0x0100
        /*06e2*/ 	.byte	0x08
	.zero		1


	//   ....[3]....
        /*06e4*/ 	.word	0x000003f0
        /*06e8*/ 	.word	0x000000ff
        /*06ec*/ 	.word	0x00028840
        /*06f0*/ 	.short	0x0100
        /*06f2*/ 	.byte	0x08
	.zero		1


	//   ....[4]....
        /*06f4*/ 	.word	0x00000400
        /*06f8*/ 	.word	0x000000ff
        /*06fc*/ 	.word	0x00028838
        /*0700*/ 	.short	0x0100
        /*0702*/ 	.byte	0x08
	.zero		1


	//   ....[5]....
        /*0704*/ 	.word	0x00000410
        /*0708*/ 	.word	0x000000ff
        /*070c*/ 	.word	0x00028848
        /*0710*/ 	.short	0x0100
        /*0712*/ 	.byte	0x08
	.zero		1


	//   ....[6]....
        /*0714*/ 	.word	0x00000540
        /*0718*/ 	.word	0x000000ff
        /*071c*/ 	.word	0x00028850
        /*0720*/ 	.short	0x0100
        /*0722*/ 	.byte	0x08
	.zero		1


	//   ....[7]....
        /*0724*/ 	.word	0x00000550
        /*0728*/ 	.word	0x000000ff
        /*072c*/ 	.word	0x00028860
        /*0730*/ 	.short	0x0100
        /*0732*/ 	.byte	0x08
	.zero		1


	//   ....[8]....
        /*0734*/ 	.word	0x00000560
        /*0738*/ 	.word	0x000000ff
        /*073c*/ 	.word	0x00028858
        /*0740*/ 	.short	0x0100
        /*0742*/ 	.byte	0x08
	.zero		1


	//   ....[9]....
        /*0744*/ 	.word	0x00000570
        /*0748*/ 	.word	0x000000ff
        /*074c*/ 	.word	0x00028868
        /*0750*/ 	.short	0x0100
        /*0752*/ 	.byte	0x08
	.zero		1


	//   ....[10]....
        /*0754*/ 	.word	0x00000660
        /*0758*/ 	.word	0x000000ff
        /*075c*/ 	.word	0x00028870
        /*0760*/ 	.short	0x0100
        /*0762*/ 	.byte	0x06
	.zero		1


	//   ....[11]....
        /*0764*/ 	.word	0x00000670
        /*0768*/ 	.word	0x000000ff
        /*076c*/ 	.word	0x00028880
        /*0770*/ 	.short	0x0100
        /*0772*/ 	.byte	0x06
	.zero		1


	//   ....[12]....
        /*0774*/ 	.word	0x00000680
        /*0778*/ 	.word	0x000000ff
        /*077c*/ 	.word	0x00028878
        /*0780*/ 	.short	0x0100
        /*0782*/ 	.byte	0x06
	.zero		1


	//   ....[13]....
        /*0784*/ 	.word	0x00000690
        /*0788*/ 	.word	0x000000ff
        /*078c*/ 	.word	0x00028888
        /*0790*/ 	.short	0x0100
        /*0792*/ 	.byte	0x06
	.zero		1


	//   ....[14]....
        /*0794*/ 	.word	0x000007c0
        /*0798*/ 	.word	0x000000ff
        /*079c*/ 	.word	0x00028890
        /*07a0*/ 	.short	0x0100
        /*07a2*/ 	.byte	0x08
	.zero		1


	//   ....[15]....
        /*07a4*/ 	.word	0x000007d0
        /*07a8*/ 	.word	0x000000ff
        /*07ac*/ 	.word	0x000288a0
        /*07b0*/ 	.short	0x0100
        /*07b2*/ 	.byte	0x08
	.zero		1


	//   ....[16]....
        /*07b4*/ 	.word	0x000007e0
        /*07b8*/ 	.word	0x000000ff
        /*07bc*/ 	.word	0x00028898
        /*07c0*/ 	.short	0x0100
        /*07c2*/ 	.byte	0x08
	.zero		1


	//   ....[17]....
        /*07c4*/ 	.word	0x000007f0
        /*07c8*/ 	.word	0x000000ff
        /*07cc*/ 	.word	0x000288a8
        /*07d0*/ 	.short	0x0100
        /*07d2*/ 	.byte	0x08
	.zero		1


	//   ....[18]....
        /*07d4*/ 	.word	0x00000920
        /*07d8*/ 	.word	0x000000ff
        /*07dc*/ 	.word	0x000288b0
        /*07e0*/ 	.short	0x0100
        /*07e2*/ 	.byte	0x08
	.zero		1


	//   ....[19]....
        /*07e4*/ 	.word	0x00000930
        /*07e8*/ 	.word	0x000000ff
        /*07ec*/ 	.word	0x000288c0
        /*07f0*/ 	.short	0x0100
        /*07f2*/ 	.byte	0x08
	.zero		1


	//   ....[20]....
        /*07f4*/ 	.word	0x00000940
        /*07f8*/ 	.word	0x000000ff
        /*07fc*/ 	.word	0x000288b8
        /*0800*/ 	.short	0x0100
        /*0802*/ 	.byte	0x08
	.zero		1


	//   ....[21]....
        /*0804*/ 	.word	0x00000950
        /*0808*/ 	.word	0x000000ff
        /*080c*/ 	.word	0x000288c8
        /*0810*/ 	.short	0x0100
        /*0812*/ 	.byte	0x08
	.zero		1


	//   ....[22]....
        /*0814*/ 	.word	0x00003120
        /*0818*/ 	.word	0x00000069
        /*081c*/ 	.word	0x00028890
        /*0820*/ 	.short	0x010a
        /*0822*/ 	.byte	0x3f
	.zero		1


	//   ....[23]....
        /*0824*/ 	.word	0x000059d0
        /*0828*/ 	.word	0x00000069
        /*082c*/ 	.word	0x00028890
        /*0830*/ 	.short	0x010a
        /*0832*/ 	.byte	0x3f
	.zero		1


	//   ....[24]....
        /*0834*/ 	.word	0x00007c80
        /*0838*/ 	.word	0x00000069
        /*083c*/ 	.word	0x00028890
        /*0840*/ 	.short	0x010a
        /*0842*/ 	.byte	0x3f
	.zero		1


	//   ....[25]....
        /*0844*/ 	.word	0x000082e0
        /*0848*/ 	.word	0x0000002c
        /*084c*/ 	.word	0x00000000
        /*0850*/ 	.short	0x0101
        /*0852*/ 	.byte	0x3f
	.zero		1


	//   ....[26]....
        /*0854*/ 	.word	0x00008320
        /*0858*/ 	.word	0x00000069
        /*085c*/ 	.word	0x000288b0
        /*0860*/ 	.short	0x010a
        /*0862*/ 	.byte	0x3f
	.zero		1


	//   ....[27]....
        /*0864*/ 	.word	0x00008970
        /*0868*/ 	.word	0x00000069
        /*086c*/ 	.word	0x00000000
        /*0870*/ 	.short	0x0101
        /*0872*/ 	.byte	0x3f
	.zero		1


	//   ....[28]....
        /*0874*/ 	.word	0x00008ed0
        /*0878*/ 	.word	0x00000002
        /*087c*/ 	.word	0x00028800
        /*0880*/ 	.short	0x010a
        /*0882*/ 	.byte	0x3f
	.zero		1


	//   ....[29]....
        /*0884*/ 	.word	0x00008f20
        /*0888*/ 	.word	0x00000002
        /*088c*/ 	.word	0x00028800
        /*0890*/ 	.short	0x010a
        /*0892*/ 	.byte	0x3f
	.zero		1


	//   ....[30]....
        /*0894*/ 	.word	0x0000a180
        /*0898*/ 	.word	0x00000002
        /*089c*/ 	.word	0x00028800
        /*08a0*/ 	.short	0x010a
        /*08a2*/ 	.byte	0x3f
	.zero		1


	//   ....[31]....
        /*08a4*/ 	.word	0x0000c7f0
        /*08a8*/ 	.word	0x00000002
        /*08ac*/ 	.word	0x00028800
        /*08b0*/ 	.short	0x010a
        /*08b2*/ 	.byte	0x3f
	.zero		1


	//   ....[32]....
        /*08b4*/ 	.word	0x0000e5b0
        /*08b8*/ 	.word	0x00000000
        /*08bc*/ 	.word	0x00028830
        /*08c0*/ 	.short	0x010a
        /*08c2*/ 	.byte	0x3f
	.zero		1


	//   ....[33]....
        /*08c4*/ 	.word	0x0000e630
        /*08c8*/ 	.word	0x00000000
        /*08cc*/ 	.word	0x00028830
        /*08d0*/ 	.short	0x010a
        /*08d2*/ 	.byte	0x3f
	.zero		1


	//   ....[34]....
        /*08d4*/ 	.word	0x0000f620
        /*08d8*/ 	.word	0x00000000
        /*08dc*/ 	.word	0x00000000
        /*08e0*/ 	.short	0x0101
        /*08e2*/ 	.byte	0x3f
	.zero		1


	//   ....[35]....
        /*08e4*/ 	.word	0x00011690
        /*08e8*/ 	.word	0x00000006
        /*08ec*/ 	.word	0x00028830
        /*08f0*/ 	.short	0x010a
        /*08f2*/ 	.byte	0x3f
	.zero		1


	//   ....[36]....
        /*08f4*/ 	.word	0x000116e0
        /*08f8*/ 	.word	0x00000006
        /*08fc*/ 	.word	0x00028830
        /*0900*/ 	.short	0x010a
        /*0902*/ 	.byte	0x3f
	.zero		1


	//   ....[37]....
        /*0904*/ 	.word	0x00011b30
        /*0908*/ 	.word	0x00000007
        /*090c*/ 	.word	0x00028850
        /*0910*/ 	.short	0x010a
        /*0912*/ 	.byte	0x3f
	.zero		1


	//   ....[38]....
        /*0914*/ 	.word	0x00011b70
        /*0918*/ 	.word	0x00000007
        /*091c*/ 	.word	0x00028850
        /*0920*/ 	.short	0x010a
        /*0922*/ 	.byte	0x3f
	.zero		1


	//   ....[39]....
        /*0924*/ 	.word	0x00013ee0
        /*0928*/ 	.word	0x00000009
        /*092c*/ 	.word	0x00000000
        /*0930*/ 	.short	0x0101
        /*0932*/ 	.byte	0x3f
	.zero		1


	//   ....[40]....
        /*0934*/ 	.word	0x00013f70
        /*0938*/ 	.word	0x0000000d
        /*093c*/ 	.word	0x00000000
        /*0940*/ 	.short	0x0101
        /*0942*/ 	.byte	0x3f
	.zero		1


	//   ....[41]....
        /*0944*/ 	.word	0x00014990
        /*0948*/ 	.word	0x00000006
        /*094c*/ 	.word	0x00028830
        /*0950*/ 	.short	0x010a
        /*0952*/ 	.byte	0x3f
	.zero		1


	//   ....[42]....
        /*0954*/ 	.word	0x000149e0
        /*0958*/ 	.word	0x00000006
        /*095c*/ 	.word	0x00028830
        /*0960*/ 	.short	0x010a
        /*0962*/ 	.byte	0x3f
	.zero		1


	//   ....[43]....
        /*0964*/ 	.word	0x00014e30
        /*0968*/ 	.word	0x00000007
        /*096c*/ 	.word	0x00028850
        /*0970*/ 	.short	0x010a
        /*0972*/ 	.byte	0x3f
	.zero		1


	//   ....[44]....
        /*0974*/ 	.word	0x00014e70
        /*0978*/ 	.word	0x00000007
        /*097c*/ 	.word	0x00028850
        /*0980*/ 	.short	0x010a
        /*0982*/ 	.byte	0x3f
	.zero		1


	//   ....[45]....
        /*0984*/ 	.word	0x00016810
        /*0988*/ 	.word	0x0000001d
        /*098c*/ 	.word	0x00000000
        /*0990*/ 	.short	0x0101
        /*0992*/ 	.byte	0x3f
	.zero		1


	//   ....[46]....
        /*0994*/ 	.word	0x00016960
        /*0998*/ 	.word	0x00000021
        /*099c*/ 	.word	0x00000000
        /*09a0*/ 	.short	0x0101
        /*09a2*/ 	.byte	0x3f
	.zero		1


	//   ....[47]....
        /*09a4*/ 	.word	0x00017300
        /*09a8*/ 	.word	0x0000000b
        /*09ac*/ 	.word	0x00028850
        /*09b0*/ 	.short	0x010a
        /*09b2*/ 	.byte	0x3f
	.zero		1


	//   ....[48]....
        /*09b4*/ 	.word	0x00017380
        /*09b8*/ 	.word	0x0000000b
        /*09bc*/ 	.word	0x00028850
        /*09c0*/ 	.short	0x010a
        /*09c2*/ 	.byte	0x3f
	.zero		1


	//   ....[49]....
        /*09c4*/ 	.word	0x00017930
        /*09c8*/ 	.word	0x00000008
        /*09cc*/ 	.word	0x00000000
        /*09d0*/ 	.short	0x0101
        /*09d2*/ 	.byte	0x3f
	.zero		1


	//   ....[50]....
        /*09d4*/ 	.word	0x00018b60
        /*09d8*/ 	.word	0x00000000
        /*09dc*/ 	.word	0x00000000
        /*09e0*/ 	.short	0x0101
        /*09e2*/ 	.byte	0x3f
	.zero		1


	//   ....[51]....
        /*09e4*/ 	.word	0x0001af00
        /*09e8*/ 	.word	0x00000009
        /*09ec*/ 	.word	0x00028820
        /*09f0*/ 	.short	0x010a
        /*09f2*/ 	.byte	0x3f
	.zero		1


	//   ....[52]....
        /*09f4*/ 	.word	0x0001af90
        /*09f8*/ 	.word	0x00000005
        /*09fc*/ 	.word	0x000288a0
        /*0a00*/ 	.short	0x010a
        /*0a02*/ 	.byte	0x3f
	.zero		1


	//   ....[53]....
        /*0a04*/ 	.word	0x0001b1c0
        /*0a08*/ 	.word	0x00000005
        /*0a0c*/ 	.word	0x000288c0
        /*0a10*/ 	.short	0x010a
        /*0a12*/ 	.byte	0x3f
	.zero		1


	//   ....[54]....
        /*0a14*/ 	.word	0x0001b540
        /*0a18*/ 	.word	0x00000006
        /*0a1c*/ 	.word	0x000288a0
        /*0a20*/ 	.short	0x010a
        /*0a22*/ 	.byte	0x3f
	.zero		1


	//   ....[55]....
        /*0a24*/ 	.word	0x0001b750
        /*0a28*/ 	.word	0x00000006
        /*0a2c*/ 	.word	0x000288c0
        /*0a30*/ 	.short	0x010a
        /*0a32*/ 	.byte	0x3f
	.zero		1


	//   ....[56]....
        /*0a34*/ 	.word	0x0001c540
        /*0a38*/ 	.word	0x00000007
        /*0a3c*/ 	.word	0x00028840
        /*0a40*/ 	.short	0x010a
        /*0a42*/ 	.byte	0x3f
	.zero		1


	//   ....[57]....
        /*0a44*/ 	.word	0x0001ca10
        /*0a48*/ 	.word	0x0000000a
        /*0a4c*/ 	.word	0x00028820
        /*0a50*/ 	.short	0x010a
        /*0a52*/ 	.byte	0x3f
	.zero		1


	//   ....[58]....
        /*0a54*/ 	.word	0x0001cd20
        /*0a58*/ 	.word	0x00000007
        /*0a5c*/ 	.word	0x00028840
        /*0a60*/ 	.short	0x010a
        /*0a62*/ 	.byte	0x3f
	.zero		1


	//   ....[59]....
        /*0a64*/ 	.word	0x0001cfe0
        /*0a68*/ 	.word	0x00000008
        /*0a6c*/ 	.word	0x00000060
        /*0a70*/ 	.short	0x010a
        /*0a72*/ 	.byte	0x3f
	.zero		1


	//   ....[60]....
        /*0a74*/ 	.word	0x0001d5a0
        /*0a78*/ 	.word	0x00000002
        /*0a7c*/ 	.word	0x00028840
        /*0a80*/ 	.short	0x010a
        /*0a82*/ 	.byte	0x3f
	.zero		1


	//   ....[61]....
        /*0a84*/ 	.word	0x0001d860
        /*0a88*/ 	.word	0x00000002
        /*0a8c*/ 	.word	0x00000060
        /*0a90*/ 	.short	0x010a
        /*0a92*/ 	.byte	0x3f
	.zero		1


	//   ....[62]....
        /*0a94*/ 	.word	0x0001dd20
        /*0a98*/ 	.word	0x00000002
        /*0a9c*/ 	.word	0x00028840
        /*0aa0*/ 	.short	0x010a
        /*0aa2*/ 	.byte	0x3f
	.zero		1


	//   ....[63]....
        /*0aa4*/ 	.word	0x0001dfe0
        /*0aa8*/ 	.word	0x00000002
        /*0aac*/ 	.word	0x00000060
        /*0ab0*/ 	.short	0x010a
        /*0ab2*/ 	.byte	0x3f
	.zero		1


	//   ....[64]....
        /*0ab4*/ 	.word	0x0001e440
        /*0ab8*/ 	.word	0x00000003
        /*0abc*/ 	.word	0x00028860
        /*0ac0*/ 	.short	0x010a
        /*0ac2*/ 	.byte	0x3f
	.zero		1


	//   ....[65]....
        /*0ac4*/ 	.word	0x0001f420
        /*0ac8*/ 	.word	0x00000000
        /*0acc*/ 	.word	0x00028820
        /*0ad0*/ 	.short	0x010a
        /*0ad2*/ 	.byte	0x3f
	.zero		1


	//   ....[66]....
        /*0ad4*/ 	.word	0x0001f5d0
        /*0ad8*/ 	.word	0x00000006
        /*0adc*/ 	.word	0x00000000
        /*0ae0*/ 	.short	0x010a
        /*0ae2*/ 	.byte	0x3f
	.zero		1


	//   ....[67]....
        /*0ae4*/ 	.word	0x0001f640
        /*0ae8*/ 	.word	0x00000007
        /*0aec*/ 	.word	0x00000000
        /*0af0*/ 	.short	0x010a
        /*0af2*/ 	.byte	0x3f
	.zero		1


	//   ....[68]....
        /*0af4*/ 	.word	0x0001f6b0
        /*0af8*/ 	.word	0x00000004
        /*0afc*/ 	.word	0x00000000
        /*0b00*/ 	.short	0x010a
        /*0b02*/ 	.byte	0x3f
	.zero		1


	//   ....[69]....
        /*0b04*/ 	.word	0x0001f6e0
        /*0b08*/ 	.word	0x00000003
        /*0b0c*/ 	.word	0x00000000
        /*0b10*/ 	.short	0x010a
        /*0b12*/ 	.byte	0x3f
	.zero		1


	//   ....[70]....
        /*0b14*/ 	.word	0x0001f740
        /*0b18*/ 	.word	0x00000069
        /*0b1c*/ 	.word	0x00028890
        /*0b20*/ 	.short	0x010a
        /*0b22*/ 	.byte	0x3f
	.zero		1


	//   ....[71]....
        /*0b24*/ 	.word	0x0001f790
        /*0b28*/ 	.word	0x00000069
        /*0b2c*/ 	.word	0x00028890
        /*0b30*/ 	.short	0x010a
        /*0b32*/ 	.byte	0x3f
	.zero		1


	//   ....[72]....
        /*0b34*/ 	.word	0x0001f7e0
        /*0b38*/ 	.word	0x00000069
        /*0b3c*/ 	.word	0x00028890
        /*0b40*/ 	.short	0x010a
        /*0b42*/ 	.byte	0x3f
	.zero		1


	//   ....[73]....
        /*0b44*/ 	.word	0x0001f830
        /*0b48*/ 	.word	0x00000069
        /*0b4c*/ 	.word	0x000288b0
        /*0b50*/ 	.short	0x010a
        /*0b52*/ 	.byte	0x3f
	.zero		1


	//   ....[74]....
        /*0b54*/ 	.word	0x00020330
        /*0b58*/ 	.word	0x00000002
        /*0b5c*/ 	.word	0x00028800
        /*0b60*/ 	.short	0x010a
        /*0b62*/ 	.byte	0x3f
	.zero		1


	//   ....[75]....
        /*0b64*/ 	.word	0x00020d80
        /*0b68*/ 	.word	0x00000002
        /*0b6c*/ 	.word	0x00028800
        /*0b70*/ 	.short	0x010a
        /*0b72*/ 	.byte	0x3f
	.zero		1


	//   ....[76]....
        /*0b74*/ 	.word	0x00020dd0
        /*0b78*/ 	.word	0x00000000
        /*0b7c*/ 	.word	0x00028830
        /*0b80*/ 	.short	0x010a
        /*0b82*/ 	.byte	0x3f
	.zero		1


	//   ....[77]....
        /*0b84*/ 	.word	0x00020e20
        /*0b88*/ 	.word	0x00000006
        /*0b8c*/ 	.word	0x00028830
        /*0b90*/ 	.short	0x010a
        /*0b92*/ 	.byte	0x3f
	.zero		1


	//   ....[78]....
        /*0b94*/ 	.word	0x00020e70
        /*0b98*/ 	.word	0x00000007
        /*0b9c*/ 	.word	0x00028850
        /*0ba0*/ 	.short	0x010a
        /*0ba2*/ 	.byte	0x3f
	.zero		1


	//   ....[79]....
        /*0ba4*/ 	.word	0x00020ec0
        /*0ba8*/ 	.word	0x00000006
        /*0bac*/ 	.word	0x00028830
        /*0bb0*/ 	.short	0x010a
        /*0bb2*/ 	.byte	0x3f
	.zero		1


	//   ....[80]....
        /*0bb4*/ 	.word	0x00020f10
        /*0bb8*/ 	.word	0x00000007
        /*0bbc*/ 	.word	0x00028850
        /*0bc0*/ 	.short	0x010a
        /*0bc2*/ 	.byte	0x3f
	.zero		1


	//   ....[81]....
        /*0bc4*/ 	.word	0x00020f60
        /*0bc8*/ 	.word	0x0000000b
        /*0bcc*/ 	.word	0x00028850
        /*0bd0*/ 	.short	0x010a
        /*0bd2*/ 	.byte	0x3f
	.zero		1


	//   ....[82]....
        /*0bd4*/ 	.word	0x00021100
        /*0bd8*/ 	.word	0x00000009
        /*0bdc*/ 	.word	0x00028820
        /*0be0*/ 	.short	0x010a
        /*0be2*/ 	.byte	0x3f
	.zero		1


	//   ....[83]....
        /*0be4*/ 	.word	0x00021150
        /*0be8*/ 	.word	0x00000005
        /*0bec*/ 	.word	0x000288a0
        /*0bf0*/ 	.short	0x010a
        /*0bf2*/ 	.byte	0x3f
	.zero		1


	//   ....[84]....
        /*0bf4*/ 	.word	0x000211a0
        /*0bf8*/ 	.word	0x00000005
        /*0bfc*/ 	.word	0x000288c0
        /*0c00*/ 	.short	0x010a
        /*0c02*/ 	.byte	0x3f
	.zero		1


	//   ....[85]....
        /*0c04*/ 	.word	0x000211f0
        /*0c08*/ 	.word	0x00000006
        /*0c0c*/ 	.word	0x000288a0
        /*0c10*/ 	.short	0x010a
        /*0c12*/ 	.byte	0x3f
	.zero		1


	//   ....[86]....
        /*0c14*/ 	.word	0x00021240
        /*0c18*/ 	.word	0x00000006
        /*0c1c*/ 	.word	0x000288c0
        /*0c20*/ 	.short	0x010a
        /*0c22*/ 	.byte	0x3f
	.zero		1


	//   ....[87]....
        /*0c24*/ 	.word	0x000213e0
        /*0c28*/ 	.word	0x00000007
        /*0c2c*/ 	.word	0x00028840
        /*0c30*/ 	.short	0x010a
        /*0c32*/ 	.byte	0x3f
	.zero		1


	//   ....[88]....
        /*0c34*/ 	.word	0x00021460
        /*0c38*/ 	.word	0x00000003
        /*0c3c*/ 	.word	0x00028820
        /*0c40*/ 	.short	0x010a
        /*0c42*/ 	.byte	0x3f
	.zero		1


	//   ....[89]....
        /*0c44*/ 	.word	0x000214b0
        /*0c48*/ 	.word	0x00000007
        /*0c4c*/ 	.word	0x00028840
        /*0c50*/ 	.short	0x010a
        /*0c52*/ 	.byte	0x3f
	.zero		1


	//   ....[90]....
        /*0c54*/ 	.word	0x00021500
        /*0c58*/ 	.word	0x00000008
        /*0c5c*/ 	.word	0x00000060
        /*0c60*/ 	.short	0x010a
        /*0c62*/ 	.byte	0x3f
	.zero		1


	//   ....[91]....
        /*0c64*/ 	.word	0x00021550
        /*0c68*/ 	.word	0x00000002
        /*0c6c*/ 	.word	0x00028840
        /*0c70*/ 	.short	0x010a
        /*0c72*/ 	.byte	0x3f
	.zero		1


	//   ....[92]....
        /*0c74*/ 	.word	0x000215a0
        /*0c78*/ 	.word	0x00000002
        /*0c7c*/ 	.word	0x00000060
        /*0c80*/ 	.short	0x010a
        /*0c82*/ 	.byte	0x3f
	.zero		1


	//   ....[93]....
        /*0c84*/ 	.word	0x000215f0
        /*0c88*/ 	.word	0x00000002
        /*0c8c*/ 	.word	0x00028840
        /*0c90*/ 	.short	0x010a
        /*0c92*/ 	.byte	0x3f
	.zero		1


	//   ....[94]....
        /*0c94*/ 	.word	0x00021640
        /*0c98*/ 	.word	0x00000002
        /*0c9c*/ 	.word	0x00000060
        /*0ca0*/ 	.short	0x010a
        /*0ca2*/ 	.byte	0x3f
	.zero		1


	//   ....[95]....
        /*0ca4*/ 	.word	0x00021690
        /*0ca8*/ 	.word	0x00000003
        /*0cac*/ 	.word	0x00028860
        /*0cb0*/ 	.short	0x010a
        /*0cb2*/ 	.byte	0x3f
	.zero		1


	//   ....[96]....
        /*0cb4*/ 	.word	0x00022050
        /*0cb8*/ 	.word	0x00000000
        /*0cbc*/ 	.word	0x00028820
        /*0cc0*/ 	.short	0x010a
        /*0cc2*/ 	.byte	0x3f
	.zero		1


	//   ....[97]....
        /*0cc4*/ 	.word	0x000221f0
        /*0cc8*/ 	.word	0x00000006
        /*0ccc*/ 	.word	0x00000000
        /*0cd0*/ 	.short	0x010a
        /*0cd2*/ 	.byte	0x3f
	.zero		1


	//   ....[98]....
        /*0cd4*/ 	.word	0x00022240
        /*0cd8*/ 	.word	0x00000007
        /*0cdc*/ 	.word	0x00000000
        /*0ce0*/ 	.short	0x010a
        /*0ce2*/ 	.byte	0x3f
	.zero		1


	//   ....[99]....
        /*0ce4*/ 	.word	0x00022290
        /*0ce8*/ 	.word	0x00000004
        /*0cec*/ 	.word	0x00000000
        /*0cf0*/ 	.short	0x010a
        /*0cf2*/ 	.byte	0x3f
	.zero		1


	//----- nvinfo : EIATTR_NUM_MBARRIERS
	.align		4
.L_358:
        /*0cf4*/ 	.byte	0x03, 0x38
        /*0cf6*/ 	.short	0x0016


	//----- nvinfo : EIATTR_EXIT_INSTR_OFFSETS
	.align		4
        /*0cf8*/ 	.byte	0x04, 0x1c
        /*0cfa*/ 	.short	(.L_360 - .L_359)


	//   ....[0]....
.L_359:
        /*0cfc*/ 	.word	0x0001f730


	//----- nvinfo : EIATTR_MAX_THREADS
	.align		4
.L_360:
        /*0d00*/ 	.byte	0x04, 0x05
        /*0d02*/ 	.short	(.L_362 - .L_361)
.L_361:
        /*0d04*/ 	.word	0x00000180
        /*0d08*/ 	.word	0x00000001
        /*0d0c*/ 	.word	0x00000001


	//----- nvinfo : EIATTR_CRS_STACK_SIZE
	.align		4
.L_362:
        /*0d10*/ 	.byte	0x04, 0x1e
        /*0d12*/ 	.short	(.L_364 - .L_363)
.L_363:
        /*0d14*/ 	.word	0x00000000


	//----- nvinfo : EIATTR_CBANK_PARAM_SIZE
	.align		4
.L_364:
        /*0d18*/ 	.byte	0x03, 0x19
        /*0d1a*/ 	.short	0x0a70


	//----- nvinfo : EIATTR_PARAM_CBANK
	.align		4
        /*0d1c*/ 	.byte	0x04, 0x0a
        /*0d1e*/ 	.short	(.L_366 - .L_365)
	.align		4
.L_365:
        /*0d20*/ 	.word	index@(.nv.constant0._ZN7cutlass13device_kernelIN5flash11enable_sm90INS1_16FlashAttnFwdSm90INS1_25CollectiveMainloopFwdSm90ILi2EN4cute5tupleIJNS5_1CILi1EEES8_S8_EEENS6_IJNS7_ILi128EEESA_SA_EEELi128ENS_10bfloat16_tEfNS_4arch4Sm90ELb1ELb0ELb1ELb1ELb0ELb1ELb0ELb1ELb1ELb0ELb0ELb0EEENS1_21CollectiveEpilogueFwdISB_S9_SC_SE_Li256ELb1ELb0ELb0ELb0EEENS1_36VarlenDynamicPersistentTileSchedulerILi128ELi128ELi256ELi32ELb0ELb0ELb1ELb1ELb1ELb1EEEEEEEEEvNT_6ParamsE)
        /*0d24*/ 	.short	0x0210
        /*0d26*/ 	.short	0x0a70


	//----- nvinfo : EIATTR_SW_WAR
	.align		4
.L_366:
        /*0d28*/ 	.byte	0x04, 0x36
        /*0d2a*/ 	.short	(.L_368 - .L_367)
.L_367:
        /*0d2c*/ 	.word	0x00000008
.L_368:


//--------------------- .nv.callgraph             --------------------------
	.section	.nv.callgraph,"",@"SHT_CUDA_CALLGRAPH"
	.align	4
	.sectionentsize	8
	.align		4
        /*0000*/ 	.word	0x00000000
	.align		4
        /*0004*/ 	.word	0xffffffff
	.align		4
        /*0008*/ 	.word	index@(_ZN7cutlass13device_kernelIN5flash11enable_sm90INS1_16FlashAttnFwdSm90INS1_25CollectiveMainloopFwdSm90ILi2EN4cute5tupleIJNS5_1CILi1EEES8_S8_EEENS6_IJNS7_ILi128EEENS7_ILi176EEESA_EEELi128ENS_10bfloat16_tEfNS_4arch4Sm90ELb0ELb0ELb1ELb0ELb0ELb0ELb0ELb1ELb1ELb0ELb0ELb0EEENS1_21CollectiveEpilogueFwdINS6_IJSA_SA_SB_EEES9_SD_SF_Li256ELb0ELb0ELb0ELb0EEENS1_29StaticPersistentTileSchedulerILb0EEEEEEEEEvNT_6ParamsE)
	.align		4
        /*000c*/ 	.word	index@(__assertfail)
	.align		4
        /*0010*/ 	.word	index@(_ZN7cutlass13device_kernelIN5flash11enable_sm90INS1_16FlashAttnFwdSm90INS1_25CollectiveMainloopFwdSm90ILi2EN4cute5tupleIJNS5_1CILi2EEENS7_ILi1EEES9_EEENS6_IJNS7_ILi128EEENS7_ILi176EEESB_EEELi128ENS_10bfloat16_tEfNS_4arch4Sm90ELb0ELb0ELb1ELb0ELb0ELb0ELb0ELb1ELb1ELb0ELb0ELb0EEENS1_21CollectiveEpilogueFwdINS6_IJSB_SB_SC_EEESA_SE_SG_Li256ELb0ELb0ELb0ELb0EEENS1_29StaticPersistentTileSchedulerILb0EEEEEEEEEvNT_6ParamsE)
	.align		4
        /*0014*/ 	.word	index@(__assertfail)
	.align		4
        /*0018*/ 	.word	index@(_ZN7cutlass13device_kernelIN5flash11enable_sm90INS1_16FlashAttnFwdSm90INS1_25CollectiveMainloopFwdSm90ILi2EN4cute5tupleIJNS5_1CILi1EEES8_S8_EEENS6_IJNS7_ILi128EEENS7_ILi176EEESA_EEELi128ENS_10bfloat16_tEfNS_4arch4Sm90ELb0ELb0ELb1ELb1ELb0ELb0ELb0ELb1ELb1ELb0ELb0ELb0EEENS1_21CollectiveEpilogueFwdINS6_IJSA_SA_SB_EEES9_SD_SF_Li256ELb1ELb0ELb0ELb0EEENS1_36VarlenDynamicPersistentTileSchedulerILi128ELi176ELi256ELi32ELb0ELb0ELb1ELb0ELb1ELb1EEEEEEEEEvNT_6ParamsE)
	.align		4
        /*001c*/ 	.word	index@(__assertfail)
	.align		4
        /*0020*/ 	.word	index@(_ZN7cutlass13device_kernelIN5flash11enable_sm90INS1_16FlashAttnFwdSm90INS1_25CollectiveMainloopFwdSm90ILi2EN4cute5tupleIJNS5_1CILi1EEES8_S8_EEENS6_IJNS7_ILi128EEENS7_ILi176EEESA_EEELi128ENS_10bfloat16_tEfNS_4arch4Sm90ELb0ELb0ELb1ELb1ELb0ELb1ELb0ELb1ELb1ELb0ELb0ELb0EEENS1_21CollectiveEpilogueFwdINS6_IJSA_SA_SB_EEES9_SD_SF_Li256ELb1ELb0ELb0ELb0EEENS1_36VarlenDynamicPersistentTileSchedulerILi128ELi176ELi256ELi32ELb0ELb0ELb1ELb0ELb1ELb1EEEEEEEEEvNT_6ParamsE)
	.align		4
        /*0024*/ 	.word	index@(__assertfail)
	.align		4
        /*0028*/ 	.word	index@(_ZN7cutlass13device_kernelIN5flash11enable_sm90INS1_16FlashAttnFwdSm90INS1_25CollectiveMainloopFwdSm90ILi2EN4cute5tupleIJNS5_1CILi1EEES8_S8_EEENS6_IJNS7_ILi128EEESA_SA_EEELi128ENS_10bfloat16_tEfNS_4arch4Sm90ELb0ELb1ELb1ELb0ELb0ELb0ELb0ELb1ELb1ELb0ELb0ELb0EEENS1_21CollectiveEpilogueFwdISB_S9_SC_SE_Li256ELb0ELb0ELb0ELb0EEENS1_30DynamicPersistentTileSchedulerILi256ELi32ELb0ELb0ELb1EEEEEEEEEvNT_6ParamsE)
	.align		4
        /*002c*/ 	.word	index@(__assertfail)
	.align		4
        /*0030*/ 	.word	index@(_ZN7cutlass13device_kernelIN5flash11enable_sm90INS1_16FlashAttnFwdSm90INS1_25CollectiveMainloopFwdSm90ILi2EN4cute5tupleIJNS5_1CILi1EEES8_S8_EEENS6_IJNS7_ILi128EEESA_SA_EEELi128ENS_10bfloat16_tEfNS_4arch4Sm90ELb0ELb1ELb1ELb1ELb0ELb0ELb0ELb1ELb1ELb0ELb0ELb0EEENS1_21CollectiveEpilogueFwdISB_S9_SC_SE_Li256ELb1ELb0ELb0ELb0EEENS1_36VarlenDynamicPersistentTileSchedulerILi128ELi128ELi256ELi32ELb0ELb0ELb1ELb1ELb0ELb1EEEEEEEEEvNT_6ParamsE)
	.align		4
        /*0034*/ 	.word	index@(__assertfail)
	.align		4
        /*0038*/ 	.word	index@(_ZN7cutlass13device_kernelIN5flash11enable_sm90INS1_16FlashAttnFwdSm90INS1_25CollectiveMainloopFwdSm90ILi2EN4cute5tupleIJNS5_1CILi1EEES8_S8_EEENS6_IJNS7_ILi128EEESA_SA_EEELi128ENS_10bfloat16_tEfNS_4arch4Sm90ELb0ELb1ELb1ELb1ELb0ELb1ELb0ELb1ELb1ELb0ELb0ELb0EEENS1_21CollectiveEpilogueFwdISB_S9_SC_SE_Li256ELb1ELb0ELb0ELb0EEENS1_36VarlenDynamicPersistentTileSchedulerILi128ELi128ELi256ELi32ELb0ELb0ELb1ELb1ELb0ELb1EEEEEEEEEvNT_6ParamsE)
	.align		4
        /*003c*/ 	.word	index@(__assertfail)
	.align		4
        /*0040*/ 	.word	index@(_ZN7cutlass13device_kernelIN5flash11enable_sm90INS1_16FlashAttnFwdSm90INS1_25CollectiveMainloopFwdSm90ILi2EN4cute5tupleIJNS5_1CILi1EEES8_S8_EEENS6_IJNS7_ILi128EEESA_SA_EEELi128ENS_10bfloat16_tEfNS_4arch4Sm90ELb1ELb0ELb1ELb0ELb0ELb0ELb0ELb1ELb1ELb0ELb0ELb0EEENS1_21CollectiveEpilogueFwdISB_S9_SC_SE_Li256ELb0ELb0ELb0ELb0EEENS1_30DynamicPersistentTileSchedulerILi256ELi32ELb0ELb0ELb1EEEEEEEEEvNT_6ParamsE)
	.align		4
        /*0044*/ 	.word	index@(__assertfail)
	.align		4
        /*0048*/ 	.word	index@(_ZN7cutlass13device_kernelIN5flash11enable_sm90INS1_16FlashAttnFwdSm90INS1_25CollectiveMainloopFwdSm90ILi2EN4cute5tupleIJNS5_1CILi1EEES8_S8_EEENS6_IJNS7_ILi128EEESA_SA_EEELi128ENS_10bfloat16_tEfNS_4arch4Sm90ELb1ELb0ELb1ELb1ELb0ELb0ELb0ELb1ELb1ELb0ELb0ELb0EEENS1_21CollectiveEpilogueFwdISB_S9_SC_SE_Li256ELb1ELb0ELb0ELb0EEENS1_36VarlenDynamicPersistentTileSchedulerILi128ELi128ELi256ELi32ELb0ELb0ELb1ELb1ELb1ELb1EEEEEEEEEvNT_6ParamsE)
	.align		4
        /*004c*/ 	.word	index@(__assertfail)
	.align		4
        /*0050*/ 	.word	index@(_ZN7cutlass13device_kernelIN5flash11enable_sm90INS1_16FlashAttnFwdSm90INS1_25CollectiveMainloopFwdSm90ILi2EN4cute5tupleIJNS5_1CILi1EEES8_S8_EEENS6_IJNS7_ILi128EEESA_SA_EEELi128ENS_10bfloat16_tEfNS_4arch4Sm90ELb1ELb0ELb1ELb1ELb0ELb1ELb0ELb1ELb1ELb0ELb0ELb0EEENS1_21CollectiveEpilogueFwdISB_S9_SC_SE_Li256ELb1ELb0ELb0ELb0EEENS1_36VarlenDynamicPersistentTileSchedulerILi128ELi128ELi256ELi32ELb0ELb0ELb1ELb1ELb1ELb1EEEEEEEEEvNT_6ParamsE)
	.align		4
        /*0054*/ 	.word	index@(__assertfail)
	.align		4
        /*0058*/ 	.word	0x00000000
	.align		4
        /*005c*/ 	.word	0xfffffffe
	.align		4
        /*0060*/ 	.word	0x00000000
	.align		4
        /*0064*/ 	.word	0xfffffffd
	.align		4
        /*0068*/ 	.word	0x00000000
	.align		4
        /*006c*/ 	.word	0xfffffffc


//--------------------- .nv.constant4             --------------------------
	.section	.nv.constant4,"a",@progbits
	.align	8
	.align		8
.nv.constant4:
        /*0000*/ 	.dword	__assertfail
	.align		8
        /*0008*/ 	.dword	__unnamed_1
	.align		8
        /*0010*/ 	.dword	__unnamed_2
	.align		8
        /*0018*/ 	.dword	__unnamed_3
	.align		8
        /*0020*/ 	.dword	__unnamed_4
	.align		8
        /*0028*/ 	.dword	__unnamed_5
	.align		8
        /*0030*/ 	.dword	__unnamed_6
	.align		8
        /*0038*/ 	.dword	__unnamed_7
	.align		8
        /*0040*/ 	.dword	__unnamed_8
	.align		8
        /*0048*/ 	.dword	_ZN74_INTERNAL_2e5bbd92_38_flash_fwd_hdim128_bf16_softcap_sm90_cu_cf07d2ef_33094cuda3std3__45__cpo5beginE
	.align		8
        /*0050*/ 	.dword	_ZN74_INTERNAL_2e5bbd92_38_flash_fwd_hdim128_bf16_softcap_sm90_cu_cf07d2ef_33094cuda3std3__45__cpo3endE
	.align		8
        /*0058*/ 	.dword	_ZN74_INTERNAL_2e5bbd92_38_flash_fwd_hdim128_bf16_softcap_sm90_cu_cf07d2ef_33094cuda3std3__45__cpo6cbeginE
	.align		8
        /*0060*/ 	.dword	_ZN74_INTERNAL_2e5bbd92_38_flash_fwd_hdim128_bf16_softcap_sm90_cu_cf07d2ef_33094cuda3std3__45__cpo4cendE
	.align		8
        /*0068*/ 	.dword	_ZN74_INTERNAL_2e5bbd92_38_flash_fwd_hdim128_bf16_softcap_sm90_cu_cf07d2ef_33094cuda3std3__476_GLOBAL__N__2e5bbd92_38_flash_fwd_hdim128_bf16_softcap_sm90_cu_cf07d2ef_33096ignoreE
	.align		8
        /*0070*/ 	.dword	_ZN74_INTERNAL_2e5bbd92_38_flash_fwd_hdim128_bf16_softcap_sm90_cu_cf07d2ef_33094cuda3std3__419piecewise_constructE
	.align		8
        /*0078*/ 	.dword	_ZN74_INTERNAL_2e5bbd92_38_flash_fwd_hdim128_bf16_softcap_sm90_cu_cf07d2ef_33094cuda3std3__48in_placeE
	.align		8
        /*0080*/ 	.dword	_ZN74_INTERNAL_2e5bbd92_38_flash_fwd_hdim128_bf16_softcap_sm90_cu_cf07d2ef_33094cuda3std6ranges3__45__cpo4swapE
	.align		8
        /*0088*/ 	.dword	_ZN74_INTERNAL_2e5bbd92_38_flash_fwd_hdim128_bf16_softcap_sm90_cu_cf07d2ef_33094cuda3std6ranges3__45__cpo9iter_moveE
	.align		8
        /*0090*/ 	.dword	_ZN74_INTERNAL_2e5bbd92_38_flash_fwd_hdim128_bf16_softcap_sm90_cu_cf07d2ef_33094cute7productE
	.align		8
        /*0098*/ 	.dword	_ZN74_INTERNAL_2e5bbd92_38_flash_fwd_hdim128_bf16_softcap_sm90_cu_cf07d2ef_33094cute1_E
	.align		8
        /*00a0*/ 	.dword	$str$23
	.align		8
        /*00a8*/ 	.dword	$str$24


//--------------------- .text._ZN7cutlass13device_kernelIN5flash11enable_sm90INS1_16FlashAttnFwdSm90INS1_25CollectiveMainloopFwdSm90ILi2EN4cute5tupleIJNS5_1CILi1EEES8_S8_EEENS6_IJNS7_ILi128EEENS7_ILi176EEESA_EEELi128ENS_10bfloat16_tEfNS_4arch4Sm90ELb0ELb0ELb1ELb0ELb0ELb0ELb0ELb1ELb1ELb0ELb0ELb0EEENS1_21CollectiveEpilogueFwdINS6_IJSA_SA_SB_EEES9_SD_SF_Li256ELb0ELb0ELb0ELb0EEENS1_29StaticPersistentTileSchedulerILb0EEEEEEEEEvNT_6ParamsE --------------------------
	.section	.text._ZN7cutlass13device_kernelIN5flash11enable_sm90INS1_16FlashAttnFwdSm90INS1_25CollectiveMainloopFwdSm90ILi2EN4cute5tupleIJNS5_1CILi1EEES8_S8_EEENS6_IJNS7_ILi128EEENS7_ILi176EEESA_EEELi128ENS_10bfloat16_tEfNS_4arch4Sm90ELb0ELb0ELb1ELb0ELb0ELb0ELb0ELb1ELb1ELb0ELb0ELb0EEENS1_21CollectiveEpilogueFwdINS6_IJSA_SA_SB_EEES9_SD_SF_Li256ELb0ELb0ELb0ELb0EEENS1_29StaticPersistentTileSchedulerILb0EEEEEEEEEvNT_6ParamsE,"ax",@progbits
	.align	128
.text._ZN7cutlass13device_kernelIN5flash11enable_sm90INS1_16FlashAttnFwdSm90INS1_25CollectiveMainloopFwdSm90ILi2EN4cute5tupleIJNS5_1CILi1EEES8_S8_EEENS6_IJNS7_ILi128EEENS7_ILi176EEESA_EEELi128ENS_10bfloat16_tEfNS_4arch4Sm90ELb0ELb0ELb1ELb0ELb0ELb0ELb0ELb1ELb1ELb0ELb0ELb0EEENS1_21CollectiveEpilogueFwdINS6_IJSA_SA_SB_EEES9_SD_SF_Li256ELb0ELb0ELb0ELb0EEENS1_29StaticPersistentTileSchedulerILb0EEEEEEEEEvNT_6ParamsE:
        .type           _ZN7cutlass13device_kernelIN5flash11enable_sm90INS1_16FlashAttnFwdSm90INS1_25CollectiveMainloopFwdSm90ILi2EN4cute5tupleIJNS5_1CILi1EEES8_S8_EEENS6_IJNS7_ILi128EEENS7_ILi176EEESA_EEELi128ENS_10bfloat16_tEfNS_4arch4Sm90ELb0ELb0ELb1ELb0ELb0ELb0ELb0ELb1ELb1ELb0ELb0ELb0EEENS1_21CollectiveEpilogueFwdINS6_IJSA_SA_SB_EEES9_SD_SF_Li256ELb0ELb0ELb0ELb0EEENS1_29StaticPersistentTileSchedulerILb0EEEEEEEEEvNT_6ParamsE,@function
        .size           _ZN7cutlass13device_kernelIN5flash11enable_sm90INS1_16FlashAttnFwdSm90INS1_25CollectiveMainloopFwdSm90ILi2EN4cute5tupleIJNS5_1CILi1EEES8_S8_EEENS6_IJNS7_ILi128EEENS7_ILi176EEESA_EEELi128ENS_10bfloat16_tEfNS_4arch4Sm90ELb0ELb0ELb1ELb0ELb0ELb0ELb0ELb1ELb1ELb0ELb0ELb0EEENS1_21CollectiveEpilogueFwdINS6_IJSA_SA_SB_EEES9_SD_SF_Li256ELb0ELb0ELb0ELb0EEENS1_29StaticPersistentTileSchedulerILb0EEEEEEEEEvNT_6ParamsE,(.L_x_2726 - _ZN7cutlass13device_kernelIN5flash11enable_sm90INS1_16FlashAttnFwdSm90INS1_25CollectiveMainloopFwdSm90ILi2EN4cute5tupleIJNS5_1CILi1EEES8_S8_EEENS6_IJNS7_ILi128EEENS7_ILi176EEESA_EEELi128ENS_10bfloat16_tEfNS_4arch4Sm90ELb0ELb0ELb1ELb0ELb0ELb0ELb0ELb1ELb1ELb0ELb0ELb0EEENS1_21CollectiveEpilogueFwdINS6_IJSA_SA_SB_EEES9_SD_SF_Li256ELb0ELb0ELb0ELb0EEENS1_29StaticPersistentTileSchedulerILb0EEEEEEEEEvNT_6ParamsE)
        .other          _ZN7cutlass13device_kernelIN5flash11enable_sm90INS1_16FlashAttnFwdSm90INS1_25CollectiveMainloopFwdSm90ILi2EN4cute5tupleIJNS5_1CILi1EEES8_S8_EEENS6_IJNS7_ILi128EEENS7_ILi176EEESA_EEELi128ENS_10bfloat16_tEfNS_4arch4Sm90ELb0ELb0ELb1ELb0ELb0ELb0ELb0ELb1ELb1ELb0ELb0ELb0EEENS1_21CollectiveEpilogueFwdINS6_IJSA_SA_SB_EEES9_SD_SF_Li256ELb0ELb0ELb0ELb0EEENS1_29StaticPersistentTileSchedulerILb0EEEEEEEEEvNT_6ParamsE,@"STO_CUDA_ENTRY STV_DEFAULT"
_ZN7cutlass13device_kernelIN5flash11enable_sm90INS1_16FlashAttnFwdSm90INS1_25CollectiveMainloopFwdSm90ILi2EN4cute5tupleIJNS5_1CILi1EEES8_S8_EEENS6_IJNS7_ILi128EEENS7_ILi176EEESA_EEELi128ENS_10bfloat16_tEfNS_4arch4Sm90ELb0ELb0ELb1ELb0ELb0ELb0ELb0ELb1ELb1ELb0ELb0ELb0EEENS1_21CollectiveEpilogueFwdINS6_IJSA_SA_SB_EEES9_SD_SF_Li256ELb0ELb0ELb0ELb0EEENS1_29StaticPersistentTileSchedulerILb0EEEEEEEEEvNT_6ParamsE:
[----:B------:R-:W1:Y:S02]  /*0000*/  LDC R1, c[0x0][0x28] ;  /* 0x00000a00ff017b82 */ /* 0x000e640000000800 */
[----:B-1----:R-:W-:Y:S01]  /*0010*/  VIADD R1, R1, 0xffffffe0 ;  /* 0xffffffe001017836 */ /* 0x002fe20000000000 */
[----:B------:R-:W1:Y:S01]  /*0020*/  S2R R3, SR_TID.X ;  /* 0x0000000000037919 */ /* 0x000e620000002100 */
[----:B------:R-:W-:Y:S01]  /*0030*/  ELECT P0, URZ, PT ;  /* 0x00000000003f782f */ /* 0x000fe20003800000 */
[----:B------:R-:W-:Y:S01]  /*0040*/  BSSY B0, `(.L_x_0) ;  /* 0x0000014000007945 */ /* 0x000fe20003800000 */
[--C-:B-1----:R-:W-:Y:S02]  /*0050*/  SHF.R.U32.HI R0, RZ, 0x5, R3.reuse ;  /* 0x00000005ff007819 */ /* 0x102fe40000011603 */
[----:B------:R-:W-:-:S03]  /*0060*/  SHF.R.U32.HI R4, RZ, 0x7, R3 ;  /* 0x00000007ff047819 */ /* 0x000fc60000011603 */
[----:B------:R-:W1:Y:S02]  /*0070*/  SHFL.IDX PT, R2, R0, RZ, 0x1f ;  /* 0x00001fff00027589 */ /* 0x000e6400000e0000 */
[----:B-1----:R-:W-:-:S13]  /*0080*/  ISETP.EQ.AND P0, PT, R2, RZ, P0 ;  /* 0x000000ff0200720c */ /* 0x002fda0000702270 */
[----:B------:R-:W-:Y:S05]  /*0090*/  @!P0 BRA `(.L_x_1) ;  /* 0x0000000000388947 */ /* 0x000fea0003800000 */
[----:B------:R-:W-:Y:S02]  /*00a0*/  ULDC.64 UR4, c[0x0][0x198] ;  /* 0x0000660000047ab9 */ /* 0x000fe40000000a00 */
[----:B------:R-:W-:Y:S02]  /*00b0*/  UIADD3 UR6, UP0, UR4, 0x270, URZ ;  /* 0x0000027004067890 */ /* 0x000fe4000ff1e03f */
[----:B------:R-:W-:Y:S02]  /*00c0*/  UIADD3 UR8, UP1, UR4, 0x370, URZ ;  /* 0x0000037004087890 */ /* 0x000fe4000ff3e03f */
[----:B------:R-:W-:Y:S02]  /*00d0*/  UIADD3 UR10, UP2, UR4, 0x470, URZ ;  /* 0x00000470040a7890 */ /* 0x000fe4000ff5e03f */
[----:B------:R-:W-:Y:S02]  /*00e0*/  UIADD3 UR4, UP3, UR4, 0x9f0, URZ ;  /* 0x000009f004047890 */ /* 0x000fe4000ff7e03f */
[----:B------:R-:W-:-:S02]  /*00f0*/  UIADD3.X UR7, URZ, UR5, URZ, UP0, !UPT ;  /* 0x000000053f077290 */ /* 0x000fc400087fe43f */
[----:B------:R-:W-:Y:S02]  /*0100*/  UIADD3.X UR9, URZ, UR5, URZ, UP1, !UPT ;  /* 0x000000053f097290 */ /* 0x000fe40008ffe43f */
[----:B------:R-:W-:Y:S02]  /*0110*/  UIADD3.X UR11, URZ, UR5, URZ, UP2, !UPT ;  /* 0x000000053f0b7290 */ /* 0x000fe400097fe43f */
[----:B------:R-:W-:-:S03]  /*0120*/  UIADD3.X UR5, URZ, UR5, URZ, UP3, !UPT ;  /* 0x000000053f057290 */ /* 0x000fc60009ffe43f */
[----:B------:R1:W-:Y:S02]  /*0130*/  UTMACCTL.PF [UR6] ;  /* 0x00000000060079b9 */ /* 0x0003e40008040000 */
[----:B------:R1:W-:Y:S02]  /*0140*/  UTMACCTL.PF [UR8] ;  /* 0x00000000080079b9 */ /* 0x0003e40008040000 */
[----:B------:R1:W-:Y:S02]  /*0150*/  UTMACCTL.PF [UR10] ;  /* 0x000000000a0079b9 */ /* 0x0003e40008040000 */
[----:B------:R1:W-:Y:S02]  /*0160*/  UTMACCTL.PF [UR4] ;  /* 0x00000000040079b9 */ /* 0x0003e40008040000 */
[----:B-1----:R-:W-:Y:S01]  /*0170*/  NOP ;  /* 0x0000000000007918 */ /* 0x002fe20000000000 */
.L_x_1:
[----:B------:R-:W-:Y:S05]  /*0180*/  BSYNC B0 ;  /* 0x0000000000007941 */ /* 0x000fea0003800000 */
.L_x_0:
[----:B------:R-:W-:Y:S01]  /*0190*/  VOTEU.ANY UP0, P0 ;  /* 0x00000000003f7886 */ /* 0x000fe20000000100 */
[----:B------:R-:W1:Y:S01]  /*01a0*/  SHFL.IDX PT, R4, R4, RZ, 0x1f ;  /* 0x00001fff04047589 */ /* 0x000e6200000e0000 */
[----:B------:R-:W-:Y:S01]  /*01b0*/  UMOV UR4, 0x1 ;  /* 0x0000000100047882 */ /* 0x000fe20000000000 */
[----:B------:R-:W-:Y:S01]  /*01c0*/  VOTEU.ANY UP1, P0 ;  /* 0x00000000003f7886 */ /* 0x000fe20000020100 */
[----:B------:R-:W-:Y:S01]  /*01d0*/  VOTEU.ANY UP2, P0 ;  /* 0x00000000003f7886 */ /* 0x000fe20000040100 */
[----:B------:R-:W2:Y:S01]  /*01e0*/  @UP0 S2UR UR7, SR_CgaCtaId ;  /* 0x00000000000709c3 */ /* 0x000ea20000008800 */
[----:B------:R-:W3:Y:S01]  /*01f0*/  SHFL.IDX PT, R2, R0, RZ, 0x1f ;  /* 0x00001fff00027589 */ /* 0x000ee200000e0000 */
[----:B------:R-:W-:Y:S01]  /*0200*/  @UP0 UMOV UR6, 0x400 ;  /* 0x0000040000060882 */ /* 0x000fe20000000000 */
[----:B------:R-:W-:-:S04]  /*0210*/  @UP0 UIADD3 UR4, -UR4, 0x100000, URZ ;  /* 0x0010000004040890 */ /* 0x000fc8000fffe13f */
[----:B------:R-:W-:Y:S02]  /*0220*/  @UP0 USHF.L.U32 UR5, UR4, 0xb, URZ ;  /* 0x0000000b04050899 */ /* 0x000fe4000800063f */
[----:B------:R-:W-:Y:S01]  /*0230*/  @UP0 USHF.L.U32 UR4, UR4, 0x1, URZ ;  /* 0x0000000104040899 */ /* 0x000fe2000800063f */
[----:B-1----:R-:W-:Y:S01]  /*0240*/  R2UR UR8, R4 ;  /* 0x00000000040872ca */ /* 0x002fe200000e0000 */
[----:B--2---:R-:W-:Y:S01]  /*0250*/  @UP0 ULEA UR6, UR7, UR6, 0x18 ;  /* 0x0000000607060291 */ /* 0x004fe2000f8ec03f */
[----:B---3--:R-:W-:-:S11]  /*0260*/  ISETP.NE.AND P1, PT, R2, RZ, PT ;  /* 0x000000ff0200720c */ /* 0x008fd60003f25270 */
[----:B------:R-:W-:Y:S01]  /*0270*/  UISETP.NE.AND UP0, UPT, UR8, URZ, UPT ;  /* 0x0000003f0800728c */ /* 0x000fe2000bf05270 */
[----:B------:R-:W1:Y:S02]  /*0280*/  FENCE.VIEW.ASYNC.S ;  /* 0x00000000000073c6 */ /* 0x000e640000000000 */
[----:B-1----:R1:W2:Y:S01]  /*0290*/  @UP1 SYNCS.EXCH.64 URZ, [UR6+0x34800], UR4 ;  /* 0x03480004063f15b2 */ /* 0x0022a20008000100 */
[----:B------:R1:W3:Y:S01]  /*02a0*/  @UP2 SYNCS.EXCH.64 URZ, [UR6+0x34820], UR4 ;  /* 0x03482004063f25b2 */ /* 0x0002e20008000100 */
[----:B------:R-:W-:Y:S06]  /*02b0*/  @P1 BRA `(.L_x_2) ;  /* 0x0000000000481947 */ /* 0x000fec0003800000 */
[----:B-1----:R-:W1:Y:S01]  /*02c0*/  S2UR UR5, SR_CgaCtaId ;  /* 0x00000000000579c3 */ /* 0x002e620000008800 */
[----:B------:R-:W-:Y:S01]  /*02d0*/  UMOV UR4, 0x400 ;  /* 0x0000040000047882 */ /* 0x000fe20000000000 */
[----:B------:R-:W-:Y:S01]  /*02e0*/  UMOV UR6, 0x1 ;  /* 0x0000000100067882 */ /* 0x000fe20000000000 */
[----:B------:R-:W-:Y:S01]  /*02f0*/  UMOV UR9, 0x2 ;  /* 0x0000000200097882 */ /* 0x000fe20000000000 */
[----:B------:R-:W-:-:S04]  /*0300*/  UIADD3 UR6, -UR6, 0x100000, URZ ;  /* 0x0010000006067890 */ /* 0x000fc8000fffe13f */
[----:B------:R-:W-:Y:S02]  /*0310*/  USHF.L.U32 UR7, UR6, 0xb, URZ ;  /* 0x0000000b06077899 */ /* 0x000fe4000800063f */
[----:B------:R-:W-:Y:S01]  /*0320*/  USHF.L.U32 UR6, UR6, 0x1, URZ ;  /* 0x0000000106067899 */ /* 0x000fe2000800063f */
[----:B------:R-:W-:Y:S01]  /*0330*/  ELECT P0, URZ, PT ;  /* 0x00000000003f782f */ /* 0x000fe20003800000 */
[----:B-1----:R-:W-:Y:S02]  /*0340*/  ULEA UR8, UR5, UR4, 0x18 ;  /* 0x0000000405087291 */ /* 0x002fe4000f8ec03f */
[----:B------:R-:W-:-:S04]  /*0350*/  UIADD3 UR4, -UR9, 0x100000, URZ ;  /* 0x0010000009047890 */ /* 0x000fc8000fffe13f */
[----:B------:R-:W-:Y:S02]  /*0360*/  USHF.L.U32 UR5, UR4, 0xb, URZ ;  /* 0x0000000b04057899 */ /* 0x000fe4000800063f */
[----:B------:R-:W-:Y:S01]  /*0370*/  USHF.L.U32 UR4, UR4, 0x1, URZ ;  /* 0x0000000104047899 */ /* 0x000fe2000800063f */
[----:B------:R-:W1:Y:S03]  /*0380*/  FENCE.VIEW.ASYNC.S ;  /* 0x00000000000073c6 */ /* 0x000e660000000000 */
[----:B-1----:R4:W1:Y:S08]  /*0390*/  SYNCS.EXCH.64 URZ, [UR8+0x34830], UR6 ;  /* 0x03483006083f75b2 */ /* 0x0028700008000100 */
[----:B------:R4:W1:Y:S01]  /*03a0*/  SYNCS.EXCH.64 URZ, [UR8+0x34840], UR4 ;  /* 0x03484004083f75b2 */ /* 0x0008620008000100 */
[----:B------:R4:W1:Y:S01]  /*03b0*/  SYNCS.EXCH.64 URZ, [UR8+0x34838], UR6 ;  /* 0x03483806083f75b2 */ /* 0x0008620008000100 */
[----:B------:R4:W1:Y:S02]  /*03c0*/  SYNCS.EXCH.64 URZ, [UR8+0x34848], UR4 ;  /* 0x03484804083f75b2 */ /* 0x0008640008000100 */
[----:B----4-:R-:W-:Y:S01]  /*03d0*/  NOP ;  /* 0x0000000000007918 */ /* 0x010fe20000000000 */
.L_x_2:
[----:B------:R-:W4:Y:S01]  /*03e0*/  SHFL.IDX PT, R2, R0, RZ, 0x1f ;  /* 0x00001fff00027589 */ /* 0x000f2200000e0000 */
[----:B------:R-:W-:Y:S01]  /*03f0*/  NOP ;  /* 0x0000000000007918 */ /* 0x000fe20000000000 */
[----:B----4-:R-:W-:-:S13]  /*0400*/  ISETP.NE.AND P0, PT, R2, RZ, PT ;  /* 0x000000ff0200720c */ /* 0x010fda0003f05270 */
[----:B------:R-:W-:Y:S05]  /*0410*/  @P0 BRA `(.L_x_3) ;  /* 0x0000000000480947 */ /* 0x000fea0003800000 */
[----:B-1----:R-:W1:Y:S01]  /*0420*/  S2UR UR5, SR_CgaCtaId ;  /* 0x00000000000579c3 */ /* 0x002e620000008800 */
[----:B------:R-:W-:Y:S01]  /*0430*/  UMOV UR4, 0x400 ;  /* 0x0000040000047882 */ /* 0x000fe20000000000 */
[----:B------:R-:W-:Y:S01]  /*0440*/  UMOV UR6, 0x1 ;  /* 0x0000000100067882 */ /* 0x000fe20000000000 */
[----:B------:R-:W-:Y:S01]  /*0450*/  UMOV UR7, 0x2 ;  /* 0x0000000200077882 */ /* 0x000fe20000000000 */
[----:B------:R-:W-:Y:S01]  /*0460*/  ELECT P0, URZ, PT ;  /* 0x00000000003f782f */ /* 0x000fe20003800000 */
[----:B-1----:R-:W-:Y:S02]  /*0470*/  ULEA UR8, UR5, UR4, 0x18 ;  /* 0x0000000405087291 */ /* 0x002fe4000f8ec03f */
[----:B------:R-:W-:-:S04]  /*0480*/  UIADD3 UR4, -UR6, 0x100000, URZ ;  /* 0x0010000006047890 */ /* 0x000fc8000fffe13f */
[----:B------:R-:W-:Y:S02]  /*0490*/  USHF.L.U32 UR5, UR4, 0xb, URZ ;  /* 0x0000000b04057899 */ /* 0x000fe4000800063f */
[----:B------:R-:W-:Y:S02]  /*04a0*/  USHF.L.U32 UR4, UR4, 0x1, URZ ;  /* 0x0000000104047899 */ /* 0x000fe4000800063f */
        /* <DEDUP_REMOVED lines=9> */
.L_x_3:
[----:B------:R-:W4:Y:S01]  /*0540*/  SHFL.IDX PT, R2, R0, RZ, 0x1f ;  /* 0x00001fff00027589 */ /* 0x000f2200000e0000 */
[----:B------:R-:W-:Y:S01]  /*0550*/  NOP ;  /* 0x0000000000007918 */ /* 0x000fe20000000000 */
[----:B----4-:R-:W-:-:S13]  /*0560*/  ISETP.NE.AND P0, PT, R2, RZ, PT ;  /* 0x000000ff0200720c */ /* 0x010fda0003f05270 */
[----:B------:R-:W-:Y:S05]  /*0570*/  @P0 BRA `(.L_x_4) ;  /* 0x0000000000380947 */ /* 0x000fea0003800000 */
[----:B-1----:R-:W1:Y:S01]  /*0580*/  S2UR UR5, SR_CgaCtaId ;  /* 0x00000000000579c3 */ /* 0x002e620000008800 */
[----:B------:R-:W-:Y:S01]  /*0590*/  UMOV UR4, 0x400 ;  /* 0x0000040000047882 */ /* 0x000fe20000000000 */
[----:B------:R-:W-:Y:S01]  /*05a0*/  UMOV UR7, 0x1 ;  /* 0x0000000100077882 */ /* 0x000fe20000000000 */
[----:B------:R-:W-:Y:S01]  /*05b0*/  ELECT P0, URZ, PT ;  /* 0x00000000003f782f */ /* 0x000fe20003800000 */
[----:B-1----:R-:W-:Y:S02]  /*05c0*/  ULEA UR6, UR5, UR4, 0x18 ;  /* 0x0000000405067291 */ /* 0x002fe4000f8ec03f */
[----:B------:R-:W-:-:S04]  /*05d0*/  UIADD3 UR4, -UR7, 0x100000, URZ ;  /* 0x0010000007047890 */ /* 0x000fc8000fffe13f */
[----:B------:R-:W-:Y:S02]  /*05e0*/  USHF.L.U32 UR5, UR4, 0xb, URZ ;  /* 0x0000000b04057899 */ /* 0x000fe4000800063f */
[----:B------:R-:W-:Y:S01]  /*05f0*/  USHF.L.U32 UR4, UR4, 0x1, URZ ;  /* 0x0000000104047899 */ /* 0x000fe2000800063f */
[----:B------:R-:W1:Y:S11]  /*0600*/  FENCE.VIEW.ASYNC.S ;  /* 0x00000000000073c6 */ /* 0x000e760000000000 */
[----:B-1----:R4:W1:Y:S01]  /*0610*/  SYNCS.EXCH.64 URZ, [UR6+0x34870], UR4 ;  /* 0x03487004063f75b2 */ /* 0x0028620008000100 */
[----:B------:R4:W1:Y:S01]  /*0620*/  SYNCS.EXCH.64 URZ, [UR6+0x34880], UR4 ;  /* 0x03488004063f75b2 */ /* 0x0008620008000100 */
[----:B------:R4:W1:Y:S01]  /*0630*/  SYNCS.EXCH.64 URZ, [UR6+0x34878], UR4 ;  /* 0x03487804063f75b2 */ /* 0x0008620008000100 */
[----:B------:R4:W1:Y:S02]  /*0640*/  SYNCS.EXCH.64 URZ, [UR6+0x34888], UR4 ;  /* 0x03488804063f75b2 */ /* 0x0008640008000100 */
[----:B----4-:R-:W-:Y:S01]  /*0650*/  NOP ;  /* 0x0000000000007918 */ /* 0x010fe20000000000 */
.L_x_4:
        /* <DEDUP_REMOVED lines=22> */
.L_x_5:
        /* <DEDUP_REMOVED lines=22> */
.L_x_6:
[----:B-1----:R-:W-:Y:S01]  /*0920*/  UMOV UR4, 0x1 ;  /* 0x0000000100047882 */ /* 0x002fe20000000000 */
[----:B------:R-:W-:Y:S01]  /*0930*/  PLOP3.LUT P0, PT, PT, PT, UP0, 0x80, 0x0 ;  /* 0x000000000000781c */ /* 0x000fe20003f0f008 */
[----:B------:R-:W-:Y:S01]  /*0940*/  USEL UR4, UR4, 0x2, !UP0 ;  /* 0x0000000204047887 */ /* 0x000fe2000c000000 */
[----:B------:R-:W-:-:S05]  /*0950*/  NOP ;  /* 0x0000000000007918 */ /* 0x000fca0000000000 */
[----:B------:R-:W-:-:S05]  /*0960*/  IMAD.U32 R2, RZ, RZ, UR4 ;  /* 0x00000004ff027e24 */ /* 0x000fca000f8e00ff */
[----:B------:R1:W-:Y:S01]  /*0970*/  STL [R1+0x1c], R2 ;  /* 0x00001c0201007387 */ /* 0x0003e20000100800 */
[----:B--23--:R-:W-:Y:S06]  /*0980*/  BAR.SYNC.DEFER_BLOCKING 0x0 ;  /* 0x0000000000007b1d */ /* 0x00cfec0000010000 */
[----:B------:R-:W-:Y:S05]  /*0990*/  @!P0 BRA `(.L_x_7) ;  /* 0x000000d000288947 */ /* 0x000fea0003800000 */
.L_x_8:
[----:B------:R-:W-:-:S08]  /*09a0*/  NOP ;  /* 0x0000000000007918 */ /* 0x000fd00000000000 */
[----:B------:R-:W2:Y:S02]  /*09b0*/  USETMAXREG.TRY_ALLOC.CTAPOOL UP0, 0xf0 ;  /* 0x000000f0000079c8 */ /* 0x000ea40008000600 */
[----:B--2---:R-:W-:-:S13]  /*09c0*/  PLOP3.LUT P0, PT, PT, PT, UP0, 0x80, 0x0 ;  /* 0x000000000000781c */ /* 0x004fda0003f0f008 */
[----:B------:R-:W-:Y:S05]  /*09d0*/  @!P0 BRA `(.L_x_8) ;  /* 0xfffffffc00f08947 */ /* 0x000fea000383ffff */
[----:B------:R-:W-:Y:S01]  /*09e0*/  LOP3.LUT R0, R3, 0xffffff80, RZ, 0xc0, !PT ;  /* 0xffffff8003007812 */ /* 0x000fe200078ec0ff */
[----:B------:R-:W2:Y:S08]  /*09f0*/  S2UR UR7, SR_CTAID.X ;  /* 0x00000000000779c3 */ /* 0x000eb00000002500 */
[----:B------:R-:W-:Y:S06]  /*0a00*/  BAR.ARV 0x8, 0x120 ;  /* 0x0204800000007b1d */ /* 0x000fec0000002000 */
[----:B------:R-:W-:-:S02]  /*0a10*/  ISETP.NE.AND P0, PT, R0, 0x80, PT ;  /* 0x000000800000780c */ /* 0x000fc40003f05270 */
[----:B------:R-:W2:Y:S11]  /*0a20*/  LDC R0, c[0x0][0xda4] ;  /* 0x00036900ff007b82 */ /* 0x000eb60000000800 */
[----:B------:R-:W-:Y:S06]  /*0a30*/  @!P0 BAR.ARV 0x9, 0x100 ;  /* 0x0244000000008b1d */ /* 0x000fec0000002000 */
[----:B--2---:R-:W-:-:S13]  /*0a40*/  ISETP.LE.AND P0, PT, R0, UR7, PT ;  /* 0x0000000700007c0c */ /* 0x004fda000bf03270 */
[----:B------:R-:W-:Y:S05]  /*0a50*/  @P0 EXIT ;  /* 0x000000000000094d */ /* 0x000fea0003800000 */
[----:B-1----:R-:W2:Y:S01]  /*0a60*/  LDL R2, [R1+0x1c] ;  /* 0x00001c0001027983 */ /* 0x002ea20000100800 */
[----:B------:R-:W-:Y:S01]  /*0a70*/  VIADD R0, R3, 0xffffff80 ;  /* 0xffffff8003007836 */ /* 0x000fe20000000000 */
[----:B------:R-:W1:Y:S01]  /*0a80*/  S2UR UR4, SR_CgaCtaId ;  /* 0x00000000000479c3 */ /* 0x000e620000008800 */
[----:B------:R-:W-:Y:S01]  /*0a90*/  UMOV UR39, 0x400 ;  /* 0x0000040000277882 */ /* 0x000fe20000000000 */
[----:B------:R-:W-:Y:S01]  /*0aa0*/  IMAD.MOV.U32 R225, RZ, RZ, -0x2 ;  /* 0xfffffffeffe17424 */ /* 0x000fe200078e00ff */
[----:B------:R-:W-:Y:S01]  /*0ab0*/  UMOV UR38, URZ ;  /* 0x0000003f00267c82 */ /* 0x000fe20008000000 */
[----:B------:R-:W-:Y:S01]  /*0ac0*/  SHF.R.S32.HI R3, RZ, 0x1f, R0 ;  /* 0x0000001fff037819 */ /* 0x000fe20000011400 */
[----:B------:R-:W-:-:S03]  /*0ad0*/  IMAD.U32 R19, RZ, RZ, UR7 ;  /* 0x00000007ff137e24 */ /* 0x000fc6000f8e00ff */
[CC--:B------:R-:W-:Y:S01]  /*0ae0*/  LEA.HI R5, R3.reuse, R0.reuse, RZ, 0x7 ;  /* 0x0000000003057211 */ /* 0x0c0fe200078f38ff */
[----:B------:R-:W3:Y:S01]  /*0af0*/  S2UR UR6, SR_SWINHI ;  /* 0x00000000000679c3 */ /* 0x000ee20000002f00 */
[-C--:B------:R-:W-:Y:S02]  /*0b00*/  LEA.HI R6, R3, R0.reuse, RZ, 0x4 ;  /* 0x0000000003067211 */ /* 0x080fe400078f20ff */
[----:B------:R-:W-:Y:S02]  /*0b10*/  LOP3.LUT R23, R5, 0xffffff80, RZ, 0xc0, !PT ;  /* 0xffffff8005177812 */ /* 0x000fe400078ec0ff */
[----:B------:R-:W-:Y:S02]  /*0b20*/  SHF.R.S32.HI R7, RZ, 0x4, R6 ;  /* 0x00000004ff077819 */ /* 0x000fe40000011406 */
[----:B------:R-:W-:Y:S02]  /*0b30*/  IADD3 R23, R0, -R23, RZ ;  /* 0x8000001700177210 */ /* 0x000fe40007ffe0ff */
[----:B------:R-:W-:-:S02]  /*0b40*/  LEA.HI R223, R3, R0, RZ, 0x5 ;  /* 0x0000000003df7211 */ /* 0x000fc400078f28ff */
[C---:B------:R-:W-:Y:S02]  /*0b50*/  LEA.HI R8, R6.reuse, R7, RZ, 0x1 ;  /* 0x0000000706087211 */ /* 0x040fe400078f08ff */
[----:B------:R-:W-:Y:S02]  /*0b60*/  LOP3.LUT R3, R6, 0x3fffff0, RZ, 0xc0, !PT ;  /* 0x03fffff006037812 */ /* 0x000fe400078ec0ff */
[----:B------:R-:W-:Y:S01]  /*0b70*/  LOP3.LUT R8, R8, 0x1ffffffe, RZ, 0xc0, !PT ;  /* 0x1ffffffe08087812 */ /* 0x000fe200078ec0ff */
[----:B-1----:R-:W-:Y:S01]  /*0b80*/  ULEA UR39, UR4, UR39, 0x18 ;  /* 0x0000002704277291 */ /* 0x002fe2000f8ec03f */
[----:B------:R-:W-:Y:S01]  /*0b90*/  SHF.R.S32.HI R223, RZ, 0x5, R223 ;  /* 0x00000005ffdf7819 */ /* 0x000fe200000114df */
[----:B------:R-:W-:Y:S01]  /*0ba0*/  IMAD.IADD R0, R0, 0x1, -R3 ;  /* 0x0000000100007824 */ /* 0x000fe200078e0a03 */
[----:B------:R-:W-:Y:S01]  /*0bb0*/  SHF.R.S32.HI R222, RZ, 0x7, R5 ;  /* 0x00000007ffde7819 */ /* 0x000fe20000011405 */
[----:B------:R-:W-:Y:S02]  /*0bc0*/  IMAD.IADD R8, R7, 0x1, -R8 ;  /* 0x0000000107087824 */ /* 0x000fe400078e0a08 */
[----:B------:R-:W-:Y:S01]  /*0bd0*/  IMAD R3, R223, 0x10, R0 ;  /* 0x00000010df037824 */ /* 0x000fe200078e0200 */
[----:B------:R-:W-:Y:S01]  /*0be0*/  LEA.HI R5, R5, R222, RZ, 0x1 ;  /* 0x000000de05057211 */ /* 0x000fe200078f08ff */
[----:B------:R-:W-:Y:S01]  /*0bf0*/  UMOV UR4, UR39 ;  /* 0x0000002700047c82 */ /* 0x000fe20008000000 */
[----:B---3--:R-:W-:Y:S01]  /*0c00*/  UMOV UR5, UR6 ;  /* 0x0000000600057c82 */ /* 0x008fe20008000000 */
[----:B------:R-:W-:Y:S01]  /*0c10*/  MOV R16, UR4 ;  /* 0x0000000400107c02 */ /* 0x000fe20008000f00 */
[----:B------:R-:W-:Y:S01]  /*0c20*/  IMAD.U32 R17, RZ, RZ, UR5 ;  /* 0x00000005ff117e24 */ /* 0x000fe2000f8e00ff */
[----:B------:R-:W-:Y:S01]  /*0c30*/  LOP3.LUT R5, R5, 0x3fffffe, RZ, 0xc0, !PT ;  /* 0x03fffffe05057812 */ /* 0x000fe200078ec0ff */
[----:B------:R-:W-:Y:S01]  /*0c40*/  UMOV UR5, URZ ;  /* 0x0000003f00057c82 */ /* 0x000fe20008000000 */
[----:B------:R-:W-:-:S02]  /*0c50*/  LEA R3, R3, R8, 0x3 ;  /* 0x0000000803037211 */ /* 0x000fc400078e18ff */
[----:B------:R-:W-:Y:S02]  /*0c60*/  IADD3 R5, R222, -R5, RZ ;  /* 0x80000005de057210 */ /* 0x000fe40007ffe0ff */
[----:B------:R-:W-:Y:S01]  /*0c70*/  MOV R22, UR5 ;  /* 0x0000000500167c02 */ /* 0x000fe20008000f00 */
[----:B------:R-:W-:-:S04]  /*0c80*/  IMAD.SHL.U32 R3, R3, 0x8, RZ ;  /* 0x0000000803037824 */ /* 0x000fc800078e00ff */
[----:B------:R-:W-:Y:S01]  /*0c90*/  IMAD.WIDE R16, R3, 0x2, R16 ;  /* 0x0000000203107825 */ /* 0x000fe200078e0210 */
[----:B--2---:R-:W-:Y:S02]  /*0ca0*/  R2UR UR8, R2 ;  /* 0x00000000020872ca */ /* 0x004fe400000e0000 */
[----:B------:R-:W-:-:S04]  /*0cb0*/  SHF.R.S32.HI R2, RZ, 0x1f, R23 ;  /* 0x0000001fff027819 */ /* 0x000fc80000011417 */
[CC--:B------:R-:W-:Y:S02]  /*0cc0*/  LEA.HI R4, R2.reuse, R23.reuse, RZ, 0x2 ;  /* 0x0000001702047211 */ /* 0x0c0fe400078f10ff */
[----:B------:R-:W-:Y:S02]  /*0cd0*/  LEA.HI R2, R2, R23, RZ, 0x5 ;  /* 0x0000001702027211 */ /* 0x000fe400078f28ff */
[--C-:B------:R-:W-:Y:S02]  /*0ce0*/  SHF.R.S32.HI R6, RZ, 0x2, R4.reuse ;  /* 0x00000002ff067819 */ /* 0x100fe40000011404 */
[----:B------:R-:W-:Y:S01]  /*0cf0*/  SHF.R.S32.HI R9, RZ, 0x1f, R4 ;  /* 0x0000001fff097819 */ /* 0x000fe20000011404 */
[----:B------:R-:W-:Y:S01]  /*0d00*/  ULOP3.LUT UR4, UR8, 0x1, URZ, 0xfc, !UPT ;  /* 0x0000000108047892 */ /* 0x000fe2000f8efc3f */
[----:B------:R-:W-:Y:S02]  /*0d10*/  SHF.R.S32.HI R2, RZ, 0x5, R2 ;  /* 0x00000005ff027819 */ /* 0x000fe40000011402 */
[----:B------:R-:W-:-:S02]  /*0d20*/  LEA.HI R9, R9, R6, RZ, 0x3 ;  /* 0x0000000609097211 */ /* 0x000fc400078f18ff */
[----:B------:R-:W-:Y:S01]  /*0d30*/  LOP3.LUT R4, R4, 0x7ffffffc, RZ, 0xc0, !PT ;  /* 0x7ffffffc04047812 */ /* 0x000fe200078ec0ff */
[----:B------:R-:W-:Y:S01]  /*0d40*/  IMAD.U32 R226, RZ, RZ, UR4 ;  /* 0x00000004ffe27e24 */ /* 0x000fe2000f8e00ff */
[----:B------:R-:W-:Y:S01]  /*0d50*/  LOP3.LUT R9, R9, 0xfffffff8, RZ, 0xc0, !PT ;  /* 0xfffffff809097812 */ /* 0x000fe200078ec0ff */
[----:B------:R-:W-:Y:S02]  /*0d60*/  UMOV UR4, URZ ;  /* 0x0000003f00047c82 */ /* 0x000fe40008000000 */
[----:B------:R-:W-:Y:S02]  /*0d70*/  IMAD.IADD R4, R23, 0x1, -R4 ;  /* 0x0000000117047824 */ /* 0x000fe400078e0a04 */
[----:B------:R-:W-:Y:S02]  /*0d80*/  IMAD.IADD R9, R6, 0x1, -R9 ;  /* 0x0000000106097824 */ /* 0x000fe400078e0a09 */
[----:B------:R-:W-:Y:S02]  /*0d90*/  IMAD R225, R4, R225, 0xb0 ;  /* 0x000000b004e17424 */ /* 0x000fe400078e02e1 */
[----:B------:R-:W-:-:S04]  /*0da0*/  IMAD R2, R2, 0x10, R9 ;  /* 0x0000001002027824 */ /* 0x000fc800078e0209 */
[----:B------:R-:W-:Y:S02]  /*0db0*/  IMAD R224, R5, 0x40, R2 ;  /* 0x0000004005e07824 */ /* 0x000fe400078e0202 */
[----:B------:R-:W-:-:S07]  /*0dc0*/  IMAD.U32 R2, RZ, RZ, UR4 ;  /* 0x00000004ff027e24 */ /* 0x000fce000f8e00ff */
.L_x_31:
[----:B------:R-:W1:Y:S01]  /*0dd0*/  SHFL.IDX PT, R0, R222, RZ, 0x1f ;  /* 0x00001fffde007589 */ /* 0x000e6200000e0000 */
[----:B------:R-:W-:Y:S01]  /*0de0*/  ULDC.64 UR6, c[0x0][0x3f8] ;  /* 0x0000fe0000067ab9 */ /* 0x000fe20000000a00 */
[----:B------:R-:W-:Y:S01]  /*0df0*/  ULDC UR4, c[0x0][0xda8] ;  /* 0x00036a0000047ab9 */ /* 0x000fe20000000800 */
[----:B------:R-:W-:Y:S01]  /*0e00*/  UISETP.NE.U32.AND UP0, UPT, UR6, URZ, UPT ;  /* 0x0000003f0600728c */ /* 0x000fe2000bf05070 */
[----:B------:R-:W-:Y:S01]  /*0e10*/  R2UR UR12, R19 ;  /* 0x00000000130c72ca */ /* 0x000fe200000e0000 */
[----:B------:R-:W-:Y:S02]  /*0e20*/  UISETP.NE.AND UP1, UPT, UR4, 0x1, UPT ;  /* 0x000000010400788c */ /* 0x000fe4000bf25270 */
[----:B------:R-:W-:Y:S01]  /*0e30*/  UISETP.NE.AND.EX UP0, UPT, UR7, URZ, UPT, UP0 ;  /* 0x0000003f0700728c */ /* 0x000fe2000bf05300 */
[----:B------:R-:W-:Y:S01]  /*0e40*/  ULDC UR4, c[0x0][0xdb4] ;  /* 0x00036d0000047ab9 */ /* 0x000fe20000000800 */
[----:B------:R-:W-:Y:S01]  /*0e50*/  ULDC UR37, c[0x0][0x404] ;  /* 0x0001010000257ab9 */ /* 0x000fe20000000800 */
[----:B------:R-:W-:-:S02]  /*0e60*/  UISETP.NE.AND UP2, UPT, UR4, 0x1, UPT ;  /* 0x000000010400788c */ /* 0x000fc4000bf45270 */
[----:B------:R-:W-:Y:S02]  /*0e70*/  UIADD3 UR11, UR39, 0x16400, URZ ;  /* 0x00016400270b7890 */ /* 0x000fe4000fffe03f */
[----:B------:R-:W-:Y:S01]  /*0e80*/  USEL UR37, UR37, 0x1, UP0 ;  /* 0x0000000125257887 */ /* 0x000fe20008000000 */
[----:B------:R-:W-:Y:S01]  /*0e90*/  ULDC UR9, c[0x0][0x2e0] ;  /* 0x0000b80000097ab9 */ /* 0x000fe20000000800 */
[----:B------:R-:W-:Y:S01]  /*0ea0*/  ULOP3.LUT UP0, URZ, UR11, 0x9f, URZ, 0xc0, !UPT ;  /* 0x0000009f0b3f7892 */ /* 0x000fe2000f80c03f */
[----:B------:R-:W-:Y:S01]  /*0eb0*/  @UP1 ULDC UR6, c[0x0][0xdac] ;  /* 0x00036b0000061ab9 */ /* 0x000fe20000000800 */
[----:B------:R-:W-:Y:S02]  /*0ec0*/  UIMAD UR37, UR37, UR9, URZ ;  /* 0x00000009252572a4 */ /* 0x000fe4000f8e023f */
[----:B------:R-:W-:Y:S01]  /*0ed0*/  UIMAD.WIDE.U32 UR6, UR12, UR6, URZ ;  /* 0x000000060c0672a5 */ /* 0x000fe2000f8e003f */
[----:B-1----:R-:W-:Y:S01]  /*0ee0*/  R2UR UR14, R0 ;  /* 0x00000000000e72ca */ /* 0x002fe200000e0000 */
[----:B------:R-:W-:Y:S01]  /*0ef0*/  @UP1 ULDC UR10, c[0x0][0xdb0] ;  /* 0x00036c00000a1ab9 */ /* 0x000fe20000000800 */
[----:B------:R-:W-:Y:S01]  /*0f00*/  PLOP3.LUT P0, PT, PT, PT, UP0, 0x80, 0x0 ;  /* 0x000000000000781c */ /* 0x000fe20003f0f008 */
[----:B------:R-:W-:Y:S01]  /*0f10*/  UMOV UR13, UR12 ;  /* 0x0000000c000d7c82 */ /* 0x000fe20008000000 */
[----:B------:R-:W-:-:S06]  /*0f20*/  @UP1 USHF.R.U32.HI UR13, URZ, UR10, UR7 ;  /* 0x0000000a3f0d1299 */ /* 0x000fcc0008011607 */
[----:B------:R-:W-:Y:S01]  /*0f30*/  IMAD.U32 R221, RZ, RZ, UR13 ;  /* 0x0000000dffdd7e24 */ /* 0x000fe2000f8e00ff */
[----:B------:R-:W-:Y:S02]  /*0f40*/  UMOV UR36, UR13 ;  /* 0x0000000d00247c82 */ /* 0x000fe40008000000 */
[----:B------:R-:W-:Y:S02]  /*0f50*/  ULEA.HI UR4, UR14, UR14, URZ, 0x1 ;  /* 0x0000000e0e047291 */ /* 0x000fe4000f8f083f */
[----:B------:R-:W-:Y:S02]  /*0f60*/  IMAD.U32 R18, RZ, RZ, UR14 ;  /* 0x0000000eff127e24 */ /* 0x000fe4000f8e00ff */
[----:B------:R-:W-:-:S03]  /*0f70*/  ULOP3.LUT UR8, UR4, 0x1e, URZ, 0xc0, !UPT ;  /* 0x0000001e04087892 */ /* 0x000fc6000f8ec03f */
[----:B------:R-:W-:Y:S01]  /*0f80*/  @UP2 ULDC.64 UR4, c[0x0][0xdb8] ;  /* 0x00036e0000042ab9 */ /* 0x000fe20000000a00 */
[----:B------:R-:W-:Y:S02]  /*0f90*/  UIADD3 UR9, UR14, -UR8, URZ ;  /* 0x800000080e097290 */ /* 0x000fe4000fffe03f */
[----:B------:R-:W-:Y:S02]  /*0fa0*/  UIADD3 UR8, UR37, 0xaf, URZ ;  /* 0x000000af25087890 */ /* 0x000fe4000fffe03f */
[----:B------:R-:W-:Y:S02]  /*0fb0*/  ULEA UR10, UR9, UR11, 0xd ;  /* 0x0000000b090a7291 */ /* 0x000fe4000f8e683f */
[----:B------:R-:W-:Y:S02]  /*0fc0*/  UIMAD.WIDE UR8, UR8, 0x2e8ba2e9, URZ ;  /* 0x2e8ba2e9080878a5 */ /* 0x000fe4000f8e023f */
[----:B------:R-:W-:Y:S02]  /*0fd0*/  UIMAD.WIDE.U32 UR6, UR13, UR4, URZ ;  /* 0x000000040d0672a5 */ /* 0x000fe4000f8e003f */
[----:B------:R-:W-:-:S02]  /*0fe0*/  USHF.R.U32.HI UR10, URZ, 0x4, UR10 ;  /* 0x000000043f0a7899 */ /* 0x000fc4000801160a */
[----:B------:R-:W-:Y:S01]  /*0ff0*/  USHF.R.U32.HI UR61, URZ, 0x1f, UR9 ;  /* 0x0000001f3f3d7899 */ /* 0x000fe20008011609 */
[----:B------:R-:W-:Y:S01]  /*1000*/  UMOV UR4, UR12 ;  /* 0x0000000c00047c82 */ /* 0x000fe20008000000 */
[----:B------:R-:W-:Y:S01]  /*1010*/  ULOP3.LUT UR40, UR10, 0x3fff, URZ, 0xc0, !UPT ;  /* 0x00003fff0a287892 */ /* 0x000fe2000f8ec03f */
[----:B------:R-:W-:Y:S01]  /*1020*/  MOV R220, UR4 ;  /* 0x0000000400dc7c02 */ /* 0x000fe20008000f00 */
[----:B------:R-:W-:Y:S02]  /*1030*/  @UP2 USHF.R.U32.HI UR36, URZ, UR5, UR7 ;  /* 0x000000053f242299 */ /* 0x000fe40008011607 */
[----:B------:R-:W-:Y:S01]  /*1040*/  ULEA.HI.SX32 UR61, UR9, UR61, 0x1b ;  /* 0x0000003d093d7291 */ /* 0x000fe2000f8fda3f */
[----:B--2---:R-:W-:Y:S11]  /*1050*/  @!P0 BRA `(.L_x_9) ;  /* 0x0000000000408947 */ /* 0x004ff60003800000 */
[----:B------:R-:W-:Y:S01]  /*1060*/  MOV R0, 0x0 ;  /* 0x0000000000007802 */ /* 0x000fe20000000f00 */
[----:B------:R-:W-:Y:S01]  /*1070*/  ULDC.64 UR4, c[0x4][0xa0] ;  /* 0x0100280000047ab9 */ /* 0x000fe20000000a00 */
[----:B------:R-:W-:Y:S01]  /*1080*/  ULDC.64 UR6, c[0x4][0x40] ;  /* 0x0100100000067ab9 */ /* 0x000fe20000000a00 */
[----:B------:R-:W-:Y:S01]  /*1090*/  IMAD.U32 R4, RZ, RZ, UR4 ;  /* 0x00000004ff047e24 */ /* 0x000fe2000f8e00ff */
[----:B------:R1:W2:Y:S01]  /*10a0*/  LDC.64 R14, c[0x4][R0] ;  /* 0x01000000000e7b82 */ /* 0x0002a20000000a00 */
[----:B------:R-:W-:Y:S01]  /*10b0*/  IMAD.U32 R5, RZ, RZ, UR5 ;  /* 0x00000005ff057e24 */ /* 0x000fe2000f8e00ff */
[----:B------:R-:W-:Y:S01]  /*10c0*/  ULDC.64 UR4, c[0x4][0xa8] ;  /* 0x01002a0000047ab9 */ /* 0x000fe20000000a00 */
[----:B------:R-:W-:Y:S01]  /*10d0*/  IMAD.U32 R10, RZ, RZ, UR6 ;  /* 0x00000006ff0a7e24 */ /* 0x000fe2000f8e00ff */
[----:B------:R-:W-:Y:S01]  /*10e0*/  MOV R7, UR5 ;  /* 0x0000000500077c02 */ /* 0x000fe20008000f00 */
[----:B------:R-:W-:Y:S01]  /*10f0*/  IMAD.U32 R6, RZ, RZ, UR4 ;  /* 0x00000004ff067e24 */ /* 0x000fe2000f8e00ff */
[----:B------:R-:W-:Y:S01]  /*1100*/  MOV R12, 0x1 ;  /* 0x00000001000c7802 */ /* 0x000fe20000000f00 */
[----:B------:R-:W-:-:S02]  /*1110*/  IMAD.U32 R11, RZ, RZ, UR7 ;  /* 0x00000007ff0b7e24 */ /* 0x000fc4000f8e00ff */
[----:B------:R-:W-:Y:S02]  /*1120*/  IMAD.MOV.U32 R8, RZ, RZ, 0x70 ;  /* 0x00000070ff087424 */ /* 0x000fe400078e00ff */
[----:B-1----:R-:W-:-:S07]  /*1130*/  IMAD.MOV.U32 R13, RZ, RZ, RZ ;  /* 0x000000ffff0d7224 */ /* 0x002fce00078e00ff */
[----:B------:R-:W-:-:S07]  /*1140*/  LEPC R20, `(.L_x_9) ;  /* 0x000000001014794e */ /* 0x000fce0000000000 */
[----:B--2---:R-:W-:Y:S05]  /*1150*/  CALL.ABS.NOINC R14 ;  /* 0x000000000e007343 */ /* 0x004fea0003c00000 */
.L_x_9:
[----:B------:R-:W-:Y:S02]  /*1160*/  R2UR UR4, R22 ;  /* 0x00000000160472ca */ /* 0x000fe400000e0000 */
[----:B------:R-:W-:-:S11]  /*1170*/  R2UR UR5, R226 ;  /* 0x00000000e20572ca */ /* 0x000fd600000e0000 */
[----:B------:R-:W-:Y:S02]  /*1180*/  ULOP3.LUT UR4, UR4, 0x1, URZ, 0xc0, !UPT ;  /* 0x0000000104047892 */ /* 0x000fe4000f8ec03f */
[----:B------:R-:W-:-:S04]  /*1190*/  IMAD.U32 R3, RZ, RZ, UR5 ;  /* 0x00000005ff037e24 */ /* 0x000fc8000f8e00ff */
[----:B------:R-:W-:Y:S01]  /*11a0*/  IMAD.U32 R0, RZ, RZ, UR4 ;  /* 0x00000004ff007e24 */ /* 0x000fe2000f8e00ff */
[----:B------:R-:W-:-:S04]  /*11b0*/  ISETP.NE.AND P0, PT, R3, 0x3, PT ;  /* 0x000000030300780c */ /* 0x000fc80003f05270 */
[----:B------:R-:W-:-:S04]  /*11c0*/  SHF.L.U32 R0, R0, 0x1f, RZ ;  /* 0x0000001f00007819 */ /* 0x000fc800000006ff */
[----:B------:R-:W1:Y:S02]  /*11d0*/  SYNCS.PHASECHK.TRANS64.TRYWAIT P1, [UR39+0x34800], R0 ;  /* 0x03480000ff0075a7 */ /* 0x000e640008020167 */
[----:B-1----:R-:W-:Y:S05]  /*11e0*/  @!P1 BRA `(.L_x_10) ;  /* 0x000000f400dc9947 */ /* 0x002fea0003800000 */
.L_x_88:
[----:B------:R-:W-:Y:S05]  /*11f0*/  @!P0 BRA `(.L_x_11) ;  /* 0x0000000000048947 */ /* 0x000fea0003800000 */
[----:B------:R-:W-:Y:S01]  /*1200*/  BPT.TRAP 0x1 ;  /* 0x000000040000795c */ /* 0x000fe20000300000 */
.L_x_11:
[----:B------:R-:W-:Y:S02]  /*1210*/  R2UR UR4, R2 ;  /* 0x00000000020472ca */ /* 0x000fe400000e0000 */
[----:B-1----:R-:W-:-:S04]  /*1220*/  MOV R3, UR38 ;  /* 0x0000002600037c02 */ /* 0x002fc80008000f00 */
[----:B------:R-:W-:-:S07]  /*1230*/  LEA R3, R3, UR39, 0x3 ;  /* 0x0000002703037c11 */ /* 0x000fce000f8e18ff */
[----:B------:R-:W-:-:S05]  /*1240*/  IMAD.U32 R0, RZ, RZ, UR4 ;  /* 0x00000004ff007e24 */ /* 0x000fca000f8e00ff */
[----:B------:R-:W-:-:S04]  /*1250*/  SHF.L.U32 R0, R0, 0x1f, RZ ;  /* 0x0000001f00007819 */ /* 0x000fc800000006ff */
[----:B------:R1:W2:Y:S01]  /*1260*/  SYNCS.PHASECHK.TRANS64.TRYWAIT P2, [R3+URZ+0x34830], R0 ;  /* 0x03483000030075a7 */ /* 0x0002a2000804017f */
[----:B------:R-:W-:Y:S05]  /*1270*/  @!P0 BRA `(.L_x_12) ;  /* 0x0000000000048947 */ /* 0x000fea0003800000 */
[----:B------:R-:W-:Y:S01]  /*1280*/  BPT.TRAP 0x1 ;  /* 0x000000040000795c */ /* 0x000fe20000300000 */
.L_x_12:
[----:B------:R-:W3:Y:S01]  /*1290*/  S2R R4, SR_TID.X ;  /* 0x0000000000047919 */ /* 0x000ee20000002100 */
[----:B------:R-:W-:Y:S01]  /*12a0*/  IMAD.MOV.U32 R87, RZ, RZ, RZ ;  /* 0x000000ffff577224 */ /* 0x000fe200078e00ff */
[----:B---3--:R-:W-:-:S04]  /*12b0*/  LOP3.LUT R4, R4, 0x7f, RZ, 0xc0, !PT ;  /* 0x0000007f04047812 */ /* 0x008fc800078ec0ff */
[----:B------:R-:W-:Y:S01]  /*12c0*/  ISETP.NE.AND P1, PT, R4, RZ, PT ;  /* 0x000000ff0400720c */ /* 0x000fe20003f25270 */
[----:B--2---:R-:W-:-:S12]  /*12d0*/  @P2 BRA `(.L_x_13) ;  /* 0x0000000000082947 */ /* 0x004fd80003800000 */
[----:B------:R-:W2:Y:S02]  /*12e0*/  SYNCS.PHASECHK.TRANS64.TRYWAIT P2, [R3+URZ+0x34830], R0 ;  /* 0x03483000030075a7 */ /* 0x000ea4000804017f */
[----:B--2---:R-:W-:Y:S05]  /*12f0*/  @!P2 BRA `(.L_x_14) ;  /* 0x000000f400b0a947 */ /* 0x004fea0003800000 */
.L_x_13:
[----:B------:R-:W-:Y:S05]  /*1300*/  WARPSYNC.ALL ;  /* 0x0000000000007948 */ /* 0x000fea0003800000 */
[----:B------:R-:W-:Y:S01]  /*1310*/  UIADD3 UR4, UR39, 0x1e400, URZ ;  /* 0x0001e40027047890 */ /* 0x000fe2000fffe03f */
[----:B------:R-:W-:Y:S01]  /*1320*/  WARPGROUP.ARRIVE ;  /* 0x00000000000079c5 */ /* 0x000fe20000000000 */
[----:B------:R-:W-:Y:S01]  /*1330*/  ULOP3.LUT UR21, UR40, 0x10000, URZ, 0xfc, !UPT ;  /* 0x0001000028157892 */ /* 0x000fe2000f8efc3f */
[----:B------:R-:W-:Y:S01]  /*1340*/  IMAD.U32 R123, RZ, RZ, UR61 ;  /* 0x0000003dff7b7e24 */ /* 0x000fe2000f8e00ff */
[----:B------:R-:W-:Y:S01]  /*1350*/  USHF.R.U32.HI UR4, URZ, 0x4, UR4 ;  /* 0x000000043f047899 */ /* 0x000fe20008011604 */
[----:B------:R-:W-:Y:S01]  /*1360*/  P2R R121, PR, RZ, 0x1 ;  /* 0x00000001ff797803 */ /* 0x000fe20000000000 */
[----:B------:R-:W-:Y:S01]  /*1370*/  UMOV UR7, 0x40000040 ;  /* 0x4000004000077882 */ /* 0x000fe20000000000 */
[----:B------:R-:W-:Y:S01]  /*1380*/  UMOV UR11, 0x40000040 ;  /* 0x40000040000b7882 */ /* 0x000fe20000000000 */
[----:B------:R-:W-:Y:S01]  /*1390*/  ULOP3.LUT UR4, UR4, 0x3fff, URZ, 0xc0, !UPT ;  /* 0x00003fff04047892 */ /* 0x000fe2000f8ec03f */
[----:B-12---:R-:W-:Y:S01]  /*13a0*/  @!P1 VIADD R3, R3, 0x34840 ;  /* 0x0003484003039836 */ /* 0x006fe20000000000 */
[----:B------:R-:W-:Y:S01]  /*13b0*/  UMOV UR15, 0x40000040 ;  /* 0x40000040000f7882 */ /* 0x000fe20000000000 */
[----:B------:R-:W-:Y:S01]  /*13c0*/  UMOV UR19, 0x40000040 ;  /* 0x4000004000137882 */ /* 0x000fe20000000000 */
[----:B------:R-:W-:Y:S01]  /*13d0*/  ULOP3.LUT UR5, UR4, 0x10000, URZ, 0xfc, !UPT ;  /* 0x0001000004057892 */ /* 0x000fe2000f8efc3f */
[----:B------:R-:W-:-:S02]  /*13e0*/  UMOV UR27, 0x40000040 ;  /* 0x40000040001b7882 */ /* 0x000fc40000000000 */
[----:B------:R-:W-:Y:S01]  /*13f0*/  UMOV UR4, UR21 ;  /* 0x0000001500047c82 */ /* 0x000fe20008000000 */
[----:B------:R-:W-:Y:S01]  /*1400*/  UIMAD UR20, UR38, 0xb00, UR5 ;  /* 0x00000b00261478a4 */ /* 0x000fe2000f8e0205 */
[----:B------:R-:W-:Y:S01]  /*1410*/  MOV R10, UR4 ;  /* 0x00000004000a7c02 */ /* 0x000fe20008000f00 */
[----:B------:R-:W-:Y:S01]  /*1420*/  IMAD.U32 R0, RZ, RZ, UR5 ;  /* 0x00000005ff007e24 */ /* 0x000fe2000f8e00ff */
[----:B------:R-:W-:Y:S01]  /*1430*/  UMOV UR5, 0x40000040 ;  /* 0x4000004000057882 */ /* 0x000fe20000000000 */
[----:B------:R-:W-:Y:S01]  /*1440*/  UMOV UR48, UR4 ;  /* 0x0000000400307c82 */ /* 0x000fe20008000000 */
[----:B------:R-:W-:Y:S01]  /*1450*/  UMOV UR49, UR5 ;  /* 0x0000000500317c82 */ /* 0x000fe20008000000 */
[----:B------:R-:W-:Y:S01]  /*1460*/  IMAD.U32 R11, RZ, RZ, UR5 ;  /* 0x00000005ff0b7e24 */ /* 0x000fe2000f8e00ff */
[----:B------:R-:W-:Y:S01]  /*1470*/  UMOV UR6, UR20 ;  /* 0x0000001400067c82 */ /* 0x000fe20008000000 */
[----:B------:R-:W-:Y:S01]  /*1480*/  UIADD3 UR10, UR20, 0x100, URZ ;  /* 0x00000100140a7890 */ /* 0x000fe2000fffe03f */
[----:B------:R-:W-:Y:S01]  /*1490*/  HGMMA.64x16x16.F32.BF16 R112, gdesc[UR4], RZ, !UPT, gsb0 ;  /* 0x00200000047079f0 */ /* 0x000fe2000c0018ff */
[----:B------:R-:W-:Y:S01]  /*14a0*/  UIADD3 UR6, UR20, 0x80, URZ ;  /* 0x0000008014067890 */ /* 0x000fe2000fffe03f */
[----:B------:R-:W-:Y:S01]  /*14b0*/  @!P1 PRMT R3, RZ, 0x654, R3 ;  /* 0x00000654ff039816 */ /* 0x000fe20000000003 */
[----:B------:R-:W-:Y:S01]  /*14c0*/  UMOV UR4, UR48 ;  /* 0x0000003000047c82 */ /* 0x000fe20008000000 */
[----:B------:R-:W-:Y:S01]  /*14d0*/  UMOV UR5, UR49 ;  /* 0x0000003100057c82 */ /* 0x000fe20008000000 */
[----:B------:R-:W-:Y:S01]  /*14e0*/  UMOV UR7, 0x40000040 ;  /* 0x4000004000077882 */ /* 0x000fe20000000000 */
[----:B------:R-:W-:Y:S01]  /*14f0*/  UMOV UR8, UR48 ;  /* 0x0000003000087c82 */ /* 0x000fe20008000000 */
[----:B------:R-:W-:Y:S01]  /*1500*/  UMOV UR9, UR49 ;  /* 0x0000003100097c82 */ /* 0x000fe20008000000 */
[----:B------:R-:W-:Y:S01]  /*1510*/  UIADD3 UR14, UR20, 0x180, URZ ;  /* 0x00000180140e7890 */ /* 0x000fe2000fffe03f */
        /* <DEDUP_REMOVED lines=11> */
[----:B------:R-:W-:Y:S01]  /*15d0*/  UMOV UR31, 0x40000040 ;  /* 0x40000040001f7882 */ /* 0x000fe20000000000 */
        /* <DEDUP_REMOVED lines=12> */
[----:B------:R-:W-:-:S02]  /*16a0*/  UIADD3 UR22, UR21, 0x2, URZ ;  /* 0x0000000215167890 */ /* 0x000fc4000fffe03f */
[----:B------:R-:W-:Y:S01]  /*16b0*/  UIADD3 UR50, UR20, 0x602, URZ ;  /* 0x0000060214327890 */ /* 0x000fe2000fffe03f */
[----:B------:R-:W-:Y:S01]  /*16c0*/  UMOV UR51, 0x40000040 ;  /* 0x4000004000337882 */ /* 0x000fe20000000000 */
[----:B------:R-:W-:Y:S01]  /*16d0*/  UIADD3 UR54, UR20, 0x604, URZ ;  /* 0x0000060414367890 */ /* 0x000fe2000fffe03f */
[----:B------:R-:W-:Y:S01]  /*16e0*/  UMOV UR55, 0x40000040 ;  /* 0x4000004000377882 */ /* 0x000fe20000000000 */
[----:B------:R-:W-:Y:S01]  /*16f0*/  UISETP.GE.AND UP0, UPT, UR37, 0xb1, UPT ;  /* 0x000000b12500788c */ /* 0x000fe2000bf06270 */
[----:B------:R-:W-:Y:S02]  /*1700*/  WARPGROUP.DEPBAR.LE gsb0, 0x0 ;  /* 0x00008000000079c5 */ /* 0x000fe40000010000 */
[----:B------:R-:W-:-:S06]  /*1710*/  WARPGROUP.ARRIVE ;  /* 0x00000000000079c5 */ /* 0x000fcc0000000000 */
[----:B------:R-:W-:Y:S01]  /*1720*/  HGMMA.64x16x16.F32.BF16 R104, gdesc[UR4], RZ, !UPT, gsb0 ;  /* 0x00200000046879f0 */ /* 0x000fe2000c0018ff */
[----:B------:R-:W-:Y:S01]  /*1730*/  UIADD3 UR6, UR20, 0x500, URZ ;  /* 0x0000050014067890 */ /* 0x000fe2000fffe03f */
[----:B------:R-:W-:Y:S01]  /*1740*/  UMOV UR4, UR48 ;  /* 0x0000003000047c82 */ /* 0x000fe20008000000 */
[----:B------:R-:W-:Y:S01]  /*1750*/  UMOV UR5, UR49 ;  /* 0x0000003100057c82 */ /* 0x000fe20008000000 */
[----:B------:R-:W-:Y:S01]  /*1760*/  UMOV UR7, 0x40000040 ;  /* 0x4000004000077882 */ /* 0x000fe20000000000 */
[----:B------:R-:W-:Y:S02]  /*1770*/  WARPGROUP.DEPBAR.LE gsb0, 0x0 ;  /* 0x00008000000079c5 */ /* 0x000fe40000010000 */
[----:B------:R-:W-:-:S06]  /*1780*/  WARPGROUP.ARRIVE ;  /* 0x00000000000079c5 */ /* 0x000fcc0000000000 */
[----:B------:R-:W-:Y:S01]  /*1790*/  HGMMA.64x16x16.F32.BF16 R96, gdesc[UR8], RZ, !UPT, gsb0 ;  /* 0x00200000086079f0 */ /* 0x000fe2000c0018ff */
[----:B------:R-:W-:Y:S02]  /*17a0*/  UIADD3 UR8, UR20, 0x2, URZ ;  /* 0x0000000214087890 */ /* 0x000fe4000fffe03f */
[----:B------:R-:W-:Y:S01]  /*17b0*/  UIADD3 UR10, UR20, 0x102, URZ ;  /* 0x00000102140a7890 */ /* 0x000fe2000fffe03f */
[----:B------:R-:W-:Y:S01]  /*17c0*/  UMOV UR11, 0x40000040 ;  /* 0x40000040000b7882 */ /* 0x000fe20000000000 */
[----:B------:R-:W-:Y:S02]  /*17d0*/  WARPGROUP.DEPBAR.LE gsb0, 0x0 ;  /* 0x00008000000079c5 */ /* 0x000fe40000010000 */
[----:B------:R-:W-:-:S06]  /*17e0*/  WARPGROUP.ARRIVE ;  /* 0x00000000000079c5 */ /* 0x000fcc0000000000 */
[----:B------:R-:W-:Y:S01]  /*17f0*/  HGMMA.64x16x16.F32.BF16 R88, gdesc[UR12], RZ, !UPT, gsb0 ;  /* 0x002000000c5879f0 */ /* 0x000fe2000c0018ff */
[----:B------:R-:W-:Y:S01]  /*1800*/  UMOV UR12, UR22 ;  /* 0x00000016000c7c82 */ /* 0x000fe20008000000 */
[----:B------:R-:W-:Y:S01]  /*1810*/  UMOV UR13, 0x40000040 ;  /* 0x40000040000d7882 */ /* 0x000fe20000000000 */
[----:B------:R-:W-:Y:S01]  /*1820*/  UMOV UR14, UR8 ;  /* 0x00000008000e7c82 */ /* 0x000fe20008000000 */
[----:B------:R-:W-:Y:S01]  /*1830*/  UMOV UR15, 0x40000040 ;  /* 0x40000040000f7882 */ /* 0x000fe20000000000 */
[----:B------:R-:W-:Y:S01]  /*1840*/  UMOV UR48, UR12 ;  /* 0x0000000c00307c82 */ /* 0x000fe20008000000 */
[----:B------:R-:W-:Y:S01]  /*1850*/  UMOV UR49, UR13 ;  /* 0x0000000d00317c82 */ /* 0x000fe20008000000 */
[----:B------:R-:W-:Y:S01]  /*1860*/  UMOV UR8, UR48 ;  /* 0x0000003000087c82 */ /* 0x000fe20008000000 */
[----:B------:R-:W-:Y:S01]  /*1870*/  UMOV UR9, UR49 ;  /* 0x0000003100097c82 */ /* 0x000fe20008000000 */
[----:B------:R-:W-:Y:S01]  /*1880*/  IMAD.U32 R8, RZ, RZ, UR12 ;  /* 0x0000000cff087e24 */ /* 0x000fe2000f8e00ff */
[----:B------:R-:W-:Y:S01]  /*1890*/  UIADD3 UR22, UR21, 0x4, URZ ;  /* 0x0000000415167890 */ /* 0x000fe2000fffe03f */
[----:B------:R-:W-:Y:S01]  /*18a0*/  IMAD.U32 R9, RZ, RZ, UR13 ;  /* 0x0000000dff097e24 */ /* 0x000fe2000f8e00ff */
[----:B------:R-:W-:-:S02]  /*18b0*/  WARPGROUP.DEPBAR.LE gsb0, 0x0 ;  /* 0x00008000000079c5 */ /* 0x000fc40000010000 */
        /* <DEDUP_REMOVED lines=50> */
[----:B------:R-:W-:Y:S01]  /*1be0*/  HGMMA.64x16x16.F32.BF16 R112, gdesc[UR12], R112, gsb0 ;  /* 0x002000000c7079f0 */ /* 0x000fe20008001870 */
        /* <DEDUP_REMOVED lines=14> */
[----:B------:R-:W-:Y:S02]  /*1cd0*/  UIADD3 UR8, UR20, 0x4, URZ ;  /* 0x0000000414087890 */ /* 0x000fe4000fffe03f */
[----:B------:R-:W-:Y:S01]  /*1ce0*/  UIADD3 UR10, UR20, 0x104, URZ ;  /* 0x00000104140a7890 */ /* 0x000fe2000fffe03f */
[----:B------:R-:W-:Y:S01]  /*1cf0*/  UMOV UR11, 0x40000040 ;  /* 0x40000040000b7882 */ /* 0x000fe20000000000 */
[----:B------:R-:W-:Y:S02]  /*1d00*/  WARPGROUP.DEPBAR.LE gsb0, 0x0 ;  /* 0x00008000000079c5 */ /* 0x000fe40000010000 */
[----:B------:R-:W-:-:S06]  /*1d10*/  WARPGROUP.ARRIVE ;  /* 0x00000000000079c5 */ /* 0x000fcc0000000000 */
[----:B------:R-:W-:Y:S01]  /*1d20*/  HGMMA.64x16x16.F32.BF16 R88, gdesc[UR12], R88, gsb0 ;  /* 0x002000000c5879f0 */ /* 0x000fe20008001858 */
        /* <DEDUP_REMOVED lines=8> */
[----:B------:R-:W-:Y:S01]  /*1db0*/  MOV R6, UR12 ;  /* 0x0000000c00067c02 */ /* 0x000fe20008000f00 */
[----:B------:R-:W-:Y:S01]  /*1dc0*/  IMAD.U32 R7, RZ, RZ, UR13 ;  /* 0x0000000dff077e24 */ /* 0x000fe2000f8e00ff */
[----:B------:R-:W-:Y:S01]  /*1dd0*/  UIADD3 UR22, UR21, 0x6, URZ ;  /* 0x0000000615167890 */ /* 0x000fe2000fffe03f */
[----:B------:R-:W-:-:S02]  /*1de0*/  WARPGROUP.DEPBAR.LE gsb0, 0x0 ;  /* 0x00008000000079c5 */ /* 0x000fc40000010000 */
        /* <DEDUP_REMOVED lines=209> */
[----:B------:R-:W-:Y:S01]  /*2b00*/  UIADD3 UR22, UR21, 0x402, URZ ;  /* 0x0000040215167890 */ /* 0x000fe2000fffe03f */
[----:B------:R-:W-:-:S02]  /*2b10*/  WARPGROUP.DEPBAR.LE gsb0, 0x0 ;  /* 0x00008000000079c5 */ /* 0x000fc40000010000 */
        /* <DEDUP_REMOVED lines=24> */
[----:B------:R-:W-:Y:S01]  /*2ca0*/  UMOV UR9, 0x40000040 ;  /* 0x4000004000097882 */ /* 0x000fe20000000000 */
[----:B------:R-:W-:Y:S01]  /*2cb0*/  UMOV UR11, 0x40000040 ;  /* 0x40000040000b7882 */ /* 0x000fe20000000000 */
[----:B------:R-:W-:Y:S01]  /*2cc0*/  UMOV UR48, UR8 ;  /* 0x0000000800307c82 */ /* 0x000fe20008000000 */
[----:B------:R-:W-:Y:S01]  /*2cd0*/  UMOV UR49, UR9 ;  /* 0x0000000900317c82 */ /* 0x000fe20008000000 */
[----:B------:R-:W-:Y:S01]  /*2ce0*/  UMOV UR44, UR8 ;  /* 0x00000008002c7c82 */ /* 0x000fe20008000000 */
[----:B------:R-:W-:Y:S01]  /*2cf0*/  UMOV UR45, UR9 ;  /* 0x00000009002d7c82 */ /* 0x000fe20008000000 */
[----:B------:R-:W-:Y:S01]  /*2d00*/  UMOV UR40, UR8 ;  /* 0x0000000800287c82 */ /* 0x000fe20008000000 */
[----:B------:R-:W-:Y:S01]  /*2d10*/  UMOV UR41, UR9 ;  /* 0x0000000900297c82 */ /* 0x000fe20008000000 */
        /* <DEDUP_REMOVED lines=39> */
[----:B------:R-:W-:Y:S01]  /*2f90*/  ULDC UR7, c[0x0][0x988] ;  /* 0x0002620000077ab9 */ /* 0x000fe20000000800 */
        /* <DEDUP_REMOVED lines=71> */
[----:B------:R-:W-:Y:S03]  /*3410*/  HGMMA.64x16x16.F32.BF16 R24, gdesc[UR8], R24, gsb0 ;  /* 0x00200000081879f0 */ /* 0x000fe60008001818 */
[----:B------:R-:W-:Y:S02]  /*3420*/  WARPGROUP.DEPBAR.LE gsb0, 0x0 ;  /* 0x00008000000079c5 */ /* 0x000fe40000010000 */
[----:B------:R-:W-:-:S06]  /*3430*/  WARPGROUP.ARRIVE ;  /* 0x00000000000079c5 */ /* 0x000fcc0000000000 */
[----:B------:R-:W-:Y:S01]  /*3440*/  HGMMA.64x16x16.F32.BF16 R112, gdesc[UR12], R112, gsb0 ;  /* 0x002000000c7079f0 */ /* 0x000fe20008001870 */
[----:B------:R-:W-:Y:S01]  /*3450*/  UIADD3 UR14, UR20, 0x804, URZ ;  /* 0x00000804140e7890 */ /* 0x000fe2000fffe03f */
[----:B------:R-:W-:Y:S01]  /*3460*/  UMOV UR15, 0x40000040 ;  /* 0x40000040000f7882 */ /* 0x000fe20000000000 */
[----:B------:R-:W-:Y:S02]  /*3470*/  WARPGROUP.DEPBAR.LE gsb0, 0x0 ;  /* 0x00008000000079c5 */ /* 0x000fe40000010000 */
[----:B------:R-:W-:-:S06]  /*3480*/  WARPGROUP.ARRIVE ;  /* 0x00000000000079c5 */ /* 0x000fcc0000000000 */
[----:B------:R-:W-:Y:S03]  /*3490*/  HGMMA.64x16x16.F32.BF16 R104, gdesc[UR52], R104, gsb0 ;  /* 0x00200000346879f0 */ /* 0x000fe60008001868 */
        /* <DEDUP_REMOVED lines=21> */
[----:B------:R-:W-:Y:S01]  /*35f0*/  ULDC UR6, c[0x0][0x9d8] ;  /* 0x0002760000067ab9 */ /* 0x000fe20000000800 */
        /* <DEDUP_REMOVED lines=18> */
[----:B------:R-:W-:Y:S01]  /*3720*/  WARPGROUP.ARRIVE ;  /* 0x00000000000079c5 */ /* 0x000fe20000000000 */
[----:B------:R-:W-:Y:S01]  /*3730*/  FMUL.FTZ R13, R112, UR6 ;  /* 0x00000006700d7c20 */ /* 0x000fe20008410000 */
[----:B------:R-:W-:Y:S01]  /*3740*/  FMUL.FTZ R14, R113, UR6 ;  /* 0x00000006710e7c20 */ /* 0x000fe20008410000 */
[----:B------:R-:W-:Y:S01]  /*3750*/  FMUL.FTZ R21, R117, UR6 ;  /* 0x0000000675157c20 */ /* 0x000fe20008410000 */
[----:B------:R-:W-:Y:S01]  /*3760*/  FMUL.FTZ R15, R116, UR6 ;  /* 0x00000006740f7c20 */ /* 0x000fe20008410000 */
[----:B------:R-:W-:Y:S01]  /*3770*/  FMUL.FTZ R12, R114, UR6 ;  /* 0x00000006720c7c20 */ /* 0x000fe20008410000 */
[----:B------:R-:W-:Y:S01]  /*3780*/  HGMMA.64x16x16.F32.BF16 R104, gdesc[UR16], R104, gsb0 ;  /* 0x00200000106879f0 */ /* 0x000fe20008001868 */
[----:B------:R-:W-:Y:S01]  /*3790*/  UIADD3 UR18, UR20, 0x686, URZ ;  /* 0x0000068614127890 */ /* 0x000fe2000fffe03f */
[----:B------:R-:W1:Y:S01]  /*37a0*/  MUFU.TANH R13, R13 ;  /* 0x0000000d000d7308 */ /* 0x000e620000002400 */
[----:B------:R-:W-:Y:S01]  /*37b0*/  UMOV UR19, 0x40000040 ;  /* 0x4000004000137882 */ /* 0x000fe20000000000 */
[----:B------:R-:W-:Y:S01]  /*37c0*/  FMUL.FTZ R83, R119, UR6 ;  /* 0x0000000677537c20 */ /* 0x000fe20008410000 */
[----:B------:R-:W-:Y:S01]  /*37d0*/  FMUL.FTZ R20, R115, UR6 ;  /* 0x0000000673147c20 */ /* 0x000fe20008410000 */
[----:B------:R-:W-:-:S04]  /*37e0*/  FMUL.FTZ R82, R118, UR6 ;  /* 0x0000000676527c20 */ /* 0x000fc80008410000 */
[----:B------:R-:W-:Y:S08]  /*37f0*/  MUFU.TANH R14, R14 ;  /* 0x0000000e000e7308 */ /* 0x000ff00000002400 */
[----:B------:R-:W2:Y:S08]  /*3800*/  MUFU.TANH R21, R21 ;  /* 0x0000001500157308 */ /* 0x000eb00000002400 */
[----:B------:R-:W3:Y:S08]  /*3810*/  MUFU.TANH R15, R15 ;  /* 0x0000000f000f7308 */ /* 0x000ef00000002400 */
[----:B------:R-:W4:Y:S08]  /*3820*/  MUFU.TANH R12, R12 ;  /* 0x0000000c000c7308 */ /* 0x000f300000002400 */
[----:B------:R-:W-:Y:S08]  /*3830*/  MUFU.TANH R20, R20 ;  /* 0x0000001400147308 */ /* 0x000ff00000002400 */
[----:B------:R-:W-:Y:S01]  /*3840*/  MUFU.TANH R82, R82 ;  /* 0x0000005200527308 */ /* 0x000fe20000002400 */
[----:B------:R-:W-:-:S02]  /*3850*/  WARPGROUP.DEPBAR.LE gsb0, 0x0 ;  /* 0x00008000000079c5 */ /* 0x000fc40000010000 */
        /* <DEDUP_REMOVED lines=8> */
[----:B------:R-:W5:Y:S01]  /*38e0*/  MUFU.TANH R80, R80 ;  /* 0x0000005000507308 */ /* 0x000f620000002400 */
[----:B------:R-:W-:Y:S01]  /*38f0*/  UMOV UR19, 0x40000040 ;  /* 0x4000004000137882 */ /* 0x000fe20000000000 */
[----:B------:R-:W-:Y:S01]  /*3900*/  FMUL.FTZ R104, R107, UR6 ;  /* 0x000000066b687c20 */ /* 0x000fe20008410000 */
[----:B------:R-:W-:Y:S01]  /*3910*/  FMUL.FTZ R110, R110, UR6 ;  /* 0x000000066e6e7c20 */ /* 0x000fe20008410000 */
[----:B------:R-:W-:-:S04]  /*3920*/  FMUL.FTZ R111, R111, UR6 ;  /* 0x000000066f6f7c20 */ /* 0x000fc80008410000 */
[----:B------:R-:W5:Y:S08]  /*3930*/  MUFU.TANH R81, R81 ;  /* 0x0000005100517308 */ /* 0x000f700000002400 */
[----:B------:R-:W-:Y:S08]  /*3940*/  MUFU.TANH R85, R85 ;  /* 0x0000005500557308 */ /* 0x000ff00000002400 */
[----:B------:R-:W5:Y:S08]  /*3950*/  MUFU.TANH R83, R83 ;  /* 0x0000005300537308 */ /* 0x000f700000002400 */
[----:B------:R-:W-:Y:S08]  /*3960*/  MUFU.TANH R84, R84 ;  /* 0x0000005400547308 */ /* 0x000ff00000002400 */
        /* <DEDUP_REMOVED lines=8> */
[----:B------:R-:W5:Y:S01]  /*39f0*/  MUFU.TANH R106, R96 ;  /* 0x00000060006a7308 */ /* 0x000f620000002400 */
[----:B------:R-:W-:Y:S01]  /*3a00*/  HGMMA.64x16x16.F32.BF16 R88, gdesc[UR16], R88, gsb0 ;  /* 0x00200000105879f0 */ /* 0x000fe20008001858 */
[----:B------:R-:W-:Y:S01]  /*3a10*/  UIADD3 UR18, UR20, 0x786, URZ ;  /* 0x0000078614127890 */ /* 0x000fe2000fffe03f */
[----:B------:R-:W-:Y:S01]  /*3a20*/  FMUL.FTZ R101, R101, UR6 ;  /* 0x0000000665657c20 */ /* 0x000fe20008410000 */
[----:B------:R-:W-:Y:S01]  /*3a30*/  UMOV UR19, 0x40000040 ;  /* 0x4000004000137882 */ /* 0x000fe20000000000 */
[----:B------:R-:W-:Y:S01]  /*3a40*/  FMUL.FTZ R102, R102, UR6 ;  /* 0x0000000666667c20 */ /* 0x000fe20008410000 */
[----:B------:R-:W-:Y:S01]  /*3a50*/  FMUL.FTZ R99, R99, UR6 ;  /* 0x0000000663637c20 */ /* 0x000fe20008410000 */
[----:B------:R-:W-:Y:S01]  /*3a60*/  FMUL.FTZ R103, R103, UR6 ;  /* 0x0000000667677c20 */ /* 0x000fe20008410000 */
[----:B------:R-:W-:Y:S08]  /*3a70*/  MUFU.TANH R112, R112 ;  /* 0x0000007000707308 */ /* 0x000ff00000002400 */
[----:B------:R-:W5:Y:S08]  /*3a80*/  MUFU.TANH R97, R98 ;  /* 0x0000006200617308 */ /* 0x000f700000002400 */
[----:B------:R-:W-:Y:S08]  /*3a90*/  MUFU.TANH R110, R110 ;  /* 0x0000006e006e7308 */ /* 0x000ff00000002400 */
[----:B------:R-:W-:Y:S08]  /*3aa0*/  MUFU.TANH R108, R100 ;  /* 0x00000064006c7308 */ /* 0x000ff00000002400 */
[----:B------:R-:W-:Y:S08]  /*3ab0*/  MUFU.TANH R111, R111 ;  /* 0x0000006f006f7308 */ /* 0x000ff00000002400 */
[----:B------:R-:W-:Y:S01]  /*3ac0*/  MUFU.TANH R101, R101 ;  /* 0x0000006500657308 */ /* 0x000fe20000002400 */
[----:B------:R-:W-:-:S02]  /*3ad0*/  WARPGROUP.DEPBAR.LE gsb0, 0x0 ;  /* 0x00008000000079c5 */ /* 0x000fc40000010000 */
[----:B------:R-:W-:Y:S01]  /*3ae0*/  WARPGROUP.ARRIVE ;  /* 0x00000000000079c5 */ /* 0x000fe20000000000 */
[----:B------:R-:W-:Y:S01]  /*3af0*/  FMUL.FTZ R94, R94, UR6 ;  /* 0x000000065e5e7c20 */ /* 0x000fe20008410000 */
[----:B------:R-:W-:Y:S01]  /*3b00*/  FMUL.FTZ R92, R92, UR6 ;  /* 0x000000065c5c7c20 */ /* 0x000fe20008410000 */
[----:B------:R-:W-:Y:S02]  /*3b10*/  FMUL.FTZ R88, R88, UR6 ;  /* 0x0000000658587c20 */ /* 0x000fe40008410000 */
[----:B------:R-:W-:Y:S01]  /*3b20*/  MUFU.TANH R107, R102 ;  /* 0x00000066006b7308 */ /* 0x000fe20000002400 */
[----:B------:R-:W-:Y:S01]  /*3b30*/  FMUL.FTZ R89, R89, UR6 ;  /* 0x0000000659597c20 */ /* 0x000fe20008410000 */
[----:B------:R-:W-:Y:S01]  /*3b40*/  HGMMA.64x16x16.F32.BF16 R72, gdesc[UR16], R72, gsb0 ;  /* 0x00200000104879f0 */ /* 0x000fe20008001848 */
[----:B------:R-:W-:Y:S01]  /*3b50*/  UIADD3 UR18, UR20, 0x806, URZ ;  /* 0x0000080614127890 */ /* 0x000fe2000fffe03f */
[----:B------:R-:W-:Y:S01]  /*3b60*/  FMUL.FTZ R93, R93, UR6 ;  /* 0x000000065d5d7c20 */ /* 0x000fe20008410000 */
[----:B------:R-:W-:Y:S01]  /*3b70*/  UMOV UR19, 0x40000040 ;  /* 0x4000004000137882 */ /* 0x000fe20000000000 */
[----:B------:R-:W-:Y:S01]  /*3b80*/  FMUL.FTZ R90, R90, UR6 ;  /* 0x000000065a5a7c20 */ /* 0x000fe20008410000 */
[----:B------:R-:W-:Y:S01]  /*3b90*/  FMUL.FTZ R91, R91, UR6 ;  /* 0x000000065b5b7c20 */ /* 0x000fe20008410000 */
[----:B------:R-:W-:Y:S01]  /*3ba0*/  MUFU.TANH R109, R94 ;  /* 0x0000005e006d7308 */ /* 0x000fe20000002400 */
[----:B------:R-:W-:-:S07]  /*3bb0*/  FMUL.FTZ R95, R95, UR6 ;  /* 0x000000065f5f7c20 */ /* 0x000fce0008410000 */
[----:B------:R-:W-:Y:S08]  /*3bc0*/  MUFU.TANH R118, R92 ;  /* 0x0000005c00767308 */ /* 0x000ff00000002400 */
[----:B------:R-:W-:Y:S08]  /*3bd0*/  MUFU.TANH R88, R88 ;  /* 0x0000005800587308 */ /* 0x000ff00000002400 */
[----:B------:R-:W-:Y:S08]  /*3be0*/  MUFU.TANH R99, R99 ;  /* 0x0000006300637308 */ /* 0x000ff00000002400 */
[----:B------:R-:W5:Y:S08]  /*3bf0*/  MUFU.TANH R89, R89 ;  /* 0x0000005900597308 */ /* 0x000f700000002400 */
[----:B------:R-:W-:Y:S01]  /*3c00*/  MUFU.TANH R103, R103 ;  /* 0x0000006700677308 */ /* 0x000fe20000002400 */
[----:B------:R-:W-:-:S02]  /*3c10*/  WARPGROUP.DEPBAR.LE gsb0, 0x0 ;  /* 0x00008000000079c5 */ /* 0x000fc40000010000 */
[----:B------:R-:W-:Y:S01]  /*3c20*/  WARPGROUP.ARRIVE ;  /* 0x00000000000079c5 */ /* 0x000fe20000000000 */
[----:B------:R-:W-:-:S04]  /*3c30*/  FMUL.FTZ R72, R72, UR6 ;  /* 0x0000000648487c20 */ /* 0x000fc80008410000 */
[----:B------:R-:W-:Y:S01]  /*3c40*/  MUFU.TANH R93, R93 ;  /* 0x0000005d005d7308 */ /* 0x000fe20000002400 */
[----:B------:R-:W-:Y:S01]  /*3c50*/  FMUL.FTZ R73, R73, UR6 ;  /* 0x0000000649497c20 */ /* 0x000fe20008410000 */
[----:B------:R-:W-:Y:S01]  /*3c60*/  FMUL.FTZ R76, R76, UR6 ;  /* 0x000000064c4c7c20 */ /* 0x000fe20008410000 */
[----:B------:R-:W-:Y:S01]  /*3c70*/  FMUL.FTZ R77, R77, UR6 ;  /* 0x000000064d4d7c20 */ /* 0x000fe20008410000 */
[----:B------:R-:W-:Y:S01]  /*3c80*/  HGMMA.64x16x16.F32.BF16 R64, gdesc[UR16], R64, gsb0 ;  /* 0x00200000104079f0 */ /* 0x000fe20008001840 */
[----:B------:R-:W-:Y:S01]  /*3c90*/  UIADD3 UR18, UR20, 0x886, URZ ;  /* 0x0000088614127890 */ /* 0x000fe2000fffe03f */
[----:B------:R-:W-:Y:S01]  /*3ca0*/  FMUL.FTZ R74, R74, UR6 ;  /* 0x000000064a4a7c20 */ /* 0x000fe20008410000 */
[----:B------:R-:W-:Y:S01]  /*3cb0*/  UMOV UR19, 0x40000040 ;  /* 0x4000004000137882 */ /* 0x000fe20000000000 */
[----:B------:R-:W-:Y:S01]  /*3cc0*/  MUFU.TANH R90, R90 ;  /* 0x0000005a005a7308 */ /* 0x000fe20000002400 */
[----:B------:R-:W-:Y:S01]  /*3cd0*/  FMUL.FTZ R75, R75, UR6 ;  /* 0x000000064b4b7c20 */ /* 0x000fe20008410000 */
[----:B------:R-:W-:Y:S01]  /*3ce0*/  FMUL.FTZ R78, R78, UR6 ;  /* 0x000000064e4e7c20 */ /* 0x000fe20008410000 */
[----:B------:R-:W-:-:S05]  /*3cf0*/  FMUL.FTZ R79, R79, UR6 ;  /* 0x000000064f4f7c20 */ /* 0x000fca0008410000 */
[----:B------:R-:W-:Y:S08]  /*3d00*/  MUFU.TANH R72, R72 ;  /* 0x0000004800487308 */ /* 0x000ff00000002400 */
[----:B------:R-:W5:Y:S08]  /*3d10*/  MUFU.TANH R91, R91 ;  /* 0x0000005b005b7308 */ /* 0x000f700000002400 */
[----:B------:R-:W-:Y:S08]  /*3d20*/  MUFU.TANH R73, R73 ;  /* 0x0000004900497308 */ /* 0x000ff00000002400 */
[----:B------:R-:W5:Y:S08]  /*3d30*/  MUFU.TANH R76, R76 ;  /* 0x0000004c004c7308 */ /* 0x000f700000002400 */
[----:B------:R-:W5:Y:S01]  /*3d40*/  MUFU.TANH R95, R95 ;  /* 0x0000005f005f7308 */ /* 0x000f620000002400 */
[----:B------:R-:W-:-:S02]  /*3d50*/  WARPGROUP.DEPBAR.LE gsb0, 0x0 ;  /* 0x00008000000079c5 */ /* 0x000fc40000010000 */
[----:B------:R-:W-:Y:S01]  /*3d60*/  WARPGROUP.ARRIVE ;  /* 0x00000000000079c5 */ /* 0x000fe20000000000 */
[----:B------:R-:W-:Y:S01]  /*3d70*/  FMUL.FTZ R65, R65, UR6 ;  /* 0x0000000641417c20 */ /* 0x000fe20008410000 */
[----:B------:R-:W-:Y:S01]  /*3d80*/  FMUL.FTZ R64, R64, UR6 ;  /* 0x0000000640407c20 */ /* 0x000fe20008410000 */
[----:B------:R-:W-:Y:S01]  /*3d90*/  FMUL.FTZ R68, R68, UR6 ;  /* 0x0000000644447c20 */ /* 0x000fe20008410000 */
[----:B------:R-:W-:Y:S01]  /*3da0*/  FMUL.FTZ R70, R70, UR6 ;  /* 0x0000000646467c20 */ /* 0x000fe20008410000 */
[----:B------:R-:W-:Y:S01]  /*3db0*/  MUFU.TANH R134, R65 ;  /* 0x0000004100867308 */ /* 0x000fe20000002400 */
[----:B------:R-:W-:Y:S01]  /*3dc0*/  HGMMA.64x16x16.F32.BF16 R56, gdesc[UR16], R56, gsb0 ;  /* 0x00200000103879f0 */ /* 0x000fe20008001838 */
[----:B------:R-:W-:Y:S01]  /*3dd0*/  UIADD3 UR18, UR20, 0x906, URZ ;  /* 0x0000090614127890 */ /* 0x000fe2000fffe03f */
[----:B------:R-:W-:Y:S01]  /*3de0*/  FMUL.FTZ R69, R69, UR6 ;  /* 0x0000000645457c20 */ /* 0x000fe20008410000 */
[----:B------:R-:W-:Y:S01]  /*3df0*/  UMOV UR19, 0x40000040 ;  /* 0x4000004000137882 */ /* 0x000fe20000000000 */
[----:B------:R-:W-:Y:S01]  /*3e00*/  FMUL.FTZ R66, R66, UR6 ;  /* 0x0000000642427c20 */ /* 0x000fe20008410000 */
[----:B------:R-:W-:-:S02]  /*3e10*/  FMUL.FTZ R67, R67, UR6 ;  /* 0x0000000643437c20 */ /* 0x000fc40008410000 */
[----:B------:R1:W-:Y:S08]  /*3e20*/  MUFU.TANH R132, R64 ;  /* 0x0000004000847308 */ /* 0x0003f00000002400 */
[----:B------:R-:W-:Y:S01]  /*3e30*/  MUFU.TANH R138, R68 ;  /* 0x00000044008a7308 */ /* 0x000fe20000002400 */
[----:B-1----:R-:W-:-:S07]  /*3e40*/  FMUL.FTZ R64, R71, UR6 ;  /* 0x0000000647407c20 */ /* 0x002fce0008410000 */
[----:B------:R-:W-:Y:S08]  /*3e50*/  MUFU.TANH R115, R64 ;  /* 0x0000004000737308 */ /* 0x000ff00000002400 */
[----:B------:R-:W-:Y:S08]  /*3e60*/  MUFU.TANH R71, R70 ;  /* 0x0000004600477308 */ /* 0x000ff00000002400 */
[----:B------:R-:W1:Y:S08]  /*3e70*/  MUFU.TANH R77, R77 ;  /* 0x0000004d004d7308 */ /* 0x000e700000002400 */
[----:B------:R-:W1:Y:S01]  /*3e80*/  MUFU.TANH R74, R74 ;  /* 0x0000004a004a7308 */ /* 0x000e620000002400 */
[----:B------:R-:W-:-:S02]  /*3e90*/  WARPGROUP.DEPBAR.LE gsb0, 0x0 ;  /* 0x00008000000079c5 */ /* 0x000fc40000010000 */
[----:B------:R-:W-:Y:S01]  /*3ea0*/  WARPGROUP.ARRIVE ;  /* 0x00000000000079c5 */ /* 0x000fe20000000000 */
[----:B------:R-:W-:Y:S01]  /*3eb0*/  FMUL.FTZ R56, R56, UR6 ;  /* 0x0000000638387c20 */ /* 0x000fe20008410000 */
[----:B------:R-:W-:Y:S01]  /*3ec0*/  FMUL.FTZ R65, R57, UR6 ;  /* 0x0000000639417c20 */ /* 0x000fe20008410000 */
[----:B------:R-:W-:Y:S01]  /*3ed0*/  FMUL.FTZ R57, R59, UR6 ;  /* 0x000000063b397c20 */ /* 0x000fe20008410000 */
[----:B------:R-:W-:Y:S01]  /*3ee0*/  FMUL.FTZ R150, R60, UR6 ;  /* 0x000000063c967c20 */ /* 0x000fe20008410000 */
[----:B------:R2:W-:Y:S01]  /*3ef0*/  MUFU.TANH R146, R56 ;  /* 0x0000003800927308 */ /* 0x0005e20000002400 */
[----:B------:R-:W-:Y:S01]  /*3f00*/  HGMMA.64x16x16.F32.BF16 R48, gdesc[UR16], R48, gsb0 ;  /* 0x00200000103079f0 */ /* 0x000fe20008001830 */
[----:B------:R-:W-:Y:S01]  /*3f10*/  UIADD3 UR18, UR20, 0x986, URZ ;  /* 0x0000098614127890 */ /* 0x000fe2000fffe03f */
[----:B------:R-:W-:Y:S01]  /*3f20*/  FMUL.FTZ R58, R58, UR6 ;  /* 0x000000063a3a7c20 */ /* 0x000fe20008410000 */
[----:B------:R-:W-:Y:S01]  /*3f30*/  UMOV UR19, 0x40000040 ;  /* 0x4000004000137882 */ /* 0x000fe20000000000 */
[----:B------:R-:W-:Y:S01]  /*3f40*/  FMUL.FTZ R62, R62, UR6 ;  /* 0x000000063e3e7c20 */ /* 0x000fe20008410000 */
[----:B------:R-:W-:Y:S01]  /*3f50*/  FMUL.FTZ R59, R61, UR6 ;  /* 0x000000063d3b7c20 */ /* 0x000fe20008410000 */
[----:B------:R-:W-:Y:S01]  /*3f60*/  FMUL.FTZ R63, R63, UR6 ;  /* 0x000000063f3f7c20 */ /* 0x000fe20008410000 */
[----:B------:R3:W-:Y:S01]  /*3f70*/  MUFU.TANH R119, R57 ;  /* 0x0000003900777308 */ /* 0x0007e20000002400 */
[----:B--2---:R-:W-:-:S07]  /*3f80*/  IADD3 R56, R225, UR37, RZ ;  /* 0x00000025e1387c10 */ /* 0x004fce000fffe0ff */
[----:B------:R-:W2:Y:S01]  /*3f90*/  MUFU.TANH R75, R75 ;  /* 0x0000004b004b7308 */ /* 0x000ea20000002400 */
[----:B---3--:R-:W-:-:S05]  /*3fa0*/  IMAD R57, R123, -0xb0, R56 ;  /* 0xffffff507b397824 */ /* 0x008fca00078e0238 */
[C---:B------:R-:W-:Y:S02]  /*3fb0*/  ISETP.GT.AND P5, PT, R57.reuse, RZ, PT ;  /* 0x000000ff3900720c */ /* 0x040fe40003fa4270 */
[C---:B------:R-:W-:Y:S01]  /*3fc0*/  ISETP.GT.AND P4, PT, R57.reuse, 0x1, PT ;  /* 0x000000013900780c */ /* 0x040fe20003f84270 */
[----:B------:R-:W-:Y:S01]  /*3fd0*/  MUFU.TANH R117, R58 ;  /* 0x0000003a00757308 */ /* 0x000fe20000002400 */
[C---:B------:R-:W-:Y:S02]  /*3fe0*/  ISETP.GT.AND P3, PT, R57.reuse, 0x9, PT ;  /* 0x000000093900780c */ /* 0x040fe40003f64270 */
[----:B------:R-:W-:Y:S02]  /*3ff0*/  ISETP.GT.AND P2, PT, R57, 0x8, PT ;  /* 0x000000083900780c */ /* 0x000fe40003f44270 */
[----:B------:R-:W-:Y:S02]  /*4000*/  FSEL R86, R13, -INF , P5 ;  /* 0xff8000000d567808 */ /* 0x000fe40002800000 */
[----:B------:R-:W-:Y:S01]  /*4010*/  FSEL R94, R21, -INF , P3 ;  /* 0xff800000155e7808 */ /* 0x000fe20001800000 */
[----:B------:R-:W3:Y:S01]  /*4020*/  MUFU.TANH R78, R78 ;  /* 0x0000004e004e7308 */ /* 0x000ee20000002400 */
[----:B------:R-:W-:-:S02]  /*4030*/  FSEL R92, R15, -INF , P2 ;  /* 0xff8000000f5c7808 */ /* 0x000fc40001000000 */
[C---:B------:R-:W-:Y:S02]  /*4040*/  ISETP.GT.AND P6, PT, R57.reuse, 0x10, PT ;  /* 0x000000103900780c */ /* 0x040fe40003fc4270 */
[----:B----4-:R-:W-:Y:S02]  /*4050*/  FSEL R12, R12, -INF , P5 ;  /* 0xff8000000c0c7808 */ /* 0x010fe40002800000 */
[----:B------:R-:W-:Y:S01]  /*4060*/  ISETP.GT.AND P5, PT, R57, 0x11, PT ;  /* 0x000000113900780c */ /* 0x000fe20003fa4270 */
[----:B------:R-:W4:Y:S01]  /*4070*/  MUFU.TANH R79, R79 ;  /* 0x0000004f004f7308 */ /* 0x000f220000002400 */
[----:B-----5:R-:W-:Y:S02]  /*4080*/  FSEL R96, R80, -INF , P6 ;  /* 0xff80000050607808 */ /* 0x020fe40003000000 */
[----:B------:R-:W-:Y:S02]  /*4090*/  FSEL R13, R20, -INF , P4 ;  /* 0xff800000140d7808 */ /* 0x000fe40002000000 */
[----:B------:R-:W-:-:S02]  /*40a0*/  FSEL R98, R81, -INF , P5 ;  /* 0xff80000051627808 */ /* 0x000fc40002800000 */
[----:B------:R-:W-:Y:S01]  /*40b0*/  FSEL R20, R83, -INF , P3 ;  /* 0xff80000053147808 */ /* 0x000fe20001800000 */
[----:B------:R-:W-:Y:S01]  /*40c0*/  MUFU.TANH R61, R62 ;  /* 0x0000003e003d7308 */ /* 0x000fe20000002400 */
[----:B------:R-:W-:Y:S01]  /*40d0*/  ISETP.GT.AND P3, PT, R57, 0x20, PT ;  /* 0x000000203900780c */ /* 0x000fe20003f64270 */
[----:B------:R-:W-:Y:S01]  /*40e0*/  IMAD.MOV.U32 R83, RZ, RZ, R87 ;  /* 0x000000ffff537224 */ /* 0x000fe200078e0057 */
[----:B------:R-:W-:Y:S02]  /*40f0*/  WARPGROUP.DEPBAR.LE gsb0, 0x0 ;  /* 0x00008000000079c5 */ /* 0x000fe40000010000 */
[----:B------:R-:W-:Y:S01]  /*4100*/  WARPGROUP.ARRIVE ;  /* 0x00000000000079c5 */ /* 0x000fe20000000000 */
[----:B------:R-:W-:Y:S01]  /*4110*/  FSEL R106, R106, -INF , P3 ;  /* 0xff8000006a6a7808 */ /* 0x000fe20001800000 */
[----:B------:R-:W-:Y:S01]  /*4120*/  FMUL.FTZ R48, R48, UR6 ;  /* 0x0000000630307c20 */ /* 0x000fe20008410000 */
[----:B------:R-:W-:Y:S01]  /*4130*/  FMUL.FTZ R50, R50, UR6 ;  /* 0x0000000632327c20 */ /* 0x000fe20008410000 */
[----:B------:R-:W-:Y:S01]  /*4140*/  FMUL.FTZ R52, R52, UR6 ;  /* 0x0000000634347c20 */ /* 0x000fe20008410000 */
[----:B------:R-:W-:Y:S01]  /*4150*/  FMUL.FTZ R56, R54, UR6 ;  /* 0x0000000636387c20 */ /* 0x000fe20008410000 */
[----:B------:R-:W-:Y:S01]  /*4160*/  HGMMA.64x16x16.F32.BF16 R40, gdesc[UR16], R40, gsb0 ;  /* 0x00200000102879f0 */ /* 0x000fe20008001828 */
[----:B------:R-:W-:Y:S01]  /*4170*/  UIADD3 UR18, UR20, 0xa06, URZ ;  /* 0x00000a0614127890 */ /* 0x000fe2000fffe03f */
[----:B------:R5:W-:Y:S01]  /*4180*/  MUFU.TANH R154, R48 ;  /* 0x00000030009a7308 */ /* 0x000be20000002400 */
[----:B------:R-:W-:Y:S01]  /*4190*/  UMOV UR19, 0x40000040 ;  /* 0x4000004000137882 */ /* 0x000fe20000000000 */
[----:B------:R-:W-:Y:S01]  /*41a0*/  FMUL.FTZ R49, R49, UR6 ;  /* 0x0000000631317c20 */ /* 0x000fe20008410000 */
[----:B------:R-:W-:Y:S01]  /*41b0*/  FMUL.FTZ R53, R53, UR6 ;  /* 0x0000000635357c20 */ /* 0x000fe20008410000 */
[----:B------:R-:W-:Y:S01]  /*41c0*/  FMUL.FTZ R51, R51, UR6 ;  /* 0x0000000633337c20 */ /* 0x000fe20008410000 */
[----:B------:R-:W-:-:S03]  /*41d0*/  FMUL.FTZ R55, R55, UR6 ;  /* 0x0000000637377c20 */ /* 0x000fc60008410000 */
[----:B------:R-:W-:Y:S01]  /*41e0*/  MUFU.TANH R158, R52 ;  /* 0x00000034009e7308 */ /* 0x000fe20000002400 */
[----:B-----5:R-:W-:Y:S02]  /*41f0*/  FSEL R48, R97, -INF , P3 ;  /* 0xff80000061307808 */ /* 0x020fe40001800000 */
[----:B------:R-:W-:-:S04]  /*4200*/  ISETP.GT.AND P3, PT, R57, 0x31, PT ;  /* 0x000000313900780c */ /* 0x000fc80003f64270 */
[----:B------:R-:W-:Y:S01]  /*4210*/  FSEL R116, R89, -INF , P3 ;  /* 0xff80000059747808 */ /* 0x000fe20001800000 */
[----:B------:R-:W-:Y:S01]  /*4220*/  MUFU.TANH R15, R56 ;  /* 0x00000038000f7308 */ /* 0x000fe20000002400 */
[----:B------:R-:W-:Y:S01]  /*4230*/  FSEL R58, R91, -INF , P3 ;  /* 0xff8000005b3a7808 */ /* 0x000fe20001800000 */
[----:B------:R-:W-:Y:S01]  /*4240*/  IMAD.U32 R89, RZ, RZ, UR7 ;  /* 0x00000007ff597e24 */ /* 0x000fe2000f8e00ff */
[----:B------:R-:W-:-:S04]  /*4250*/  ISETP.GT.AND P3, PT, R57, 0x48, PT ;  /* 0x000000483900780c */ /* 0x000fc80003f64270 */
[----:B------:R-:W-:Y:S01]  /*4260*/  FSEL R126, R76, -INF , P3 ;  /* 0xff8000004c7e7808 */ /* 0x000fe20001800000 */
[----:B------:R-:W5:Y:S08]  /*4270*/  MUFU.TANH R69, R69 ;  /* 0x0000004500457308 */ /* 0x000f700000002400 */
[----:B------:R-:W5:Y:S08]  /*4280*/  MUFU.TANH R113, R66 ;  /* 0x0000004200717308 */ /* 0x000f700000002400 */
[----:B------:R-:W5:Y:S08]  /*4290*/  MUFU.TANH R67, R67 ;  /* 0x0000004300437308 */ /* 0x000f700000002400 */
[----:B------:R-:W5:Y:S01]  /*42a0*/  MUFU.TANH R65, R65 ;  /* 0x0000004100417308 */ /* 0x000f620000002400 */
[----:B------:R-:W-:-:S02]  /*42b0*/  WARPGROUP.DEPBAR.LE gsb0, 0x0 ;  /* 0x00008000000079c5 */ /* 0x000fc40000010000 */
[----:B------:R-:W-:Y:S01]  /*42c0*/  FMUL.FTZ R64, R41, UR6 ;  /* 0x0000000629407c20 */ /* 0x000fe20008410000 */
[----:B------:R-:W-:Y:S01]  /*42d0*/  FSEL R41, R14, -INF , P4 ;  /* 0xff8000000e297808 */ /* 0x000fe20002000000 */
[----:B------:R-:W-:Y:S01]  /*42e0*/  WARPGROUP.ARRIVE ;  /* 0x00000000000079c5 */ /* 0x000fe20000000000 */
[C---:B------:R-:W-:Y:S01]  /*42f0*/  ISETP.GT.AND P4, PT, R57.reuse, 0x18, PT ;  /* 0x000000183900780c */ /* 0x040fe20003f84270 */
[----:B------:R-:W-:Y:S01]  /*4300*/  FMUL.FTZ R60, R40, UR6 ;  /* 0x00000006283c7c20 */ /* 0x000fe20008410000 */
[----:B------:R-:W-:Y:S01]  /*4310*/  FMNMX.FTZ R21, R86, R41, !PT ;  /* 0x0000002956157209 */ /* 0x000fe20007810000 */
[----:B------:R-:W-:Y:S01]  /*4320*/  FMUL.FTZ R68, R42, UR6 ;  /* 0x000000062a447c20 */ /* 0x000fe20008410000 */
[----:B------:R-:W-:Y:S01]  /*4330*/  FSEL R14, R82, -INF , P2 ;  /* 0xff800000520e7808 */ /* 0x000fe20001000000 */
[----:B------:R-:W-:Y:S01]  /*4340*/  HGMMA.64x16x16.F32.BF16 R32, gdesc[UR16], R32, gsb0 ;  /* 0x00200000102079f0 */ /* 0x000fe20008001820 */
[----:B------:R-:W-:Y:S01]  /*4350*/  FMNMX.FTZ R21, R92, R21, !PT ;  /* 0x000000155c157209 */ /* 0x000fe20007810000 */
[----:B------:R-:W-:Y:S01]  /*4360*/  FMUL.FTZ R123, R44, UR6 ;  /* 0x000000062c7b7c20 */ /* 0x000fe20008410000 */
[----:B------:R-:W-:Y:S01]  /*4370*/  ISETP.GT.AND P2, PT, R57, 0x19, PT ;  /* 0x000000193900780c */ /* 0x000fe20003f44270 */
[----:B------:R-:W-:Y:S01]  /*4380*/  FMUL.FTZ R125, R46, UR6 ;  /* 0x000000062e7d7c20 */ /* 0x000fe20008410000 */
[----:B------:R-:W-:Y:S01]  /*4390*/  FMNMX.FTZ R21, R94, R21, !PT ;  /* 0x000000155e157209 */ /* 0x000fe20007810000 */
[----:B------:R-:W-:Y:S01]  /*43a0*/  FMUL.FTZ R70, R43, UR6 ;  /* 0x000000062b467c20 */ /* 0x000fe20008410000 */
[----:B------:R-:W-:Y:S01]  /*43b0*/  FSEL R100, R85, -INF , P4 ;  /* 0xff80000055647808 */ /* 0x000fe20002000000 */
[----:B------:R1:W-:Y:S01]  /*43c0*/  MUFU.TANH R43, R50 ;  /* 0x00000032002b7308 */ /* 0x0003e20000002400 */
[----:B------:R-:W-:Y:S01]  /*43d0*/  FMNMX.FTZ R21, R96, R21, !PT ;  /* 0x0000001560157209 */ /* 0x000fe20007810000 */
[----:B------:R-:W-:Y:S01]  /*43e0*/  UIADD3 UR18, UR20, 0xa86, URZ ;  /* 0x00000a8614127890 */ /* 0x000fe2000fffe03f */
[----:B------:R-:W-:Y:S01]  /*43f0*/  FSEL R102, R84, -INF , P2 ;  /* 0xff80000054667808 */ /* 0x000fe20001000000 */
[----:B------:R-:W-:Y:S01]  /*4400*/  UMOV UR19, 0x40000040 ;  /* 0x4000004000137882 */ /* 0x000fe20000000000 */
[----:B------:R-:W-:Y:S01]  /*4410*/  FMNMX.FTZ R81, R98, R21, !PT ;  /* 0x0000001562517209 */ /* 0x000fe20007810000 */
[----:B------:R-:W-:Y:S01]  /*4420*/  FMUL.FTZ R45, R45, UR6 ;  /* 0x000000062d2d7c20 */ /* 0x000fe20008410000 */
[----:B------:R-:W-:Y:S01]  /*4430*/  FSEL R40, R105, -INF , P6 ;  /* 0xff80000069287808 */ /* 0x000fe20003000000 */
[----:B------:R2:W-:Y:S01]  /*4440*/  MUFU.TANH R162, R60 ;  /* 0x0000003c00a27308 */ /* 0x0005e20000002400 */
[----:B------:R-:W-:Y:S01]  /*4450*/  FMNMX.FTZ R81, R100, R81, !PT ;  /* 0x0000005164517209 */ /* 0x000fe20007810000 */
[----:B------:R-:W-:Y:S01]  /*4460*/  FMUL.FTZ R47, R47, UR6 ;  /* 0x000000062f2f7c20 */ /* 0x000fe20008410000 */
[----:B------:R-:W-:Y:S01]  /*4470*/  ISETP.GT.AND P6, PT, R57, 0x21, PT ;  /* 0x000000213900780c */ /* 0x000fe20003fc4270 */
[----:B------:R-:W-:Y:S01]  /*4480*/  IMAD.MOV.U32 R85, RZ, RZ, R87 ;  /* 0x000000ffff557224 */ /* 0x000fe200078e0057 */
[----:B------:R-:W-:-:S02]  /*4490*/  FMNMX.FTZ R81, R102, R81, !PT ;  /* 0x0000005166517209 */ /* 0x000fc40007810000 */
[----:B------:R-:W-:Y:S01]  /*44a0*/  FSEL R42, R104, -INF , P5 ;  /* 0xff800000682a7808 */ /* 0x000fe20002800000 */
[----:B------:R3:W-:Y:S01]  /*44b0*/  MUFU.TANH R164, R64 ;  /* 0x0000004000a47308 */ /* 0x0007e20000002400 */
[C---:B------:R-:W-:Y:S02]  /*44c0*/  ISETP.GT.AND P5, PT, R57.reuse, 0x28, PT ;  /* 0x000000283900780c */ /* 0x040fe40003fa4270 */
[----:B------:R-:W-:Y:S02]  /*44d0*/  FSEL R112, R112, -INF , P6 ;  /* 0xff80000070707808 */ /* 0x000fe40003000000 */
[----:B------:R-:W-:Y:S02]  /*44e0*/  FMNMX.FTZ R81, R106, R81, !PT ;  /* 0x000000516a517209 */ /* 0x000fe40007810000 */
[----:B------:R-:W-:Y:S01]  /*44f0*/  FSEL R44, R110, -INF , P4 ;  /* 0xff8000006e2c7808 */ /* 0x000fe20002000000 */
[----:B------:R4:W-:Y:S01]  /*4500*/  MUFU.TANH R21, R68 ;  /* 0x0000004400157308 */ /* 0x0009e20000002400 */
[----:B------:R-:W-:-:S02]  /*4510*/  ISETP.GT.AND P4, PT, R57, 0x29, PT ;  /* 0x000000293900780c */ /* 0x000fc40003f84270 */
[----:B------:R-:W-:Y:S02]  /*4520*/  FSEL R108, R108, -INF , P5 ;  /* 0xff8000006c6c7808 */ /* 0x000fe40002800000 */
[----:B------:R-:W-:Y:S02]  /*4530*/  FMNMX.FTZ R81, R112, R81, !PT ;  /* 0x0000005170517209 */ /* 0x000fe40007810000 */
[----:B------:R-:W-:Y:S01]  /*4540*/  FSEL R46, R111, -INF , P2 ;  /* 0xff8000006f2e7808 */ /* 0x000fe20001000000 */
[----:B------:R-:W5:Y:S01]  /*4550*/  MUFU.TANH R150, R150 ;  /* 0x0000009600967308 */ /* 0x000f620000002400 */
[----:B------:R-:W-:Y:S02]  /*4560*/  ISETP.GT.AND P2, PT, R57, 0x30, PT ;  /* 0x000000303900780c */ /* 0x000fe40003f44270 */
[----:B------:R-:W-:Y:S02]  /*4570*/  FSEL R110, R101, -INF , P4 ;  /* 0xff800000656e7808 */ /* 0x000fe40002000000 */
[----:B------:R-:W-:-:S02]  /*4580*/  FMNMX.FTZ R81, R108, R81, !PT ;  /* 0x000000516c517209 */ /* 0x000fc40007810000 */
[----:B------:R-:W-:Y:S01]  /*4590*/  FSEL R114, R88, -INF , P2 ;  /* 0xff80000058727808 */ /* 0x000fe20001000000 */
[----:B------:R5:W-:Y:S01]  /*45a0*/  MUFU.TANH R104, R70 ;  /* 0x0000004600687308 */ /* 0x000be20000002400 */
[----:B------:R-:W-:Y:S02]  /*45b0*/  FMNMX.FTZ R81, R110, R81, !PT ;  /* 0x000000516e517209 */ /* 0x000fe40007810000 */
[----:B-1----:R-:W-:Y:S01]  /*45c0*/  FSEL R50, R99, -INF , P6 ;  /* 0xff80000063327808 */ /* 0x002fe20003000000 */
[----:B------:R-:W-:Y:S02]  /*45d0*/  WARPGROUP.DEPBAR.LE gsb0, 0x0 ;  /* 0x00008000000079c5 */ /* 0x000fe40000010000 */
[----:B------:R-:W-:Y:S01]  /*45e0*/  ISETP.GT.AND P6, PT, R57, 0x38, PT ;  /* 0x000000383900780c */ /* 0x000fe20003fc4270 */
[----:B------:R-:W-:Y:S01]  /*45f0*/  WARPGROUP.ARRIVE ;  /* 0x00000000000079c5 */ /* 0x000fe20000000000 */
[----:B------:R-:W-:Y:S01]  /*4600*/  FMNMX.FTZ R81, R114, R81, !PT ;  /* 0x0000005172517209 */ /* 0x000fe20007810000 */
[----:B------:R-:W1:Y:S01]  /*4610*/  MUFU.TANH R59, R59 ;  /* 0x0000003b003b7308 */ /* 0x000e620000002400 */
[----:B------:R-:W-:Y:S01]  /*4620*/  FSEL R52, R107, -INF , P5 ;  /* 0xff8000006b347808 */ /* 0x000fe20002800000 */
[----:B------:R-:W-:Y:S01]  /*4630*/  FMUL.FTZ R33, R33, UR6 ;  /* 0x0000000621217c20 */ /* 0x000fe20008410000 */
[----:B------:R-:W-:Y:S01]  /*4640*/  ISETP.GT.AND P5, PT, R57, 0x39, PT ;  /* 0x000000393900780c */ /* 0x000fe20003fa4270 */
[----:B------:R-:W-:Y:S01]  /*4650*/  HGMMA.64x16x16.F32.BF16 R24, gdesc[UR16], R24, gsb0 ;  /* 0x00200000101879f0 */ /* 0x000fe20008001818 */
[----:B------:R-:W-:Y:S01]  /*4660*/  FSEL R118, R118, -INF , P6 ;  /* 0xff80000076767808 */ /* 0x000fe20003000000 */
[----:B------:R-:W-:Y:S01]  /*4670*/  FMUL.FTZ R37, R37, UR6 ;  /* 0x0000000625257c20 */ /* 0x000fe20008410000 */
[----:B------:R-:W-:Y:S01]  /*4680*/  FMNMX.FTZ R81, R116, R81, !PT ;  /* 0x0000005174517209 */ /* 0x000fe20007810000 */
[----:B------:R-:W1:Y:S01]  /*4690*/  MUFU.TANH R49, R49 ;  /* 0x0000003100317308 */ /* 0x000e620000002400 */
[----:B------:R-:W-:Y:S01]  /*46a0*/  FSEL R54, R103, -INF , P4 ;  /* 0xff80000067367808 */ /* 0x000fe20002000000 */
[----:B------:R-:W-:Y:S01]  /*46b0*/  FMUL.FTZ R35, R35, UR6 ;  /* 0x0000000623237c20 */ /* 0x000fe20008410000 */
[----:B------:R-:W-:Y:S01]  /*46c0*/  ISETP.GT.AND P4, PT, R57, 0x40, PT ;  /* 0x000000403900780c */ /* 0x000fe20003f84270 */
[----:B------:R-:W-:Y:S01]  /*46d0*/  FMUL.FTZ R39, R39, UR6 ;  /* 0x0000000627277c20 */ /* 0x000fe20008410000 */
[----:B------:R-:W-:-:S02]  /*46e0*/  FSEL R120, R93, -INF , P5 ;  /* 0xff8000005d787808 */ /* 0x000fc40002800000 */
[----:B------:R-:W-:Y:S01]  /*46f0*/  FMNMX.FTZ R81, R118, R81, !PT ;  /* 0x0000005176517209 */ /* 0x000fe20007810000 */
[----:B------:R-:W1:Y:S01]  /*4700*/  MUFU.TANH R63, R63 ;  /* 0x0000003f003f7308 */ /* 0x000e620000002400 */
[----:B------:R-:W-:Y:S02]  /*4710*/  FSEL R56, R90, -INF , P2 ;  /* 0xff8000005a387808 */ /* 0x000fe40001000000 */
[----:B------:R-:W-:Y:S02]  /*4720*/  ISETP.GT.AND P2, PT, R57, 0x41, PT ;  /* 0x000000413900780c */ /* 0x000fe40003f44270 */
[----:B------:R-:W-:Y:S02]  /*4730*/  FSEL R122, R72, -INF , P4 ;  /* 0xff800000487a7808 */ /* 0x000fe40002000000 */
[----:B------:R-:W-:Y:S01]  /*4740*/  FMNMX.FTZ R81, R120, R81, !PT ;  /* 0x0000005178517209 */ /* 0x000fe20007810000 */
[----:B------:R-:W1:Y:S01]  /*4750*/  MUFU.TANH R53, R53 ;  /* 0x0000003500357308 */ /* 0x000e620000002400 */
[----:B------:R-:W-:Y:S01]  /*4760*/  FSEL R124, R73, -INF , P2 ;  /* 0xff800000497c7808 */ /* 0x000fe20001000000 */
[----:B------:R-:W-:Y:S01]  /*4770*/  IMAD.MOV.U32 R73, RZ, RZ, R87 ;  /* 0x000000ffff497224 */ /* 0x000fe200078e0057 */
[----:B------:R-:W-:-:S02]  /*4780*/  FMNMX.FTZ R81, R122, R81, !PT ;  /* 0x000000517a517209 */ /* 0x000fc40007810000 */
[----:B--2---:R-:W-:Y:S02]  /*4790*/  FSEL R60, R109, -INF , P6 ;  /* 0xff8000006d3c7808 */ /* 0x004fe40003000000 */
[----:B------:R-:W-:Y:S01]  /*47a0*/  ISETP.GT.AND P6, PT, R57, 0x49, PT ;  /* 0x000000493900780c */ /* 0x000fe20003fc4270 */
[----:B------:R-:W2:Y:S01]  /*47b0*/  MUFU.TANH R51, R51 ;  /* 0x0000003300337308 */ /* 0x000ea20000002400 */
[----:B------:R-:W-:Y:S02]  /*47c0*/  FMNMX.FTZ R81, R124, R81, !PT ;  /* 0x000000517c517209 */ /* 0x000fe40007810000 */
[----:B------:R-:W-:Y:S02]  /*47d0*/  FSEL R62, R95, -INF , P5 ;  /* 0xff8000005f3e7808 */ /* 0x000fe40002800000 */
[----:B------:R-:W-:Y:S02]  /*47e0*/  ISETP.GT.AND P5, PT, R57, 0x50, PT ;  /* 0x000000503900780c */ /* 0x000fe40003fa4270 */
[----:B------:R-:W-:Y:S01]  /*47f0*/  FSEL R130, R77, -INF , P6 ;  /* 0xff8000004d827808 */ /* 0x000fe20003000000 */
[----:B------:R-:W2:Y:S01]  /*4800*/  MUFU.TANH R123, R123 ;  /* 0x0000007b007b7308 */ /* 0x000ea20000002400 */
[----:B------:R-:W-:Y:S01]  /*4810*/  FMNMX.FTZ R81, R126, R81, !PT ;  /* 0x000000517e517209 */ /* 0x000fe20007810000 */
[----:B------:R-:W-:Y:S01]  /*4820*/  IMAD.MOV.U32 R77, RZ, RZ, R87 ;  /* 0x000000ffff4d7224 */ /* 0x000fe200078e0057 */
[----:B---3--:R-:W-:-:S02]  /*4830*/  FSEL R64, R74, -INF , P4 ;  /* 0xff8000004a407808 */ /* 0x008fc40002000000 */
[----:B------:R-:W-:Y:S02]  /*4840*/  ISETP.GT.AND P4, PT, R57, 0x51, PT ;  /* 0x000000513900780c */ /* 0x000fe40003f84270 */
[----:B------:R-:W-:Y:S01]  /*4850*/  FSEL R132, R132, -INF , P5 ;  /* 0xff80000084847808 */ /* 0x000fe20002800000 */
[----:B------:R-:W3:Y:S01]  /*4860*/  MUFU.TANH R55, R55 ;  /* 0x0000003700377308 */ /* 0x000ee20000002400 */
[----:B------:R-:W-:Y:S02]  /*4870*/  FMNMX.FTZ R81, R130, R81, !PT ;  /* 0x0000005182517209 */ /* 0x000fe40007810000 */
[----:B------:R-:W-:Y:S01]  /*4880*/  FSEL R66, R75, -INF , P2 ;  /* 0xff8000004b427808 */ /* 0x000fe20001000000 */
[----:B------:R-:W-:Y:S01]  /*4890*/  IMAD.MOV.U32 R75, RZ, RZ, R87 ;  /* 0x000000ffff4b7224 */ /* 0x000fe200078e0057 */
[----:B------:R-:W-:Y:S02]  /*48a0*/  ISETP.GT.AND P2, PT, R57, 0x58, PT ;  /* 0x000000583900780c */ /* 0x000fe40003f44270 */
[----:B------:R-:W-:Y:S01]  /*48b0*/  FSEL R134, R134, -INF , P4 ;  /* 0xff80000086867808 */ /* 0x000fe20002000000 */
[----:B------:R-:W3:Y:S01]  /*48c0*/  MUFU.TANH R45, R45 ;  /* 0x0000002d002d7308 */ /* 0x000ee20000002400 */
[----:B------:R-:W-:Y:S01]  /*48d0*/  FMNMX.FTZ R81, R132, R81, !PT ;  /* 0x0000005184517209 */ /* 0x000fe20007810000 */
[----:B------:R-:W-:-:S02]  /*48e0*/  WARPGROUP.DEPBAR.LE gsb0, 0x0 ;  /* 0x00008000000079c5 */ /* 0x000fc40000010000 */
[----:B----4-:R-:W-:Y:S01]  /*48f0*/  FSEL R68, R78, -INF , P3 ;  /* 0xff8000004e447808 */ /* 0x010fe20001800000 */
[----:B------:R-:W-:Y:S01]  /*4900*/  FMUL.FTZ R25, R25, UR6 ;  /* 0x0000000619197c20 */ /* 0x000fe20008410000 */
[----:B------:R-:W-:Y:S01]  /*4910*/  ISETP.GT.AND P3, PT, R57, 0x59, PT ;  /* 0x000000593900780c */ /* 0x000fe20003f64270 */
[----:B------:R-:W-:Y:S01]  /*4920*/  FMUL.FTZ R29, R29, UR6 ;  /* 0x000000061d1d7c20 */ /* 0x000fe20008410000 */
[----:B------:R-:W-:Y:S01]  /*4930*/  FSEL R138, R138, -INF , P2 ;  /* 0xff8000008a8a7808 */ /* 0x000fe20001000000 */
[----:B------:R-:W-:Y:S01]  /*4940*/  MUFU.TANH R33, R33 ;  /* 0x0000002100217308 */ /* 0x000fe20000002400 */
[----:B------:R-:W-:Y:S01]  /*4950*/  FMNMX.FTZ R81, R134, R81, !PT ;  /* 0x0000005186517209 */ /* 0x000fe20007810000 */
[----:B------:R-:W-:Y:S01]  /*4960*/  FMUL.FTZ R31, R31, UR6 ;  /* 0x000000061f1f7c20 */ /* 0x000fe20008410000 */
[----:B-----5:R-:W-:Y:S01]  /*4970*/  FSEL R70, R79, -INF , P6 ;  /* 0xff8000004f467808 */ /* 0x020fe20003000000 */
[----:B------:R-:W-:Y:S01]  /*4980*/  FMUL.FTZ R26, R26, UR6 ;  /* 0x000000061a1a7c20 */ /* 0x000fe20008410000 */
[----:B------:R-:W-:Y:S01]  /*4990*/  ISETP.GT.AND P6, PT, R57, 0x60, PT ;  /* 0x000000603900780c */ /* 0x000fe20003fc4270 */
[----:B------:R-:W-:Y:S01]  /*49a0*/  FMUL.FTZ R27, R27, UR6 ;  /* 0x000000061b1b7c20 */ /* 0x000fe20008410000 */
[----:B------:R-:W-:Y:S01]  /*49b0*/  FSEL R142, R69, -INF , P3 ;  /* 0xff800000458e7808 */ /* 0x000fe20001800000 */
[----:B------:R-:W-:Y:S01]  /*49c0*/  MUFU.TANH R125, R125 ;  /* 0x0000007d007d7308 */ /* 0x000fe20000002400 */
[----:B------:R-:W-:Y:S01]  /*49d0*/  FMNMX.FTZ R81, R138, R81, !PT ;  /* 0x000000518a517209 */ /* 0x000fe20007810000 */
[----:B------:R-:W-:Y:S01]  /*49e0*/  FMUL.FTZ R30, R30, UR6 ;  /* 0x000000061e1e7c20 */ /* 0x000fe20008410000 */
[----:B------:R-:W-:Y:S01]  /*49f0*/  FSEL R72, R113, -INF , P5 ;  /* 0xff80000071487808 */ /* 0x000fe20002800000 */
[----:B------:R4:W-:Y:S01]  /*4a00*/  @!P1 SYNCS.ARRIVE.TRANS64.RED.A1T0 RZ, [R3+URZ], RZ ;  /* 0x000000ff03ff99a7 */ /* 0x0009e2000810043f */
[----:B------:R-:W-:Y:S01]  /*4a10*/  ISETP.GT.AND P5, PT, R57, 0x61, PT ;  /* 0x000000613900780c */ /* 0x000fe20003fa4270 */
[--C-:B------:R-:W-:Y:S01]  /*4a20*/  IMAD.MOV.U32 R79, RZ, RZ, R87.reuse ;  /* 0x000000ffff4f7224 */ /* 0x100fe200078e0057 */
[----:B------:R-:W-:Y:S01]  /*4a30*/  FSEL R146, R146, -INF , P6 ;  /* 0xff80000092927808 */ /* 0x000fe20003000000 */
[----:B------:R-:W-:Y:S01]  /*4a40*/  MUFU.TANH R47, R47 ;  /* 0x0000002f002f7308 */ /* 0x000fe20000002400 */
[----:B------:R-:W-:Y:S01]  /*4a50*/  FMNMX.FTZ R81, R142, R81, !PT ;  /* 0x000000518e517209 */ /* 0x000fe20007810000 */
[----:B------:R-:W-:Y:S01]  /*4a60*/  IMAD.MOV.U32 R69, RZ, RZ, R87 ;  /* 0x000000ffff457224 */ /* 0x000fe200078e0057 */
[----:B------:R-:W-:Y:S01]  /*4a70*/  FSEL R74, R67, -INF , P4 ;  /* 0xff800000434a7808 */ /* 0x000fe20002000000 */
[----:B------:R-:W-:Y:S01]  /*4a80*/  FMUL.FTZ R67, R32, UR6 ;  /* 0x0000000620437c20 */ /* 0x000fe20008410000 */
[----:B------:R-:W-:-:S02]  /*4a90*/  ISETP.GT.AND P4, PT, R57, 0x68, PT ;  /* 0x000000683900780c */ /* 0x000fc40003f84270 */
[----:B------:R-:W-:Y:S01]  /*4aa0*/  FSEL R148, R65, -INF , P5 ;  /* 0xff80000041947808 */ /* 0x000fe20002800000 */
[----:B------:R-:W-:Y:S01]  /*4ab0*/  FMUL.FTZ R65, R34, UR6 ;  /* 0x0000000622417c20 */ /* 0x000fe20008410000 */
[----:B------:R-:W-:Y:S01]  /*4ac0*/  FMNMX.FTZ R81, R146, R81, !PT ;  /* 0x0000005192517209 */ /* 0x000fe20007810000 */
[----:B------:R-:W5:Y:S01]  /*4ad0*/  MUFU.TANH R67, R67 ;  /* 0x0000004300437308 */ /* 0x000f620000002400 */
[----:B------:R-:W-:Y:S01]  /*4ae0*/  FSEL R76, R71, -INF , P2 ;  /* 0xff800000474c7808 */ /* 0x000fe20001000000 */
[----:B------:R-:W-:Y:S01]  /*4af0*/  IMAD.MOV.U32 R71, RZ, RZ, R87 ;  /* 0x000000ffff477224 */ /* 0x000fe200078e0057 */
[----:B------:R-:W-:Y:S02]  /*4b00*/  ISETP.GT.AND P2, PT, R57, 0x69, PT ;  /* 0x000000693900780c */ /* 0x000fe40003f44270 */
[----:B------:R-:W-:Y:S02]  /*4b10*/  FSEL R150, R150, -INF , P4 ;  /* 0xff80000096967808 */ /* 0x000fe40002000000 */
[----:B------:R-:W-:Y:S01]  /*4b20*/  FMNMX.FTZ R81, R148, R81, !PT ;  /* 0x0000005194517209 */ /* 0x000fe20007810000 */
[----:B------:R-:W-:Y:S01]  /*4b30*/  MUFU.TANH R37, R37 ;  /* 0x0000002500257308 */ /* 0x000fe20000002400 */
[----:B------:R-:W-:-:S02]  /*4b40*/  FSEL R78, R115, -INF , P3 ;  /* 0xff800000734e7808 */ /* 0x000fc40001800000 */
[----:B------:R-:W-:Y:S02]  /*4b50*/  ISETP.GT.AND P3, PT, R57, 0x70, PT ;  /* 0x000000703900780c */ /* 0x000fe40003f64270 */
[----:B-1----:R-:W-:Y:S01]  /*4b60*/  FSEL R152, R59, -INF , P2 ;  /* 0xff8000003b987808 */ /* 0x002fe20001000000 */
[----:B------:R-:W-:Y:S01]  /*4b70*/  FMUL.FTZ R59, R36, UR6 ;  /* 0x00000006243b7c20 */ /* 0x000fe20008410000 */
[----:B------:R-:W-:Y:S01]  /*4b80*/  FMNMX.FTZ R81, R150, R81, !PT ;  /* 0x0000005196517209 */ /* 0x000fe20007810000 */
[----:B------:R-:W-:Y:S01]  /*4b90*/  MUFU.TANH R65, R65 ;  /* 0x0000004100417308 */ /* 0x000fe20000002400 */
[----:B------:R-:W-:Y:S02]  /*4ba0*/  FSEL R32, R117, -INF , P6 ;  /* 0xff80000075207808 */ /* 0x000fe40003000000 */
[----:B------:R-:W-:Y:S02]  /*4bb0*/  ISETP.GT.AND P6, PT, R57, 0x71, PT ;  /* 0x000000713900780c */ /* 0x000fe40003fc4270 */
[----:B------:R-:W-:-:S02]  /*4bc0*/  FSEL R154, R154, -INF , P3 ;  /* 0xff8000009a9a7808 */ /* 0x000fc40001800000 */
[----:B------:R-:W-:Y:S01]  /*4bd0*/  FMNMX.FTZ R81, R152, R81, !PT ;  /* 0x0000005198517209 */ /* 0x000fe20007810000 */
[----:B------:R-:W1:Y:S01]  /*4be0*/  MUFU.TANH R59, R59 ;  /* 0x0000003b003b7308 */ /* 0x000e620000002400 */
[----:B------:R-:W-:Y:S02]  /*4bf0*/  FSEL R80, R119, -INF , P5 ;  /* 0xff80000077507808 */ /* 0x000fe40002800000 */
[----:B------:R-:W-:Y:S02]  /*4c00*/  ISETP.GT.AND P5, PT, R57, 0x78, PT ;  /* 0x000000783900780c */ /* 0x000fe40003fa4270 */
[----:B------:R-:W-:Y:S02]  /*4c10*/  FSEL R156, R49, -INF , P6 ;  /* 0xff800000319c7808 */ /* 0x000fe40003000000 */
[----:B------:R-:W-:Y:S01]  /*4c20*/  FMNMX.FTZ R81, R154, R81, !PT ;  /* 0x000000519a517209 */ /* 0x000fe20007810000 */
[----:B------:R-:W-:Y:S01]  /*4c30*/  MUFU.TANH R35, R35 ;  /* 0x0000002300237308 */ /* 0x000fe20000002400 */
[----:B------:R-:W-:-:S02]  /*4c40*/  FSEL R34, R61, -INF , P4 ;  /* 0xff8000003d227808 */ /* 0x000fc40002000000 */
[----:B------:R-:W-:Y:S02]  /*4c50*/  ISETP.GT.AND P4, PT, R57, 0x79, PT ;  /* 0x000000793900780c */ /* 0x000fe40003f84270 */
[----:B------:R-:W-:Y:S02]  /*4c60*/  FSEL R158, R158, -INF , P5 ;  /* 0xff8000009e9e7808 */ /* 0x000fe40002800000 */
[----:B------:R-:W-:Y:S01]  /*4c70*/  FMNMX.FTZ R81, R156, R81, !PT ;  /* 0x000000519c517209 */ /* 0x000fe20007810000 */
[----:B------:R-:W-:Y:S01]  /*4c80*/  MUFU.TANH R25, R25 ;  /* 0x0000001900197308 */ /* 0x000fe20000002400 */
[----:B------:R-:W-:Y:S02]  /*4c90*/  FSEL R82, R63, -INF , P2 ;  /* 0xff8000003f527808 */ /* 0x000fe40001000000 */
[----:B------:R-:W-:Y:S02]  /*4ca0*/  ISETP.GT.AND P2, PT, R57, 0x80, PT ;  /* 0x000000803900780c */ /* 0x000fe40003f44270 */
[----:B------:R-:W-:-:S02]  /*4cb0*/  FSEL R160, R53, -INF , P4 ;  /* 0xff80000035a07808 */ /* 0x000fc40002000000 */
[----:B------:R-:W-:Y:S01]  /*4cc0*/  FMNMX.FTZ R81, R158, R81, !PT ;  /* 0x000000519e517209 */ /* 0x000fe20007810000 */
[----:B------:R-:W-:Y:S01]  /*4cd0*/  MUFU.TANH R29, R29 ;  /* 0x0000001d001d7308 */ /* 0x000fe20000002400 */
[----:B------:R-:W-:Y:S01]  /*4ce0*/  FSEL R36, R43, -INF , P3 ;  /* 0xff8000002b247808 */ /* 0x000fe20001800000 */
[----:B------:R-:W-:Y:S01]  /*4cf0*/  FMUL.FTZ R43, R24, UR6 ;  /* 0x00000006182b7c20 */ /* 0x000fe20008410000 */
[----:B------:R-:W-:Y:S02]  /*4d00*/  ISETP.GT.AND P3, PT, R57, 0x81, PT ;  /* 0x000000813900780c */ /* 0x000fe40003f64270 */
[----:B------:R-:W-:Y:S02]  /*4d10*/  FSEL R162, R162, -INF , P2 ;  /* 0xff800000a2a27808 */ /* 0x000fe40001000000 */
[----:B------:R-:W-:Y:S01]  /*4d20*/  FMNMX.FTZ R81, R160, R81, !PT ;  /* 0x00000051a0517209 */ /* 0x000fe20007810000 */
[----:B------:R-:W4:Y:S01]  /*4d30*/  MUFU.TANH R43, R43 ;  /* 0x0000002b002b7308 */ /* 0x000f220000002400 */
[----:B--2---:R-:W-:-:S02]  /*4d40*/  FSEL R84, R51, -INF , P6 ;  /* 0xff80000033547808 */ /* 0x004fc40003000000 */
[----:B------:R-:W-:Y:S02]  /*4d50*/  ISETP.GT.AND P6, PT, R57, 0x88, PT ;  /* 0x000000883900780c */ /* 0x000fe40003fc4270 */
[----:B------:R-:W-:Y:S02]  /*4d60*/  FSEL R164, R164, -INF , P3 ;  /* 0xff800000a4a47808 */ /* 0x000fe40001800000 */
[----:B------:R-:W-:Y:S01]  /*4d70*/  FMNMX.FTZ R81, R162, R81, !PT ;  /* 0x00000051a2517209 */ /* 0x000fe20007810000 */
[----:B------:R-:W-:Y:S01]  /*4d80*/  MUFU.TANH R49, R39 ;  /* 0x0000002700317308 */ /* 0x000fe20000002400 */
[----:B------:R-:W-:Y:S01]  /*4d90*/  FSEL R90, R15, -INF , P5 ;  /* 0xff8000000f5a7808 */ /* 0x000fe20002800000 */
[----:B------:R-:W-:Y:S01]  /*4da0*/  FMUL.FTZ R15, R38, UR6 ;  /* 0x00000006260f7c20 */ /* 0x000fe20008410000 */
[----:B------:R-:W-:Y:S02]  /*4db0*/  ISETP.GT.AND P5, PT, R57, 0x89, PT ;  /* 0x000000893900780c */ /* 0x000fe40003fa4270 */
[----:B------:R-:W-:-:S02]  /*4dc0*/  FSEL R166, R123, -INF , P6 ;  /* 0xff8000007ba67808 */ /* 0x000fc40003000000 */
[----:B------:R-:W-:Y:S01]  /*4dd0*/  FMNMX.FTZ R81, R164, R81, !PT ;  /* 0x00000051a4517209 */ /* 0x000fe20007810000 */
[----:B------:R-:W2:Y:S01]  /*4de0*/  MUFU.TANH R15, R15 ;  /* 0x0000000f000f7308 */ /* 0x000ea20000002400 */
[----:B---3--:R-:W-:Y:S02]  /*4df0*/  FSEL R38, R55, -INF , P4 ;  /* 0xff80000037267808 */ /* 0x008fe40002000000 */
[----:B------:R-:W-:Y:S02]  /*4e00*/  ISETP.GT.AND P4, PT, R57, 0x90, PT ;  /* 0x000000903900780c */ /* 0x000fe40003f84270 */
[----:B------:R-:W-:Y:S02]  /*4e10*/  FSEL R168, R45, -INF , P5 ;  /* 0xff8000002da87808 */ /* 0x000fe40002800000 */
[----:B------:R-:W-:Y:S01]  /*4e20*/  FMNMX.FTZ R81, R166, R81, !PT ;  /* 0x00000051a6517209 */ /* 0x000fe20007810000 */
[----:B------:R-:W-:Y:S01]  /*4e30*/  MUFU.TANH R51, R26 ;  /* 0x0000001a00337308 */ /* 0x000fe20000002400 */
[----:B------:R-:W-:-:S02]  /*4e40*/  FSEL R104, R104, -INF , P3 ;  /* 0xff80000068687808 */ /* 0x000fc40001800000 */
[----:B------:R-:W-:Y:S01]  /*4e50*/  FSEL R24, R21, -INF , P2 ;  /* 0xff80000015187808 */ /* 0x000fe20001000000 */
[----:B------:R-:W-:Y:S01]  /*4e60*/  FMUL.FTZ R21, R28, UR6 ;  /* 0x000000061c157c20 */ /* 0x000fe20008410000 */
[----:B------:R-:W-:Y:S02]  /*4e70*/  ISETP.GT.AND P3, PT, R57, 0x91, PT ;  /* 0x000000913900780c */ /* 0x000fe40003f64270 */
[----:B-----5:R-:W-:Y:S01]  /*4e80*/  FSEL R170, R67, -INF , P4 ;  /* 0xff80000043aa7808 */ /* 0x020fe20002000000 */
[----:B------:R-:W-:Y:S01]  /*4e90*/  MUFU.TANH R53, R27 ;  /* 0x0000001b00357308 */ /* 0x000fe20000002400 */
[----:B------:R-:W-:Y:S02]  /*4ea0*/  FMNMX.FTZ R81, R168, R81, !PT ;  /* 0x00000051a8517209 */ /* 0x000fe40007810000 */
[----:B------:R-:W-:Y:S02]  /*4eb0*/  ISETP.GT.AND P2, PT, R57, 0x98, PT ;  /* 0x000000983900780c */ /* 0x000fe40003f44270 */
[----:B------:R-:W-:-:S02]  /*4ec0*/  FSEL R172, R33, -INF , P3 ;  /* 0xff80000021ac7808 */ /* 0x000fc40001800000 */
[----:B------:R-:W-:Y:S01]  /*4ed0*/  FMNMX.FTZ R81, R170, R81, !PT ;  /* 0x00000051aa517209 */ /* 0x000fe20007810000 */
[----:B------:R-:W3:Y:S01]  /*4ee0*/  MUFU.TANH R21, R21 ;  /* 0x0000001500157308 */ /* 0x000ee20000002400 */
[----:B------:R-:W-:Y:S02]  /*4ef0*/  FSEL R28, R125, -INF , P6 ;  /* 0xff8000007d1c7808 */ /* 0x000fe40003000000 */
[----:B------:R-:W-:Y:S02]  /*4f00*/  ISETP.GT.AND P6, PT, R57, 0x99, PT ;  /* 0x000000993900780c */ /* 0x000fe40003fc4270 */
[----:B-1----:R-:W-:Y:S02]  /*4f10*/  FSEL R174, R59, -INF , P2 ;  /* 0xff8000003bae7808 */ /* 0x002fe40001000000 */
[----:B------:R-:W-:Y:S01]  /*4f20*/  FMNMX.FTZ R81, R172, R81, !PT ;  /* 0x00000051ac517209 */ /* 0x000fe20007810000 */
[----:B------:R-:W1:Y:S01]  /*4f30*/  MUFU.TANH R55, R30 ;  /* 0x0000001e00377308 */ /* 0x000e620000002400 */
[----:B------:R-:W-:-:S02]  /*4f40*/  FSEL R128, R47, -INF , P5 ;  /* 0xff8000002f807808 */ /* 0x000fc40002800000 */
[----:B------:R-:W-:Y:S02]  /*4f50*/  ISETP.GT.AND P5, PT, R57, 0xa0, PT ;  /* 0x000000a03900780c */ /* 0x000fe40003fa4270 */
[----:B------:R-:W-:Y:S02]  /*4f60*/  FSEL R188, R37, -INF , P6 ;  /* 0xff80000025bc7808 */ /* 0x000fe40003000000 */
[----:B------:R-:W-:Y:S02]  /*4f70*/  FMNMX.FTZ R81, R174, R81, !PT ;  /* 0x00000051ae517209 */ /* 0x000fe40007810000 */
[----:B------:R-:W-:Y:S02]  /*4f80*/  FSEL R136, R65, -INF , P4 ;  /* 0xff80000041887808 */ /* 0x000fe40002000000 */
[----:B------:R-:W-:Y:S02]  /*4f90*/  ISETP.GT.AND P4, PT, R57, 0xa1, PT ;  /* 0x000000a13900780c */ /* 0x000fe40003f84270 */
[----:B----4-:R-:W-:-:S02]  /*4fa0*/  FSEL R190, R43, -INF , P5 ;  /* 0xff8000002bbe7808 */ /* 0x010fc40002800000 */
[----:B------:R-:W-:Y:S02]  /*4fb0*/  FMNMX.FTZ R81, R188, R81, !PT ;  /* 0x00000051bc517209 */ /* 0x000fe40007810000 */
[----:B------:R-:W-:Y:S02]  /*4fc0*/  FSEL R140, R35, -INF , P3 ;  /* 0xff800000238c7808 */ /* 0x000fe40001800000 */
[----:B------:R-:W-:Y:S02]  /*4fd0*/  ISETP.GT.AND P3, PT, R57, 0xa8, PT ;  /* 0x000000a83900780c */ /* 0x000fe40003f64270 */
[----:B------:R-:W-:Y:S02]  /*4fe0*/  FSEL R192, R25, -INF , P4 ;  /* 0xff80000019c07808 */ /* 0x000fe40002000000 */
[----:B------:R-:W-:Y:S02]  /*4ff0*/  FMNMX.FTZ R81, R190, R81, !PT ;  /* 0x00000051be517209 */ /* 0x000fe40007810000 */
[----:B--2---:R-:W-:-:S02]  /*5000*/  FSEL R144, R15, -INF , P2 ;  /* 0xff8000000f907808 */ /* 0x004fc40001000000 */
[----:B------:R-:W-:Y:S02]  /*5010*/  ISETP.GT.AND P2, PT, R57, 0xa9, PT ;  /* 0x000000a93900780c */ /* 0x000fe40003f44270 */
[----:B---3--:R-:W-:Y:S01]  /*5020*/  FSEL R194, R21, -INF , P3 ;  /* 0xff80000015c27808 */ /* 0x008fe20001800000 */
[----:B------:R2:W3:Y:S01]  /*5030*/  MUFU.TANH R57, R31 ;  /* 0x0000001f00397308 */ /* 0x0004e20000002400 */
[----:B------:R-:W-:Y:S02]  /*5040*/  FMNMX.FTZ R81, R192, R81, !PT ;  /* 0x00000051c0517209 */ /* 0x000fe40007810000 */
[----:B------:R-:W-:Y:S02]  /*5050*/  FSEL R196, R29, -INF , P2 ;  /* 0xff8000001dc47808 */ /* 0x000fe40001000000 */
[----:B------:R-:W-:-:S04]  /*5060*/  FMNMX.FTZ R81, R194, R81, !PT ;  /* 0x00000051c2517209 */ /* 0x000fc80007810000 */
[----:B------:R-:W-:Y:S02]  /*5070*/  FMNMX.FTZ R81, R196, R81, !PT ;  /* 0x00000051c4517209 */ /* 0x000fe40007810000 */
[----:B--2---:R-:W-:-:S03]  /*5080*/  FMNMX.FTZ R31, R12, R13, !PT ;  /* 0x0000000d0c1f7209 */ /* 0x004fc60007810000 */
[----:B------:R-:W2:Y:S01]  /*5090*/  SHFL.BFLY PT, R88, R81, 0x2, 0x1f ;  /* 0x0c401f0051587f89 */ /* 0x000ea200000e0000 */
[----:B------:R-:W-:-:S04]  /*50a0*/  FMNMX.FTZ R31, R14, R31, !PT ;  /* 0x0000001f0e1f7209 */ /* 0x000fc80007810000 */
[----:B------:R-:W-:-:S04]  /*50b0*/  FMNMX.FTZ R31, R20, R31, !PT ;  /* 0x0000001f141f7209 */ /* 0x000fc80007810000 */
[----:B------:R-:W-:-:S04]  /*50c0*/  FMNMX.FTZ R31, R40, R31, !PT ;  /* 0x0000001f281f7209 */ /* 0x000fc80007810000 */
[----:B------:R-:W-:-:S04]  /*50d0*/  FMNMX.FTZ R35, R42, R31, !PT ;  /* 0x0000001f2a237209 */ /* 0x000fc80007810000 */
[----:B------:R-:W-:-:S04]  /*50e0*/  FMNMX.FTZ R35, R44, R35, !PT ;  /* 0x000000232c237209 */ /* 0x000fc80007810000 */
[----:B------:R-:W-:Y:S02]  /*50f0*/  FMNMX.FTZ R35, R46, R35, !PT ;  /* 0x000000232e237209 */ /* 0x000fe40007810000 */
[----:B--2---:R-:W-:Y:S01]  /*5100*/  FMNMX.FTZ R15, R81, R88, !PT ;  /* 0x00000058510f7209 */ /* 0x004fe20007810000 */
[----:B------:R-:W-:Y:S01]  /*5110*/  IMAD.MOV.U32 R81, RZ, RZ, R87 ;  /* 0x000000ffff517224 */ /* 0x000fe200078e0057 */
[----:B------:R-:W-:-:S03]  /*5120*/  FMNMX.FTZ R35, R48, R35, !PT ;  /* 0x0000002330237209 */ /* 0x000fc60007810000 */
[----:B------:R-:W2:Y:S01]  /*5130*/  SHFL.BFLY PT, R88, R15, 0x1, 0x1f ;  /* 0x0c201f000f587f89 */ /* 0x000ea200000e0000 */
[----:B------:R-:W-:-:S04]  /*5140*/  FMNMX.FTZ R37, R50, R35, !PT ;  /* 0x0000002332257209 */ /* 0x000fc80007810000 */
[----:B------:R-:W-:-:S04]  /*5150*/  FMNMX.FTZ R37, R52, R37, !PT ;  /* 0x0000002534257209 */ /* 0x000fc80007810000 */
[----:B------:R-:W-:-:S04]  /*5160*/  FMNMX.FTZ R37, R54, R37, !PT ;  /* 0x0000002536257209 */ /* 0x000fc80007810000 */
[----:B------:R-:W-:-:S04]  /*5170*/  FMNMX.FTZ R37, R56, R37, !PT ;  /* 0x0000002538257209 */ /* 0x000fc80007810000 */
[----:B------:R-:W-:-:S04]  /*5180*/  FMNMX.FTZ R39, R58, R37, !PT ;  /* 0x000000253a277209 */ /* 0x000fc80007810000 */
[----:B------:R-:W-:Y:S02]  /*5190*/  FMNMX.FTZ R39, R60, R39, !PT ;  /* 0x000000273c277209 */ /* 0x000fe40007810000 */
[----:B--2---:R-:W-:-:S04]  /*51a0*/  FMNMX.FTZ R88, R15, R88, !PT ;  /* 0x000000580f587209 */ /* 0x004fc80007810000 */
[C---:B------:R-:W-:Y:S01]  /*51b0*/  FSETP.NEU.FTZ.AND P0, PT, R88.reuse, -INF , PT ;  /* 0xff8000005800780b */ /* 0x040fe20003f1d000 */
[----:B------:R-:W-:-:S05]  /*51c0*/  FMUL.FTZ R33, R88, R89 ;  /* 0x0000005958217220 */ /* 0x000fca0000410000 */
[----:B------:R-:W-:Y:S02]  /*51d0*/  FSEL R33, R33, RZ, P0 ;  /* 0x000000ff21217208 */ /* 0x000fe40000000000 */
[----:B------:R-:W-:-:S03]  /*51e0*/  ISETP.NE.AND P0, PT, R121, RZ, PT ;  /* 0x000000ff7900720c */ /* 0x000fc60003f05270 */
[--C-:B------:R-:W-:Y:S01]  /*51f0*/  FFMA.FTZ R15, R41, R89, -R33.reuse ;  /* 0x00000059290f7223 */ /* 0x100fe20000010821 */
[----:B------:R-:W-:Y:S01]  /*5200*/  FMNMX.FTZ R41, R62, R39, !PT ;  /* 0x000000273e297209 */ /* 0x000fe20007810000 */
[-CC-:B------:R-:W-:Y:S01]  /*5210*/  FFMA.FTZ R25, R98, R89.reuse, -R33.reuse ;  /* 0x0000005962197223 */ /* 0x180fe20000010821 */
[----:B------:R-:W-:Y:S01]  /*5220*/  FSEL R98, R49, -INF , P6 ;  /* 0xff80000031627808 */ /* 0x000fe20003000000 */
        /* <DEDUP_REMOVED lines=10> */
[--C-:B------:R-:W-:Y:S01]  /*52d0*/  FFMA.FTZ R176, R86, R89, -R33.reuse ;  /* 0x0000005956b07223 */ /* 0x100fe20000010821 */
[----:B-1----:R-:W-:Y:S01]  /*52e0*/  FSEL R106, R55, -INF , P3 ;  /* 0xff800000376a7808 */ /* 0x002fe20001800000 */
[----:B------:R-:W-:Y:S01]  /*52f0*/  MUFU.EX2 R15, R15 ;  /* 0x0000000f000f7308 */ /* 0x000fe20000000800 */
[----:B------:R-:W-:Y:S01]  /*5300*/  FMNMX.FTZ R43, R70, R41, !PT ;  /* 0x00000029462b7209 */ /* 0x000fe20007810000 */
[-CC-:B------:R-:W-:Y:S01]  /*5310*/  FFMA.FTZ R21, R94, R89.reuse, -R33.reuse ;  /* 0x000000595e157223 */ /* 0x180fe20000010821 */
[----:B---3--:R-:W-:Y:S01]  /*5320*/  FSEL R108, R57, -INF , P2 ;  /* 0xff800000396c7808 */ /* 0x008fe20001000000 */
[--C-:B------:R-:W-:Y:S01]  /*5330*/  FFMA.FTZ R180, R96, R89, -R33.reuse ;  /* 0x0000005960b47223 */ /* 0x100fe20000010821 */
[----:B------:R-:W-:Y:S01]  /*5340*/  FMNMX.FTZ R43, R72, R43, !PT ;  /* 0x0000002b482b7209 */ /* 0x000fe20007810000 */
[-CC-:B------:R-:W-:Y:S01]  /*5350*/  FFMA.FTZ R29, R112, R89.reuse, -R33.reuse ;  /* 0x00000059701d7223 */ /* 0x180fe20000010821 */
[--C-:B------:R-:W-:Y:S01]  /*5360*/  FFMA.FTZ R110, R110, R89, -R33.reuse ;  /* 0x000000596e6e7223 */ /* 0x100fe20000010821 */
[----:B------:R-:W-:Y:S01]  /*5370*/  MUFU.EX2 R176, R176 ;  /* 0x000000b000b07308 */ /* 0x000fe20000000800 */
[----:B------:R-:W-:Y:S01]  /*5380*/  FMNMX.FTZ R43, R74, R43, !PT ;  /* 0x0000002b4a2b7209 */ /* 0x000fe20007810000 */
[-CC-:B------:R-:W-:Y:S01]  /*5390*/  FFMA.FTZ R26, R114, R89.reuse, -R33.reuse ;  /* 0x00000059721a7223 */ /* 0x180fe20000010821 */
[-CC-:B------:R-:W-:Y:S01]  /*53a0*/  FFMA.FTZ R116, R116, R89.reuse, -R33.reuse ;  /* 0x0000005974747223 */ /* 0x180fe20000010821 */
        /* <DEDUP_REMOVED lines=43> */
[----:B------:R-:W-:Y:S01]  /*5660*/  FFMA.FTZ R218, R194, R89, -R33 ;  /* 0x00000059c2da7223 */ /* 0x000fe20000010821 */
[----:B------:R-:W-:Y:S01]  /*5670*/  MUFU.EX2 R27, R27 ;  /* 0x0000001b001b7308 */ /* 0x000fe20000000800 */
[----:B------:R-:W-:-:S04]  /*5680*/  FMNMX.FTZ R59, R104, R47, !PT ;  /* 0x0000002f683b7209 */ /* 0x000fc80007810000 */
[----:B------:R-:W-:-:S03]  /*5690*/  FMNMX.FTZ R59, R28, R59, !PT ;  /* 0x0000003b1c3b7209 */ /* 0x000fc60007810000 */
        /* <DEDUP_REMOVED lines=13> */
[----:B------:R-:W-:-:S05]  /*5770*/  FMNMX.FTZ R59, R108, R59, !PT ;  /* 0x0000003b6c3b7209 */ /* 0x000fca0007810000 */
[----:B------:R-:W1:Y:S02]  /*5780*/  SHFL.BFLY PT, R92, R59, 0x2, 0x1f ;  /* 0x0c401f003b5c7f89 */ /* 0x000e6400000e0000 */
[----:B------:R-:W2:Y:S08]  /*5790*/  MUFU.EX2 R35, R116 ;  /* 0x0000007400237308 */ /* 0x000eb00000000800 */
[----:B------:R-:W-:Y:S08]  /*57a0*/  MUFU.EX2 R30, R30 ;  /* 0x0000001e001e7308 */ /* 0x000ff00000000800 */
[----:B------:R-:W3:Y:S01]  /*57b0*/  MUFU.EX2 R37, R120 ;  /* 0x0000007800257308 */ /* 0x000ee20000000800 */
[----:B--2---:R-:W-:-:S02]  /*57c0*/  F2FP.BF16.F32.PACK_AB R188, R35, R26 ;  /* 0x0000001a23bc723e */ /* 0x004fc400000010ff */
[----:B-1----:R-:W-:Y:S01]  /*57d0*/  FMNMX.FTZ R63, R59, R92, !PT ;  /* 0x0000005c3b3f7209 */ /* 0x002fe20007810000 */
[----:B------:R-:W-:-:S04]  /*57e0*/  FFMA.FTZ R59, R172, R89, -R33 ;  /* 0x00000059ac3b7223 */ /* 0x000fc80000010821 */
[----:B------:R-:W-:Y:S01]  /*57f0*/  MUFU.EX2 R39, R122 ;  /* 0x0000007a00277308 */ /* 0x000fe20000000800 */
[----:B------:R-:W-:Y:S01]  /*5800*/  FFMA.FTZ R33, R196, R89, -R33 ;  /* 0x00000059c4217223 */ /* 0x000fe20000010821 */
[----:B------:R-:W1:Y:S06]  /*5810*/  SHFL.BFLY PT, R92, R63, 0x1, 0x1f ;  /* 0x0c201f003f5c7f89 */ /* 0x000e6c00000e0000 */
[----:B------:R-:W-:Y:S01]  /*5820*/  MUFU.EX2 R86, R86 ;  /* 0x0000005600567308 */ /* 0x000fe20000000800 */
[----:B---3--:R-:W-:-:S07]  /*5830*/  F2FP.BF16.F32.PACK_AB R190, R37, R30 ;  /* 0x0000001e25be723e */ /* 0x008fce00000010ff */
[----:B------:R-:W-:Y:S08]  /*5840*/  MUFU.EX2 R41, R126 ;  /* 0x0000007e00297308 */ /* 0x000ff00000000800 */
[----:B------:R-:W-:Y:S01]  /*5850*/  MUFU.EX2 R94, R94 ;  /* 0x0000005e005e7308 */ /* 0x000fe20000000800 */
[----:B-1----:R-:W-:-:S04]  /*5860*/  FMNMX.FTZ R92, R63, R92, !PT ;  /* 0x0000005c3f5c7209 */ /* 0x002fc80007810000 */
[C---:B------:R-:W-:Y:S01]  /*5870*/  FSETP.NEU.FTZ.AND P2, PT, R92.reuse, -INF , PT ;  /* 0xff8000005c00780b */ /* 0x040fe20003f5d000 */
[----:B------:R-:W-:Y:S02]  /*5880*/  FMUL.FTZ R65, R92, R89 ;  /* 0x000000595c417220 */ /* 0x000fe40000410000 */
[----:B------:R-:W-:Y:S03]  /*5890*/  MUFU.EX2 R43, R132 ;  /* 0x00000084002b7308 */ /* 0x000fe60000000800 */
[----:B------:R-:W-:Y:S02]  /*58a0*/  FSEL R65, R65, RZ, P2 ;  /* 0x000000ff41417208 */ /* 0x000fe40001000000 */
[----:B------:R-:W-:-:S03]  /*58b0*/  PLOP3.LUT P2, PT, PT, PT, UP0, 0x80, 0x0 ;  /* 0x000000000000781c */ /* 0x000fc60003f4f008 */
[----:B------:R-:W-:Y:S01]  /*58c0*/  MUFU.EX2 R96, R96 ;  /* 0x0000006000607308 */ /* 0x000fe20000000800 */
[-CC-:B------:R-:W-:Y:S01]  /*58d0*/  FFMA.FTZ R177, R12, R89.reuse, -R65.reuse ;  /* 0x000000590cb17223 */ /* 0x180fe20000010841 */
[-C--:B------:R-:W-:Y:S01]  /*58e0*/  FFMA.FTZ R12, R13, R89.reuse, -R65 ;  /* 0x000000590d0c7223 */ /* 0x080fe20000010841 */
[----:B------:R-:W-:Y:S01]  /*58f0*/  FADD.FTZ R13, R176, R15 ;  /* 0x0000000fb00d7221 */ /* 0x000fe20000010000 */
[-CC-:B------:R-:W-:Y:S01]  /*5900*/  FFMA.FTZ R179, R14, R89.reuse, -R65.reuse ;  /* 0x000000590eb37223 */ /* 0x180fe20000010841 */
[-CC-:B------:R-:W-:Y:S01]  /*5910*/  FFMA.FTZ R20, R20, R89.reuse, -R65.reuse ;  /* 0x0000005914147223 */ /* 0x180fe20000010841 */
[-C--:B------:R-:W-:Y:S01]  /*5920*/  FFMA.FTZ R181, R40, R89.reuse, -R65 ;  /* 0x0000005928b57223 */ /* 0x080fe20000010841 */
[----:B------:R-:W-:Y:S01]  /*5930*/  FADD.FTZ R14, R178, R13 ;  /* 0x0000000db20e7221 */ /* 0x000fe20000010000 */
[----:B------:R-:W-:Y:S01]  /*5940*/  MUFU.EX2 R177, R177 ;  /* 0x000000b100b17308 */ /* 0x000fe20000000800 */
[-CC-:B------:R-:W-:Y:S01]  /*5950*/  FFMA.FTZ R40, R42, R89.reuse, -R65.reuse ;  /* 0x000000592a287223 */ /* 0x180fe20000010841 */
[-CC-:B------:R-:W-:Y:S01]  /*5960*/  FFMA.FTZ R183, R44, R89.reuse, -R65.reuse ;  /* 0x000000592cb77223 */ /* 0x180fe20000010841 */
[----:B------:R-:W-:Y:S01]  /*5970*/  FADD.FTZ R13, R21, R14 ;  /* 0x0000000e150d7221 */ /* 0x000fe20000010000 */
[-CC-:B------:R-:W-:Y:S01]  /*5980*/  FFMA.FTZ R201, R32, R89.reuse, -R65.reuse ;  /* 0x0000005920c97223 */ /* 0x180fe20000010841 */
[-CC-:B------:R-:W-:Y:S01]  /*5990*/  FFMA.FTZ R42, R46, R89.reuse, -R65.reuse ;  /* 0x000000592e2a7223 */ /* 0x180fe20000010841 */
[-C--:B------:R-:W-:Y:S01]  /*59a0*/  FFMA.FTZ R185, R48, R89.reuse, -R65 ;  /* 0x0000005930b97223 */ /* 0x080fe20000010841 */
[----:B------:R-:W-:Y:S01]  /*59b0*/  FADD.FTZ R14, R180, R13 ;  /* 0x0000000db40e7221 */ /* 0x000fe20000010000 */
[----:B------:R-:W1:Y:S01]  /*59c0*/  MUFU.EX2 R12, R12 ;  /* 0x0000000c000c7308 */ /* 0x000e620000000800 */
[-CC-:B------:R-:W-:Y:S01]  /*59d0*/  FFMA.FTZ R191, R60, R89.reuse, -R65.reuse ;  /* 0x000000593cbf7223 */ /* 0x180fe20000010841 */
[-CC-:B------:R-:W-:Y:S01]  /*59e0*/  FFMA.FTZ R44, R50, R89.reuse, -R65.reuse ;  /* 0x00000059322c7223 */ /* 0x180fe20000010841 */
[----:B------:R-:W-:Y:S01]  /*59f0*/  FADD.FTZ R13, R25, R14 ;  /* 0x0000000e190d7221 */ /* 0x000fe20000010000 */
[-CC-:B------:R-:W-:Y:S01]  /*5a00*/  FFMA.FTZ R187, R52, R89.reuse, -R65.reuse ;  /* 0x0000005934bb7223 */ /* 0x180fe20000010841 */
[-CC-:B------:R-:W-:Y:S01]  /*5a10*/  FFMA.FTZ R203, R34, R89.reuse, -R65.reuse ;  /* 0x0000005922cb7223 */ /* 0x180fe20000010841 */
[-C--:B------:R-:W-:Y:S01]  /*5a20*/  FFMA.FTZ R46, R54, R89.reuse, -R65 ;  /* 0x00000059362e7223 */ /* 0x080fe20000010841 */
[----:B------:R-:W-:Y:S01]  /*5a30*/  FADD.FTZ R14, R182, R13 ;  /* 0x0000000db60e7221 */ /* 0x000fe20000010000 */
[----:B------:R-:W2:Y:S01]  /*5a40*/  MUFU.EX2 R179, R179 ;  /* 0x000000b300b37308 */ /* 0x000ea20000000800 */
[-CC-:B------:R-:W-:Y:S01]  /*5a50*/  FFMA.FTZ R189, R56, R89.reuse, -R65.reuse ;  /* 0x0000005938bd7223 */ /* 0x180fe20000010841 */
[-CC-:B------:R-:W-:Y:S01]  /*5a60*/  FFMA.FTZ R48, R58, R89.reuse, -R65.reuse ;  /* 0x000000593a307223 */ /* 0x180fe20000010841 */
[----:B------:R-:W-:Y:S01]  /*5a70*/  FADD.FTZ R13, R27, R14 ;  /* 0x0000000e1b0d7221 */ /* 0x000fe20000010000 */
[-CC-:B------:R-:W-:Y:S01]  /*5a80*/  FFMA.FTZ R50, R62, R89.reuse, -R65.reuse ;  /* 0x000000593e327223 */ /* 0x180fe20000010841 */
[-CC-:B------:R-:W-:Y:S01]  /*5a90*/  FFMA.FTZ R193, R64, R89.reuse, -R65.reuse ;  /* 0x0000005940c17223 */ /* 0x180fe20000010841 */
[-C--:B------:R-:W-:Y:S01]  /*5aa0*/  FFMA.FTZ R52, R66, R89.reuse, -R65 ;  /* 0x0000005942347223 */ /* 0x080fe20000010841 */
[----:B------:R-:W-:Y:S01]  /*5ab0*/  FADD.FTZ R32, R184, R13 ;  /* 0x0000000db8207221 */ /* 0x000fe20000010000 */
[----:B------:R-:W3:Y:S01]  /*5ac0*/  MUFU.EX2 R20, R20 ;  /* 0x0000001400147308 */ /* 0x000ee20000000800 */
[----:B-1----:R-:W-:Y:S01]  /*5ad0*/  FADD.FTZ R14, R177, R12 ;  /* 0x0000000cb10e7221 */ /* 0x002fe20000010000 */
[-CC-:B------:R-:W-:Y:S01]  /*5ae0*/  FFMA.FTZ R195, R68, R89.reuse, -R65.reuse ;  /* 0x0000005944c37223 */ /* 0x180fe20000010841 */
[----:B------:R-:W-:Y:S01]  /*5af0*/  FADD.FTZ R67, R29, R32 ;  /* 0x000000201d437221 */ /* 0x000fe20000010000 */
[-CC-:B------:R-:W-:Y:S01]  /*5b00*/  FFMA.FTZ R54, R70, R89.reuse, -R65.reuse ;  /* 0x0000005946367223 */ /* 0x180fe20000010841 */
[-CC-:B------:R-:W-:Y:S01]  /*5b10*/  FFMA.FTZ R197, R72, R89.reuse, -R65.reuse ;  /* 0x0000005948c57223 */ /* 0x180fe20000010841 */
[-C--:B------:R-:W-:Y:S01]  /*5b20*/  FFMA.FTZ R56, R74, R89.reuse, -R65 ;  /* 0x000000594a387223 */ /* 0x080fe20000010841 */
[----:B------:R-:W-:Y:S01]  /*5b30*/  FADD.FTZ R60, R186, R67 ;  /* 0x00000043ba3c7221 */ /* 0x000fe20000010000 */
[----:B------:R-:W1:Y:S01]  /*5b40*/  MUFU.EX2 R181, R181 ;  /* 0x000000b500b57308 */ /* 0x000e620000000800 */
[----:B--2---:R-:W-:Y:S01]  /*5b50*/  FADD.FTZ R13, R179, R14 ;  /* 0x0000000eb30d7221 */ /* 0x004fe20000010000 */
[-CC-:B------:R-:W-:Y:S01]  /*5b60*/  FFMA.FTZ R199, R76, R89.reuse, -R65.reuse ;  /* 0x000000594cc77223 */ /* 0x180fe20000010841 */
[----:B------:R-:W-:Y:S01]  /*5b70*/  FADD.FTZ R67, R31, R60 ;  /* 0x0000003c1f437221 */ /* 0x000fe20000010000 */
[-CC-:B------:R-:W-:Y:S01]  /*5b80*/  FFMA.FTZ R58, R78, R89.reuse, -R65.reuse ;  /* 0x000000594e3a7223 */ /* 0x180fe20000010841 */
[-CC-:B------:R-:W-:Y:S01]  /*5b90*/  FFMA.FTZ R38, R38, R89.reuse, -R65.reuse ;  /* 0x0000005926267223 */ /* 0x180fe20000010841 */
[-C--:B------:R-:W-:Y:S01]  /*5ba0*/  FFMA.FTZ R32, R80, R89.reuse, -R65 ;  /* 0x0000005950207223 */ /* 0x080fe20000010841 */
[----:B------:R-:W-:Y:S01]  /*5bb0*/  FADD.FTZ R34, R26, R67 ;  /* 0x000000431a227221 */ /* 0x000fe20000010000 */
[----:B------:R-:W2:Y:S01]  /*5bc0*/  MUFU.EX2 R40, R40 ;  /* 0x0000002800287308 */ /* 0x000ea20000000800 */
[----:B---3--:R-:W-:Y:S01]  /*5bd0*/  FADD.FTZ R14, R20, R13 ;  /* 0x0000000d140e7221 */ /* 0x008fe20000010000 */
        /* <DEDUP_REMOVED lines=16> */
[-C--:B------:R-:W-:Y:S01]  /*5ce0*/  FFMA.FTZ R136, R136, R89.reuse, -R65 ;  /* 0x0000005988887223 */ /* 0x080fe20000010841 */
[----:B------:R-:W-:Y:S01]  /*5cf0*/  FADD.FTZ R60, R86, R67 ;  /* 0x00000043563c7221 */ /* 0x000fe20000010000 */
[-CC-:B------:R-:W-:Y:S01]  /*5d00*/  FFMA.FTZ R140, R140, R89.reuse, -R65.reuse ;  /* 0x000000598c8c7223 */ /* 0x180fe20000010841 */
[-CC-:B------:R-:W-:Y:S01]  /*5d10*/  FFMA.FTZ R144, R144, R89.reuse, -R65.reuse ;  /* 0x0000005990907223 */ /* 0x180fe20000010841 */
[-CC-:B------:R-:W-:Y:S01]  /*5d20*/  FFMA.FTZ R98, R98, R89.reuse, -R65.reuse ;  /* 0x0000005962627223 */ /* 0x180fe20000010841 */
[----:B------:R-:W-:Y:S01]  /*5d30*/  FADD.FTZ R67, R41, R60 ;  /* 0x0000003c29437221 */ /* 0x000fe20000010000 */
[----:B------:R-:W2:Y:S01]  /*5d40*/  MUFU.EX2 R185, R185 ;  /* 0x000000b900b97308 */ /* 0x000ea20000000800 */
[----:B---3--:R-:W-:Y:S01]  /*5d50*/  FADD.FTZ R13, R183, R14 ;  /* 0x0000000eb70d7221 */ /* 0x008fe20000010000 */
[-C--:B------:R-:W-:Y:S01]  /*5d60*/  FFMA.FTZ R100, R100, R89.reuse, -R65 ;  /* 0x0000005964647223 */ /* 0x080fe20000010841 */
[----:B------:R-:W-:Y:S01]  /*5d70*/  FADD.FTZ R60, R94, R67 ;  /* 0x000000435e3c7221 */ /* 0x000fe20000010000 */
[--C-:B------:R-:W-:Y:S01]  /*5d80*/  FFMA.FTZ R102, R102, R89, -R65.reuse ;  /* 0x0000005966667223 */ /* 0x100fe20000010841 */
[----:B------:R-:W-:Y:S01]  /*5d90*/  F2FP.BF16.F32.PACK_AB R177, R12, R177 ;  /* 0x000000b10cb1723e */ /* 0x000fe200000010ff */
[-CC-:B------:R-:W-:Y:S01]  /*5da0*/  FFMA.FTZ R106, R106, R89.reuse, -R65.reuse ;  /* 0x000000596a6a7223 */ /* 0x180fe20000010841 */
[----:B------:R-:W-:Y:S01]  /*5db0*/  FFMA.FTZ R65, R108, R89, -R65 ;  /* 0x000000596c417223 */ /* 0x000fe20000010841 */
[----:B------:R-:W3:Y:S01]  /*5dc0*/  MUFU.EX2 R44, R44 ;  /* 0x0000002c002c7308 */ /* 0x000ee20000000800 */
[----:B-1----:R-:W-:Y:S01]  /*5dd0*/  FADD.FTZ R14, R42, R13 ;  /* 0x0000000d2a0e7221 */ /* 0x002fe20000010000 */
[----:B------:R-:W-:Y:S01]  /*5de0*/  F2FP.BF16.F32.PACK_AB R180, R25, R180 ;  /* 0x000000b419b4723e */ /* 0x000fe200000010ff */
[--C-:B------:R-:W-:Y:S01]  /*5df0*/  IMAD.MOV.U32 R84, RZ, RZ, R87.reuse ;  /* 0x000000ffff547224 */ /* 0x100fe200078e0057 */
[----:B------:R-:W-:Y:S01]  /*5e00*/  F2FP.BF16.F32.PACK_AB R182, R27, R182 ;  /* 0x000000b61bb6723e */ /* 0x000fe200000010ff */
[--C-:B------:R-:W-:Y:S01]  /*5e10*/  IMAD.MOV.U32 R80, RZ, RZ, R87.reuse ;  /* 0x000000ffff507224 */ /* 0x100fe200078e0057 */
[----:B------:R-:W-:Y:S01]  /*5e20*/  F2FP.BF16.F32.PACK_AB R184, R29, R184 ;  /* 0x000000b81db8723e */ /* 0x000fe200000010ff */
[--C-:B------:R-:W-:Y:S01]  /*5e30*/  IMAD.MOV.U32 R76, RZ, RZ, R87.reuse ;  /* 0x000000ffff4c7224 */ /* 0x100fe200078e0057 */
[----:B------:R-:W1:Y:S01]  /*5e40*/  MUFU.EX2 R187, R187 ;  /* 0x000000bb00bb7308 */ /* 0x000e620000000800 */
[----:B--2---:R-:W-:Y:S01]  /*5e50*/  FADD.FTZ R13, R185, R14 ;  /* 0x0000000eb90d7221 */ /* 0x004fe20000010000 */
[----:B------:R-:W-:Y:S01]  /*5e60*/  F2FP.BF16.F32.PACK_AB R186, R31, R186 ;  /* 0x000000ba1fba723e */ /* 0x000fe200000010ff */
[--C-:B------:R-:W-:Y:S01]  /*5e70*/  IMAD.MOV.U32 R72, RZ, RZ, R87.reuse ;  /* 0x000000ffff487224 */ /* 0x100fe200078e0057 */
[----:B------:R-:W-:Y:S01]  /*5e80*/  F2FP.BF16.F32.PACK_AB R194, R94, R41 ;  /* 0x000000295ec2723e */ /* 0x000fe200000010ff */
[--C-:B------:R-:W-:Y:S01]  /*5e90*/  IMAD.MOV.U32 R68, RZ, RZ, R87.reuse ;  /* 0x000000ffff447224 */ /* 0x100fe200078e0057 */
[----:B------:R-:W-:Y:S01]  /*5ea0*/  F2FP.BF16.F32.PACK_AB R196, R96, R43 ;  /* 0x0000002b60c4723e */ /* 0x000fe200000010ff */
[----:B------:R-:W-:Y:S01]  /*5eb0*/  IMAD.MOV.U32 R67, RZ, RZ, R87 ;  /* 0x000000ffff437224 */ /* 0x000fe200078e0057 */
[----:B------:R-:W2:Y:S01]  /*5ec0*/  MUFU.EX2 R46, R46 ;  /* 0x0000002e002e7308 */ /* 0x000ea20000000800 */
[----:B---3--:R-:W-:Y:S01]  /*5ed0*/  FADD.FTZ R14, R44, R13 ;  /* 0x0000000d2c0e7221 */ /* 0x008fe20000010000 */
[----:B------:R-:W-:Y:S01]  /*5ee0*/  F2FP.BF16.F32.PACK_AB R181, R40, R181 ;  /* 0x000000b528b5723e */ /* 0x000fe200000010ff */
[--C-:B------:R-:W-:Y:S01]  /*5ef0*/  IMAD.MOV.U32 R64, RZ, RZ, R87.reuse ;  /* 0x000000ffff407224 */ /* 0x100fe200078e0057 */
[----:B------:R-:W-:Y:S01]  /*5f00*/  F2FP.BF16.F32.PACK_AB R183, R42, R183 ;  /* 0x000000b72ab7723e */ /* 0x000fe200000010ff */
[--C-:B------:R-:W-:Y:S01]  /*5f10*/  IMAD.MOV.U32 R41, RZ, RZ, R87.reuse ;  /* 0x000000ffff297224 */ /* 0x100fe200078e0057 */
[----:B------:R-:W-:Y:S01]  /*5f20*/  F2FP.BF16.F32.PACK_AB R185, R44, R185 ;  /* 0x000000b92cb9723e */ /* 0x000fe200000010ff */
[--C-:B------:R-:W-:Y:S01]  /*5f30*/  IMAD.MOV.U32 R44, RZ, RZ, R87.reuse ;  /* 0x000000ffff2c7224 */ /* 0x100fe200078e0057 */
[----:B------:R-:W3:Y:S01]  /*5f40*/  MUFU.EX2 R189, R189 ;  /* 0x000000bd00bd7308 */ /* 0x000ee20000000800 */
[----:B-1----:R-:W-:Y:S01]  /*5f50*/  FADD.FTZ R13, R187, R14 ;  /* 0x0000000ebb0d7221 */ /* 0x002fe20000010000 */
[----:B------:R-:W-:Y:S01]  /*5f60*/  F2FP.BF16.F32.PACK_AB R176, R15, R176 ;  /* 0x000000b00fb0723e */ /* 0x000fe200000010ff */
[--C-:B------:R-:W-:Y:S01]  /*5f70*/  IMAD.MOV.U32 R40, RZ, RZ, R87.reuse ;  /* 0x000000ffff287224 */ /* 0x100fe200078e0057 */
[----:B------:R-:W-:Y:S01]  /*5f80*/  F2FP.BF16.F32.PACK_AB R178, R21, R178 ;  /* 0x000000b215b2723e */ /* 0x000fe200000010ff */
[--C-:B------:R-:W-:Y:S01]  /*5f90*/  IMAD.MOV.U32 R37, RZ, RZ, R87.reuse ;  /* 0x000000ffff257224 */ /* 0x100fe200078e0057 */
[----:B------:R-:W-:Y:S01]  /*5fa0*/  F2FP.BF16.F32.PACK_AB R179, R20, R179 ;  /* 0x000000b314b3723e */ /* 0x000fe200000010ff */
[----:B------:R-:W-:Y:S01]  /*5fb0*/  IMAD.MOV.U32 R35, RZ, RZ, R87 ;  /* 0x000000ffff237224 */ /* 0x000fe200078e0057 */
[----:B------:R-:W1:Y:S01]  /*5fc0*/  MUFU.EX2 R48, R48 ;  /* 0x0000003000307308 */ /* 0x000e620000000800 */
[C---:B--2---:R-:W-:Y:S01]  /*5fd0*/  FADD.FTZ R14, R46.reuse, R13 ;  /* 0x0000000d2e0e7221 */ /* 0x044fe20000010000 */
[----:B------:R-:W-:Y:S01]  /*5fe0*/  FADD.FTZ R13, R43, R60 ;  /* 0x0000003c2b0d7221 */ /* 0x000fe20000010000 */
[----:B------:R-:W-:Y:S01]  /*5ff0*/  F2FP.BF16.F32.PACK_AB R187, R46, R187 ;  /* 0x000000bb2ebb723e */ /* 0x000fe200000010ff */
[----:B------:R-:W-:Y:S01]  /*6000*/  IMAD.MOV.U32 R43, RZ, RZ, R87 ;  /* 0x000000ffff2b7224 */ /* 0x000fe200078e0057 */
[-C--:B------:R-:W-:Y:S01]  /*6010*/  MOV R82, R87.reuse ;  /* 0x0000005700527202 */ /* 0x080fe20000000f00 */
[----:B------:R-:W-:Y:S01]  /*6020*/  FADD.FTZ R13, R96, R13 ;  /* 0x0000000d600d7221 */ /* 0x000fe20000010000 */
[-C--:B------:R-:W-:Y:S01]  /*6030*/  MOV R78, R87.reuse ;  /* 0x00000057004e7202 */ /* 0x080fe20000000f00 */
[----:B------:R-:W2:Y:S01]  /*6040*/  MUFU.EX2 R191, R191 ;  /* 0x000000bf00bf7308 */ /* 0x000ea20000000800 */
[----:B---3--:R-:W-:Y:S01]  /*6050*/  FADD.FTZ R3, R189, R14 ;  /* 0x0000000ebd037221 */ /* 0x008fe20000010000 */
[-C--:B------:R-:W-:Y:S01]  /*6060*/  MOV R74, R87.reuse ;  /* 0x00000057004a7202 */ /* 0x080fe20000000f00 */
[--C-:B------:R-:W-:Y:S01]  /*6070*/  IMAD.MOV.U32 R31, RZ, RZ, R87.reuse ;  /* 0x000000ffff1f7224 */ /* 0x100fe200078e0057 */
[-C--:B------:R-:W-:Y:S01]  /*6080*/  MOV R70, R87.reuse ;  /* 0x0000005700467202 */ /* 0x080fe20000000f00 */
[--C-:B------:R-:W-:Y:S01]  /*6090*/  IMAD.MOV.U32 R29, RZ, RZ, R87.reuse ;  /* 0x000000ffff1d7224 */ /* 0x100fe200078e0057 */
[----:B------:R-:W-:Y:S01]  /*60a0*/  MOV R66, R87 ;  /* 0x0000005700427202 */ /* 0x000fe20000000f00 */
[----:B------:R-:W-:Y:S01]  /*60b0*/  IMAD.MOV.U32 R27, RZ, RZ, R87 ;  /* 0x000000ffff1b7224 */ /* 0x000fe200078e0057 */
[----:B------:R-:W3:Y:S01]  /*60c0*/  MUFU.EX2 R198, R198 ;  /* 0x000000c600c67308 */ /* 0x000ee20000000800 */
[C---:B-1----:R-:W-:Y:S01]  /*60d0*/  FADD.FTZ R14, R48.reuse, R3 ;  /* 0x00000003300e7221 */ /* 0x042fe20000010000 */
[----:B------:R-:W-:Y:S01]  /*60e0*/  F2FP.BF16.F32.PACK_AB R189, R48, R189 ;  /* 0x000000bd30bd723e */ /* 0x000fe200000010ff */
[--C-:B------:R-:W-:Y:S01]  /*60f0*/  IMAD.MOV.U32 R48, RZ, RZ, R87.reuse ;  /* 0x000000ffff307224 */ /* 0x100fe200078e0057 */
[-C--:B------:R-:W-:Y:S01]  /*6100*/  MOV R62, R87.reuse ;  /* 0x00000057003e7202 */ /* 0x080fe20000000f00 */
[----:B------:R-:W-:Y:S01]  /*6110*/  IMAD.MOV.U32 R25, RZ, RZ, R87 ;  /* 0x000000ffff197224 */ /* 0x000fe200078e0057 */
[----:B------:R-:W-:-:S02]  /*6120*/  MOV R46, R87 ;  /* 0x00000057002e7202 */ /* 0x000fc40000000f00 */
[----:B------:R-:W1:Y:S01]  /*6130*/  MUFU.EX2 R50, R50 ;  /* 0x0000003200327308 */ /* 0x000e620000000800 */
[----:B--2---:R-:W-:Y:S01]  /*6140*/  FADD.FTZ R3, R191, R14 ;  /* 0x0000000ebf037221 */ /* 0x004fe20000010000 */
[-C--:B------:R-:W-:Y:S02]  /*6150*/  MOV R42, R87.reuse ;  /* 0x00000057002a7202 */ /* 0x080fe40000000f00 */
[----:B------:R-:W-:-:S04]  /*6160*/  MOV R30, R87 ;  /* 0x00000057001e7202 */ /* 0x000fc80000000f00 */
[----:B------:R-:W2:Y:S01]  /*6170*/  MUFU.EX2 R45, R142 ;  /* 0x0000008e002d7308 */ /* 0x000ea20000000800 */
[----:B---3--:R-:W-:-:S07]  /*6180*/  FADD.FTZ R60, R198, R13 ;  /* 0x0000000dc63c7221 */ /* 0x008fce0000010000 */
[----:B------:R-:W3:Y:S01]  /*6190*/  MUFU.EX2 R193, R193 ;  /* 0x000000c100c17308 */ /* 0x000ee20000000800 */
[C---:B-1----:R-:W-:Y:S01]  /*61a0*/  FADD.FTZ R14, R50.reuse, R3 ;  /* 0x00000003320e7221 */ /* 0x042fe20000010000 */
[----:B------:R-:W-:Y:S02]  /*61b0*/  F2FP.BF16.F32.PACK_AB R191, R50, R191 ;  /* 0x000000bf32bf723e */ /* 0x000fe400000010ff */
[----:B------:R-:W-:-:S04]  /*61c0*/  MOV R50, R87 ;  /* 0x0000005700327202 */ /* 0x000fc80000000f00 */
[----:B------:R-:W1:Y:S01]  /*61d0*/  MUFU.EX2 R200, R200 ;  /* 0x000000c800c87308 */ /* 0x000e620000000800 */
[C---:B--2---:R-:W-:Y:S01]  /*61e0*/  FADD.FTZ R13, R45.reuse, R60 ;  /* 0x0000003c2d0d7221 */ /* 0x044fe20000010000 */
[----:B------:R-:W-:Y:S01]  /*61f0*/  F2FP.BF16.F32.PACK_AB R198, R45, R198 ;  /* 0x000000c62dc6723e */ /* 0x000fe200000010ff */
[----:B------:R-:W-:-:S05]  /*6200*/  IMAD.MOV.U32 R45, RZ, RZ, R87 ;  /* 0x000000ffff2d7224 */ /* 0x000fca00078e0057 */
[----:B------:R-:W2:Y:S01]  /*6210*/  MUFU.EX2 R52, R52 ;  /* 0x0000003400347308 */ /* 0x000ea20000000800 */
[----:B---3--:R-:W-:-:S07]  /*6220*/  FADD.FTZ R3, R193, R14 ;  /* 0x0000000ec1037221 */ /* 0x008fce0000010000 */
[----:B------:R-:W3:Y:S01]  /*6230*/  MUFU.EX2 R47, R148 ;  /* 0x00000094002f7308 */ /* 0x000ee20000000800 */
[----:B-1----:R-:W-:-:S07]  /*6240*/  FADD.FTZ R60, R200, R13 ;  /* 0x0000000dc83c7221 */ /* 0x002fce0000010000 */
[----:B------:R-:W1:Y:S01]  /*6250*/  MUFU.EX2 R195, R195 ;  /* 0x000000c300c37308 */ /* 0x000e620000000800 */
[C---:B--2---:R-:W-:Y:S01]  /*6260*/  FADD.FTZ R14, R52.reuse, R3 ;  /* 0x00000003340e7221 */ /* 0x044fe20000010000 */
[----:B------:R-:W-:Y:S01]  /*6270*/  F2FP.BF16.F32.PACK_AB R193, R52, R193 ;  /* 0x000000c134c1723e */ /* 0x000fe200000010ff */
[----:B------:R-:W-:-:S05]  /*6280*/  IMAD.MOV.U32 R52, RZ, RZ, R87 ;  /* 0x000000ffff347224 */ /* 0x000fca00078e0057 */
[----:B------:R-:W-:Y:S01]  /*6290*/  MUFU.EX2 R202, R202 ;  /* 0x000000ca00ca7308 */ /* 0x000fe20000000800 */
[C---:B---3--:R-:W-:Y:S01]  /*62a0*/  FADD.FTZ R13, R47.reuse, R60 ;  /* 0x0000003c2f0d7221 */ /* 0x048fe20000010000 */
[----:B------:R-:W-:Y:S01]  /*62b0*/  F2FP.BF16.F32.PACK_AB R200, R47, R200 ;  /* 0x000000c82fc8723e */ /* 0x000fe200000010ff */
[--C-:B------:R-:W-:Y:S02]  /*62c0*/  IMAD.MOV.U32 R60, RZ, RZ, R87.reuse ;  /* 0x000000ffff3c7224 */ /* 0x100fe400078e0057 */
[----:B------:R-:W-:-:S03]  /*62d0*/  IMAD.MOV.U32 R47, RZ, RZ, R87 ;  /* 0x000000ffff2f7224 */ /* 0x000fc600078e0057 */
[----:B------:R-:W2:Y:S01]  /*62e0*/  MUFU.EX2 R54, R54 ;  /* 0x0000003600367308 */ /* 0x000ea20000000800 */
[----:B-1----:R-:W-:-:S07]  /*62f0*/  FADD.FTZ R3, R195, R14 ;  /* 0x0000000ec3037221 */ /* 0x002fce0000010000 */
[----:B------:R-:W-:Y:S08]  /*6300*/  MUFU.EX2 R49, R152 ;  /* 0x0000009800317308 */ /* 0x000ff00000000800 */
[----:B------:R-:W1:Y:S01]  /*6310*/  MUFU.EX2 R197, R197 ;  /* 0x000000c500c57308 */ /* 0x000e620000000800 */
[C---:B--2---:R-:W-:Y:S01]  /*6320*/  FADD.FTZ R14, R54.reuse, R3 ;  /* 0x00000003360e7221 */ /* 0x044fe20000010000 */
[----:B------:R-:W-:-:S02]  /*6330*/  F2FP.BF16.F32.PACK_AB R195, R54, R195 ;  /* 0x000000c336c3723e */ /* 0x000fc400000010ff */
[----:B------:R-:W-:-:S04]  /*6340*/  MOV R54, R87 ;  /* 0x0000005700367202 */ /* 0x000fc80000000f00 */
[----:B------:R-:W-:Y:S08]  /*6350*/  MUFU.EX2 R204, R204 ;  /* 0x000000cc00cc7308 */ /* 0x000ff00000000800 */
[----:B------:R-:W2:Y:S01]  /*6360*/  MUFU.EX2 R56, R56 ;  /* 0x0000003800387308 */ /* 0x000ea20000000800 */
[----:B-1----:R-:W-:-:S07]  /*6370*/  FADD.FTZ R3, R197, R14 ;  /* 0x0000000ec5037221 */ /* 0x002fce0000010000 */
[----:B------:R-:W-:Y:S08]  /*6380*/  MUFU.EX2 R51, R51 ;  /* 0x0000003300337308 */ /* 0x000ff00000000800 */
[----:B------:R-:W1:Y:S01]  /*6390*/  MUFU.EX2 R199, R199 ;  /* 0x000000c700c77308 */ /* 0x000e620000000800 */
[C---:B--2---:R-:W-:Y:S01]  /*63a0*/  FADD.FTZ R14, R56.reuse, R3 ;  /* 0x00000003380e7221 */ /* 0x044fe20000010000 */
[----:B------:R-:W-:Y:S01]  /*63b0*/  F2FP.BF16.F32.PACK_AB R197, R56, R197 ;  /* 0x000000c538c5723e */ /* 0x000fe200000010ff */
[----:B------:R-:W-:-:S05]  /*63c0*/  IMAD.MOV.U32 R56, RZ, RZ, R87 ;  /* 0x000000ffff387224 */ /* 0x000fca00078e0057 */
[----:B------:R-:W2:Y:S08]  /*63d0*/  MUFU.EX2 R206, R206 ;  /* 0x000000ce00ce7308 */ /* 0x000eb00000000800 */
[----:B------:R3:W-:Y:S01]  /*63e0*/  MUFU.EX2 R207, R38 ;  /* 0x0000002600cf7308 */ /* 0x0007e20000000800 */
[----:B-1----:R-:W-:-:S07]  /*63f0*/  FADD.FTZ R3, R199, R14 ;  /* 0x0000000ec7037221 */ /* 0x002fce0000010000 */
[----:B------:R-:W1:Y:S01]  /*6400*/  MUFU.EX2 R58, R58 ;  /* 0x0000003a003a7308 */ /* 0x000e620000000800 */
[----:B---3--:R-:W-:Y:S01]  /*6410*/  FADD.FTZ R38, R202, R13 ;  /* 0x0000000dca267221 */ /* 0x008fe20000010000 */
[----:B------:R-:W-:-:S03]  /*6420*/  F2FP.BF16.F32.PACK_AB R202, R49, R202 ;  /* 0x000000ca31ca723e */ /* 0x000fc600000010ff */
[----:B------:R-:W-:Y:S01]  /*6430*/  FADD.FTZ R13, R49, R38 ;  /* 0x00000026310d7221 */ /* 0x000fe20000010000 */
[----:B------:R-:W-:Y:S02]  /*6440*/  IMAD.MOV.U32 R49, RZ, RZ, R87 ;  /* 0x000000ffff317224 */ /* 0x000fe400078e0057 */
[----:B------:R-:W3:Y:S01]  /*6450*/  MUFU.EX2 R53, R53 ;  /* 0x0000003500357308 */ /* 0x000ee20000000800 */
[----:B------:R-:W-:Y:S01]  /*6460*/  FADD.FTZ R38, R204, R13 ;  /* 0x0000000dcc267221 */ /* 0x000fe20000010000 */
[----:B------:R-:W-:-:S03]  /*6470*/  F2FP.BF16.F32.PACK_AB R204, R51, R204 ;  /* 0x000000cc33cc723e */ /* 0x000fc600000010ff */
[----:B------:R-:W-:Y:S01]  /*6480*/  FADD.FTZ R13, R51, R38 ;  /* 0x00000026330d7221 */ /* 0x000fe20000010000 */
[----:B------:R-:W-:Y:S02]  /*6490*/  IMAD.MOV.U32 R51, RZ, RZ, R87 ;  /* 0x000000ffff337224 */ /* 0x000fe400078e0057 */
[----:B------:R-:W4:Y:S01]  /*64a0*/  MUFU.EX2 R201, R201 ;  /* 0x000000c900c97308 */ /* 0x000f220000000800 */
[----:B--2---:R-:W-:Y:S01]  /*64b0*/  FADD.FTZ R38, R206, R13 ;  /* 0x0000000dce267221 */ /* 0x004fe20000010000 */
[C---:B-1----:R-:W-:Y:S01]  /*64c0*/  FADD.FTZ R14, R58.reuse, R3 ;  /* 0x000000033a0e7221 */ /* 0x042fe20000010000 */
[----:B------:R-:W-:Y:S02]  /*64d0*/  F2FP.BF16.F32.PACK_AB R199, R58, R199 ;  /* 0x000000c73ac7723e */ /* 0x000fe400000010ff */
[----:B------:R-:W-:-:S03]  /*64e0*/  MOV R58, R87 ;  /* 0x00000057003a7202 */ /* 0x000fc60000000f00 */
[----:B------:R-:W1:Y:S01]  /*64f0*/  MUFU.EX2 R208, R208 ;  /* 0x000000d000d07308 */ /* 0x000e620000000800 */
[C---:B---3--:R-:W-:Y:S01]  /*6500*/  FADD.FTZ R13, R53.reuse, R38 ;  /* 0x00000026350d7221 */ /* 0x048fe20000010000 */
[----:B------:R-:W-:Y:S01]  /*6510*/  F2FP.BF16.F32.PACK_AB R206, R53, R206 ;  /* 0x000000ce35ce723e */ /* 0x000fe200000010ff */
[----:B------:R-:W-:-:S05]  /*6520*/  IMAD.MOV.U32 R53, RZ, RZ, R87 ;  /* 0x000000ffff357224 */ /* 0x000fca00078e0057 */
[----:B------:R-:W2:Y:S01]  /*6530*/  MUFU.EX2 R32, R32 ;  /* 0x0000002000207308 */ /* 0x000ea20000000800 */
[----:B----4-:R-:W-:-:S07]  /*6540*/  FADD.FTZ R3, R201, R14 ;  /* 0x0000000ec9037221 */ /* 0x010fce0000010000 */
[----:B------:R-:W3:Y:S01]  /*6550*/  MUFU.EX2 R55, R55 ;  /* 0x0000003700377308 */ /* 0x000ee20000000800 */
[----:B-1----:R-:W-:-:S07]  /*6560*/  FADD.FTZ R38, R208, R13 ;  /* 0x0000000dd0267221 */ /* 0x002fce0000010000 */
[----:B------:R-:W1:Y:S01]  /*6570*/  MUFU.EX2 R203, R203 ;  /* 0x000000cb00cb7308 */ /* 0x000e620000000800 */
[C---:B--2---:R-:W-:Y:S01]  /*6580*/  FADD.FTZ R14, R32.reuse, R3 ;  /* 0x00000003200e7221 */ /* 0x044fe20000010000 */
[----:B------:R-:W-:Y:S01]  /*6590*/  F2FP.BF16.F32.PACK_AB R201, R32, R201 ;  /* 0x000000c920c9723e */ /* 0x000fe200000010ff */
[----:B------:R-:W-:-:S05]  /*65a0*/  IMAD.MOV.U32 R32, RZ, RZ, R87 ;  /* 0x000000ffff207224 */ /* 0x000fca00078e0057 */
[----:B------:R-:W2:Y:S01]  /*65b0*/  MUFU.EX2 R210, R210 ;  /* 0x000000d200d27308 */ /* 0x000ea20000000800 */
[C---:B---3--:R-:W-:Y:S01]  /*65c0*/  FADD.FTZ R13, R55.reuse, R38 ;  /* 0x00000026370d7221 */ /* 0x048fe20000010000 */
[----:B------:R-:W-:Y:S01]  /*65d0*/  F2FP.BF16.F32.PACK_AB R208, R55, R208 ;  /* 0x000000d037d0723e */ /* 0x000fe200000010ff */
[----:B------:R-:W-:Y:S01]  /*65e0*/  IMAD.MOV.U32 R55, RZ, RZ, R87 ;  /* 0x000000ffff377224 */ /* 0x000fe200078e0057 */
[----:B------:R-:W-:-:S04]  /*65f0*/  MOV R38, R87 ;  /* 0x0000005700267202 */ /* 0x000fc80000000f00 */
[----:B------:R-:W3:Y:S01]  /*6600*/  MUFU.EX2 R34, R34 ;  /* 0x0000002200227308 */ /* 0x000ee20000000800 */
[----:B-1----:R-:W-:-:S07]  /*6610*/  FADD.FTZ R3, R203, R14 ;  /* 0x0000000ecb037221 */ /* 0x002fce0000010000 */
[----:B------:R-:W1:Y:S01]  /*6620*/  MUFU.EX2 R57, R57 ;  /* 0x0000003900397308 */ /* 0x000e620000000800 */
[----:B--2---:R-:W-:-:S07]  /*6630*/  FADD.FTZ R26, R210, R13 ;  /* 0x0000000dd21a7221 */ /* 0x004fce0000010000 */
[----:B------:R-:W2:Y:S01]  /*6640*/  MUFU.EX2 R205, R205 ;  /* 0x000000cd00cd7308 */ /* 0x000ea20000000800 */
[C---:B---3--:R-:W-:Y:S01]  /*6650*/  FADD.FTZ R14, R34.reuse, R3 ;  /* 0x00000003220e7221 */ /* 0x048fe20000010000 */
[----:B------:R-:W-:Y:S02]  /*6660*/  F2FP.BF16.F32.PACK_AB R203, R34, R203 ;  /* 0x000000cb22cb723e */ /* 0x000fe400000010ff */
[----:B------:R-:W-:-:S04]  /*6670*/  MOV R34, R87 ;  /* 0x0000005700227202 */ /* 0x000fc80000000f00 */
[----:B------:R-:W3:Y:S01]  /*6680*/  MUFU.EX2 R212, R212 ;  /* 0x000000d400d47308 */ /* 0x000ee20000000800 */
[C---:B-1----:R-:W-:Y:S01]  /*6690*/  FADD.FTZ R13, R57.reuse, R26 ;  /* 0x0000001a390d7221 */ /* 0x042fe20000010000 */
[----:B------:R-:W-:Y:S01]  /*66a0*/  F2FP.BF16.F32.PACK_AB R210, R57, R210 ;  /* 0x000000d239d2723e */ /* 0x000fe200000010ff */
[----:B------:R-:W-:-:S05]  /*66b0*/  IMAD.MOV.U32 R57, RZ, RZ, R87 ;  /* 0x000000ffff397224 */ /* 0x000fca00078e0057 */
[----:B------:R-:W1:Y:S01]  /*66c0*/  MUFU.EX2 R36, R36 ;  /* 0x0000002400247308 */ /* 0x000e620000000800 */
[----:B--2---:R-:W-:-:S07]  /*66d0*/  FADD.FTZ R3, R205, R14 ;  /* 0x0000000ecd037221 */ /* 0x004fce0000010000 */
[----:B------:R-:W2:Y:S01]  /*66e0*/  MUFU.EX2 R59, R59 ;  /* 0x0000003b003b7308 */ /* 0x000ea20000000800 */
[----:B---3--:R-:W-:-:S07]  /*66f0*/  FADD.FTZ R14, R212, R13 ;  /* 0x0000000dd40e7221 */ /* 0x008fce0000010000 */
[----:B------:R-:W3:Y:S01]  /*6700*/  MUFU.EX2 R90, R90 ;  /* 0x0000005a005a7308 */ /* 0x000ee20000000800 */
[C---:B-1----:R-:W-:Y:S01]  /*6710*/  FADD.FTZ R3, R36.reuse, R3 ;  /* 0x0000000324037221 */ /* 0x042fe20000010000 */
[----:B------:R-:W-:Y:S01]  /*6720*/  F2FP.BF16.F32.PACK_AB R205, R36, R205 ;  /* 0x000000cd24cd723e */ /* 0x000fe200000010ff */
[----:B------:R-:W-:-:S05]  /*6730*/  IMAD.MOV.U32 R36, RZ, RZ, R87 ;  /* 0x000000ffff247224 */ /* 0x000fca00078e0057 */
[----:B------:R-:W1:Y:S01]  /*6740*/  MUFU.EX2 R24, R24 ;  /* 0x0000001800187308 */ /* 0x000e620000000800 */
[C---:B--2---:R-:W-:Y:S01]  /*6750*/  FADD.FTZ R13, R59.reuse, R14 ;  /* 0x0000000e3b0d7221 */ /* 0x044fe20000010000 */
[----:B------:R-:W-:Y:S01]  /*6760*/  F2FP.BF16.F32.PACK_AB R212, R59, R212 ;  /* 0x000000d43bd4723e */ /* 0x000fe200000010ff */
[----:B------:R-:W-:-:S05]  /*6770*/  IMAD.MOV.U32 R59, RZ, RZ, R87 ;  /* 0x000000ffff3b7224 */ /* 0x000fca00078e0057 */
[----:B------:R-:W2:Y:S01]  /*6780*/  MUFU.EX2 R209, R104 ;  /* 0x0000006800d17308 */ /* 0x000ea20000000800 */
[----:B---3--:R-:W-:-:S04]  /*6790*/  FADD.FTZ R14, R90, R3 ;  /* 0x000000035a0e7221 */ /* 0x008fc80000010000 */
[C---:B------:R-:W-:Y:S01]  /*67a0*/  FADD.FTZ R3, R207.reuse, R14 ;  /* 0x0000000ecf037221 */ /* 0x040fe20000010000 */
[----:B------:R-:W-:Y:S02]  /*67b0*/  F2FP.BF16.F32.PACK_AB R207, R207, R90 ;  /* 0x0000005acfcf723e */ /* 0x000fe400000010ff */
[----:B------:R-:W3:Y:S01]  /*67c0*/  MUFU.EX2 R28, R28 ;  /* 0x0000001c001c7308 */ /* 0x000ee20000000800 */
[----:B-1----:R-:W-:-:S07]  /*67d0*/  FADD.FTZ R14, R24, R3 ;  /* 0x00000003180e7221 */ /* 0x002fce0000010000 */
[----:B------:R-:W1:Y:S01]  /*67e0*/  MUFU.EX2 R211, R128 ;  /* 0x0000008000d37308 */ /* 0x000e620000000800 */
[C---:B--2---:R-:W-:Y:S01]  /*67f0*/  FADD.FTZ R3, R209.reuse, R14 ;  /* 0x0000000ed1037221 */ /* 0x044fe20000010000 */
[----:B------:R-:W-:Y:S01]  /*6800*/  F2FP.BF16.F32.PACK_AB R209, R209, R24 ;  /* 0x00000018d1d1723e */ /* 0x000fe200000010ff */
[----:B------:R-:W-:-:S05]  /*6810*/  IMAD.MOV.U32 R24, RZ, RZ, R87 ;  /* 0x000000ffff187224 */ /* 0x000fca00078e0057 */
[----:B------:R-:W2:Y:S01]  /*6820*/  MUFU.EX2 R136, R136 ;  /* 0x0000008800887308 */ /* 0x000ea20000000800 */
[----:B---3--:R-:W-:-:S07]  /*6830*/  FADD.FTZ R14, R28, R3 ;  /* 0x000000031c0e7221 */ /* 0x008fce0000010000 */
[----:B------:R-:W3:Y:S01]  /*6840*/  MUFU.EX2 R213, R140 ;  /* 0x0000008c00d57308 */ /* 0x000ee20000000800 */
[C---:B-1----:R-:W-:Y:S01]  /*6850*/  FADD.FTZ R3, R211.reuse, R14 ;  /* 0x0000000ed3037221 */ /* 0x042fe20000010000 */
[----:B------:R-:W-:Y:S01]  /*6860*/  F2FP.BF16.F32.PACK_AB R211, R211, R28 ;  /* 0x0000001cd3d3723e */ /* 0x000fe200000010ff */
[----:B------:R-:W-:-:S05]  /*6870*/  IMAD.MOV.U32 R28, RZ, RZ, R87 ;  /* 0x000000ffff1c7224 */ /* 0x000fca00078e0057 */
[----:B------:R-:W1:Y:S01]  /*6880*/  MUFU.EX2 R214, R214 ;  /* 0x000000d600d67308 */ /* 0x000e620000000800 */
[----:B--2---:R-:W-:-:S07]  /*6890*/  FADD.FTZ R12, R136, R3 ;  /* 0x00000003880c7221 */ /* 0x004fce0000010000 */
[----:B------:R-:W2:Y:S01]  /*68a0*/  MUFU.EX2 R144, R144 ;  /* 0x0000009000907308 */ /* 0x000ea20000000800 */
[C---:B---3--:R-:W-:Y:S01]  /*68b0*/  FADD.FTZ R3, R213.reuse, R12 ;  /* 0x0000000cd5037221 */ /* 0x048fe20000010000 */
[----:B------:R-:W-:-:S06]  /*68c0*/  F2FP.BF16.F32.PACK_AB R213, R213, R136 ;  /* 0x00000088d5d5723e */ /* 0x000fcc00000010ff */
[----:B------:R-:W3:Y:S01]  /*68d0*/  MUFU.EX2 R61, R61 ;  /* 0x0000003d003d7308 */ /* 0x000ee20000000800 */
[----:B-1----:R-:W-:-:S07]  /*68e0*/  FADD.FTZ R26, R214, R13 ;  /* 0x0000000dd61a7221 */ /* 0x002fce0000010000 */
[----:B------:R-:W1:Y:S01]  /*68f0*/  MUFU.EX2 R215, R98 ;  /* 0x0000006200d77308 */ /* 0x000e620000000800 */
[----:B--2---:R-:W-:-:S07]  /*6900*/  FADD.FTZ R12, R144, R3 ;  /* 0x00000003900c7221 */ /* 0x004fce0000010000 */
[----:B------:R-:W2:Y:S01]  /*6910*/  MUFU.EX2 R216, R216 ;  /* 0x000000d800d87308 */ /* 0x000ea20000000800 */
[C---:B---3--:R-:W-:Y:S01]  /*6920*/  FADD.FTZ R13, R61.reuse, R26 ;  /* 0x0000001a3d0d7221 */ /* 0x048fe20000010000 */
[----:B------:R-:W-:Y:S01]  /*6930*/  F2FP.BF16.F32.PACK_AB R214, R61, R214 ;  /* 0x000000d63dd6723e */ /* 0x000fe200000010ff */
[----:B------:R-:W-:-:S05]  /*6940*/  IMAD.MOV.U32 R61, RZ, RZ, R87 ;  /* 0x000000ffff3d7224 */ /* 0x000fca00078e0057 */
[----:B------:R-:W3:Y:S01]  /*6950*/  MUFU.EX2 R100, R100 ;  /* 0x0000006400647308 */ /* 0x000ee20000000800 */
[C---:B-1----:R-:W-:Y:S01]  /*6960*/  FADD.FTZ R3, R215.reuse, R12 ;  /* 0x0000000cd7037221 */ /* 0x042fe20000010000 */
[----:B------:R-:W-:-:S06]  /*6970*/  F2FP.BF16.F32.PACK_AB R215, R215, R144 ;  /* 0x00000090d7d7723e */ /* 0x000fcc00000010ff */
[----:B------:R1:W4:Y:S01]  /*6980*/  MUFU.EX2 R63, R192 ;  /* 0x000000c0003f7308 */ /* 0x0003220000000800 */
[----:B--2---:R-:W-:-:S07]  /*6990*/  FADD.FTZ R26, R216, R13 ;  /* 0x0000000dd81a7221 */ /* 0x004fce0000010000 */
[----:B------:R-:W2:Y:S01]  /*69a0*/  MUFU.EX2 R217, R102 ;  /* 0x0000006600d97308 */ /* 0x000ea20000000800 */
[----:B---3--:R-:W-:Y:S01]  /*69b0*/  FADD.FTZ R12, R100, R3 ;  /* 0x00000003640c7221 */ /* 0x008fe20000010000 */
[----:B-1----:R-:W-:Y:S01]  /*69c0*/  F2FP.BF16.F32.PACK_AB R192, R86, R39 ;  /* 0x0000002756c0723e */ /* 0x002fe200000010ff */
[----:B------:R-:W-:Y:S01]  /*69d0*/  IMAD.MOV.U32 R39, RZ, RZ, R87 ;  /* 0x000000ffff277224 */ /* 0x000fe200078e0057 */
[----:B------:R-:W-:-:S04]  /*69e0*/  MOV R86, R87 ;  /* 0x0000005700567202 */ /* 0x000fc80000000f00 */
[----:B------:R-:W1:Y:S01]  /*69f0*/  MUFU.EX2 R218, R218 ;  /* 0x000000da00da7308 */ /* 0x000e620000000800 */
[C---:B----4-:R-:W-:Y:S01]  /*6a00*/  FADD.FTZ R13, R63.reuse, R26 ;  /* 0x0000001a3f0d7221 */ /* 0x050fe20000010000 */
[----:B------:R-:W-:Y:S01]  /*6a10*/  F2FP.BF16.F32.PACK_AB R216, R63, R216 ;  /* 0x000000d83fd8723e */ /* 0x000fe200000010ff */
[----:B------:R-:W-:-:S05]  /*6a20*/  IMAD.MOV.U32 R63, RZ, RZ, R87 ;  /* 0x000000ffff3f7224 */ /* 0x000fca00078e0057 */
[----:B------:R-:W3:Y:S01]  /*6a30*/  MUFU.EX2 R106, R106 ;  /* 0x0000006a006a7308 */ /* 0x000ee20000000800 */
[C---:B--2---:R-:W-:Y:S01]  /*6a40*/  FADD.FTZ R3, R217.reuse, R12 ;  /* 0x0000000cd9037221 */ /* 0x044fe20000010000 */
[----:B------:R-:W-:-:S06]  /*6a50*/  F2FP.BF16.F32.PACK_AB R217, R217, R100 ;  /* 0x00000064d9d9723e */ /* 0x000fcc00000010ff */
[----:B------:R-:W2:Y:S01]  /*6a60*/  MUFU.EX2 R33, R33 ;  /* 0x0000002100217308 */ /* 0x000ea20000000800 */
[----:B-1----:R-:W-:-:S07]  /*6a70*/  FADD.FTZ R26, R218, R13 ;  /* 0x0000000dda1a7221 */ /* 0x002fce0000010000 */
[----:B------:R-:W1:Y:S01]  /*6a80*/  MUFU.EX2 R65, R65 ;  /* 0x0000004100417308 */ /* 0x000e620000000800 */
[----:B---3--:R-:W-:Y:S01]  /*6a90*/  FADD.FTZ R12, R106, R3 ;  /* 0x000000036a0c7221 */ /* 0x008fe20000010000 */
[C---:B--2---:R-:W-:Y:S01]  /*6aa0*/  FADD.FTZ R14, R33.reuse, R26 ;  /* 0x0000001a210e7221 */ /* 0x044fe20000010000 */
[----:B------:R-:W-:Y:S01]  /*6ab0*/  F2FP.BF16.F32.PACK_AB R218, R33, R218 ;  /* 0x000000da21da723e */ /* 0x000fe200000010ff */
[--C-:B------:R-:W-:Y:S01]  /*6ac0*/  IMAD.MOV.U32 R33, RZ, RZ, R87.reuse ;  /* 0x000000ffff217224 */ /* 0x100fe200078e0057 */
[----:B------:R-:W-:Y:S01]  /*6ad0*/  MOV R26, R87 ;  /* 0x00000057001a7202 */ /* 0x000fe20000000f00 */
[C---:B-1----:R-:W-:Y:S01]  /*6ae0*/  FADD.FTZ R13, R65.reuse, R12 ;  /* 0x0000000c410d7221 */ /* 0x042fe20000010000 */
[----:B------:R-:W-:Y:S01]  /*6af0*/  F2FP.BF16.F32.PACK_AB R219, R65, R106 ;  /* 0x0000006a41db723e */ /* 0x000fe200000010ff */
[----:B------:R-:W-:Y:S01]  /*6b00*/  IMAD.MOV.U32 R65, RZ, RZ, R87 ;  /* 0x000000ffff417224 */ /* 0x000fe200078e0057 */
[----:B------:R-:W-:Y:S06]  /*6b10*/  @!P2 BRA `(.L_x_15) ;  /* 0x000000580048a947 */ /* 0x000fec0003800000 */
[----:B------:R-:W-:Y:S01]  /*6b20*/  R2UR UR60, R2 ;  /* 0x00000000023c72ca */ /* 0x000fe200000e0000 */
[----:B------:R-:W-:Y:S01]  /*6b30*/  IMAD.MOV.U32 R3, RZ, RZ, R92 ;  /* 0x000000ffff037224 */ /* 0x000fe200078e005c */
[----:B------:R-:W-:Y:S02]  /*6b40*/  MOV R12, R88 ;  /* 0x00000058000c7202 */ /* 0x000fe40000000f00 */
[----:B------:R-:W-:Y:S02]  /*6b50*/  CS2R R86, SRZ ;  /* 0x0000000000567805 */ /* 0x000fe4000001ff00 */
[----:B------:R-:W-:Y:S02]  /*6b60*/  CS2R R84, SRZ ;  /* 0x0000000000547805 */ /* 0x000fe4000001ff00 */
[----:B------:R-:W-:Y:S02]  /*6b70*/  CS2R R82, SRZ ;  /* 0x0000000000527805 */ /* 0x000fe4000001ff00 */
[----:B------:R-:W-:-:S02]  /*6b80*/  CS2R R80, SRZ ;  /* 0x0000000000507805 */ /* 0x000fc4000001ff00 */
[----:B------:R-:W-:Y:S02]  /*6b90*/  CS2R R78, SRZ ;  /* 0x00000000004e7805 */ /* 0x000fe4000001ff00 */
[----:B------:R-:W-:Y:S02]  /*6ba0*/  CS2R R76, SRZ ;  /* 0x00000000004c7805 */ /* 0x000fe4000001ff00 */
        /* <DEDUP_REMOVED lines=25> */
[----:B------:R-:W-:Y:S01]  /*6d40*/  CS2R R24, SRZ ;  /* 0x0000000000187805 */ /* 0x000fe2000001ff00 */
[----:B------:R-:W-:Y:S01]  /*6d50*/  UIADD3 UR61, UR61, -0x2, URZ ;  /* 0xfffffffe3d3d7890 */ /* 0x000fe2000fffe03f */
[----:B------:R-:W-:Y:S01]  /*6d60*/  UMOV UR37, UR38 ;  /* 0x0000002600257c82 */ /* 0x000fe20008000000 */
[----:B------:R-:W-:-:S10]  /*6d70*/  ULDC UR7, c[0x0][0x9d8] ;  /* 0x0002760000077ab9 */ /* 0x000fd40000000800 */
.L_x_24:
[----:B------:R-:W-:Y:S01]  /*6d80*/  R2UR UR10, R18 ;  /* 0x00000000120a72ca */ /* 0x000fe200000e0000 */
[----:B------:R-:W-:-:S04]  /*6d90*/  UIADD3 UR38, UR37, 0x1, URZ ;  /* 0x0000000125267890 */ /* 0x000fc8000fffe03f */
[----:B------:R-:W-:-:S04]  /*6da0*/  UISETP.NE.AND UP0, UPT, UR38, 0x2, UPT ;  /* 0x000000022600788c */ /* 0x000fc8000bf05270 */
[----:B------:R-:W-:Y:S02]  /*6db0*/  USEL UR6, URZ, 0x1, UP0 ;  /* 0x000000013f067887 */ /* 0x000fe40008000000 */
[----:B------:R-:W-:Y:S02]  /*6dc0*/  USEL UR38, UR38, URZ, UP0 ;  /* 0x0000003f26267287 */ /* 0x000fe40008000000 */
[----:B------:R-:W-:Y:S01]  /*6dd0*/  ISETP.NE.AND P3, PT, RZ, UR10, PT ;  /* 0x0000000aff007c0c */ /* 0x000fe2000bf65270 */
[----:B------:R-:W-:-:S06]  /*6de0*/  ULOP3.LUT UR6, UR60, UR6, URZ, 0x3c, !UPT ;  /* 0x000000063c067292 */ /* 0x000fcc000f8e3c3f */
[----:B------:R-:W-:-:S06]  /*6df0*/  IMAD.U32 R2, RZ, RZ, UR6 ;  /* 0x00000006ff027e24 */ /* 0x000fcc000f8e00ff */
[----:B------:R-:W-:Y:S05]  /*6e00*/  @P3 BRA `(.L_x_16) ;  /* 0x0000000000303947 */ /* 0x000fea0003800000 */
[----:B------:R-:W-:Y:S05]  /*6e10*/  @!P0 BRA `(.L_x_17) ;  /* 0x0000000000048947 */ /* 0x000fea0003800000 */
[----:B------:R-:W-:Y:S01]  /*6e20*/  BPT.TRAP 0x1 ;  /* 0x000000040000795c */ /* 0x000fe20000300000 */
.L_x_17:
[----:B------:R-:W-:Y:S01]  /*6e30*/  R2UR UR10, R2 ;  /* 0x00000000020a72ca */ /* 0x000fe200000e0000 */
[----:B------:R-:W-:-:S12]  /*6e40*/  ULEA UR6, UR38, UR39, 0x3 ;  /* 0x0000002726067291 */ /* 0x000fd8000f8e183f */
[----:B------:R-:W-:-:S05]  /*6e50*/  IMAD.U32 R15, RZ, RZ, UR10 ;  /* 0x0000000aff0f7e24 */ /* 0x000fca000f8e00ff */
[----:B------:R-:W-:-:S04]  /*6e60*/  SHF.L.U32 R15, R15, 0x1f, RZ ;  /* 0x0000001f0f0f7819 */ /* 0x000fc800000006ff */
[----:B------:R1:W2:Y:S01]  /*6e70*/  SYNCS.PHASECHK.TRANS64.TRYWAIT P2, [UR6+0x34830], R15 ;  /* 0x0348300fff0075a7 */ /* 0x0002a20008040146 */
[----:B------:R-:W-:Y:S05]  /*6e80*/  @!P0 BRA `(.L_x_18) ;  /* 0x0000000000048947 */ /* 0x000fea0003800000 */
[----:B------:R-:W-:Y:S01]  /*6e90*/  BPT.TRAP 0x1 ;  /* 0x000000040000795c */ /* 0x000fe20000300000 */
.L_x_18:
[----:B--2---:R-:W-:Y:S05]  /*6ea0*/  @P2 BRA `(.L_x_16) ;  /* 0x0000000000082947 */ /* 0x004fea0003800000 */
[----:B------:R-:W2:Y:S02]  /*6eb0*/  SYNCS.PHASECHK.TRANS64.TRYWAIT P2, [UR6+0x34830], R15 ;  /* 0x0348300fff0075a7 */ /* 0x000ea40008040146 */
[----:B--2---:R-:W-:Y:S05]  /*6ec0*/  @!P2 BRA `(.L_x_19) ;  /* 0x0000009800d0a947 */ /* 0x004fea0003800000 */
.L_x_16:
[----:B--2---:R-:W2:Y:S01]  /*6ed0*/  S2R R20, SR_TID.X ;  /* 0x0000000000147919 */ /* 0x004ea20000002100 */
[----:B------:R-:W-:Y:S01]  /*6ee0*/  R2UR UR6, R0 ;  /* 0x00000000000672ca */ /* 0x000fe200000e0000 */
[----:B------:R-:W-:Y:S01]  /*6ef0*/  UMOV UR59, 0x40000040 ;  /* 0x40000040003b7882 */ /* 0x000fe20000000000 */
[----:B------:R-:W-:Y:S01]  /*6f00*/  R2UR UR18, R10 ;  /* 0x000000000a1272ca */ /* 0x000fe200000e0000 */
[----:B------:R-:W-:Y:S01]  /*6f10*/  UMOV UR23, 0x40000040 ;  /* 0x4000004000177882 */ /* 0x000fe20000000000 */
[----:B------:R-:W-:Y:S01]  /*6f20*/  R2UR UR19, R11 ;  /* 0x000000000b1372ca */ /* 0x000fe200000e0000 */
[----:B------:R-:W-:Y:S01]  /*6f30*/  UMOV UR27, 0x40000040 ;  /* 0x40000040001b7882 */ /* 0x000fe20000000000 */
[----:B------:R-:W-:Y:S01]  /*6f40*/  UMOV UR31, 0x40000040 ;  /* 0x40000040001f7882 */ /* 0x000fe20000000000 */
[----:B------:R-:W-:Y:S01]  /*6f50*/  UMOV UR35, 0x40000040 ;  /* 0x4000004000237882 */ /* 0x000fe20000000000 */
[----:B------:R-:W-:Y:S01]  /*6f60*/  UMOV UR43, 0x40000040 ;  /* 0x40000040002b7882 */ /* 0x000fe20000000000 */
[----:B------:R-:W-:Y:S01]  /*6f70*/  UMOV UR47, 0x40000040 ;  /* 0x40000040002f7882 */ /* 0x000fe20000000000 */
[----:B------:R-:W-:Y:S01]  /*6f80*/  UMOV UR51, 0x40000040 ;  /* 0x4000004000337882 */ /* 0x000fe20000000000 */
[----:B------:R-:W-:Y:S01]  /*6f90*/  UMOV UR55, 0x40000040 ;  /* 0x4000004000377882 */ /* 0x000fe20000000000 */
[----:B------:R-:W-:Y:S01]  /*6fa0*/  R2UR UR14, R8 ;  /* 0x00000000080e72ca */ /* 0x000fe200000e0000 */
[----:B------:R-:W-:Y:S01]  /*6fb0*/  UIMAD UR6, UR38, 0xb00, UR6 ;  /* 0x00000b00260678a4 */ /* 0x000fe2000f8e0206 */
[----:B------:R-:W-:Y:S01]  /*6fc0*/  R2UR UR15, R9 ;  /* 0x00000000090f72ca */ /* 0x000fe200000e0000 */
[----:B------:R-:W-:Y:S01]  /*6fd0*/  UMOV UR56, UR18 ;  /* 0x0000001200387c82 */ /* 0x000fe20008000000 */
[----:B------:R-:W-:Y:S01]  /*6fe0*/  UMOV UR20, UR18 ;  /* 0x0000001200147c82 */ /* 0x000fe20008000000 */
[----:B------:R-:W-:Y:S01]  /*6ff0*/  UMOV UR57, UR19 ;  /* 0x0000001300397c82 */ /* 0x000fe20008000000 */
[----:B------:R-:W-:-:S02]  /*7000*/  UIADD3 UR22, UR6, 0x80, URZ ;  /* 0x0000008006167890 */ /* 0x000fc4000fffe03f */
        /* <DEDUP_REMOVED lines=9> */
[----:B--2---:R-:W-:Y:S01]  /*70a0*/  SHF.R.U32.HI R20, RZ, 0x7, R20 ;  /* 0x00000007ff147819 */ /* 0x004fe20000011614 */
[----:B------:R-:W-:Y:S01]  /*70b0*/  UMOV UR32, UR18 ;  /* 0x0000001200207c82 */ /* 0x000fe20008000000 */
[----:B------:R-:W-:Y:S01]  /*70c0*/  UMOV UR33, UR19 ;  /* 0x0000001300217c82 */ /* 0x000fe20008000000 */
[----:B------:R-:W-:-:S02]  /*70d0*/  UIADD3 UR42, UR6, 0x280, URZ ;  /* 0x00000280062a7890 */ /* 0x000fc4000fffe03f */
[----:B-1----:R-:W-:Y:S01]  /*70e0*/  VIADD R15, R20, 0x8 ;  /* 0x00000008140f7836 */ /* 0x002fe20000000000 */
[----:B------:R-:W-:Y:S01]  /*70f0*/  UMOV UR40, UR18 ;  /* 0x0000001200287c82 */ /* 0x000fe20008000000 */
[----:B------:R-:W-:Y:S01]  /*7100*/  UMOV UR41, UR19 ;  /* 0x0000001300297c82 */ /* 0x000fe20008000000 */
[----:B------:R-:W-:Y:S02]  /*7110*/  UIADD3 UR46, UR6, 0x300, URZ ;  /* 0x00000300062e7890 */ /* 0x000fe4000fffe03f */
[----:B------:R1:W-:Y:S01]  /*7120*/  BAR.SYNC.DEFER_BLOCKING R15, 0x100 ;  /* 0x0004000f0000751d */ /* 0x0003e20000010000 */
[----:B------:R-:W-:Y:S02]  /*7130*/  UIADD3 UR50, UR6, 0x380, URZ ;  /* 0x0000038006327890 */ /* 0x000fe4000fffe03f */
[----:B------:R-:W-:Y:S02]  /*7140*/  UIADD3 UR54, UR6, 0x400, URZ ;  /* 0x0000040006367890 */ /* 0x000fe4000fffe03f */
[----:B------:R-:W-:Y:S01]  /*7150*/  UIADD3 UR10, UR6, 0x500, URZ ;  /* 0x00000500060a7890 */ /* 0x000fe2000fffe03f */
[----:B------:R-:W-:Y:S01]  /*7160*/  UMOV UR44, UR18 ;  /* 0x00000012002c7c82 */ /* 0x000fe20008000000 */
[----:B------:R-:W-:Y:S01]  /*7170*/  UMOV UR45, UR19 ;  /* 0x00000013002d7c82 */ /* 0x000fe20008000000 */
[----:B------:R-:W-:Y:S01]  /*7180*/  UMOV UR48, UR18 ;  /* 0x0000001200307c82 */ /* 0x000fe20008000000 */
[----:B------:R-:W-:Y:S01]  /*7190*/  UMOV UR49, UR19 ;  /* 0x0000001300317c82 */ /* 0x000fe20008000000 */
[----:B------:R-:W-:Y:S01]  /*71a0*/  UMOV UR52, UR18 ;  /* 0x0000001200347c82 */ /* 0x000fe20008000000 */
[----:B------:R-:W-:Y:S01]  /*71b0*/  UMOV UR53, UR19 ;  /* 0x0000001300357c82 */ /* 0x000fe20008000000 */
[----:B------:R-:W-:Y:S01]  /*71c0*/  UMOV UR11, 0x40000040 ;  /* 0x40000040000b7882 */ /* 0x000fe20000000000 */
        /* <DEDUP_REMOVED lines=65> */
[----:B------:R-:W-:Y:S01]  /*75e0*/  UMOV UR20, UR18 ;  /* 0x0000001200147c82 */ /* 0x000fe20008000000 */
[----:B------:R-:W-:Y:S01]  /*75f0*/  UMOV UR21, UR19 ;  /* 0x0000001300157c82 */ /* 0x000fe20008000000 */
[----:B------:R-:W-:Y:S01]  /*7600*/  UMOV UR22, UR10 ;  /* 0x0000000a00167c82 */ /* 0x000fe20008000000 */
[----:B------:R-:W-:Y:S01]  /*7610*/  UMOV UR23, 0x40000040 ;  /* 0x4000004000177882 */ /* 0x000fe20000000000 */
[----:B------:R-:W-:Y:S01]  /*7620*/  UIADD3 UR10, UR6, 0x502, URZ ;  /* 0x00000502060a7890 */ /* 0x000fe2000fffe03f */
[----:B------:R-:W-:Y:S02]  /*7630*/  R2UR UR18, R6 ;  /* 0x00000000061272ca */ /* 0x000fe400000e0000 */
[----:B------:R-:W-:Y:S01]  /*7640*/  R2UR UR19, R7 ;  /* 0x00000000071372ca */ /* 0x000fe200000e0000 */
        /* <DEDUP_REMOVED lines=157> */
[----:B------:R-:W-:Y:S02]  /*8020*/  UIADD3 UR10, UR6, 0x506, URZ ;  /* 0x00000506060a7890 */ /* 0x000fe4000fffe03f */
        /* <DEDUP_REMOVED lines=228> */
[----:B------:R-:W-:Y:S01]  /*8e70*/  UMOV UR11, 0x40000040 ;  /* 0x40000040000b7882 */ /* 0x000fe20000000000 */
[----:B------:R-:W-:Y:S01]  /*8e80*/  UIADD3 UR14, UR6, 0x584, URZ ;  /* 0x00000584060e7890 */ /* 0x000fe2000fffe03f */
[----:B------:R-:W-:Y:S02]  /*8e90*/  WARPGROUP.DEPBAR.LE gsb0, 0x0 ;  /* 0x00008000000079c5 */ /* 0x000fe40000010000 */
[----:B------:R-:W-:-:S06]  /*8ea0*/  WARPGROUP.ARRIVE ;  /* 0x00000000000079c5 */ /* 0x000fcc0000000000 */
[----:B------:R-:W-:Y:S01]  /*8eb0*/  HGMMA.64x16x16.F32.BF16 R88, gdesc[UR8], R88, gsb0 ;  /* 0x00200000085879f0 */ /* 0x000fe20008001858 */
[----:B------:R-:W-:Y:S02]  /*8ec0*/  UIADD3 UR10, UR6, 0xa84, URZ ;  /* 0x00000a84060a7890 */ /* 0x000fe4000fffe03f */
        /* <DEDUP_REMOVED lines=74> */
[----:B------:R-:W-:Y:S01]  /*9370*/  UIADD3 UR6, UR6, 0xa86, URZ ;  /* 0x00000a8606067890 */ /* 0x000fe2000fffe03f */
        /* <DEDUP_REMOVED lines=33> */
[----:B-1----:R-:W-:Y:S05]  /*9590*/  @P3 BRA `(.L_x_20) ;  /* 0x00000000002c3947 */ /* 0x002fea0003800000 */
[----:B------:R-:W-:Y:S05]  /*95a0*/  @!P0 BRA `(.L_x_21) ;  /* 0x0000000000048947 */ /* 0x000fea0003800000 */
[----:B------:R-:W-:Y:S01]  /*95b0*/  BPT.TRAP 0x1 ;  /* 0x000000040000795c */ /* 0x000fe20000300000 */
.L_x_21:
[----:B------:R-:W-:Y:S01]  /*95c0*/  ULEA UR6, UR37, UR39, 0x3 ;  /* 0x0000002725067291 */ /* 0x000fe2000f8e183f */
[----:B------:R-:W-:-:S04]  /*95d0*/  MOV R15, UR60 ;  /* 0x0000003c000f7c02 */ /* 0x000fc80008000f00 */
[----:B------:R-:W-:-:S04]  /*95e0*/  SHF.L.U32 R15, R15, 0x1f, RZ ;  /* 0x0000001f0f0f7819 */ /* 0x000fc800000006ff */
[----:B------:R1:W2:Y:S01]  /*95f0*/  SYNCS.PHASECHK.TRANS64.TRYWAIT P2, [UR6+0x34850], R15 ;  /* 0x0348500fff0075a7 */ /* 0x0002a20008040146 */
[----:B------:R-:W-:Y:S05]  /*9600*/  @!P0 BRA `(.L_x_22) ;  /* 0x0000000000048947 */ /* 0x000fea0003800000 */
[----:B------:R-:W-:Y:S01]  /*9610*/  BPT.TRAP 0x1 ;  /* 0x000000040000795c */ /* 0x000fe20000300000 */
.L_x_22:
[----:B--2---:R-:W-:Y:S05]  /*9620*/  @P2 BRA `(.L_x_20) ;  /* 0x0000000000082947 */ /* 0x004fea0003800000 */
[----:B------:R-:W2:Y:S02]  /*9630*/  SYNCS.PHASECHK.TRANS64.TRYWAIT P2, [UR6+0x34850], R15 ;  /* 0x0348500fff0075a7 */ /* 0x000ea40008040146 */
[----:B--2---:R-:W-:Y:S05]  /*9640*/  @!P2 BRA `(.L_x_23) ;  /* 0x000000740008a947 */ /* 0x004fea0003800000 */
.L_x_20:
[----:B------:R-:W-:Y:S01]  /*9650*/  UIADD3 UR6, UR39, 0x400, URZ ;  /* 0x0000040027067890 */ /* 0x000fe2000fffe03f */
[----:B------:R-:W-:Y:S01]  /*9660*/  WARPGROUP.ARRIVE ;  /* 0x00000000000079c5 */ /* 0x000fe20000000000 */
[----:B------:R-:W-:Y:S01]  /*9670*/  UMOV UR11, 0x40000040 ;  /* 0x40000040000b7882 */ /* 0x000fe20000000000 */
[----:B-12---:R-:W-:Y:S01]  /*9680*/  FMUL.FTZ R15, R168, UR7 ;  /* 0x00000007a80f7c20 */ /* 0x006fe20008410000 */
[----:B------:R-:W-:Y:S01]  /*9690*/  USHF.R.U32.HI UR6, URZ, 0x4, UR6 ;  /* 0x000000043f067899 */ /* 0x000fe20008011606 */
[----:B------:R-:W-:Y:S01]  /*96a0*/  FMUL.FTZ R20, R169, UR7 ;  /* 0x00000007a9147c20 */ /* 0x000fe20008410000 */
[----:B------:R-:W-:Y:S01]  /*96b0*/  FMUL.FTZ R169, R172, UR7 ;  /* 0x00000007aca97c20 */ /* 0x000fe20008410000 */
[----:B------:R-:W-:Y:S01]  /*96c0*/  FMUL.FTZ R168, R170, UR7 ;  /* 0x00000007aaa87c20 */ /* 0x000fe20008410000 */
[----:B------:R-:W-:Y:S01]  /*96d0*/  ULOP3.LUT UR6, UR6, 0x3fff, URZ, 0xc0, !UPT ;  /* 0x00003fff06067892 */ /* 0x000fe2000f8ec03f */
[----:B------:R-:W1:Y:S01]  /*96e0*/  MUFU.TANH R15, R15 ;  /* 0x0000000f000f7308 */ /* 0x000e620000002400 */
[----:B------:R-:W-:Y:S01]  /*96f0*/  FMUL.FTZ R170, R173, UR7 ;  /* 0x00000007adaa7c20 */ /* 0x000fe20008410000 */
[----:B------:R-:W-:Y:S01]  /*9700*/  FMUL.FTZ R160, R160, UR7 ;  /* 0x00000007a0a07c20 */ /* 0x000fe20008410000 */
[----:B------:R-:W-:Y:S01]  /*9710*/  ULOP3.LUT UR6, UR6, 0x5800000, URZ, 0xfc, !UPT ;  /* 0x0580000006067892 */ /* 0x000fe2000f8efc3f */
[----:B------:R-:W-:Y:S01]  /*9720*/  FMUL.FTZ R161, R161, UR7 ;  /* 0x00000007a1a17c20 */ /* 0x000fe20008410000 */
[----:B------:R-:W-:Y:S01]  /*9730*/  FMUL.FTZ R164, R164, UR7 ;  /* 0x00000007a4a47c20 */ /* 0x000fe20008410000 */
[----:B------:R-:W-:Y:S01]  /*9740*/  FMUL.FTZ R21, R171, UR7 ;  /* 0x00000007ab157c20 */ /* 0x000fe20008410000 */
[----:B------:R-:W-:Y:S01]  /*9750*/  UIMAD UR6, UR37, 0xb00, UR6 ;  /* 0x00000b00250678a4 */ /* 0x000fe2000f8e0206 */
[----:B------:R-:W2:Y:S01]  /*9760*/  MUFU.TANH R20, R20 ;  /* 0x0000001400147308 */ /* 0x000ea20000002400 */
[----:B------:R-:W-:Y:S01]  /*9770*/  FMUL.FTZ R171, R174, UR7 ;  /* 0x00000007aeab7c20 */ /* 0x000fe20008410000 */
[----:B------:R-:W-:Y:S01]  /*9780*/  FMUL.FTZ R165, R165, UR7 ;  /* 0x00000007a5a57c20 */ /* 0x000fe20008410000 */
[----:B------:R-:W-:Y:S01]  /*9790*/  FMUL.FTZ R152, R152, UR7 ;  /* 0x0000000798987c20 */ /* 0x000fe20008410000 */
[----:B------:R-:W-:Y:S01]  /*97a0*/  FMUL.FTZ R153, R153, UR7 ;  /* 0x0000000799997c20 */ /* 0x000fe20008410000 */
[----:B------:R-:W-:Y:S01]  /*97b0*/  FMUL.FTZ R156, R156, UR7 ;  /* 0x000000079c9c7c20 */ /* 0x000fe20008410000 */
[----:B------:R-:W-:Y:S01]  /*97c0*/  UMOV UR10, UR6 ;  /* 0x00000006000a7c82 */ /* 0x000fe20008000000 */
[----:B------:R-:W-:Y:S01]  /*97d0*/  FMUL.FTZ R157, R157, UR7 ;  /* 0x000000079d9d7c20 */ /* 0x000fe20008410000 */
[----:B------:R-:W-:Y:S01]  /*97e0*/  HGMMA.64x128x16.F32.BF16 R24, R176, gdesc[UR8].tnspB, R24, gsb0 ;  /* 0x41e00008b0187df0 */ /* 0x000fe20008001818 */
[----:B------:R-:W-:Y:S01]  /*97f0*/  UIADD3 UR10, UR6, 0x80, URZ ;  /* 0x00000080060a7890 */ /* 0x000fe2000fffe03f */
[----:B------:R-:W3:Y:S01]  /*9800*/  MUFU.TANH R169, R169 ;  /* 0x000000a900a97308 */ /* 0x000ee20000002400 */
[----:B------:R-:W-:Y:S01]  /*9810*/  UMOV UR11, 0x40000040 ;  /* 0x40000040000b7882 */ /* 0x000fe20000000000 */
[----:B-1----:R-:W-:Y:S01]  /*9820*/  FMNMX.FTZ R173, R15, R12, !PT ;  /* 0x0000000c0fad7209 */ /* 0x002fe20007810000 */
[----:B------:R-:W-:Y:S01]  /*9830*/  FMUL.FTZ R144, R144, UR7 ;  /* 0x0000000790907c20 */ /* 0x000fe20008410000 */
[----:B------:R-:W-:Y:S01]  /*9840*/  FMUL.FTZ R145, R145, UR7 ;  /* 0x0000000791917c20 */ /* 0x000fe20008410000 */
[----:B------:R-:W-:Y:S01]  /*9850*/  FMUL.FTZ R148, R148, UR7 ;  /* 0x0000000794947c20 */ /* 0x000fe20008410000 */
[----:B------:R-:W-:Y:S01]  /*9860*/  FMUL.FTZ R149, R149, UR7 ;  /* 0x0000000795957c20 */ /* 0x000fe20008410000 */
[----:B--2---:R-:W-:Y:S01]  /*9870*/  FMNMX.FTZ R174, R20, R173, !PT ;  /* 0x000000ad14ae7209 */ /* 0x004fe20007810000 */
[----:B------:R-:W1:Y:S01]  /*9880*/  MUFU.TANH R170, R170 ;  /* 0x000000aa00aa7308 */ /* 0x000e620000002400 */
[----:B------:R-:W-:Y:S01]  /*9890*/  FMUL.FTZ R136, R136, UR7 ;  /* 0x0000000788887c20 */ /* 0x000fe20008410000 */
[----:B------:R-:W-:Y:S01]  /*98a0*/  FMUL.FTZ R137, R137, UR7 ;  /* 0x0000000789897c20 */ /* 0x000fe20008410000 */
[----:B------:R-:W-:Y:S01]  /*98b0*/  FMUL.FTZ R140, R140, UR7 ;  /* 0x000000078c8c7c20 */ /* 0x000fe20008410000 */
[----:B------:R-:W-:Y:S01]  /*98c0*/  FMUL.FTZ R141, R141, UR7 ;  /* 0x000000078d8d7c20 */ /* 0x000fe20008410000 */
[----:B------:R-:W-:Y:S01]  /*98d0*/  FMUL.FTZ R128, R128, UR7 ;  /* 0x0000000780807c20 */ /* 0x000fe20008410000 */
[----:B------:R-:W-:Y:S01]  /*98e0*/  FMUL.FTZ R129, R129, UR7 ;  /* 0x0000000781817c20 */ /* 0x000fe20008410000 */
[----:B------:R-:W-:Y:S01]  /*98f0*/  FMUL.FTZ R132, R132, UR7 ;  /* 0x0000000784847c20 */ /* 0x000fe20008410000 */
[----:B------:R-:W2:Y:S01]  /*9900*/  MUFU.TANH R160, R160 ;  /* 0x000000a000a07308 */ /* 0x000ea20000002400 */
[----:B---3--:R-:W-:Y:S01]  /*9910*/  FMNMX.FTZ R173, R169, R174, !PT ;  /* 0x000000aea9ad7209 */ /* 0x008fe20007810000 */
[----:B------:R-:W-:Y:S01]  /*9920*/  FMUL.FTZ R133, R133, UR7 ;  /* 0x0000000785857c20 */ /* 0x000fe20008410000 */
[----:B------:R-:W-:Y:S01]  /*9930*/  FMUL.FTZ R120, R120, UR7 ;  /* 0x0000000778787c20 */ /* 0x000fe20008410000 */
[----:B------:R-:W-:Y:S01]  /*9940*/  FMUL.FTZ R121, R121, UR7 ;  /* 0x0000000779797c20 */ /* 0x000fe20008410000 */
[----:B------:R-:W-:Y:S01]  /*9950*/  FMUL.FTZ R124, R124, UR7 ;  /* 0x000000077c7c7c20 */ /* 0x000fe20008410000 */
[----:B------:R-:W-:Y:S01]  /*9960*/  FMUL.FTZ R125, R125, UR7 ;  /* 0x000000077d7d7c20 */ /* 0x000fe20008410000 */
[----:B------:R-:W-:Y:S01]  /*9970*/  FMUL.FTZ R112, R112, UR7 ;  /* 0x0000000770707c20 */ /* 0x000fe20008410000 */
[----:B------:R-:W3:Y:S01]  /*9980*/  MUFU.TANH R161, R161 ;  /* 0x000000a100a17308 */ /* 0x000ee20000002400 */
[----:B-1----:R-:W-:Y:S01]  /*9990*/  FMNMX.FTZ R173, R170, R173, !PT ;  /* 0x000000adaaad7209 */ /* 0x002fe20007810000 */
[----:B------:R-:W-:Y:S01]  /*99a0*/  FMUL.FTZ R113, R113, UR7 ;  /* 0x0000000771717c20 */ /* 0x000fe20008410000 */
[----:B------:R-:W-:Y:S01]  /*99b0*/  FMUL.FTZ R116, R116, UR7 ;  /* 0x0000000774747c20 */ /* 0x000fe20008410000 */
[----:B------:R-:W-:Y:S01]  /*99c0*/  FMUL.FTZ R117, R117, UR7 ;  /* 0x0000000775757c20 */ /* 0x000fe20008410000 */
[----:B------:R-:W-:Y:S01]  /*99d0*/  FMUL.FTZ R104, R104, UR7 ;  /* 0x0000000768687c20 */ /* 0x000fe20008410000 */
[----:B------:R-:W-:Y:S01]  /*99e0*/  FMUL.FTZ R108, R108, UR7 ;  /* 0x000000076c6c7c20 */ /* 0x000fe20008410000 */
[----:B------:R-:W-:Y:S01]  /*99f0*/  FMUL.FTZ R96, R96, UR7 ;  /* 0x0000000760607c20 */ /* 0x000fe20008410000 */
[----:B------:R-:W1:Y:S01]  /*9a00*/  MUFU.TANH R164, R164 ;  /* 0x000000a400a47308 */ /* 0x000e620000002400 */
[----:B--2---:R-:W-:Y:S01]  /*9a10*/  FMNMX.FTZ R174, R160, R173, !PT ;  /* 0x000000ada0ae7209 */ /* 0x004fe20007810000 */
        /* <DEDUP_REMOVED lines=49> */
[----:B------:R-:W2:Y:S01]  /*9d30*/  S2R R227, SR_TID.X ;  /* 0x0000000000e37919 */ /* 0x000ea20000002100 */
[----:B------:R-:W-:-:S02]  /*9d40*/  ISETP.LT.AND P2, PT, RZ, UR61, PT ;  /* 0x0000003dff007c0c */ /* 0x000fc4000bf41270 */
[----:B------:R-:W-:Y:S02]  /*9d50*/  R2UR UR60, R2 ;  /* 0x00000000023c72ca */ /* 0x000fe400000e0000 */
[----:B------:R-:W4:Y:S01]  /*9d60*/  MUFU.TANH R145, R145 ;  /* 0x0000009100917308 */ /* 0x000f220000002400 */
[----:B---3--:R-:W-:-:S07]  /*9d70*/  FMNMX.FTZ R173, R157, R174, !PT ;  /* 0x000000ae9dad7209 */ /* 0x008fce0007810000 */
[----:B------:R-:W3:Y:S01]  /*9d80*/  MUFU.TANH R148, R148 ;  /* 0x0000009400947308 */ /* 0x000ee20000002400 */
[----:B-1----:R-:W-:-:S07]  /*9d90*/  FMNMX.FTZ R174, R144, R173, !PT ;  /* 0x000000ad90ae7209 */ /* 0x002fce0007810000 */
[----:B------:R-:W1:Y:S01]  /*9da0*/  MUFU.TANH R149, R149 ;  /* 0x0000009500957308 */ /* 0x000e620000002400 */
[----:B----4-:R-:W-:-:S07]  /*9db0*/  FMNMX.FTZ R173, R145, R174, !PT ;  /* 0x000000ae91ad7209 */ /* 0x010fce0007810000 */
[----:B------:R-:W4:Y:S01]  /*9dc0*/  MUFU.TANH R136, R136 ;  /* 0x0000008800887308 */ /* 0x000f220000002400 */
[----:B---3--:R-:W-:Y:S02]  /*9dd0*/  FMNMX.FTZ R174, R148, R173, !PT ;  /* 0x000000ad94ae7209 */ /* 0x008fe40007810000 */
[----:B--2---:R-:W-:-:S05]  /*9de0*/  SHF.R.U32.HI R227, RZ, 0x7, R227 ;  /* 0x00000007ffe37819 */ /* 0x004fca00000116e3 */
[----:B------:R-:W2:Y:S01]  /*9df0*/  MUFU.TANH R137, R137 ;  /* 0x0000008900897308 */ /* 0x000ea20000002400 */
[----:B-1----:R-:W-:Y:S01]  /*9e00*/  FMNMX.FTZ R173, R149, R174, !PT ;  /* 0x000000ae95ad7209 */ /* 0x002fe20007810000 */
[----:B------:R-:W-:-:S06]  /*9e10*/  FMUL.FTZ R174, R105, UR7 ;  /* 0x0000000769ae7c20 */ /* 0x000fcc0008410000 */
[----:B------:R-:W1:Y:S08]  /*9e20*/  MUFU.TANH R140, R140 ;  /* 0x0000008c008c7308 */ /* 0x000e700000002400 */
[----:B------:R-:W3:Y:S01]  /*9e30*/  MUFU.TANH R141, R141 ;  /* 0x0000008d008d7308 */ /* 0x000ee20000002400 */
[----:B------:R-:W-:Y:S02]  /*9e40*/  WARPGROUP.DEPBAR.LE gsb0, 0x0 ;  /* 0x00008000000079c5 */ /* 0x000fe40000010000 */
[----:B------:R-:W-:Y:S01]  /*9e50*/  WARPGROUP.ARRIVE ;  /* 0x00000000000079c5 */ /* 0x000fe20000000000 */
[----:B----4-:R-:W-:-:S04]  /*9e60*/  FMNMX.FTZ R176, R136, R173, !PT ;  /* 0x000000ad88b07209 */ /* 0x010fc80007810000 */
[----:B------:R-:W4:Y:S01]  /*9e70*/  MUFU.TANH R128, R128 ;  /* 0x0000008000807308 */ /* 0x000f220000002400 */
[----:B--2---:R-:W-:Y:S01]  /*9e80*/  FMNMX.FTZ R105, R137, R176, !PT ;  /* 0x000000b089697209 */ /* 0x004fe20007810000 */
[----:B------:R-:W-:Y:S01]  /*9e90*/  HGMMA.64x128x16.F32.BF16 R24, R180, gdesc[UR8].tnspB, R24, gsb0 ;  /* 0x41e00008b4187df0 */ /* 0x000fe20008001818 */
[----:B------:R-:W-:Y:S01]  /*9ea0*/  UIADD3 UR10, UR6, 0x100, URZ ;  /* 0x00000100060a7890 */ /* 0x000fe2000fffe03f */
[----:B------:R-:W-:-:S04]  /*9eb0*/  UMOV UR11, 0x40000040 ;  /* 0x40000040000b7882 */ /* 0x000fc80000000000 */
[----:B------:R-:W2:Y:S01]  /*9ec0*/  MUFU.TANH R129, R129 ;  /* 0x0000008100817308 */ /* 0x000ea20000002400 */
[----:B-1----:R-:W-:-:S04]  /*9ed0*/  FMNMX.FTZ R176, R140, R105, !PT ;  /* 0x000000698cb07209 */ /* 0x002fc80007810000 */
[----:B---3--:R-:W-:Y:S01]  /*9ee0*/  FMNMX.FTZ R105, R141, R176, !PT ;  /* 0x000000b08d697209 */ /* 0x008fe20007810000 */
[----:B------:R-:W-:Y:S02]  /*9ef0*/  FMUL.FTZ R176, R109, UR7 ;  /* 0x000000076db07c20 */ /* 0x000fe40008410000 */
[----:B------:R-:W1:Y:S01]  /*9f00*/  MUFU.TANH R132, R132 ;  /* 0x0000008400847308 */ /* 0x000e620000002400 */
[----:B----4-:R-:W-:-:S07]  /*9f10*/  FMNMX.FTZ R178, R128, R105, !PT ;  /* 0x0000006980b27209 */ /* 0x010fce0007810000 */
[----:B------:R-:W3:Y:S01]  /*9f20*/  MUFU.TANH R133, R133 ;  /* 0x0000008500857308 */ /* 0x000ee20000002400 */
[----:B--2---:R-:W-:-:S07]  /*9f30*/  FMNMX.FTZ R105, R129, R178, !PT ;  /* 0x000000b281697209 */ /* 0x004fce0007810000 */
[----:B------:R-:W2:Y:S01]  /*9f40*/  MUFU.TANH R120, R120 ;  /* 0x0000007800787308 */ /* 0x000ea20000002400 */
[----:B-1----:R-:W-:-:S07]  /*9f50*/  FMNMX.FTZ R178, R132, R105, !PT ;  /* 0x0000006984b27209 */ /* 0x002fce0007810000 */
[----:B------:R-:W1:Y:S01]  /*9f60*/  MUFU.TANH R121, R121 ;  /* 0x0000007900797308 */ /* 0x000e620000002400 */
[----:B---3--:R-:W-:Y:S01]  /*9f70*/  FMNMX.FTZ R105, R133, R178, !PT ;  /* 0x000000b285697209 */ /* 0x008fe20007810000 */
[----:B------:R-:W-:-:S06]  /*9f80*/  FMUL.FTZ R178, R97, UR7 ;  /* 0x0000000761b27c20 */ /* 0x000fcc0008410000 */
[----:B------:R-:W3:Y:S08]  /*9f90*/  MUFU.TANH R124, R124 ;  /* 0x0000007c007c7308 */ /* 0x000ef00000002400 */
[----:B------:R-:W4:Y:S08]  /*9fa0*/  MUFU.TANH R125, R125 ;  /* 0x0000007d007d7308 */ /* 0x000f300000002400 */
[----:B------:R-:W5:Y:S08]  /*9fb0*/  MUFU.TANH R112, R112 ;  /* 0x0000007000707308 */ /* 0x000f700000002400 */
        /* <DEDUP_REMOVED lines=9> */
[----:B------:R-:W5:Y:S01]  /*a050*/  MUFU.TANH R100, R100 ;  /* 0x0000006400647308 */ /* 0x000f620000002400 */
[----:B------:R-:W-:-:S02]  /*a060*/  WARPGROUP.DEPBAR.LE gsb0, 0x0 ;  /* 0x00008000000079c5 */ /* 0x000fc40000010000 */
[----:B------:R-:W-:Y:S01]  /*a070*/  WARPGROUP.ARRIVE ;  /* 0x00000000000079c5 */ /* 0x000fe20000000000 */
[----:B--2---:R-:W-:-:S04]  /*a080*/  FMNMX.FTZ R180, R120, R105, !PT ;  /* 0x0000006978b47209 */ /* 0x004fc80007810000 */
[----:B------:R-:W-:Y:S01]  /*a090*/  MUFU.TANH R92, R92 ;  /* 0x0000005c005c7308 */ /* 0x000fe20000002400 */
[----:B-1----:R-:W-:Y:S01]  /*a0a0*/  FMNMX.FTZ R97, R121, R180, !PT ;  /* 0x000000b479617209 */ /* 0x002fe20007810000 */
[----:B------:R-:W-:Y:S01]  /*a0b0*/  HGMMA.64x128x16.F32.BF16 R24, R184, gdesc[UR8].tnspB, R24, gsb0 ;  /* 0x41e00008b8187df0 */ /* 0x000fe20008001818 */
[----:B------:R-:W-:Y:S01]  /*a0c0*/  UIADD3 UR10, UR6, 0x180, URZ ;  /* 0x00000180060a7890 */ /* 0x000fe2000fffe03f */
[----:B------:R-:W-:Y:S01]  /*a0d0*/  UMOV UR11, 0x40000040 ;  /* 0x40000040000b7882 */ /* 0x000fe20000000000 */
[----:B---3--:R-:W-:-:S03]  /*a0e0*/  FMNMX.FTZ R180, R124, R97, !PT ;  /* 0x000000617cb47209 */ /* 0x008fc60007810000 */
[----:B------:R-:W-:Y:S01]  /*a0f0*/  MUFU.TANH R168, R168 ;  /* 0x000000a800a87308 */ /* 0x000fe20000002400 */
[----:B----4-:R-:W-:Y:S01]  /*a100*/  FMNMX.FTZ R97, R125, R180, !PT ;  /* 0x000000b47d617209 */ /* 0x010fe20007810000 */
[----:B------:R-:W-:-:S03]  /*a110*/  FMUL.FTZ R180, R101, UR7 ;  /* 0x0000000765b47c20 */ /* 0x000fc60008410000 */
[----:B-----5:R-:W-:-:S03]  /*a120*/  FMNMX.FTZ R182, R112, R97, !PT ;  /* 0x0000006170b67209 */ /* 0x020fc60007810000 */
[----:B------:R-:W-:Y:S01]  /*a130*/  MUFU.TANH R21, R21 ;  /* 0x0000001500157308 */ /* 0x000fe20000002400 */
[----:B------:R-:W-:Y:S01]  /*a140*/  FMNMX.FTZ R97, R113, R182, !PT ;  /* 0x000000b671617209 */ /* 0x000fe20007810000 */
[----:B------:R-:W-:-:S06]  /*a150*/  FMUL.FTZ R182, R88, UR7 ;  /* 0x0000000758b67c20 */ /* 0x000fcc0008410000 */
[----:B------:R-:W1:Y:S08]  /*a160*/  MUFU.TANH R180, R180 ;  /* 0x000000b400b47308 */ /* 0x000e700000002400 */
[----:B------:R-:W2:Y:S08]  /*a170*/  MUFU.TANH R182, R182 ;  /* 0x000000b600b67308 */ /* 0x000eb00000002400 */
[----:B------:R-:W-:Y:S08]  /*a180*/  MUFU.TANH R171, R171 ;  /* 0x000000ab00ab7308 */ /* 0x000ff00000002400 */
        /* <DEDUP_REMOVED lines=11> */
[----:B------:R-:W-:Y:S01]  /*a240*/  MUFU.TANH R150, R150 ;  /* 0x0000009600967308 */ /* 0x000fe20000002400 */
[----:B------:R-:W-:-:S02]  /*a250*/  WARPGROUP.DEPBAR.LE gsb0, 0x0 ;  /* 0x00008000000079c5 */ /* 0x000fc40000010000 */
[----:B------:R-:W-:Y:S01]  /*a260*/  WARPGROUP.ARRIVE ;  /* 0x00000000000079c5 */ /* 0x000fe20000000000 */
[----:B------:R-:W-:Y:S01]  /*a270*/  FMNMX.FTZ R184, R116, R97, !PT ;  /* 0x0000006174b87209 */ /* 0x000fe20007810000 */
[----:B------:R-:W-:-:S03]  /*a280*/  FMUL.FTZ R186, R93, UR7 ;  /* 0x000000075dba7c20 */ /* 0x000fc60008410000 */
[----:B------:R-:W-:Y:S01]  /*a290*/  MUFU.TANH R151, R151 ;  /* 0x0000009700977308 */ /* 0x000fe20000002400 */
[----:B------:R-:W-:Y:S01]  /*a2a0*/  FMNMX.FTZ R97, R117, R184, !PT ;  /* 0x000000b875617209 */ /* 0x000fe20007810000 */
[----:B------:R-:W-:Y:S01]  /*a2b0*/  HGMMA.64x128x16.F32.BF16 R24, R188, gdesc[UR8].tnspB, R24, gsb0 ;  /* 0x41e00008bc187df0 */ /* 0x000fe20008001818 */
[----:B------:R-:W-:Y:S01]  /*a2c0*/  UIADD3 UR10, UR6, 0x200, URZ ;  /* 0x00000200060a7890 */ /* 0x000fe2000fffe03f */
[----:B------:R-:W-:Y:S01]  /*a2d0*/  FMUL.FTZ R184, R89, UR7 ;  /* 0x0000000759b87c20 */ /* 0x000fe20008410000 */
[----:B------:R-:W-:Y:S01]  /*a2e0*/  UMOV UR11, 0x40000040 ;  /* 0x40000040000b7882 */ /* 0x000fe20000000000 */
[----:B------:R-:W-:Y:S02]  /*a2f0*/  FMNMX.FTZ R97, R104, R97, !PT ;  /* 0x0000006168617209 */ /* 0x000fe40007810000 */
[----:B------:R-:W-:Y:S01]  /*a300*/  MUFU.TANH R186, R186 ;  /* 0x000000ba00ba7308 */ /* 0x000fe20000002400 */
[----:B------:R-:W3:Y:S01]  /*a310*/  LDC R89, c[0x0][0x988] ;  /* 0x00026200ff597b82 */ /* 0x000ee20000000800 */
[----:B------:R-:W-:-:S04]  /*a320*/  FMNMX.FTZ R97, R174, R97, !PT ;  /* 0x00000061ae617209 */ /* 0x000fc80007810000 */
[----:B------:R-:W-:Y:S02]  /*a330*/  FMNMX.FTZ R97, R108, R97, !PT ;  /* 0x000000616c617209 */ /* 0x000fe40007810000 */
[----:B------:R-:W4:Y:S02]  /*a340*/  MUFU.TANH R184, R184 ;  /* 0x000000b800b87308 */ /* 0x000f240000002400 */
[----:B------:R-:W-:-:S04]  /*a350*/  FMNMX.FTZ R97, R176, R97, !PT ;  /* 0x00000061b0617209 */ /* 0x000fc80007810000 */
[----:B------:R-:W-:Y:S02]  /*a360*/  FMNMX.FTZ R97, R96, R97, !PT ;  /* 0x0000006160617209 */ /* 0x000fe40007810000 */
[----:B------:R-:W5:Y:S02]  /*a370*/  MUFU.TANH R138, R138 ;  /* 0x0000008a008a7308 */ /* 0x000f640000002400 */
[----:B------:R-:W-:-:S04]  /*a380*/  FMNMX.FTZ R97, R178, R97, !PT ;  /* 0x00000061b2617209 */ /* 0x000fc80007810000 */
[----:B------:R-:W-:Y:S02]  /*a390*/  FMNMX.FTZ R97, R100, R97, !PT ;  /* 0x0000006164617209 */ /* 0x000fe40007810000 */
[----:B------:R-:W5:Y:S02]  /*a3a0*/  MUFU.TANH R139, R139 ;  /* 0x0000008b008b7308 */ /* 0x000f640000002400 */
[----:B-1----:R-:W-:-:S04]  /*a3b0*/  FMNMX.FTZ R97, R180, R97, !PT ;  /* 0x00000061b4617209 */ /* 0x002fc80007810000 */
[----:B--2---:R-:W-:Y:S02]  /*a3c0*/  FMNMX.FTZ R97, R182, R97, !PT ;  /* 0x00000061b6617209 */ /* 0x004fe40007810000 */
[----:B------:R-:W1:Y:S02]  /*a3d0*/  MUFU.TANH R142, R142 ;  /* 0x0000008e008e7308 */ /* 0x000e640000002400 */
[----:B----4-:R-:W-:-:S04]  /*a3e0*/  FMNMX.FTZ R97, R184, R97, !PT ;  /* 0x00000061b8617209 */ /* 0x010fc80007810000 */
[----:B------:R-:W-:Y:S02]  /*a3f0*/  FMNMX.FTZ R97, R92, R97, !PT ;  /* 0x000000615c617209 */ /* 0x000fe40007810000 */
[----:B------:R-:W2:Y:S02]  /*a400*/  MUFU.TANH R143, R143 ;  /* 0x0000008f008f7308 */ /* 0x000ea40000002400 */
[----:B------:R-:W-:-:S05]  /*a410*/  FMNMX.FTZ R97, R186, R97, !PT ;  /* 0x00000061ba617209 */ /* 0x000fca0007810000 */
[----:B------:R-:W4:Y:S01]  /*a420*/  SHFL.BFLY PT, R88, R97, 0x2, 0x1f ;  /* 0x0c401f0061587f89 */ /* 0x000f2200000e0000 */
[----:B------:R-:W-:Y:S08]  /*a430*/  MUFU.TANH R130, R130 ;  /* 0x0000008200827308 */ /* 0x000ff00000002400 */
[----:B------:R-:W-:Y:S08]  /*a440*/  MUFU.TANH R131, R131 ;  /* 0x0000008300837308 */ /* 0x000ff00000002400 */
[----:B------:R-:W-:Y:S01]  /*a450*/  MUFU.TANH R134, R134 ;  /* 0x0000008600867308 */ /* 0x000fe20000002400 */
[----:B----4-:R-:W-:-:S07]  /*a460*/  FMNMX.FTZ R88, R97, R88, !PT ;  /* 0x0000005861587209 */ /* 0x010fce0007810000 */
[----:B------:R-:W-:Y:S01]  /*a470*/  MUFU.TANH R135, R135 ;  /* 0x0000008700877308 */ /* 0x000fe20000002400 */
[----:B------:R-:W4:Y:S07]  /*a480*/  SHFL.BFLY PT, R93, R88, 0x1, 0x1f ;  /* 0x0c201f00585d7f89 */ /* 0x000f2e00000e0000 */
[----:B------:R-:W-:Y:S08]  /*a490*/  MUFU.TANH R122, R122 ;  /* 0x0000007a007a7308 */ /* 0x000ff00000002400 */
[----:B------:R-:W-:Y:S08]  /*a4a0*/  MUFU.TANH R123, R123 ;  /* 0x0000007b007b7308 */ /* 0x000ff00000002400 */
[----:B------:R-:W-:Y:S01]  /*a4b0*/  MUFU.TANH R126, R126 ;  /* 0x0000007e007e7308 */ /* 0x000fe20000002400 */
[----:B----4-:R-:W-:-:S07]  /*a4c0*/  FMNMX.FTZ R88, R88, R93, !PT ;  /* 0x0000005d58587209 */ /* 0x010fce0007810000 */
[----:B------:R-:W-:Y:S01]  /*a4d0*/  MUFU.TANH R127, R127 ;  /* 0x0000007f007f7308 */ /* 0x000fe20000002400 */
[----:B------:R-:W-:-:S07]  /*a4e0*/  FADD.FTZ R12, -R88, R12 ;  /* 0x0000000c580c7221 */ /* 0x000fce0000010100 */
[----:B------:R-:W-:Y:S08]  /*a4f0*/  MUFU.TANH R114, R114 ;  /* 0x0000007200727308 */ /* 0x000ff00000002400 */
[----:B------:R-:W-:Y:S08]  /*a500*/  MUFU.TANH R115, R115 ;  /* 0x0000007300737308 */ /* 0x000ff00000002400 */
[----:B------:R-:W-:Y:S01]  /*a510*/  MUFU.TANH R118, R118 ;  /* 0x0000007600767308 */ /* 0x000fe20000002400 */
[----:B------:R-:W-:-:S02]  /*a520*/  WARPGROUP.DEPBAR.LE gsb0, 0x0 ;  /* 0x00008000000079c5 */ /* 0x000fc40000010000 */
[----:B------:R-:W-:Y:S01]  /*a530*/  WARPGROUP.ARRIVE ;  /* 0x00000000000079c5 */ /* 0x000fe20000000000 */
[----:B------:R-:W-:Y:S01]  /*a540*/  FMUL.FTZ R190, R107, UR7 ;  /* 0x000000076bbe7c20 */ /* 0x000fe20008410000 */
[----:B------:R-:W-:-:S03]  /*a550*/  FMUL.FTZ R188, R119, UR7 ;  /* 0x0000000777bc7c20 */ /* 0x000fc60008410000 */
[----:B------:R-:W-:Y:S01]  /*a560*/  MUFU.TANH R106, R106 ;  /* 0x0000006a006a7308 */ /* 0x000fe20000002400 */
[----:B------:R-:W-:Y:S01]  /*a570*/  HGMMA.64x128x16.F32.BF16 R24, R192, gdesc[UR8].tnspB, R24, gsb0 ;  /* 0x41e00008c0187df0 */ /* 0x000fe20008001818 */
[----:B------:R-:W-:Y:S01]  /*a580*/  UIADD3 UR10, UR6, 0x280, URZ ;  /* 0x00000280060a7890 */ /* 0x000fe2000fffe03f */
[----:B------:R-:W-:-:S05]  /*a590*/  UMOV UR11, 0x40000040 ;  /* 0x40000040000b7882 */ /* 0x000fca0000000000 */
        /* <DEDUP_REMOVED lines=10> */
[----:B------:R-:W-:Y:S01]  /*a640*/  FMUL.FTZ R194, R99, UR7 ;  /* 0x0000000763c27c20 */ /* 0x000fe20008410000 */
[----:B------:R-:W-:-:S04]  /*a650*/  FMUL.FTZ R192, R111, UR7 ;  /* 0x000000076fc07c20 */ /* 0x000fc80008410000 */
[----:B------:R-:W-:Y:S01]  /*a660*/  HGMMA.64x128x16.F32.BF16 R24, R196, gdesc[UR8].tnspB, R24, gsb0 ;  /* 0x41e00008c4187df0 */ /* 0x000fe20008001818 */
[----:B------:R-:W-:Y:S01]  /*a670*/  UIADD3 UR10, UR6, 0x300, URZ ;  /* 0x00000300060a7890 */ /* 0x000fe2000fffe03f */
[----:B------:R-:W-:Y:S01]  /*a680*/  MUFU.TANH R192, R192 ;  /* 0x000000c000c07308 */ /* 0x000fe20000002400 */
[----:B------:R-:W-:-:S07]  /*a690*/  UMOV UR11, 0x40000040 ;  /* 0x40000040000b7882 */ /* 0x000fce0000000000 */
[----:B------:R-:W-:Y:S01]  /*a6a0*/  MUFU.TANH R194, R194 ;  /* 0x000000c200c27308 */ /* 0x000fe20000002400 */
[----:B------:R-:W-:Y:S02]  /*a6b0*/  WARPGROUP.DEPBAR.LE gsb0, 0x0 ;  /* 0x00008000000079c5 */ /* 0x000fe40000010000 */
[----:B------:R-:W-:Y:S01]  /*a6c0*/  WARPGROUP.ARRIVE ;  /* 0x00000000000079c5 */ /* 0x000fe20000000000 */
[----:B------:R-:W-:Y:S01]  /*a6d0*/  FMUL.FTZ R198, R91, UR7 ;  /* 0x000000075bc67c20 */ /* 0x000fe20008410000 */
[-C--:B---3--:R-:W-:Y:S01]  /*a6e0*/  FMUL.FTZ R91, R12, R89.reuse ;  /* 0x000000590c5b7220 */ /* 0x088fe20000410000 */
[-C--:B------:R-:W-:Y:S01]  /*a6f0*/  FMUL.FTZ R12, R88, R89.reuse ;  /* 0x00000059580c7220 */ /* 0x080fe20000410000 */
[----:B------:R-:W-:Y:S02]  /*a700*/  FMUL.FTZ R196, R103, UR7 ;  /* 0x0000000767c47c20 */ /* 0x000fe40008410000 */
[----:B------:R-:W-:Y:S01]  /*a710*/  HGMMA.64x128x16.F32.BF16 R24, R200, gdesc[UR8].tnspB, R24, gsb0 ;  /* 0x41e00008c8187df0 */ /* 0x000fe20008001818 */
[----:B------:R-:W-:Y:S01]  /*a720*/  UIADD3 UR10, UR6, 0x380, URZ ;  /* 0x00000380060a7890 */ /* 0x000fe2000fffe03f */
[--C-:B------:R-:W-:Y:S01]  /*a730*/  FFMA.FTZ R101, R152, R89, -R12.reuse ;  /* 0x0000005998657223 */ /* 0x100fe2000001080c */
[----:B------:R-:W-:Y:S01]  /*a740*/  UMOV UR11, 0x40000040 ;  /* 0x40000040000b7882 */ /* 0x000fe20000000000 */
[----:B------:R-:W-:Y:S01]  /*a750*/  FMNMX.FTZ R152, R168, R3, !PT ;  /* 0x00000003a8987209 */ /* 0x000fe20007810000 */
[-CC-:B------:R-:W-:Y:S01]  /*a760*/  FFMA.FTZ R99, R156, R89.reuse, -R12.reuse ;  /* 0x000000599c637223 */ /* 0x180fe2000001080c */
[-CC-:B------:R-:W-:Y:S01]  /*a770*/  FFMA.FTZ R107, R148, R89.reuse, -R12.reuse ;  /* 0x00000059946b7223 */ /* 0x180fe2000001080c */
[-CC-:B------:R-:W-:Y:S01]  /*a780*/  FFMA.FTZ R119, R140, R89.reuse, -R12.reuse ;  /* 0x000000598c777223 */ /* 0x180fe2000001080c */
[----:B------:R-:W-:Y:S01]  /*a790*/  FMNMX.FTZ R152, R21, R152, !PT ;  /* 0x0000009815987209 */ /* 0x000fe20007810000 */
[-CC-:B------:R-:W-:Y:S01]  /*a7a0*/  FFMA.FTZ R111, R128, R89.reuse, -R12.reuse ;  /* 0x00000059806f7223 */ /* 0x180fe2000001080c */
[----:B------:R-:W-:Y:S01]  /*a7b0*/  MUFU.TANH R196, R196 ;  /* 0x000000c400c47308 */ /* 0x000fe20000002400 */
[-CC-:B------:R-:W-:Y:S01]  /*a7c0*/  FFMA.FTZ R133, R133, R89.reuse, -R12.reuse ;  /* 0x0000005985857223 */ /* 0x180fe2000001080c */
[----:B------:R-:W-:Y:S01]  /*a7d0*/  FMNMX.FTZ R97, R171, R152, !PT ;  /* 0x00000098ab617209 */ /* 0x000fe20007810000 */
[-CC-:B------:R-:W-:Y:S01]  /*a7e0*/  FFMA.FTZ R149, R149, R89.reuse, -R12.reuse ;  /* 0x0000005995957223 */ /* 0x180fe2000001080c */
[-CC-:B------:R-:W-:Y:S01]  /*a7f0*/  FFMA.FTZ R145, R145, R89.reuse, -R12.reuse ;  /* 0x0000005991917223 */ /* 0x180fe2000001080c */
[--C-:B------:R-:W-:Y:S01]  /*a800*/  FFMA.FTZ R137, R137, R89, -R12.reuse ;  /* 0x0000005989897223 */ /* 0x100fe2000001080c */
[----:B------:R-:W-:Y:S01]  /*a810*/  FMNMX.FTZ R97, R172, R97, !PT ;  /* 0x00000061ac617209 */ /* 0x000fe20007810000 */
[-CC-:B------:R-:W-:Y:S01]  /*a820*/  FFMA.FTZ R141, R141, R89.reuse, -R12.reuse ;  /* 0x000000598d8d7223 */ /* 0x180fe2000001080c */
[----:B------:R-:W-:Y:S01]  /*a830*/  MUFU.TANH R198, R198 ;  /* 0x000000c600c67308 */ /* 0x000fe20000002400 */
[--C-:B------:R-:W-:Y:S01]  /*a840*/  FFMA.FTZ R230, R15, R89, -R12.reuse ;  /* 0x000000590fe67223 */ /* 0x100fe2000001080c */
[----:B------:R-:W-:Y:S01]  /*a850*/  FMNMX.FTZ R156, R162, R97, !PT ;  /* 0x00000061a29c7209 */ /* 0x000fe20007810000 */
[-CC-:B------:R-:W-:Y:S01]  /*a860*/  FFMA.FTZ R97, R144, R89.reuse, -R12.reuse ;  /* 0x0000005990617223 */ /* 0x180fe2000001080c */
[-CC-:B------:R-:W-:Y:S01]  /*a870*/  FFMA.FTZ R15, R20, R89.reuse, -R12.reuse ;  /* 0x00000059140f7223 */ /* 0x180fe2000001080c */
[-CC-:B------:R-:W-:Y:S01]  /*a880*/  FFMA.FTZ R95, R170, R89.reuse, -R12.reuse ;  /* 0x00000059aa5f7223 */ /* 0x180fe2000001080c */
[----:B------:R-:W-:Y:S01]  /*a890*/  FMNMX.FTZ R105, R163, R156, !PT ;  /* 0x0000009ca3697209 */ /* 0x000fe20007810000 */
[-CC-:B------:R-:W-:Y:S01]  /*a8a0*/  FFMA.FTZ R93, R160, R89.reuse, -R12.reuse ;  /* 0x00000059a05d7223 */ /* 0x180fe2000001080c */
[-CC-:B------:R-:W-:Y:S01]  /*a8b0*/  FFMA.FTZ R103, R164, R89.reuse, -R12.reuse ;  /* 0x00000059a4677223 */ /* 0x180fe2000001080c */
[--C-:B------:R-:W-:Y:S01]  /*a8c0*/  FFMA.FTZ R20, R169, R89, -R12.reuse ;  /* 0x00000059a9147223 */ /* 0x100fe2000001080c */
[----:B------:R-:W-:Y:S01]  /*a8d0*/  FMNMX.FTZ R144, R166, R105, !PT ;  /* 0x00000069a6907209 */ /* 0x000fe20007810000 */
[-CC-:B------:R-:W-:Y:S01]  /*a8e0*/  FFMA.FTZ R170, R161, R89.reuse, -R12.reuse ;  /* 0x00000059a1aa7223 */ /* 0x180fe2000001080c */
[-CC-:B------:R-:W-:Y:S01]  /*a8f0*/  FFMA.FTZ R160, R165, R89.reuse, -R12.reuse ;  /* 0x00000059a5a07223 */ /* 0x180fe2000001080c */
[-CC-:B------:R-:W-:Y:S01]  /*a900*/  FFMA.FTZ R164, R153, R89.reuse, -R12.reuse ;  /* 0x0000005999a47223 */ /* 0x180fe2000001080c */
[----:B------:R-:W-:Y:S01]  /*a910*/  FMNMX.FTZ R105, R167, R144, !PT ;  /* 0x00000090a7697209 */ /* 0x000fe20007810000 */
[-CC-:B------:R-:W-:Y:S01]  /*a920*/  FFMA.FTZ R152, R157, R89.reuse, -R12.reuse ;  /* 0x000000599d987223 */ /* 0x180fe2000001080c */
[----:B------:R3:W-:Y:S01]  /*a930*/  MUFU.EX2 R144, R145 ;  /* 0x0000009100907308 */ /* 0x0007e20000000800 */
        /* <DEDUP_REMOVED lines=8> */
[--C-:B---3--:R-:W-:Y:S01]  /*a9c0*/  FFMA.FTZ R145, R184, R89, -R12.reuse ;  /* 0x00000059b8917223 */ /* 0x108fe2000001080c */
[----:B------:R-:W-:Y:S01]  /*a9d0*/  FMNMX.FTZ R148, R158, R105, !PT ;  /* 0x000000699e947209 */ /* 0x000fe20007810000 */
[----:B------:R-:W-:Y:S01]  /*a9e0*/  FFMA.FTZ R186, R186, R89, -R12 ;  /* 0x00000059baba7223 */ /* 0x000fe2000001080c */
[----:B------:R-:W-:Y:S02]  /*a9f0*/  MUFU.EX2 R91, R91 ;  /* 0x0000005b005b7308 */ /* 0x000fe40000000800 */
[----:B------:R-:W-:-:S04]  /*aa00*/  FMNMX.FTZ R105, R159, R148, !PT ;  /* 0x000000949f697209 */ /* 0x000fc80007810000 */
[----:B------:R-:W-:Y:S01]  /*aa10*/  FMNMX.FTZ R156, R146, R105, !PT ;  /* 0x00000069929c7209 */ /* 0x000fe20007810000 */
[----:B------:R-:W-:Y:S01]  /*aa20*/  FFMA.FTZ R105, R136, R89, -R12 ;  /* 0x0000005988697223 */ /* 0x000fe2000001080c */
[----:B------:R-:W-:Y:S02]  /*aa30*/  MUFU.EX2 R148, R149 ;  /* 0x0000009500947308 */ /* 0x000fe40000000800 */
[----:B------:R-:W-:-:S04]  /*aa40*/  FMNMX.FTZ R109, R147, R156, !PT ;  /* 0x0000009c936d7209 */ /* 0x000fc80007810000 */
[----:B------:R-:W-:Y:S02]  /*aa50*/  FMNMX.FTZ R136, R150, R109, !PT ;  /* 0x0000006d96887209 */ /* 0x000fe40007810000 */
[----:B------:R-:W3:Y:S02]  /*aa60*/  MUFU.EX2 R230, R230 ;  /* 0x000000e600e67308 */ /* 0x000ee40000000800 */
[----:B------:R-:W-:-:S04]  /*aa70*/  FMNMX.FTZ R109, R151, R136, !PT ;  /* 0x00000088976d7209 */ /* 0x000fc80007810000 */
[----:B-----5:R-:W-:Y:S02]  /*aa80*/  FMNMX.FTZ R156, R138, R109, !PT ;  /* 0x0000006d8a9c7209 */ /* 0x020fe40007810000 */
[----:B------:R4:W-:Y:S02]  /*aa90*/  MUFU.EX2 R136, R137 ;  /* 0x0000008900887308 */ /* 0x0009e40000000800 */
[----:B------:R-:W-:-:S04]  /*aaa0*/  FMNMX.FTZ R109, R139, R156, !PT ;  /* 0x0000009c8b6d7209 */ /* 0x000fc80007810000 */
[----:B-1----:R-:W-:Y:S02]  /*aab0*/  FMNMX.FTZ R140, R142, R109, !PT ;  /* 0x0000006d8e8c7209 */ /* 0x002fe40007810000 */
[----:B------:R-:W1:Y:S01]  /*aac0*/  MUFU.EX2 R15, R15 ;  /* 0x0000000f000f7308 */ /* 0x000e620000000800 */
[----:B----4-:R-:W-:Y:S01]  /*aad0*/  FFMA.FTZ R137, R176, R89, -R12 ;  /* 0x00000059b0897223 */ /* 0x010fe2000001080c */
[----:B--2---:R-:W-:Y:S01]  /*aae0*/  FMNMX.FTZ R109, R143, R140, !PT ;  /* 0x0000008c8f6d7209 */ /* 0x004fe20007810000 */
[----:B---3--:R-:W-:-:S03]  /*aaf0*/  FFMA.FTZ R14, R91, R14, R230 ;  /* 0x0000000e5b0e7223 */ /* 0x008fc600000100e6 */
[----:B------:R-:W-:Y:S02]  /*ab00*/  FMNMX.FTZ R156, R130, R109, !PT ;  /* 0x0000006d829c7209 */ /* 0x000fe40007810000 */
[----:B------:R2:W-:Y:S02]  /*ab10*/  MUFU.EX2 R140, R141 ;  /* 0x0000008d008c7308 */ /* 0x0005e40000000800 */
[----:B------:R-:W-:Y:S01]  /*ab20*/  FMNMX.FTZ R109, R131, R156, !PT ;  /* 0x0000009c836d7209 */ /* 0x000fe20007810000 */
[----:B------:R-:W-:-:S03]  /*ab30*/  FFMA.FTZ R156, R129, R89, -R12 ;  /* 0x00000059819c7223 */ /* 0x000fc6000001080c */
[----:B------:R-:W-:Y:S02]  /*ab40*/  FMNMX.FTZ R128, R134, R109, !PT ;  /* 0x0000006d86807209 */ /* 0x000fe40007810000 */
[----:B------:R-:W-:Y:S01]  /*ab50*/  MUFU.EX2 R20, R20 ;  /* 0x0000001400147308 */ /* 0x000fe20000000800 */
[--C-:B--2---:R-:W-:Y:S01]  /*ab60*/  FFMA.FTZ R141, R180, R89, -R12.reuse ;  /* 0x00000059b48d7223 */ /* 0x104fe2000001080c */
[----:B------:R-:W-:Y:S02]  /*ab70*/  FMNMX.FTZ R109, R135, R128, !PT ;  /* 0x00000080876d7209 */ /* 0x000fe40007810000 */
[----:B-1----:R-:W-:Y:S02]  /*ab80*/  F2FP.BF16.F32.PACK_AB R176, R15, R230 ;  /* 0x000000e60fb0723e */ /* 0x002fe400000010ff */
[----:B------:R-:W-:Y:S01]  /*ab90*/  FMNMX.FTZ R128, R122, R109, !PT ;  /* 0x0000006d7a807209 */ /* 0x000fe20007810000 */
[----:B------:R-:W-:Y:S01]  /*aba0*/  FFMA.FTZ R109, R132, R89, -R12 ;  /* 0x00000059846d7223 */ /* 0x000fe2000001080c */
[----:B------:R-:W-:Y:S02]  /*abb0*/  MUFU.EX2 R95, R95 ;  /* 0x0000005f005f7308 */ /* 0x000fe40000000800 */
[----:B------:R-:W-:-:S04]  /*abc0*/  FMNMX.FTZ R129, R123, R128, !PT ;  /* 0x000000807b817209 */ /* 0x000fc80007810000 */
[----:B------:R-:W-:Y:S02]  /*abd0*/  FMNMX.FTZ R128, R126, R129, !PT ;  /* 0x000000817e807209 */ /* 0x000fe40007810000 */
[----:B------:R-:W-:Y:S02]  /*abe0*/  MUFU.EX2 R93, R93 ;  /* 0x0000005d005d7308 */ /* 0x000fe40000000800 */
[----:B------:R-:W-:-:S04]  /*abf0*/  FMNMX.FTZ R129, R127, R128, !PT ;  /* 0x000000807f817209 */ /* 0x000fc80007810000 */
[----:B------:R-:W-:Y:S02]  /*ac00*/  FMNMX.FTZ R132, R114, R129, !PT ;  /* 0x0000008172847209 */ /* 0x000fe40007810000 */
[----:B------:R-:W-:Y:S02]  /*ac10*/  MUFU.EX2 R128, R133 ;  /* 0x0000008500807308 */ /* 0x000fe40000000800 */
[----:B------:R-:W-:-:S04]  /*ac20*/  FMNMX.FTZ R129, R115, R132, !PT ;  /* 0x0000008473817209 */ /* 0x000fc80007810000 */
[----:B------:R-:W-:Y:S02]  /*ac30*/  FMNMX.FTZ R129, R118, R129, !PT ;  /* 0x0000008176817209 */ /* 0x000fe40007810000 */
[----:B------:R-:W1:Y:S02]  /*ac40*/  MUFU.EX2 R170, R170 ;  /* 0x000000aa00aa7308 */ /* 0x000e640000000800 */
[----:B------:R-:W-:-:S04]  /*ac50*/  FMNMX.FTZ R129, R188, R129, !PT ;  /* 0x00000081bc817209 */ /* 0x000fc80007810000 */
[----:B------:R-:W-:Y:S02]  /*ac60*/  FMNMX.FTZ R129, R106, R129, !PT ;  /* 0x000000816a817209 */ /* 0x000fe40007810000 */
[----:B------:R-:W-:Y:S02]  /*ac70*/  MUFU.EX2 R103, R103 ;  /* 0x0000006700677308 */ /* 0x000fe40000000800 */
[----:B------:R-:W-:-:S04]  /*ac80*/  FMNMX.FTZ R129, R190, R129, !PT ;  /* 0x00000081be817209 */ /* 0x000fc80007810000 */
[----:B------:R-:W-:Y:S01]  /*ac90*/  FMNMX.FTZ R129, R110, R129, !PT ;  /* 0x000000816e817209 */ /* 0x000fe20007810000 */
[----:B------:R-:W-:Y:S02]  /*aca0*/  WARPGROUP.DEPBAR.LE gsb0, 0x0 ;  /* 0x00008000000079c5 */ /* 0x000fe40000010000 */
[----:B------:R-:W-:Y:S01]  /*acb0*/  WARPGROUP.ARRIVE ;  /* 0x00000000000079c5 */ /* 0x000fe20000000000 */
[----:B------:R-:W-:Y:S01]  /*acc0*/  FMNMX.FTZ R129, R192, R129, !PT ;  /* 0x00000081c0817209 */ /* 0x000fe20007810000 */
[-CC-:B------:R-:W-:Y:S01]  /*acd0*/  FFMA.FTZ R200, R120, R89.reuse, -R12.reuse ;  /* 0x0000005978c87223 */ /* 0x180fe2000001080c */
[----:B------:R-:W-:Y:S01]  /*ace0*/  FFMA.FTZ R202, R124, R89, -R12 ;  /* 0x000000597cca7223 */ /* 0x000fe2000001080c */
[----:B------:R-:W-:Y:S01]  /*acf0*/  MUFU.EX2 R160, R160 ;  /* 0x000000a000a07308 */ /* 0x000fe20000000800 */
[----:B------:R-:W-:Y:S01]  /*ad00*/  FMNMX.FTZ R129, R98, R129, !PT ;  /* 0x0000008162817209 */ /* 0x000fe20007810000 */
[----:B------:R-:W-:Y:S01]  /*ad10*/  HGMMA.64x128x16.F32.BF16 R24, R204, gdesc[UR8].tnspB, R24, gsb0 ;  /* 0x41e00008cc187df0 */ /* 0x000fe20008001818 */
[----:B------:R-:W-:Y:S01]  /*ad20*/  UIADD3 UR10, UR6, 0x400, URZ ;  /* 0x00000400060a7890 */ /* 0x000fe2000fffe03f */
[----:B-1----:R-:W-:Y:S01]  /*ad30*/  F2FP.BF16.F32.PACK_AB R180, R170, R93 ;  /* 0x0000005daab4723e */ /* 0x002fe200000010ff */
[----:B------:R-:W-:Y:S01]  /*ad40*/  UMOV UR11, 0x40000040 ;  /* 0x40000040000b7882 */ /* 0x000fe20000000000 */
[----:B------:R-:W-:-:S02]  /*ad50*/  FMNMX.FTZ R129, R194, R129, !PT ;  /* 0x00000081c2817209 */ /* 0x000fc40007810000 */
[----:B------:R-:W-:Y:S02]  /*ad60*/  MUFU.EX2 R101, R101 ;  /* 0x0000006500657308 */ /* 0x000fe40000000800 */
[----:B------:R-:W-:-:S04]  /*ad70*/  FMNMX.FTZ R129, R102, R129, !PT ;  /* 0x0000008166817209 */ /* 0x000fc80007810000 */
[----:B------:R-:W-:Y:S02]  /*ad80*/  FMNMX.FTZ R129, R196, R129, !PT ;  /* 0x00000081c4817209 */ /* 0x000fe40007810000 */
[----:B------:R-:W1:Y:S02]  /*ad90*/  MUFU.EX2 R164, R164 ;  /* 0x000000a400a47308 */ /* 0x000e640000000800 */
[----:B------:R-:W-:-:S04]  /*ada0*/  FMNMX.FTZ R129, R90, R129, !PT ;  /* 0x000000815a817209 */ /* 0x000fc80007810000 */
[----:B------:R-:W-:Y:S02]  /*adb0*/  FMNMX.FTZ R129, R198, R129, !PT ;  /* 0x00000081c6817209 */ /* 0x000fe40007810000 */
[----:B------:R-:W-:Y:S02]  /*adc0*/  MUFU.EX2 R99, R99 ;  /* 0x0000006300637308 */ /* 0x000fe40000000800 */
[----:B------:R-:W-:-:S06]  /*add0*/  FMNMX.FTZ R129, R94, R129, !PT ;  /* 0x000000815e817209 */ /* 0x000fcc0007810000 */
[----:B------:R-:W-:Y:S01]  /*ade0*/  MUFU.EX2 R152, R152 ;  /* 0x0000009800987308 */ /* 0x000fe20000000800 */
[----:B-1----:R-:W-:-:S07]  /*adf0*/  F2FP.BF16.F32.PACK_AB R184, R164, R101 ;  /* 0x00000065a4b8723e */ /* 0x002fce00000010ff */
[----:B------:R-:W-:Y:S08]  /*ae00*/  MUFU.EX2 R97, R97 ;  /* 0x0000006100617308 */ /* 0x000ff00000000800 */
        /* <DEDUP_REMOVED lines=11> */
[----:B------:R-:W-:Y:S01]  /*aec0*/  MUFU.EX2 R117, R117 ;  /* 0x0000007500757308 */ /* 0x000fe20000000800 */
[----:B------:R-:W-:-:S02]  /*aed0*/  WARPGROUP.DEPBAR.LE gsb0, 0x0 ;  /* 0x00008000000079c5 */ /* 0x000fc40000010000 */
[----:B------:R-:W-:Y:S01]  /*aee0*/  WARPGROUP.ARRIVE ;  /* 0x00000000000079c5 */ /* 0x000fe20000000000 */
[--C-:B------:R-:W-:Y:S01]  /*aef0*/  FFMA.FTZ R204, R112, R89, -R12.reuse ;  /* 0x0000005970cc7223 */ /* 0x100fe2000001080c */
[----:B------:R-:W-:Y:S01]  /*af00*/  FMNMX.FTZ R112, R228, R129, !PT ;  /* 0x00000081e4707209 */ /* 0x000fe20007810000 */
[-CC-:B------:R-:W-:Y:S01]  /*af10*/  FFMA.FTZ R206, R116, R89.reuse, -R12.reuse ;  /* 0x0000005974ce7223 */ /* 0x180fe2000001080c */
[-CC-:B------:R-:W-:Y:S01]  /*af20*/  FFMA.FTZ R116, R92, R89.reuse, -R12.reuse ;  /* 0x000000595c747223 */ /* 0x180fe2000001080c */
[----:B------:R-:W-:Y:S01]  /*af30*/  FFMA.FTZ R129, R174, R89, -R12 ;  /* 0x00000059ae817223 */ /* 0x000fe2000001080c */
[----:B------:R-:W-:Y:S01]  /*af40*/  HGMMA.64x128x16.F32.BF16 R24, R208, gdesc[UR8].tnspB, R24, gsb0 ;  /* 0x41e00008d0187df0 */ /* 0x000fe20008001818 */
[----:B------:R-:W-:Y:S01]  /*af50*/  UIADD3 UR10, UR6, 0x480, URZ ;  /* 0x00000480060a7890 */ /* 0x000fe2000fffe03f */
[----:B------:R-:W1:Y:S01]  /*af60*/  SHFL.BFLY PT, R133, R112, 0x2, 0x1f ;  /* 0x0c401f0070857f89 */ /* 0x000e6200000e0000 */
[----:B------:R-:W-:Y:S01]  /*af70*/  UMOV UR11, 0x40000040 ;  /* 0x40000040000b7882 */ /* 0x000fe20000000000 */
        /* <DEDUP_REMOVED lines=11> */
[----:B-1----:R-:W-:Y:S01]  /*b030*/  FMNMX.FTZ R108, R112, R133, !PT ;  /* 0x00000085706c7209 */ /* 0x002fe20007810000 */
[-CC-:B------:R-:W-:Y:S01]  /*b040*/  FFMA.FTZ R208, R104, R89.reuse, -R12.reuse ;  /* 0x0000005968d07223 */ /* 0x180fe2000001080c */
[-CC-:B------:R-:W-:Y:S01]  /*b050*/  FFMA.FTZ R133, R178, R89.reuse, -R12.reuse ;  /* 0x00000059b2857223 */ /* 0x180fe2000001080c */
[----:B------:R-:W-:Y:S01]  /*b060*/  FFMA.FTZ R104, R182, R89, -R12 ;  /* 0x00000059b6687223 */ /* 0x000fe2000001080c */
[----:B------:R-:W-:Y:S01]  /*b070*/  HGMMA.64x128x16.F32.BF16 R24, R212, gdesc[UR8].tnspB, R24, gsb0 ;  /* 0x41e00008d4187df0 */ /* 0x000fe20008001818 */
[----:B------:R-:W-:Y:S01]  /*b080*/  UIADD3 UR10, UR6, 0x500, URZ ;  /* 0x00000500060a7890 */ /* 0x000fe2000fffe03f */
[----:B------:R-:W1:Y:S01]  /*b090*/  SHFL.BFLY PT, R149, R108, 0x1, 0x1f ;  /* 0x0c201f006c957f89 */ /* 0x000e6200000e0000 */
[----:B------:R-:W-:Y:S01]  /*b0a0*/  UMOV UR11, 0x40000040 ;  /* 0x40000040000b7882 */ /* 0x000fe20000000000 */
[----:B------:R-:W-:Y:S01]  /*b0b0*/  F2FP.BF16.F32.PACK_AB R178, R95, R20 ;  /* 0x000000145fb2723e */ /* 0x000fe200000010ff */
[----:B------:R-:W-:Y:S01]  /*b0c0*/  MUFU.EX2 R208, R208 ;  /* 0x000000d000d07308 */ /* 0x000fe20000000800 */
[----:B------:R-:W-:Y:S01]  /*b0d0*/  UIADD3 UR6, UR61, -0x1, URZ ;  /* 0xffffffff3d067890 */ /* 0x000fe2000fffe03f */
[----:B------:R-:W-:-:S06]  /*b0e0*/  F2FP.BF16.F32.PACK_AB R182, R160, R103 ;  /* 0x00000067a0b6723e */ /* 0x000fcc00000010ff */
[----:B------:R-:W-:Y:S01]  /*b0f0*/  MUFU.EX2 R210, R210 ;  /* 0x000000d200d27308 */ /* 0x000fe20000000800 */
[----:B------:R-:W-:-:S07]  /*b100*/  UMOV UR61, UR6 ;  /* 0x00000006003d7c82 */ /* 0x000fce0008000000 */
[----:B------:R-:W-:Y:S01]  /*b110*/  MUFU.EX2 R133, R133 ;  /* 0x0000008500857308 */ /* 0x000fe20000000800 */
[----:B-1----:R-:W-:-:S07]  /*b120*/  FMNMX.FTZ R92, R108, R149, !PT ;  /* 0x000000956c5c7209 */ /* 0x002fce0007810000 */
[----:B------:R1:W-:Y:S01]  /*b130*/  MUFU.EX2 R108, R116 ;  /* 0x00000074006c7308 */ /* 0x0003e20000000800 */
[C---:B------:R-:W-:Y:S01]  /*b140*/  FADD.FTZ R12, -R92.reuse, R3 ;  /* 0x000000035c0c7221 */ /* 0x040fe20000010100 */
[----:B------:R-:W-:-:S03]  /*b150*/  FMUL.FTZ R120, R92, R89 ;  /* 0x000000595c787220 */ /* 0x000fc60000410000 */
[-C--:B------:R-:W-:Y:S01]  /*b160*/  FMUL.FTZ R12, R12, R89.reuse ;  /* 0x000000590c0c7220 */ /* 0x080fe20000410000 */
[-CC-:B------:R-:W-:Y:S01]  /*b170*/  FFMA.FTZ R177, R168, R89.reuse, -R120.reuse ;  /* 0x00000059a8b17223 */ /* 0x180fe20000010878 */
[-CC-:B------:R-:W-:Y:S01]  /*b180*/  FFMA.FTZ R112, R21, R89.reuse, -R120.reuse ;  /* 0x0000005915707223 */ /* 0x180fe20000010878 */
[----:B------:R-:W-:Y:S02]  /*b190*/  IMAD.U32 R21, RZ, RZ, UR38 ;  /* 0x00000026ff157e24 */ /* 0x000fe4000f8e00ff */
[-CC-:B------:R-:W-:Y:S01]  /*b1a0*/  FFMA.FTZ R179, R171, R89.reuse, -R120.reuse ;  /* 0x00000059abb37223 */ /* 0x180fe20000010878 */
[-CC-:B------:R-:W-:Y:S01]  /*b1b0*/  FFMA.FTZ R197, R130, R89.reuse, -R120.reuse ;  /* 0x0000005982c57223 */ /* 0x180fe20000010878 */
[----:B------:R-:W-:Y:S01]  /*b1c0*/  MUFU.EX2 R12, R12 ;  /* 0x0000000c000c7308 */ /* 0x000fe20000000800 */
[-CC-:B------:R-:W-:Y:S01]  /*b1d0*/  FFMA.FTZ R130, R131, R89.reuse, -R120.reuse ;  /* 0x0000005983827223 */ /* 0x180fe20000010878 */
[----:B------:R-:W-:Y:S01]  /*b1e0*/  @!P1 LEA R131, R21, UR39, 0x3 ;  /* 0x0000002715839c11 */ /* 0x000fe2000f8e18ff */
[-CC-:B-1----:R-:W-:Y:S01]  /*b1f0*/  FFMA.FTZ R116, R172, R89.reuse, -R120.reuse ;  /* 0x00000059ac747223 */ /* 0x182fe20000010878 */
[-CC-:B------:R-:W-:Y:S01]  /*b200*/  FFMA.FTZ R181, R162, R89.reuse, -R120.reuse ;  /* 0x00000059a2b57223 */ /* 0x180fe20000010878 */
[-CC-:B------:R-:W-:Y:S01]  /*b210*/  FFMA.FTZ R199, R134, R89.reuse, -R120.reuse ;  /* 0x0000005986c77223 */ /* 0x180fe20000010878 */
[----:B------:R-:W-:Y:S01]  /*b220*/  IADD3 R21, -R227, 0xb, RZ ;  /* 0x0000000be3157810 */ /* 0x000fe20007ffe1ff */
[----:B------:R-:W-:Y:S01]  /*b230*/  @!P1 VIADD R131, R131, 0x34840 ;  /* 0x0003484083839836 */ /* 0x000fe20000000000 */
[----:B------:R-:W1:Y:S01]  /*b240*/  MUFU.EX2 R177, R177 ;  /* 0x000000b100b17308 */ /* 0x000e620000000800 */
[-CC-:B------:R-:W-:Y:S01]  /*b250*/  FFMA.FTZ R124, R163, R89.reuse, -R120.reuse ;  /* 0x00000059a37c7223 */ /* 0x180fe20000010878 */
[-CC-:B------:R-:W-:Y:S01]  /*b260*/  FFMA.FTZ R134, R135, R89.reuse, -R120.reuse ;  /* 0x0000005987867223 */ /* 0x180fe20000010878 */
[----:B------:R-:W-:Y:S01]  /*b270*/  IMAD.U32 R135, RZ, RZ, UR37 ;  /* 0x00000025ff877e24 */ /* 0x000fe2000f8e00ff */
[----:B------:R-:W-:Y:S01]  /*b280*/  @!P1 PRMT R131, RZ, 0x654, R131 ;  /* 0x00000654ff839816 */ /* 0x000fe20000000083 */
[-CC-:B------:R-:W-:Y:S01]  /*b290*/  FFMA.FTZ R183, R166, R89.reuse, -R120.reuse ;  /* 0x00000059a6b77223 */ /* 0x180fe20000010878 */
[-CC-:B------:R-:W-:Y:S01]  /*b2a0*/  FFMA.FTZ R201, R122, R89.reuse, -R120.reuse ;  /* 0x000000597ac97223 */ /* 0x180fe20000010878 */
[-CC-:B------:R-:W-:Y:S01]  /*b2b0*/  FFMA.FTZ R132, R167, R89.reuse, -R120.reuse ;  /* 0x00000059a7847223 */ /* 0x180fe20000010878 */
[----:B------:R-:W2:Y:S01]  /*b2c0*/  MUFU.EX2 R112, R112 ;  /* 0x0000007000707308 */ /* 0x000ea20000000800 */
[----:B------:R-:W-:Y:S01]  /*b2d0*/  @!P1 LEA R135, R135, UR39, 0x3 ;  /* 0x0000002787879c11 */ /* 0x000fe2000f8e18ff */
[-CC-:B------:R-:W-:Y:S01]  /*b2e0*/  FFMA.FTZ R185, R154, R89.reuse, -R120.reuse ;  /* 0x000000599ab97223 */ /* 0x180fe20000010878 */
[-CC-:B------:R-:W-:Y:S01]  /*b2f0*/  FFMA.FTZ R154, R155, R89.reuse, -R120.reuse ;  /* 0x000000599b9a7223 */ /* 0x180fe20000010878 */
[-CC-:B------:R-:W-:Y:S01]  /*b300*/  FFMA.FTZ R187, R158, R89.reuse, -R120.reuse ;  /* 0x000000599ebb7223 */ /* 0x180fe20000010878 */
[-CC-:B------:R-:W-:Y:S01]  /*b310*/  FFMA.FTZ R203, R126, R89.reuse, -R120.reuse ;  /* 0x000000597ecb7223 */ /* 0x180fe20000010878 */
[-CC-:B------:R-:W-:Y:S01]  /*b320*/  FFMA.FTZ R158, R159, R89.reuse, -R120.reuse ;  /* 0x000000599f9e7223 */ /* 0x180fe20000010878 */
[--C-:B------:R-:W-:Y:S01]  /*b330*/  FFMA.FTZ R189, R146, R89, -R120.reuse ;  /* 0x0000005992bd7223 */ /* 0x100fe20000010878 */
[----:B------:R-:W3:Y:S01]  /*b340*/  MUFU.EX2 R179, R179 ;  /* 0x000000b300b37308 */ /* 0x000ee20000000800 */
[----:B-1----:R-:W-:Y:S01]  /*b350*/  FFMA.FTZ R13, R12, R13, R177 ;  /* 0x0000000d0c0d7223 */ /* 0x002fe200000100b1 */
[-CC-:B------:R-:W-:Y:S01]  /*b360*/  FFMA.FTZ R146, R147, R89.reuse, -R120.reuse ;  /* 0x0000005993927223 */ /* 0x180fe20000010878 */
[-CC-:B------:R-:W-:Y:S01]  /*b370*/  FFMA.FTZ R191, R150, R89.reuse, -R120.reuse ;  /* 0x0000005996bf7223 */ /* 0x180fe20000010878 */
[-CC-:B------:R-:W-:Y:S01]  /*b380*/  FFMA.FTZ R209, R106, R89.reuse, -R120.reuse ;  /* 0x000000596ad17223 */ /* 0x180fe20000010878 */
[-CC-:B------:R-:W-:Y:S01]  /*b390*/  FFMA.FTZ R150, R151, R89.reuse, -R120.reuse ;  /* 0x0000005997967223 */ /* 0x180fe20000010878 */
[-CC-:B------:R-:W-:Y:S01]  /*b3a0*/  FFMA.FTZ R193, R138, R89.reuse, -R120.reuse ;  /* 0x000000598ac17223 */ /* 0x180fe20000010878 */
[-CC-:B------:R-:W-:Y:S01]  /*b3b0*/  FFMA.FTZ R138, R139, R89.reuse, -R120.reuse ;  /* 0x000000598b8a7223 */ /* 0x180fe20000010878 */
[----:B------:R-:W1:Y:S01]  /*b3c0*/  MUFU.EX2 R116, R116 ;  /* 0x0000007400747308 */ /* 0x000e620000000800 */
[----:B--2---:R-:W-:Y:S01]  /*b3d0*/  FADD.FTZ R122, R112, R13 ;  /* 0x0000000d707a7221 */ /* 0x004fe20000010000 */
[-CC-:B------:R-:W-:Y:S01]  /*b3e0*/  FFMA.FTZ R195, R142, R89.reuse, -R120.reuse ;  /* 0x000000598ec37223 */ /* 0x180fe20000010878 */
[-CC-:B------:R-:W-:Y:S01]  /*b3f0*/  FFMA.FTZ R115, R115, R89.reuse, -R120.reuse ;  /* 0x0000005973737223 */ /* 0x180fe20000010878 */
[--C-:B------:R-:W-:Y:S01]  /*b400*/  FFMA.FTZ R142, R143, R89, -R120.reuse ;  /* 0x000000598f8e7223 */ /* 0x100fe20000010878 */
[----:B------:R-:W-:Y:S01]  /*b410*/  F2FP.BF16.F32.PACK_AB R177, R112, R177 ;  /* 0x000000b170b1723e */ /* 0x000fe200000010ff */
[-CC-:B------:R-:W-:Y:S01]  /*b420*/  FFMA.FTZ R127, R127, R89.reuse, -R120.reuse ;  /* 0x000000597f7f7223 */ /* 0x180fe20000010878 */
[-C--:B------:R-:W-:Y:S01]  /*b430*/  FFMA.FTZ R205, R114, R89.reuse, -R120 ;  /* 0x0000005972cd7223 */ /* 0x080fe20000010878 */
[----:B------:R-:W2:Y:S01]  /*b440*/  MUFU.EX2 R181, R181 ;  /* 0x000000b500b57308 */ /* 0x000ea20000000800 */
[----:B---3--:R-:W-:Y:S01]  /*b450*/  FADD.FTZ R13, R179, R122 ;  /* 0x0000007ab30d7221 */ /* 0x008fe20000010000 */
[-CC-:B------:R-:W-:Y:S01]  /*b460*/  FFMA.FTZ R207, R118, R89.reuse, -R120.reuse ;  /* 0x0000005976cf7223 */ /* 0x180fe20000010878 */
[-CC-:B------:R-:W-:Y:S01]  /*b470*/  FFMA.FTZ R118, R188, R89.reuse, -R120.reuse ;  /* 0x00000059bc767223 */ /* 0x180fe20000010878 */
[-CC-:B------:R-:W-:Y:S01]  /*b480*/  FFMA.FTZ R190, R190, R89.reuse, -R120.reuse ;  /* 0x00000059bebe7223 */ /* 0x180fe20000010878 */
[-CC-:B------:R-:W-:Y:S01]  /*b490*/  FFMA.FTZ R211, R110, R89.reuse, -R120.reuse ;  /* 0x000000596ed37223 */ /* 0x180fe20000010878 */
[-CC-:B------:R-:W-:Y:S01]  /*b4a0*/  FFMA.FTZ R110, R194, R89.reuse, -R120.reuse ;  /* 0x00000059c26e7223 */ /* 0x180fe20000010878 */
[--C-:B------:R-:W-:Y:S01]  /*b4b0*/  FFMA.FTZ R192, R192, R89, -R120.reuse ;  /* 0x00000059c0c07223 */ /* 0x100fe20000010878 */
[----:B------:R-:W3:Y:S01]  /*b4c0*/  MUFU.EX2 R124, R124 ;  /* 0x0000007c007c7308 */ /* 0x000ee20000000800 */
[C---:B-1----:R-:W-:Y:S01]  /*b4d0*/  FADD.FTZ R122, R116.reuse, R13 ;  /* 0x0000000d747a7221 */ /* 0x042fe20000010000 */
[----:B------:R-:W-:Y:S01]  /*b4e0*/  F2FP.BF16.F32.PACK_AB R179, R116, R179 ;  /* 0x000000b374b3723e */ /* 0x000fe200000010ff */
[-CC-:B------:R-:W-:Y:S01]  /*b4f0*/  FFMA.FTZ R102, R102, R89.reuse, -R120.reuse ;  /* 0x0000005966667223 */ /* 0x180fe20000010878 */
[-CC-:B------:R-:W-:Y:S01]  /*b500*/  FFMA.FTZ R90, R90, R89.reuse, -R120.reuse ;  /* 0x000000595a5a7223 */ /* 0x180fe20000010878 */
[----:B------:R-:W-:Y:S01]  /*b510*/  FFMA.FTZ R94, R94, R89, -R120 ;  /* 0x000000595e5e7223 */ /* 0x000fe20000010878 */
[----:B------:R-:W-:Y:S01]  /*b520*/  UMOV UR37, UR38 ;  /* 0x0000002600257c82 */ /* 0x000fe20008000000 */
[----:B------:R-:W-:Y:S01]  /*b530*/  F2FP.BF16.F32.PACK_AB R188, R144, R97 ;  /* 0x0000006190bc723e */ /* 0x000fe200000010ff */
[----:B------:R-:W1:Y:S01]  /*b540*/  MUFU.EX2 R183, R183 ;  /* 0x000000b700b77308 */ /* 0x000e620000000800 */
[----:B------:R-:W-:-:S07]  /*b550*/  F2FP.BF16.F32.PACK_AB R194, R140, R119 ;  /* 0x000000778cc2723e */ /* 0x000fce00000010ff */
[----:B------:R-:W4:Y:S08]  /*b560*/  MUFU.EX2 R132, R132 ;  /* 0x0000008400847308 */ /* 0x000f300000000800 */
[----:B------:R-:W5:Y:S08]  /*b570*/  MUFU.EX2 R185, R185 ;  /* 0x000000b900b97308 */ /* 0x000f700000000800 */
[----:B------:R-:W5:Y:S08]  /*b580*/  MUFU.EX2 R154, R154 ;  /* 0x0000009a009a7308 */ /* 0x000f700000000800 */
[----:B------:R-:W5:Y:S08]  /*b590*/  MUFU.EX2 R187, R187 ;  /* 0x000000bb00bb7308 */ /* 0x000f700000000800 */
[----:B------:R-:W5:Y:S01]  /*b5a0*/  MUFU.EX2 R158, R158 ;  /* 0x0000009e009e7308 */ /* 0x000f620000000800 */
[----:B------:R-:W-:-:S02]  /*b5b0*/  WARPGROUP.DEPBAR.LE gsb0, 0x0 ;  /* 0x00008000000079c5 */ /* 0x000fc40000010000 */
[----:B------:R-:W-:-:S05]  /*b5c0*/  WARPGROUP.ARRIVE ;  /* 0x00000000000079c5 */ /* 0x000fca0000000000 */
[----:B------:R-:W5:Y:S01]  /*b5d0*/  MUFU.EX2 R189, R189 ;  /* 0x000000bd00bd7308 */ /* 0x000f620000000800 */
[----:B------:R-:W-:Y:S02]  /*b5e0*/  F2FP.BF16.F32.PACK_AB R212, R133, R96 ;  /* 0x0000006085d4723e */ /* 0x000fe400000010ff */
[----:B------:R-:W-:Y:S01]  /*b5f0*/  F2FP.BF16.F32.PACK_AB R214, R141, R100 ;  /* 0x000000648dd6723e */ /* 0x000fe200000010ff */
[----:B------:R-:W-:Y:S04]  /*b600*/  HGMMA.64x128x16.F32.BF16 R24, R216, gdesc[UR8].tnspB, R24, gsb0 ;  /* 0x41e00008d8187df0 */ /* 0x000fe80008001818 */
[----:B------:R-:W5:Y:S08]  /*b610*/  MUFU.EX2 R146, R146 ;  /* 0x0000009200927308 */ /* 0x000f700000000800 */
        /* <DEDUP_REMOVED lines=11> */
[----:B------:R-:W-:Y:S08]  /*b6d0*/  MUFU.EX2 R203, R203 ;  /* 0x000000cb00cb7308 */ /* 0x000ff00000000800 */
[----:B------:R-:W-:Y:S08]  /*b6e0*/  MUFU.EX2 R114, R127 ;  /* 0x0000007f00727308 */ /* 0x000ff00000000800 */
[----:B------:R-:W-:Y:S08]  /*b6f0*/  MUFU.EX2 R205, R205 ;  /* 0x000000cd00cd7308 */ /* 0x000ff00000000800 */
[----:B------:R-:W-:Y:S08]  /*b700*/  MUFU.EX2 R207, R207 ;  /* 0x000000cf00cf7308 */ /* 0x000ff00000000800 */
[----:B------:R-:W-:Y:S08]  /*b710*/  MUFU.EX2 R118, R118 ;  /* 0x0000007600767308 */ /* 0x000ff00000000800 */
[----:B------:R-:W-:Y:S01]  /*b720*/  MUFU.EX2 R209, R209 ;  /* 0x000000d100d17308 */ /* 0x000fe20000000800 */
[----:B------:R-:W-:-:S02]  /*b730*/  WARPGROUP.DEPBAR.LE gsb0, 0x0 ;  /* 0x00008000000079c5 */ /* 0x000fc40000010000 */
[----:B------:R2:W-:Y:S06]  /*b740*/  BAR.ARV R21, 0x100 ;  /* 0x000400150000751d */ /* 0x0005ec0000002000 */
[----:B------:R3:W-:Y:S01]  /*b750*/  @!P1 SYNCS.ARRIVE.TRANS64.RED.A1T0 RZ, [R131+URZ], RZ ;  /* 0x000000ff83ff99a7 */ /* 0x0007e2000810043f */
[----:B------:R-:W-:Y:S01]  /*b760*/  MUFU.EX2 R213, R110 ;  /* 0x0000006e00d57308 */ /* 0x000fe20000000800 */
[----:B--2---:R-:W-:Y:S01]  /*b770*/  @!P1 IADD3 R21, R135, 0x34860, RZ ;  /* 0x0003486087159810 */ /* 0x004fe20007ffe0ff */
[-C--:B------:R-:W-:Y:S01]  /*b780*/  FMUL.FTZ R26, R26, R12.reuse ;  /* 0x0000000c1a1a7220 */ /* 0x080fe20000410000 */
[-C--:B------:R-:W-:Y:S01]  /*b790*/  FMUL.FTZ R27, R27, R12.reuse ;  /* 0x0000000c1b1b7220 */ /* 0x080fe20000410000 */
[-C--:B------:R-:W-:Y:S01]  /*b7a0*/  FMUL.FTZ R30, R30, R12.reuse ;  /* 0x0000000c1e1e7220 */ /* 0x080fe20000410000 */
[----:B------:R-:W-:Y:S01]  /*b7b0*/  @!P1 PRMT R21, RZ, 0x654, R21 ;  /* 0x00000654ff159816 */ /* 0x000fe20000000015 */
[-C--:B------:R-:W-:Y:S01]  /*b7c0*/  FMUL.FTZ R31, R31, R12.reuse ;  /* 0x0000000c1f1f7220 */ /* 0x080fe20000410000 */
[----:B---3--:R-:W-:Y:S01]  /*b7d0*/  FADD.FTZ R131, R15, R14 ;  /* 0x0000000e0f837221 */ /* 0x008fe20000010000 */
[----:B------:R-:W-:Y:S01]  /*b7e0*/  FFMA.FTZ R14, R123, R89, -R120 ;  /* 0x000000597b0e7223 */ /* 0x000fe20000010878 */
[----:B------:R2:W-:Y:S01]  /*b7f0*/  @!P1 SYNCS.ARRIVE.TRANS64.RED.A1T0 RZ, [R21+URZ], RZ ;  /* 0x000000ff15ff99a7 */ /* 0x0005e2000810043f */
[----:B------:R-:W-:Y:S01]  /*b800*/  MUFU.EX2 R211, R211 ;  /* 0x000000d300d37308 */ /* 0x000fe20000000800 */
[----:B------:R-:W-:Y:S01]  /*b810*/  FADD.FTZ R162, R20, R131 ;  /* 0x0000008314a27221 */ /* 0x000fe20000010000 */
[-C--:B------:R-:W-:Y:S01]  /*b820*/  FMUL.FTZ R34, R34, R12.reuse ;  /* 0x0000000c22227220 */ /* 0x080fe20000410000 */
[-C--:B------:R-:W-:Y:S01]  /*b830*/  FMUL.FTZ R35, R35, R12.reuse ;  /* 0x0000000c23237220 */ /* 0x080fe20000410000 */
[-C--:B------:R-:W-:Y:S01]  /*b840*/  FMUL.FTZ R38, R38, R12.reuse ;  /* 0x0000000c26267220 */ /* 0x080fe20000410000 */
[----:B------:R-:W-:Y:S01]  /*b850*/  FADD.FTZ R162, R95, R162 ;  /* 0x000000a25fa27221 */ /* 0x000fe20000010000 */
[-C--:B------:R-:W-:Y:S01]  /*b860*/  FMUL.FTZ R39, R39, R12.reuse ;  /* 0x0000000c27277220 */ /* 0x080fe20000410000 */
[----:B--2---:R-:W-:Y:S01]  /*b870*/  FADD.FTZ R21, R181, R122 ;  /* 0x0000007ab5157221 */ /* 0x004fe20000010000 */
[----:B------:R-:W2:Y:S01]  /*b880*/  MUFU.EX2 R14, R14 ;  /* 0x0000000e000e7308 */ /* 0x000ea20000000800 */
[----:B------:R-:W-:Y:S01]  /*b890*/  FADD.FTZ R13, R93, R162 ;  /* 0x000000a25d0d7221 */ /* 0x000fe20000010000 */
[C---:B------:R-:W-:Y:S01]  /*b8a0*/  F2FP.BF16.F32.PACK_AB R181, R124.reuse, R181 ;  /* 0x000000b57cb5723e */ /* 0x040fe200000010ff */
[----:B------:R-:W-:Y:S01]  /*b8b0*/  FADD.FTZ R126, R124, R21 ;  /* 0x000000157c7e7221 */ /* 0x000fe20000010000 */
[-C--:B------:R-:W-:Y:S01]  /*b8c0*/  FMUL.FTZ R42, R42, R12.reuse ;  /* 0x0000000c2a2a7220 */ /* 0x080fe20000410000 */
[----:B------:R-:W-:Y:S01]  /*b8d0*/  FADD.FTZ R122, R170, R13 ;  /* 0x0000000daa7a7221 */ /* 0x000fe20000010000 */
[-C--:B------:R-:W-:Y:S01]  /*b8e0*/  FMUL.FTZ R43, R43, R12.reuse ;  /* 0x0000000c2b2b7220 */ /* 0x080fe20000410000 */
[----:B-1----:R-:W-:Y:S01]  /*b8f0*/  FADD.FTZ R21, R183, R126 ;  /* 0x0000007eb7157221 */ /* 0x002fe20000010000 */
[----:B------:R-:W-:Y:S01]  /*b900*/  MUFU.EX2 R104, R104 ;  /* 0x0000006800687308 */ /* 0x000fe20000000800 */
[----:B------:R-:W-:Y:S01]  /*b910*/  FADD.FTZ R13, R103, R122 ;  /* 0x0000007a670d7221 */ /* 0x000fe20000010000 */
[-C--:B------:R-:W-:Y:S01]  /*b920*/  FMUL.FTZ R46, R46, R12.reuse ;  /* 0x0000000c2e2e7220 */ /* 0x080fe20000410000 */
[----:B----4-:R-:W-:Y:S01]  /*b930*/  FADD.FTZ R126, R132, R21 ;  /* 0x00000015847e7221 */ /* 0x010fe20000010000 */
[-C--:B------:R-:W-:Y:S01]  /*b940*/  FMUL.FTZ R47, R47, R12.reuse ;  /* 0x0000000c2f2f7220 */ /* 0x080fe20000410000 */
[----:B------:R-:W-:Y:S01]  /*b950*/  FADD.FTZ R122, R160, R13 ;  /* 0x0000000da07a7221 */ /* 0x000fe20000010000 */
[-C--:B------:R-:W-:Y:S01]  /*b960*/  FMUL.FTZ R50, R50, R12.reuse ;  /* 0x0000000c32327220 */ /* 0x080fe20000410000 */
[----:B-----5:R-:W-:Y:S01]  /*b970*/  FADD.FTZ R21, R185, R126 ;  /* 0x0000007eb9157221 */ /* 0x020fe20000010000 */
[----:B------:R-:W-:Y:S01]  /*b980*/  MUFU.EX2 R90, R90 ;  /* 0x0000005a005a7308 */ /* 0x000fe20000000800 */
[----:B------:R-:W-:Y:S01]  /*b990*/  FADD.FTZ R13, R101, R122 ;  /* 0x0000007a650d7221 */ /* 0x000fe20000010000 */
[-C--:B------:R-:W-:Y:S01]  /*b9a0*/  FMUL.FTZ R51, R51, R12.reuse ;  /* 0x0000000c33337220 */ /* 0x080fe20000410000 */
[----:B------:R-:W-:Y:S01]  /*b9b0*/  FADD.FTZ R122, R154, R21 ;  /* 0x000000159a7a7221 */ /* 0x000fe20000010000 */
[-C--:B------:R-:W-:Y:S01]  /*b9c0*/  FMUL.FTZ R54, R54, R12.reuse ;  /* 0x0000000c36367220 */ /* 0x080fe20000410000 */
[----:B------:R-:W-:Y:S01]  /*b9d0*/  FADD.FTZ R106, R164, R13 ;  /* 0x0000000da46a7221 */ /* 0x000fe20000010000 */
[-C--:B------:R-:W-:Y:S01]  /*b9e0*/  FMUL.FTZ R55, R55, R12.reuse ;  /* 0x0000000c37377220 */ /* 0x080fe20000410000 */
[----:B------:R-:W-:Y:S01]  /*b9f0*/  FADD.FTZ R21, R187, R122 ;  /* 0x0000007abb157221 */ /* 0x000fe20000010000 */
[----:B------:R-:W-:Y:S01]  /*ba00*/  MUFU.EX2 R94, R94 ;  /* 0x0000005e005e7308 */ /* 0x000fe20000000800 */
[----:B------:R-:W-:Y:S01]  /*ba10*/  FADD.FTZ R13, R99, R106 ;  /* 0x0000006a630d7221 */ /* 0x000fe20000010000 */
[-CC-:B------:R-:W-:Y:S01]  /*ba20*/  FFMA.FTZ R106, R98, R89.reuse, -R120.reuse ;  /* 0x00000059626a7223 */ /* 0x180fe20000010878 */
[----:B------:R-:W-:Y:S01]  /*ba30*/  FADD.FTZ R126, R158, R21 ;  /* 0x000000159e7e7221 */ /* 0x000fe20000010000 */
[-C--:B------:R-:W-:Y:S01]  /*ba40*/  FMUL.FTZ R58, R58, R12.reuse ;  /* 0x0000000c3a3a7220 */ /* 0x080fe20000410000 */
[----:B------:R-:W-:Y:S01]  /*ba50*/  FADD.FTZ R122, R152, R13 ;  /* 0x0000000d987a7221 */ /* 0x000fe20000010000 */
[-C--:B------:R-:W-:Y:S01]  /*ba60*/  FFMA.FTZ R13, R196, R89.reuse, -R120 ;  /* 0x00000059c40d7223 */ /* 0x080fe20000010878 */
[----:B------:R-:W-:Y:S01]  /*ba70*/  FADD.FTZ R123, R189, R126 ;  /* 0x0000007ebd7b7221 */ /* 0x000fe20000010000 */
[----:B------:R1:W-:Y:S01]  /*ba80*/  MUFU.EX2 R98, R115 ;  /* 0x0000007300627308 */ /* 0x0003e20000000800 */
[----:B------:R-:W-:Y:S01]  /*ba90*/  FADD.FTZ R21, R97, R122 ;  /* 0x0000007a61157221 */ /* 0x000fe20000010000 */
[-C--:B------:R-:W-:Y:S01]  /*baa0*/  FMUL.FTZ R59, R59, R12.reuse ;  /* 0x0000000c3b3b7220 */ /* 0x080fe20000410000 */
[----:B------:R-:W-:Y:S01]  /*bab0*/  FADD.FTZ R126, R146, R123 ;  /* 0x0000007b927e7221 */ /* 0x000fe20000010000 */
[-C--:B------:R-:W-:Y:S01]  /*bac0*/  FMUL.FTZ R62, R62, R12.reuse ;  /* 0x0000000c3e3e7220 */ /* 0x080fe20000410000 */
[----:B------:R-:W-:Y:S01]  /*bad0*/  FADD.FTZ R122, R144, R21 ;  /* 0x00000015907a7221 */ /* 0x000fe20000010000 */
[-C--:B------:R-:W-:Y:S01]  /*bae0*/  FFMA.FTZ R21, R198, R89.reuse, -R120 ;  /* 0x00000059c6157223 */ /* 0x080fe20000010878 */
[----:B------:R-:W-:Y:S01]  /*baf0*/  FADD.FTZ R123, R191, R126 ;  /* 0x0000007ebf7b7221 */ /* 0x000fe20000010000 */
[----:B------:R-:W-:Y:S01]  /*bb00*/  MUFU.EX2 R124, R106 ;  /* 0x0000006a007c7308 */ /* 0x000fe20000000800 */
[----:B-1----:R-:W-:Y:S01]  /*bb10*/  FADD.FTZ R115, R107, R122 ;  /* 0x0000007a6b737221 */ /* 0x002fe20000010000 */
[----:B------:R-:W-:Y:S01]  /*bb20*/  FFMA.FTZ R120, R228, R89, -R120 ;  /* 0x00000059e4787223 */ /* 0x000fe20000010878 */
[----:B------:R-:W-:Y:S01]  /*bb30*/  FADD.FTZ R126, R150, R123 ;  /* 0x0000007b967e7221 */ /* 0x000fe20000010000 */
[-C--:B------:R-:W-:Y:S01]  /*bb40*/  FMUL.FTZ R63, R63, R12.reuse ;  /* 0x0000000c3f3f7220 */ /* 0x080fe20000410000 */
[----:B------:R-:W-:Y:S01]  /*bb50*/  FADD.FTZ R122, R148, R115 ;  /* 0x00000073947a7221 */ /* 0x000fe20000010000 */
[-C--:B------:R-:W-:Y:S01]  /*bb60*/  FMUL.FTZ R66, R66, R12.reuse ;  /* 0x0000000c42427220 */ /* 0x080fe20000410000 */
[----:B------:R-:W-:Y:S01]  /*bb70*/  FADD.FTZ R15, R193, R126 ;  /* 0x0000007ec10f7221 */ /* 0x000fe20000010000 */
        /* <DEDUP_REMOVED lines=24> */
[----:B------:R-:W1:Y:S01]  /*bd00*/  MUFU.EX2 R3, R186 ;  /* 0x000000ba00037308 */ /* 0x000e620000000800 */
[----:B------:R-:W-:Y:S01]  /*bd10*/  FADD.FTZ R15, R109, R112 ;  /* 0x000000706d0f7221 */ /* 0x000fe20000010000 */
[-C--:B------:R-:W-:Y:S01]  /*bd20*/  FMUL.FTZ R86, R86, R12.reuse ;  /* 0x0000000c56567220 */ /* 0x080fe20000410000 */
[----:B------:R-:W-:Y:S01]  /*bd30*/  FADD.FTZ R116, R134, R93 ;  /* 0x0000005d86747221 */ /* 0x000fe20000010000 */
[----:B------:R-:W-:Y:S01]  /*bd40*/  FMUL.FTZ R87, R87, R12 ;  /* 0x0000000c57577220 */ /* 0x000fe20000410000 */
[----:B------:R-:W-:Y:S01]  /*bd50*/  FADD.FTZ R15, R128, R15 ;  /* 0x0000000f800f7221 */ /* 0x000fe20000010000 */
[----:B------:R-:W-:Y:S01]  /*bd60*/  F2FP.BF16.F32.PACK_AB R183, R132, R183 ;  /* 0x000000b784b7723e */ /* 0x000fe200000010ff */
[----:B------:R-:W-:Y:S01]  /*bd70*/  FMUL.FTZ R24, R24, R91 ;  /* 0x0000005b18187220 */ /* 0x000fe20000410000 */
[----:B------:R-:W3:Y:S01]  /*bd80*/  MUFU.EX2 R112, R192 ;  /* 0x000000c000707308 */ /* 0x000ee20000000800 */
[----:B------:R-:W-:Y:S01]  /*bd90*/  FADD.FTZ R122, R200, R15 ;  /* 0x0000000fc87a7221 */ /* 0x000fe20000010000 */
[----:B------:R-:W-:Y:S01]  /*bda0*/  FADD.FTZ R15, R201, R116 ;  /* 0x00000074c90f7221 */ /* 0x000fe20000010000 */
[C---:B--2---:R-:W-:Y:S01]  /*bdb0*/  F2FP.BF16.F32.PACK_AB R201, R14.reuse, R201 ;  /* 0x000000c90ec9723e */ /* 0x044fe200000010ff */
[----:B------:R-:W-:Y:S01]  /*bdc0*/  FMUL.FTZ R25, R25, R91 ;  /* 0x0000005b19197220 */ /* 0x000fe20000410000 */
[----:B------:R-:W-:Y:S01]  /*bdd0*/  FADD.FTZ R93, R121, R122 ;  /* 0x0000007a795d7221 */ /* 0x000fe20000010000 */
[----:B------:R-:W-:Y:S01]  /*bde0*/  FADD.FTZ R116, R14, R15 ;  /* 0x0000000f0e747221 */ /* 0x000fe20000010000 */
[----:B------:R-:W-:Y:S01]  /*bdf0*/  F2FP.BF16.F32.PACK_AB R185, R154, R185 ;  /* 0x000000b99ab9723e */ /* 0x000fe200000010ff */
[----:B------:R-:W-:Y:S01]  /*be00*/  MUFU.EX2 R120, R120 ;  /* 0x0000007800787308 */ /* 0x000fe20000000800 */
[----:B------:R-:W-:Y:S01]  /*be10*/  FADD.FTZ R122, R202, R93 ;  /* 0x0000005dca7a7221 */ /* 0x000fe20000010000 */
[----:B------:R-:W-:Y:S01]  /*be20*/  FADD.FTZ R15, R203, R116 ;  /* 0x00000074cb0f7221 */ /* 0x000fe20000010000 */
[----:B-1----:R-:W-:Y:S01]  /*be30*/  F2FP.BF16.F32.PACK_AB R218, R3, R108 ;  /* 0x0000006c03da723e */ /* 0x002fe200000010ff */
[----:B------:R-:W-:Y:S01]  /*be40*/  FMUL.FTZ R28, R28, R91 ;  /* 0x0000005b1c1c7220 */ /* 0x000fe20000410000 */
[----:B------:R-:W-:Y:S01]  /*be50*/  FADD.FTZ R93, R125, R122 ;  /* 0x0000007a7d5d7221 */ /* 0x000fe20000010000 */
[----:B------:R-:W-:Y:S01]  /*be60*/  FADD.FTZ R116, R114, R15 ;  /* 0x0000000f72747221 */ /* 0x000fe20000010000 */
[----:B------:R-:W-:Y:S01]  /*be70*/  F2FP.BF16.F32.PACK_AB R186, R152, R99 ;  /* 0x0000006398ba723e */ /* 0x000fe200000010ff */
[----:B------:R-:W-:Y:S01]  /*be80*/  FMUL.FTZ R29, R29, R91 ;  /* 0x0000005b1d1d7220 */ /* 0x000fe20000410000 */
[----:B------:R-:W-:Y:S01]  /*be90*/  FADD.FTZ R106, R204, R93 ;  /* 0x0000005dcc6a7221 */ /* 0x000fe20000010000 */
[----:B------:R-:W-:Y:S01]  /*bea0*/  FADD.FTZ R15, R205, R116 ;  /* 0x00000074cd0f7221 */ /* 0x000fe20000010000 */
[----:B------:R-:W-:Y:S01]  /*beb0*/  F2FP.BF16.F32.PACK_AB R187, R158, R187 ;  /* 0x000000bb9ebb723e */ /* 0x000fe200000010ff */
[----:B------:R1:W2:Y:S01]  /*bec0*/  MUFU.EX2 R116, R102 ;  /* 0x0000006600747308 */ /* 0x0002a20000000800 */
[----:B------:R-:W-:Y:S01]  /*bed0*/  FADD.FTZ R93, R113, R106 ;  /* 0x0000006a715d7221 */ /* 0x000fe20000010000 */
[----:B------:R-:W-:Y:S01]  /*bee0*/  FADD.FTZ R106, R98, R15 ;  /* 0x0000000f626a7221 */ /* 0x000fe20000010000 */
[----:B------:R-:W-:Y:S01]  /*bef0*/  F2FP.BF16.F32.PACK_AB R189, R146, R189 ;  /* 0x000000bd92bd723e */ /* 0x000fe200000010ff */
        /* <DEDUP_REMOVED lines=9> */
[----:B-1----:R-:W-:Y:S01]  /*bf90*/  FADD.FTZ R102, R208, R93 ;  /* 0x0000005dd0667221 */ /* 0x002fe20000010000 */
        /* <DEDUP_REMOVED lines=12> */
[----:B---3--:R-:W-:Y:S01]  /*c060*/  FADD.FTZ R13, R112, R13 ;  /* 0x0000000d700d7221 */ /* 0x008fe20000010000 */
        /* <DEDUP_REMOVED lines=11> */
[----:B--2---:R-:W-:Y:S01]  /*c120*/  FADD.FTZ R13, R116, R13 ;  /* 0x0000000d740d7221 */ /* 0x004fe20000010000 */
[----:B------:R-:W-:Y:S01]  /*c130*/  F2FP.BF16.F32.PACK_AB R199, R134, R199 ;  /* 0x000000c786c7723e */ /* 0x000fe200000010ff */
[-C--:B------:R-:W-:Y:S01]  /*c140*/  FMUL.FTZ R49, R49, R91.reuse ;  /* 0x0000005b31317220 */ /* 0x080fe20000410000 */
[----:B------:R-:W-:Y:S01]  /*c150*/  FADD.FTZ R15, R141, R14 ;  /* 0x0000000e8d0f7221 */ /* 0x000fe20000010000 */
[----:B------:R-:W-:Y:S01]  /*c160*/  FADD.FTZ R13, R215, R13 ;  /* 0x0000000dd70d7221 */ /* 0x000fe20000010000 */
[----:B------:R-:W-:Y:S01]  /*c170*/  F2FP.BF16.F32.PACK_AB R200, R121, R200 ;  /* 0x000000c879c8723e */ /* 0x000fe200000010ff */
[-C--:B------:R-:W-:Y:S01]  /*c180*/  FMUL.FTZ R52, R52, R91.reuse ;  /* 0x0000005b34347220 */ /* 0x080fe20000410000 */
[----:B------:R-:W-:Y:S01]  /*c190*/  FADD.FTZ R14, R104, R15 ;  /* 0x0000000f680e7221 */ /* 0x000fe20000010000 */
[----:B------:R-:W-:Y:S01]  /*c1a0*/  FADD.FTZ R13, R90, R13 ;  /* 0x0000000d5a0d7221 */ /* 0x000fe20000010000 */
[----:B------:R-:W-:Y:S01]  /*c1b0*/  F2FP.BF16.F32.PACK_AB R202, R125, R202 ;  /* 0x000000ca7dca723e */ /* 0x000fe200000010ff */
[----:B------:R-:W-:Y:S01]  /*c1c0*/  FMUL.FTZ R53, R53, R91 ;  /* 0x0000005b35357220 */ /* 0x000fe20000410000 */
        /* <DEDUP_REMOVED lines=9> */
[----:B------:R-:W-:Y:S01]  /*c260*/  F2FP.BF16.F32.PACK_AB R205, R98, R205 ;  /* 0x000000cd62cd723e */ /* 0x000fe200000010ff */
[----:B------:R-:W-:Y:S01]  /*c270*/  FADD.FTZ R13, R120, R13 ;  /* 0x0000000d780d7221 */ /* 0x000fe20000010000 */
[----:B------:R-:W-:Y:S01]  /*c280*/  F2FP.BF16.F32.PACK_AB R206, R117, R206 ;  /* 0x000000ce75ce723e */ /* 0x000fe200000010ff */
[----:B------:R-:W-:Y:S01]  /*c290*/  FMUL.FTZ R60, R60, R91 ;  /* 0x0000005b3c3c7220 */ /* 0x000fe20000410000 */
[----:B------:R-:W-:Y:S01]  /*c2a0*/  F2FP.BF16.F32.PACK_AB R207, R118, R207 ;  /* 0x000000cf76cf723e */ /* 0x000fe200000010ff */
[-C--:B------:R-:W-:Y:S01]  /*c2b0*/  FMUL.FTZ R61, R61, R91.reuse ;  /* 0x0000005b3d3d7220 */ /* 0x080fe20000410000 */
        /* <DEDUP_REMOVED lines=18> */
[-C--:B------:R-:W-:Y:S01]  /*c3e0*/  FMUL.FTZ R81, R81, R91.reuse ;  /* 0x0000005b51517220 */ /* 0x080fe20000410000 */
[-C--:B------:R-:W-:Y:S01]  /*c3f0*/  FMUL.FTZ R84, R84, R91.reuse ;  /* 0x0000005b54547220 */ /* 0x080fe20000410000 */
[----:B------:R-:W-:Y:S01]  /*c400*/  FMUL.FTZ R85, R85, R91 ;  /* 0x0000005b55557220 */ /* 0x000fe20000410000 */
[----:B------:R-:W-:-:S02]  /*c410*/  IMAD.MOV.U32 R3, RZ, RZ, R92 ;  /* 0x000000ffff037224 */ /* 0x000fc400078e005c */
[----:B------:R-:W-:Y:S01]  /*c420*/  IMAD.MOV.U32 R12, RZ, RZ, R88 ;  /* 0x000000ffff0c7224 */ /* 0x000fe200078e0058 */
[----:B------:R-:W-:Y:S06]  /*c430*/  @P2 BRA `(.L_x_24) ;  /* 0xffffffa800502947 */ /* 0x000fec000383ffff */
.L_x_15:
[----:B------:R-:W-:Y:S06]  /*c440*/  BAR.ARV 0x8, 0x120 ;  /* 0x0204800000007b1d */ /* 0x000fec0000002000 */
[----:B------:R-:W-:Y:S05]  /*c450*/  @!P0 BRA `(.L_x_25) ;  /* 0x0000000000048947 */ /* 0x000fea0003800000 */
[----:B------:R-:W-:Y:S01]  /*c460*/  BPT.TRAP 0x1 ;  /* 0x000000040000795c */ /* 0x000fe20000300000 */
.L_x_25:
[----:B------:R-:W-:Y:S01]  /*c470*/  R2UR UR4, R2 ;  /* 0x00000000020472ca */ /* 0x000fe200000e0000 */
[----:B------:R-:W-:-:S12]  /*c480*/  ULEA UR7, UR38, UR39, 0x3 ;  /* 0x0000002726077291 */ /* 0x000fd8000f8e183f */
[----:B------:R-:W-:-:S05]  /*c490*/  IMAD.U32 R0, RZ, RZ, UR4 ;  /* 0x00000004ff007e24 */ /* 0x000fca000f8e00ff */
[----:B------:R-:W-:-:S04]  /*c4a0*/  SHF.L.U32 R0, R0, 0x1f, RZ ;  /* 0x0000001f00007819 */ /* 0x000fc800000006ff */
[----:B------:R1:W2:Y:S01]  /*c4b0*/  SYNCS.PHASECHK.TRANS64.TRYWAIT P2, [UR7+0x34850], R0 ;  /* 0x03485000ff0075a7 */ /* 0x0002a20008040147 */
[----:B------:R-:W-:Y:S05]  /*c4c0*/  @!P0 BRA `(.L_x_26) ;  /* 0x0000000000048947 */ /* 0x000fea0003800000 */
[----:B------:R-:W-:Y:S01]  /*c4d0*/  BPT.TRAP 0x1 ;  /* 0x000000040000795c */ /* 0x000fe20000300000 */
.L_x_26:
[----:B--2---:R-:W-:Y:S05]  /*c4e0*/  @P2 BRA `(.L_x_27) ;  /* 0x0000000000082947 */ /* 0x004fea0003800000 */
[----:B------:R-:W2:Y:S02]  /*c4f0*/  SYNCS.PHASECHK.TRANS64.TRYWAIT P0, [UR7+0x34850], R0 ;  /* 0x03485000ff0075a7 */ /* 0x000ea40008000147 */
[----:B--2---:R-:W-:Y:S05]  /*c500*/  @!P0 BRA `(.L_x_28) ;  /* 0x0000004400708947 */ /* 0x004fea0003800000 */
.L_x_27:
[----:B------:R-:W-:Y:S01]  /*c510*/  UIADD3 UR4, UR39, 0x400, URZ ;  /* 0x0000040027047890 */ /* 0x000fe2000fffe03f */
[----:B------:R-:W-:Y:S01]  /*c520*/  WARPGROUP.ARRIVE ;  /* 0x00000000000079c5 */ /* 0x000fe20000000000 */
[----:B------:R-:W-:Y:S01]  /*c530*/  UMOV UR11, 0x40000040 ;  /* 0x40000040000b7882 */ /* 0x000fe20000000000 */
[----:B--2---:R-:W2:Y:S01]  /*c540*/  SHFL.BFLY PT, R3, R14, 0x2, 0x1f ;  /* 0x0c401f000e037f89 */ /* 0x004ea200000e0000 */
[----:B------:R-:W-:Y:S01]  /*c550*/  USHF.R.U32.HI UR4, URZ, 0x4, UR4 ;  /* 0x000000043f047899 */ /* 0x000fe20008011604 */
[C---:B------:R-:W-:Y:S01]  /*c560*/  IADD3 R5, P6, R16.reuse, 0x60, RZ ;  /* 0x0000006010057810 */ /* 0x040fe20007fde0ff */
[----:B------:R-:W-:Y:S01]  /*c570*/  UIADD3 UR35, -UR36, URZ, URZ ;  /* 0x0000003f24237290 */ /* 0x000fe2000fffe13f */
[----:B------:R-:W3:Y:S01]  /*c580*/  SHFL.BFLY PT, R4, R13, 0x2, 0x1f ;  /* 0x0c401f000d047f89 */ /* 0x000ee200000e0000 */
[----:B------:R-:W-:Y:S01]  /*c590*/  ULOP3.LUT UR4, UR4, 0x3fff, URZ, 0xc0, !UPT ;  /* 0x00003fff04047892 */ /* 0x000fe2000f8ec03f */
[----:B------:R-:W-:Y:S01]  /*c5a0*/  LOP3.LUT R12, R5, 0x380, RZ, 0xc0, !PT ;  /* 0x00000380050c7812 */ /* 0x000fe200078ec0ff */
[----:B------:R-:W-:Y:S01]  /*c5b0*/  ULDC.64 UR8, c[0x0][0xb70] ;  /* 0x0002dc0000087ab9 */ /* 0x000fe20000000a00 */
[----:B------:R-:W-:Y:S01]  /*c5c0*/  IADD3 R15, P5, R16, 0x40, RZ ;  /* 0x00000040100f7810 */ /* 0x000fe20007fbe0ff */
[----:B------:R-:W-:Y:S01]  /*c5d0*/  ULOP3.LUT UR4, UR4, 0x5800000, URZ, 0xfc, !UPT ;  /* 0x0580000004047892 */ /* 0x000fe2000f8efc3f */
[----:B------:R-:W-:-:S02]  /*c5e0*/  SHF.R.U64 R12, R12, 0x3, RZ ;  /* 0x000000030c0c7819 */ /* 0x000fc400000012ff */
[----:B------:R-:W-:Y:S01]  /*c5f0*/  IADD3 R7, P3, R16, 0x4040, RZ ;  /* 0x0000404010077810 */ /* 0x000fe20007f7e0ff */
[----:B------:R-:W-:Y:S01]  /*c600*/  UIMAD UR4, UR38, 0xb00, UR4 ;  /* 0x00000b00260478a4 */ /* 0x000fe2000f8e0204 */
[----:B------:R-:W-:Y:S02]  /*c610*/  LOP3.LUT R12, R12, R5, RZ, 0x3c, !PT ;  /* 0x000000050c0c7212 */ /* 0x000fe400078e3cff */
[C---:B------:R-:W-:Y:S01]  /*c620*/  IADD3 R21, P4, R16.reuse, 0x20, RZ ;  /* 0x0000002010157810 */ /* 0x040fe20007f9e0ff */
[----:B------:R-:W-:Y:S01]  /*c630*/  UIADD3 UR6, UR4, 0x80, URZ ;  /* 0x0000008004067890 */ /* 0x000fe2000fffe03f */
[----:B------:R-:W-:Y:S02]  /*c640*/  IADD3 R11, P0, R16, 0x4000, RZ ;  /* 0x00004000100b7810 */ /* 0x000fe40007f1e0ff */
[----:B------:R-:W-:Y:S01]  /*c650*/  UMOV UR10, UR4 ;  /* 0x00000004000a7c82 */ /* 0x000fe20008000000 */
[----:B------:R-:W-:Y:S01]  /*c660*/  LOP3.LUT R6, R7, 0x380, RZ, 0xc0, !PT ;  /* 0x0000038007067812 */ /* 0x000fe200078ec0ff */
[----:B------:R-:W-:Y:S01]  /*c670*/  HGMMA.64x128x16.F32.BF16 R24, R176, gdesc[UR8].tnspB, R24, gsb0 ;  /* 0x41e00008b0187df0 */ /* 0x000fe20008001818 */
[----:B------:R-:W-:Y:S01]  /*c680*/  UMOV UR11, 0x40000040 ;  /* 0x40000040000b7882 */ /* 0x000fe20000000000 */
[----:B------:R-:W-:Y:S01]  /*c690*/  UMOV UR10, UR6 ;  /* 0x00000006000a7c82 */ /* 0x000fe20008000000 */
[----:B------:R-:W-:Y:S01]  /*c6a0*/  UIADD3 UR6, UR4, 0x100, URZ ;  /* 0x0000010004067890 */ /* 0x000fe2000fffe03f */
[----:B--2---:R-:W-:Y:S01]  /*c6b0*/  FADD.FTZ R3, R3, R14 ;  /* 0x0000000e03037221 */ /* 0x004fe20000010000 */
[----:B------:R-:W-:Y:S01]  /*c6c0*/  LOP3.LUT R14, R15, 0x380, RZ, 0xc0, !PT ;  /* 0x000003800f0e7812 */ /* 0x000fe200078ec0ff */
[----:B---3--:R-:W-:Y:S01]  /*c6d0*/  FADD.FTZ R18, R4, R13 ;  /* 0x0000000d04127221 */ /* 0x008fe20000010000 */
[----:B------:R-:W-:Y:S01]  /*c6e0*/  LOP3.LUT R20, R21, 0x380, RZ, 0xc0, !PT ;  /* 0x0000038015147812 */ /* 0x000fe200078ec0ff */
[----:B------:R-:W-:Y:S01]  /*c6f0*/  IMAD.X R13, RZ, RZ, R17, P6 ;  /* 0x000000ffff0d7224 */ /* 0x000fe200030e0611 */
[----:B-1----:R-:W1:Y:S01]  /*c700*/  SHFL.BFLY PT, R0, R3, 0x1, 0x1f ;  /* 0x0c201f0003007f89 */ /* 0x002e6200000e0000 */
[----:B------:R-:W-:-:S02]  /*c710*/  SHF.R.U64 R14, R14, 0x3, RZ ;  /* 0x000000030e0e7819 */ /* 0x000fc400000012ff */
[----:B------:R-:W-:Y:S01]  /*c720*/  IADD3 R9, P2, R16, 0x4020, RZ ;  /* 0x0000402010097810 */ /* 0x000fe20007f5e0ff */
[----:B------:R-:W2:Y:S01]  /*c730*/  SHFL.BFLY PT, R5, R18, 0x1, 0x1f ;  /* 0x0c201f0012057f89 */ /* 0x000ea200000e0000 */
[----:B------:R-:W-:Y:S02]  /*c740*/  LOP3.LUT R10, R11, 0x380, RZ, 0xc0, !PT ;  /* 0x000003800b0a7812 */ /* 0x000fe400078ec0ff */
[----:B------:R-:W-:Y:S02]  /*c750*/  SHF.R.U64 R6, R6, 0x3, RZ ;  /* 0x0000000306067819 */ /* 0x000fe400000012ff */
[----:B------:R-:W-:Y:S02]  /*c760*/  SHF.R.U64 R20, R20, 0x3, RZ ;  /* 0x0000000314147819 */ /* 0x000fe400000012ff */
[----:B------:R-:W-:Y:S01]  /*c770*/  LOP3.LUT R14, R14, R15, RZ, 0x3c, !PT ;  /* 0x0000000f0e0e7212 */ /* 0x000fe200078e3cff */
[----:B------:R-:W-:Y:S01]  /*c780*/  IMAD.X R15, RZ, RZ, R17, P5 ;  /* 0x000000ffff0f7224 */ /* 0x000fe200028e0611 */
[----:B------:R-:W-:-:S02]  /*c790*/  LOP3.LUT R91, R16, 0x380, RZ, 0xc0, !PT ;  /* 0x00000380105b7812 */ /* 0x000fc400078ec0ff */
[----:B------:R-:W-:Y:S02]  /*c7a0*/  LOP3.LUT R8, R9, 0x380, RZ, 0xc0, !PT ;  /* 0x0000038009087812 */ /* 0x000fe400078ec0ff */
[----:B------:R-:W-:Y:S02]  /*c7b0*/  SHF.R.U64 R10, R10, 0x3, RZ ;  /* 0x000000030a0a7819 */ /* 0x000fe400000012ff */
[----:B------:R-:W-:Y:S01]  /*c7c0*/  LOP3.LUT R6, R6, R7, RZ, 0x3c, !PT ;  /* 0x0000000706067212 */ /* 0x000fe200078e3cff */
[----:B------:R-:W-:Y:S01]  /*c7d0*/  IMAD.X R7, RZ, RZ, R17, P3 ;  /* 0x000000ffff077224 */ /* 0x000fe200018e0611 */
[----:B------:R-:W-:Y:S02]  /*c7e0*/  R2UR UR5, R221 ;  /* 0x00000000dd0572ca */ /* 0x000fe400000e0000 */
[----:B------:R-:W-:Y:S01]  /*c7f0*/  LOP3.LUT R20, R20, R21, RZ, 0x3c, !PT ;  /* 0x0000001514147212 */ /* 0x000fe200078e3cff */
[----:B-1----:R-:W-:Y:S01]  /*c800*/  FADD.FTZ R3, R3, R0 ;  /* 0x0000000003037221 */ /* 0x002fe20000010000 */
[----:B------:R-:W-:Y:S01]  /*c810*/  SHF.R.U64 R91, R91, 0x3, RZ ;  /* 0x000000035b5b7819 */ /* 0x000fe200000012ff */
[----:B------:R-:W-:Y:S01]  /*c820*/  IMAD.MOV.U32 R0, RZ, RZ, RZ ;  /* 0x000000ffff007224 */ /* 0x000fe200078e00ff */
[----:B------:R-:W-:Y:S01]  /*c830*/  SHF.R.U64 R8, R8, 0x3, RZ ;  /* 0x0000000308087819 */ /* 0x000fe200000012ff */
[----:B--2---:R-:W-:Y:S01]  /*c840*/  FADD.FTZ R18, R18, R5 ;  /* 0x0000000512127221 */ /* 0x004fe20000010000 */
[----:B------:R-:W-:-:S02]  /*c850*/  FSETP.NE.FTZ.AND P5, PT, R3, RZ, PT ;  /* 0x000000ff0300720b */ /* 0x000fc40003fb5000 */
[----:B------:R-:W-:Y:S02]  /*c860*/  LOP3.LUT R10, R10, R11, RZ, 0x3c, !PT ;  /* 0x0000000b0a0a7212 */ /* 0x000fe400078e3cff */
[----:B------:R-:W-:Y:S01]  /*c870*/  FSETP.NE.FTZ.AND P3, PT, R18, RZ, PT ;  /* 0x000000ff1200720b */ /* 0x000fe20003f75000 */
[----:B------:R-:W-:Y:S01]  /*c880*/  UIADD3 UR34, -UR5, URZ, URZ ;  /* 0x0000003f05227290 */ /* 0x000fe2000fffe13f */
[----:B------:R-:W-:Y:S02]  /*c890*/  IADD3.X R21, RZ, R17, RZ, P4, !PT ;  /* 0x00000011ff157210 */ /* 0x000fe400027fe4ff */
[----:B------:R-:W-:Y:S02]  /*c8a0*/  R2UR UR12, R220 ;  /* 0x00000000dc0c72ca */ /* 0x000fe400000e0000 */
[----:B------:R-:W-:Y:S02]  /*c8b0*/  IADD3 R11, P4, R16, 0x4060, RZ ;  /* 0x00004060100b7810 */ /* 0x000fe40007f9e0ff */
[----:B------:R-:W-:Y:S01]  /*c8c0*/  LOP3.LUT R90, R91, R16, RZ, 0x3c, !PT ;  /* 0x000000105b5a7212 */ /* 0x000fe200078e3cff */
[--C-:B------:R-:W-:Y:S01]  /*c8d0*/  IMAD.MOV.U32 R91, RZ, RZ, R17.reuse ;  /* 0x000000ffff5b7224 */ /* 0x100fe200078e0011 */
[----:B------:R-:W-:Y:S01]  /*c8e0*/  LOP3.LUT R8, R8, R9, RZ, 0x3c, !PT ;  /* 0x0000000908087212 */ /* 0x000fe200078e3cff */
[----:B------:R-:W-:Y:S01]  /*c8f0*/  IMAD.X R9, RZ, RZ, R17, P2 ;  /* 0x000000ffff097224 */ /* 0x000fe200010e0611 */
[----:B------:R-:W-:Y:S01]  /*c900*/  LOP3.LUT R4, R11, 0x380, RZ, 0xc0, !PT ;  /* 0x000003800b047812 */ /* 0x000fe200078ec0ff */
[----:B------:R-:W-:Y:S01]  /*c910*/  @P5 MUFU.RCP R0, R3 ;  /* 0x0000000300005308 */ /* 0x000fe20000001000 */
[----:B------:R-:W-:-:S02]  /*c920*/  MOV R98, R90 ;  /* 0x0000005a00627202 */ /* 0x000fc40000000f00 */
[----:B------:R-:W-:Y:S02]  /*c930*/  SHF.R.U64 R4, R4, 0x3, RZ ;  /* 0x0000000304047819 */ /* 0x000fe400000012ff */
[----:B------:R-:W-:Y:S01]  /*c940*/  MOV R96, R14 ;  /* 0x0000000e00607202 */ /* 0x000fe20000000f00 */
[----:B------:R-:W-:Y:S01]  /*c950*/  IMAD.MOV.U32 R14, RZ, RZ, RZ ;  /* 0x000000ffff0e7224 */ /* 0x000fe200078e00ff */
[----:B------:R-:W-:Y:S02]  /*c960*/  MOV R93, R8 ;  /* 0x00000008005d7202 */ /* 0x000fe40000000f00 */
[----:B------:R-:W1:Y:S01]  /*c970*/  @P5 MUFU.LG2 R8, R3 ;  /* 0x0000000300085308 */ /* 0x000e620000000c00 */
[----:B------:R-:W-:Y:S02]  /*c980*/  MOV R91, R6 ;  /* 0x00000006005b7202 */ /* 0x000fe40000000f00 */
[----:B------:R-:W-:Y:S02]  /*c990*/  LOP3.LUT R4, R4, R11, RZ, 0x3c, !PT ;  /* 0x0000000b04047212 */ /* 0x000fe400078e3cff */
[----:B------:R-:W-:-:S02]  /*c9a0*/  IADD3.X R5, RZ, R17, RZ, P4, !PT ;  /* 0x00000011ff057210 */ /* 0x000fc400027fe4ff */
[----:B------:R-:W-:Y:S01]  /*c9b0*/  IADD3.X R11, RZ, R17, RZ, P0, !PT ;  /* 0x00000011ff0b7210 */ /* 0x000fe200007fe4ff */
[----:B------:R-:W2:Y:S01]  /*c9c0*/  @P3 MUFU.LG2 R6, R18 ;  /* 0x0000001200063308 */ /* 0x000ea20000000c00 */
[----:B------:R-:W-:Y:S01]  /*c9d0*/  MOV R90, R4 ;  /* 0x00000004005a7202 */ /* 0x000fe20000000f00 */
[----:B------:R-:W-:Y:S01]  /*c9e0*/  IMAD.U32 R4, RZ, RZ, UR7 ;  /* 0x00000007ff047e24 */ /* 0x000fe2000f8e00ff */
[----:B------:R-:W-:Y:S01]  /*c9f0*/  MOV R94, R10 ;  /* 0x0000000a005e7202 */ /* 0x000fe20000000f00 */
[C---:B------:R-:W-:Y:S01]  /*ca00*/  @P5 FMUL.FTZ R5, R89.reuse, 0.69314718246459960938 ;  /* 0x3f31721859055820 */ /* 0x040fe20000410000 */
[----:B------:R-:W-:Y:S01]  /*ca10*/  @P3 FMUL.FTZ R10, R89, 0.69314718246459960938 ;  /* 0x3f317218590a3820 */ /* 0x000fe20000410000 */
[----:B------:R-:W-:Y:S01]  /*ca20*/  @!P1 VIADD R4, R4, 0x34860 ;  /* 0x0003486004049836 */ /* 0x000fe20000000000 */
[----:B------:R-:W-:Y:S01]  /*ca30*/  LOP3.LUT P0, RZ, R23, 0x3, RZ, 0xc0, !PT ;  /* 0x0000000317ff7812 */ /* 0x000fe2000780c0ff */
[----:B------:R-:W3:Y:S01]  /*ca40*/  @P3 MUFU.RCP R14, R18 ;  /* 0x00000012000e3308 */ /* 0x000ee20000001000 */
[----:B-1----:R-:W-:Y:S01]  /*ca50*/  @P5 FMUL.FTZ R8, R8, 0.69314718246459960938 ;  /* 0x3f31721808085820 */ /* 0x002fe20000410000 */
[----:B------:R-:W-:Y:S01]  /*ca60*/  MOV R97, R20 ;  /* 0x0000001400617202 */ /* 0x000fe20000000f00 */
[----:B------:R-:W-:Y:S01]  /*ca70*/  IMAD.MOV.U32 R3, RZ, RZ, -0x800000 ;  /* 0xff800000ff037424 */ /* 0x000fe200078e00ff */
[----:B------:R-:W-:Y:S01]  /*ca80*/  @!P1 PRMT R4, RZ, 0x654, R4 ;  /* 0x00000654ff049816 */ /* 0x000fe20000000004 */
[----:B------:R-:W-:Y:S01]  /*ca90*/  ULDC UR7, c[0x0][0xa88] ;  /* 0x0002a20000077ab9 */ /* 0x000fe20000000800 */
[----:B------:R-:W-:Y:S01]  /*caa0*/  MOV R21, 0xff800000 ;  /* 0xff80000000157802 */ /* 0x000fe20000000f00 */
[----:B------:R-:W-:Y:S01]  /*cab0*/  @P5 FFMA.FTZ R3, R5, R88, R8 ;  /* 0x0000005805035223 */ /* 0x000fe20000010008 */
[----:B------:R-:W-:Y:S01]  /*cac0*/  MOV R95, R12 ;  /* 0x0000000c005f7202 */ /* 0x000fe20000000f00 */
[----:B--2---:R-:W-:-:S04]  /*cad0*/  @P3 FMUL.FTZ R7, R6, 0.69314718246459960938 ;  /* 0x3f31721806073820 */ /* 0x004fc80000410000 */
[----:B------:R-:W-:Y:S01]  /*cae0*/  @P3 FFMA.FTZ R21, R10, R92, R7 ;  /* 0x0000005c0a153223 */ /* 0x000fe20000010007 */
[----:B------:R-:W-:Y:S02]  /*caf0*/  WARPGROUP.DEPBAR.LE gsb0, 0x0 ;  /* 0x00008000000079c5 */ /* 0x000fe40000010000 */
[----:B------:R-:W-:-:S06]  /*cb00*/  WARPGROUP.ARRIVE ;  /* 0x00000000000079c5 */ /* 0x000fcc0000000000 */
[----:B------:R-:W-:Y:S01]  /*cb10*/  HGMMA.64x128x16.F32.BF16 R24, R180, gdesc[UR8].tnspB, R24, gsb0 ;  /* 0x41e00008b4187df0 */ /* 0x000fe20008001818 */
[----:B------:R-:W-:Y:S01]  /*cb20*/  UMOV UR10, UR6 ;  /* 0x00000006000a7c82 */ /* 0x000fe20008000000 */
[----:B------:R-:W-:Y:S01]  /*cb30*/  UMOV UR11, 0x40000040 ;  /* 0x40000040000b7882 */ /* 0x000fe20000000000 */
[----:B------:R-:W-:Y:S01]  /*cb40*/  UIADD3 UR6, UR4, 0x180, URZ ;  /* 0x0000018004067890 */ /* 0x000fe2000fffe03f */
        /* <DEDUP_REMOVED lines=35> */
[----:B------:R-:W-:Y:S02]  /*cd80*/  UIADD3 UR6, UR4, 0x480, URZ ;  /* 0x0000048004067890 */ /* 0x000fe4000fffe03f */
[----:B------:R-:W-:Y:S01]  /*cd90*/  UIADD3 UR4, UR4, 0x500, URZ ;  /* 0x0000050004047890 */ /* 0x000fe2000fffe03f */
[----:B------:R-:W-:Y:S02]  /*cda0*/  WARPGROUP.DEPBAR.LE gsb0, 0x0 ;  /* 0x00008000000079c5 */ /* 0x000fe40000010000 */
[----:B------:R-:W-:-:S06]  /*cdb0*/  WARPGROUP.ARRIVE ;  /* 0x00000000000079c5 */ /* 0x000fcc0000000000 */
[----:B------:R-:W-:Y:S01]  /*cdc0*/  HGMMA.64x128x16.F32.BF16 R24, R208, gdesc[UR8].tnspB, R24, gsb0 ;  /* 0x41e00008d0187df0 */ /* 0x000fe20008001818 */
[----:B------:R-:W-:Y:S01]  /*cdd0*/  UMOV UR10, UR6 ;  /* 0x00000006000a7c82 */ /* 0x000fe20008000000 */
[----:B------:R-:W-:Y:S01]  /*cde0*/  UMOV UR11, 0x40000040 ;  /* 0x40000040000b7882 */ /* 0x000fe20000000000 */
[----:B------:R-:W-:Y:S02]  /*cdf0*/  WARPGROUP.DEPBAR.LE gsb0, 0x0 ;  /* 0x00008000000079c5 */ /* 0x000fe40000010000 */
[----:B------:R-:W-:-:S07]  /*ce00*/  WARPGROUP.ARRIVE ;  /* 0x00000000000079c5 */ /* 0x000fce0000000000 */
[----:B------:R-:W-:Y:S01]  /*ce10*/  HGMMA.64x128x16.F32.BF16 R24, R212, gdesc[UR8].tnspB, R24, gsb0 ;  /* 0x41e00008d4187df0 */ /* 0x000fe20008001818 */
[----:B------:R-:W-:Y:S01]  /*ce20*/  UMOV UR10, UR4 ;  /* 0x00000004000a7c82 */ /* 0x000fe20008000000 */
[----:B------:R-:W-:Y:S01]  /*ce30*/  UMOV UR11, 0x40000040 ;  /* 0x40000040000b7882 */ /* 0x000fe20000000000 */
[----:B------:R-:W-:Y:S02]  /*ce40*/  ULDC UR4, c[0x0][0xdb4] ;  /* 0x00036d0000047ab9 */ /* 0x000fe40000000800 */
[----:B------:R-:W-:-:S03]  /*ce50*/  UIMAD UR35, UR4, UR35, UR5 ;  /* 0x00000023042372a4 */ /* 0x000fc6000f8e0205 */
[----:B------:R-:W-:Y:S01]  /*ce60*/  ULDC UR5, c[0x0][0xda8] ;  /* 0x00036a0000057ab9 */ /* 0x000fe20000000800 */
[----:B------:R-:W-:Y:S02]  /*ce70*/  USHF.R.S32.HI UR4, URZ, 0x1f, UR35 ;  /* 0x0000001f3f047899 */ /* 0x000fe40008011423 */
[----:B------:R-:W-:Y:S02]  /*ce80*/  UIMAD UR34, UR5, UR34, UR12 ;  /* 0x00000022052272a4 */ /* 0x000fe4000f8e020c */
[----:B------:R-:W-:Y:S02]  /*ce90*/  UIMAD UR6, UR4, UR8, URZ ;  /* 0x00000008040672a4 */ /* 0x000fe4000f8e023f */
[----:B------:R-:W-:Y:S02]  /*cea0*/  USHF.L.U32 UR34, UR34, 0x7, URZ ;  /* 0x0000000722227899 */ /* 0x000fe4000800063f */
[----:B------:R-:W-:Y:S02]  /*ceb0*/  UIMAD.WIDE.U32 UR4, UR35, UR8, URZ ;  /* 0x00000008230472a5 */ /* 0x000fe4000f8e003f */
[----:B------:R-:W-:-:S02]  /*cec0*/  UIMAD UR6, UR35, UR9, UR6 ;  /* 0x00000009230672a4 */ /* 0x000fc4000f8e0206 */
[----:B------:R-:W-:Y:S01]  /*ced0*/  VIADD R99, R224, UR34 ;  /* 0x00000022e0637c36 */ /* 0x000fe20008000000 */
[----:B------:R-:W-:Y:S01]  /*cee0*/  ULDC.64 UR12, c[0x0][0x208] ;  /* 0x00008200000c7ab9 */ /* 0x000fe20000000a00 */
[----:B------:R-:W-:Y:S01]  /*cef0*/  IMAD.U32 R12, RZ, RZ, UR4 ;  /* 0x00000004ff0c7e24 */ /* 0x000fe2000f8e00ff */
[----:B------:R-:W-:Y:S01]  /*cf00*/  UIADD3 UR4, UR5, UR6, URZ ;  /* 0x0000000605047290 */ /* 0x000fe2000fffe03f */
[----:B------:R-:W-:Y:S01]  /*cf10*/  VIADD R9, R99, 0x8 ;  /* 0x0000000863097836 */ /* 0x000fe20000000000 */
[----:B------:R-:W-:-:S04]  /*cf20*/  MOV R13, UR5 ;  /* 0x00000005000d7c02 */ /* 0x000fc80008000f00 */
[----:B------:R-:W-:Y:S01]  /*cf30*/  ISETP.GE.OR P2, PT, R9, UR7, P0 ;  /* 0x0000000709007c0c */ /* 0x000fe20008746670 */
[----:B------:R-:W-:Y:S01]  /*cf40*/  IMAD.U32 R13, RZ, RZ, UR4 ;  /* 0x00000004ff0d7e24 */ /* 0x000fe2000f8e00ff */
[----:B------:R-:W-:Y:S01]  /*cf50*/  USHF.R.S32.HI UR4, URZ, 0x1f, UR36 ;  /* 0x0000001f3f047899 */ /* 0x000fe20008011424 */
[----:B------:R-:W-:Y:S01]  /*cf60*/  ISETP.GE.OR P0, PT, R99, UR7, P0 ;  /* 0x0000000763007c0c */ /* 0x000fe20008706670 */
[----:B------:R-:W-:Y:S02]  /*cf70*/  WARPGROUP.DEPBAR.LE gsb0, 0x0 ;  /* 0x00008000000079c5 */ /* 0x000fe40000010000 */
[----:B------:R-:W-:-:S06]  /*cf80*/  WARPGROUP.ARRIVE ;  /* 0x00000000000079c5 */ /* 0x000fcc0000000000 */
[----:B------:R-:W-:Y:S01]  /*cf90*/  HGMMA.64x128x16.F32.BF16 R24, R216, gdesc[UR8].tnspB, R24, gsb0 ;  /* 0x41e00008d8187df0 */ /* 0x000fe20008001818 */
[----:B------:R-:W-:Y:S02]  /*cfa0*/  R2UR UR10, R19 ;  /* 0x00000000130a72ca */ /* 0x000fe400000e0000 */
[----:B------:R-:W-:Y:S02]  /*cfb0*/  WARPGROUP.DEPBAR.LE gsb0, 0x0 ;  /* 0x00008000000079c5 */ /* 0x000fe40000010000 */
[----:B------:R1:W-:Y:S01]  /*cfc0*/  @!P1 SYNCS.ARRIVE.TRANS64.RED.A1T0 RZ, [R4+URZ], RZ ;  /* 0x000000ff04ff99a7 */ /* 0x0003e2000810043f */
[----:B------:R-:W-:Y:S01]  /*cfd0*/  FMUL.FTZ R5, R24, R0 ;  /* 0x0000000018057220 */ /* 0x000fe20000410000 */
[-C--:B---3--:R-:W-:Y:S01]  /*cfe0*/  FMUL.FTZ R6, R27, R14.reuse ;  /* 0x0000000e1b067220 */ /* 0x088fe20000410000 */
[----:B------:R-:W-:Y:S01]  /*cff0*/  FMUL.FTZ R7, R26, R14 ;  /* 0x0000000e1a077220 */ /* 0x000fe20000410000 */
[-C--:B------:R-:W-:Y:S01]  /*d000*/  FMUL.FTZ R8, R29, R0.reuse ;  /* 0x000000001d087220 */ /* 0x080fe20000410000 */
[-C--:B------:R-:W-:Y:S01]  /*d010*/  FMUL.FTZ R9, R28, R0.reuse ;  /* 0x000000001c097220 */ /* 0x080fe20000410000 */
[-C--:B------:R-:W-:Y:S01]  /*d020*/  FMUL.FTZ R10, R33, R0.reuse ;  /* 0x00000000210a7220 */ /* 0x080fe20000410000 */
[-C--:B------:R-:W-:Y:S01]  /*d030*/  FMUL.FTZ R11, R32, R0.reuse ;  /* 0x00000000200b7220 */ /* 0x080fe20000410000 */
[----:B-1----:R-:W-:Y:S01]  /*d040*/  FMUL.FTZ R4, R25, R0 ;  /* 0x0000000019047220 */ /* 0x002fe20000410000 */
[-C--:B------:R-:W-:Y:S01]  /*d050*/  FMUL.FTZ R18, R34, R14.reuse ;  /* 0x0000000e22127220 */ /* 0x080fe20000410000 */
[-C--:B------:R-:W-:Y:S01]  /*d060*/  FMUL.FTZ R19, R39, R14.reuse ;  /* 0x0000000e27137220 */ /* 0x080fe20000410000 */
[----:B------:R-:W-:Y:S01]  /*d070*/  FMUL.FTZ R24, R38, R14 ;  /* 0x0000000e26187220 */ /* 0x000fe20000410000 */
[-C--:B------:R-:W-:Y:S01]  /*d080*/  FMUL.FTZ R15, R37, R0.reuse ;  /* 0x00000000250f7220 */ /* 0x080fe20000410000 */
[----:B------:R-:W-:Y:S01]  /*d090*/  F2FP.BF16.F32.PACK_AB R4, R4, R5 ;  /* 0x000000050404723e */ /* 0x000fe200000010ff */
[-C--:B------:R-:W-:Y:S01]  /*d0a0*/  FMUL.FTZ R20, R36, R0.reuse ;  /* 0x0000000024147220 */ /* 0x080fe20000410000 */
[----:B------:R-:W-:Y:S01]  /*d0b0*/  F2FP.BF16.F32.PACK_AB R5, R6, R7 ;  /* 0x000000070605723e */ /* 0x000fe200000010ff */
[----:B------:R-:W-:Y:S01]  /*d0c0*/  FMUL.FTZ R25, R41, R0 ;  /* 0x0000000029197220 */ /* 0x000fe20000410000 */
[----:B------:R-:W-:Y:S01]  /*d0d0*/  F2FP.BF16.F32.PACK_AB R6, R8, R9 ;  /* 0x000000090806723e */ /* 0x000fe200000010ff */
[----:B------:R-:W-:Y:S01]  /*d0e0*/  FMUL.FTZ R9, R35, R14 ;  /* 0x0000000e23097220 */ /* 0x000fe20000410000 */
[----:B------:R-:W-:Y:S01]  /*d0f0*/  F2FP.BF16.F32.PACK_AB R8, R10, R11 ;  /* 0x0000000b0a08723e */ /* 0x000fe200000010ff */
[----:B------:R-:W-:Y:S01]  /*d100*/  FMUL.FTZ R26, R40, R0 ;  /* 0x00000000281a7220 */ /* 0x000fe20000410000 */
[----:B------:R-:W-:Y:S01]  /*d110*/  F2FP.BF16.F32.PACK_AB R11, R19, R24 ;  /* 0x00000018130b723e */ /* 0x000fe200000010ff */
[----:B------:R-:W-:Y:S01]  /*d120*/  FMUL.FTZ R27, R45, R0 ;  /* 0x000000002d1b7220 */ /* 0x000fe20000410000 */
[----:B------:R-:W-:Y:S01]  /*d130*/  F2FP.BF16.F32.PACK_AB R9, R9, R18 ;  /* 0x000000120909723e */ /* 0x000fe200000010ff */
[-C--:B------:R-:W-:Y:S01]  /*d140*/  FMUL.FTZ R28, R44, R0.reuse ;  /* 0x000000002c1c7220 */ /* 0x080fe20000410000 */
[----:B------:R-:W1:Y:S01]  /*d150*/  LDC.64 R18, c[0x0][0xb78] ;  /* 0x0002de00ff127b82 */ /* 0x000e620000000a00 */
[-C--:B------:R-:W-:Y:S01]  /*d160*/  FMUL.FTZ R32, R49, R0.reuse ;  /* 0x0000000031207220 */ /* 0x080fe20000410000 */
        /* <DEDUP_REMOVED lines=18> */
[----:B------:R-:W-:Y:S01]  /*d290*/  FMUL.FTZ R69, R84, R0 ;  /* 0x0000000054457220 */ /* 0x000fe20000410000 */
[-C--:B------:R-:W-:Y:S01]  /*d2a0*/  FMUL.FTZ R7, R31, R14.reuse ;  /* 0x0000000e1f077220 */ /* 0x080fe20000410000 */
[----:B------:R-:W-:Y:S01]  /*d2b0*/  FMUL.FTZ R0, R30, R14 ;  /* 0x0000000e1e007220 */ /* 0x000fe20000410000 */
[----:B------:R-:W-:Y:S01]  /*d2c0*/  F2FP.BF16.F32.PACK_AB R10, R15, R20 ;  /* 0x000000140f0a723e */ /* 0x000fe200000010ff */
[-C--:B------:R-:W-:Y:S01]  /*d2d0*/  FMUL.FTZ R20, R47, R14.reuse ;  /* 0x0000000e2f147220 */ /* 0x080fe20000410000 */
[-C--:B------:R-:W-:Y:S01]  /*d2e0*/  FMUL.FTZ R29, R46, R14.reuse ;  /* 0x0000000e2e1d7220 */ /* 0x080fe20000410000 */
[----:B------:R-:W-:Y:S01]  /*d2f0*/  FMUL.FTZ R31, R50, R14 ;  /* 0x0000000e321f7220 */ /* 0x000fe20000410000 */
[----:B------:R-:W-:Y:S01]  /*d300*/  F2FP.BF16.F32.PACK_AB R7, R7, R0 ;  /* 0x000000000707723e */ /* 0x000fe200000010ff */
[----:B------:R-:W-:Y:S01]  /*d310*/  BAR.SYNC.DEFER_BLOCKING 0x1, 0x100 ;  /* 0x0044000000007b1d */ /* 0x000fe20000010000 */
        /* <DEDUP_REMOVED lines=21> */
[----:B-1----:R-:W-:Y:S01]  /*d470*/  IMAD R14, R18, UR4, RZ ;  /* 0x00000004120e7c24 */ /* 0x002fe2000f8e02ff */
[----:B------:R-:W-:Y:S01]  /*d480*/  F2FP.BF16.F32.PACK_AB R24, R32, R33 ;  /* 0x000000212018723e */ /* 0x000fe200000010ff */
[----:B------:R1:W-:Y:S01]  /*d490*/  STSM.16.M88.4 [R98], R4 ;  /* 0x0000000462007844 */ /* 0x0003e20000000200 */
[----:B------:R-:W-:Y:S01]  /*d4a0*/  F2FP.BF16.F32.PACK_AB R40, R40, R41 ;  /* 0x000000292828723e */ /* 0x000fe200000010ff */
[----:B------:R-:W-:Y:S01]  /*d4b0*/  IMAD R70, R19, UR36, R14 ;  /* 0x0000002413467c24 */ /* 0x000fe2000f8e020e */
[----:B------:R-:W-:Y:S01]  /*d4c0*/  F2FP.BF16.F32.PACK_AB R14, R27, R28 ;  /* 0x0000001c1b0e723e */ /* 0x000fe200000010ff */
[----:B------:R-:W-:Y:S01]  /*d4d0*/  IMAD.WIDE.U32 R18, R18, UR36, R12 ;  /* 0x0000002412127c25 */ /* 0x000fe2000f8e000c */
[----:B------:R-:W-:Y:S01]  /*d4e0*/  F2FP.BF16.F32.PACK_AB R13, R0, R15 ;  /* 0x0000000f000d723e */ /* 0x000fe200000010ff */
[----:B------:R-:W-:Y:S01]  /*d4f0*/  STSM.16.M88.4 [R97], R8 ;  /* 0x0000000861007844 */ /* 0x000fe20000000200 */
[----:B------:R-:W-:Y:S01]  /*d500*/  F2FP.BF16.F32.PACK_AB R12, R25, R26 ;  /* 0x0000001a190c723e */ /* 0x000fe200000010ff */
[----:B------:R-:W-:Y:S01]  /*d510*/  ULDC.64 UR4, c[0x0][0xb40] ;  /* 0x0002d00000047ab9 */ /* 0x000fe20000000a00 */
[----:B------:R-:W-:-:S02]  /*d520*/  F2FP.BF16.F32.PACK_AB R15, R20, R29 ;  /* 0x0000001d140f723e */ /* 0x000fc400000010ff */
[----:B------:R-:W-:Y:S02]  /*d530*/  F2FP.BF16.F32.PACK_AB R25, R30, R31 ;  /* 0x0000001f1e19723e */ /* 0x000fe400000010ff */
[----:B------:R-:W-:Y:S01]  /*d540*/  F2FP.BF16.F32.PACK_AB R26, R36, R37 ;  /* 0x00000025241a723e */ /* 0x000fe200000010ff */
[----:B------:R-:W-:Y:S01]  /*d550*/  STSM.16.M88.4 [R96], R12 ;  /* 0x0000000c60007844 */ /* 0x000fe20000000200 */
[----:B------:R-:W-:Y:S02]  /*d560*/  F2FP.BF16.F32.PACK_AB R27, R34, R35 ;  /* 0x00000023221b723e */ /* 0x000fe400000010ff */
[----:B------:R-:W-:Y:S02]  /*d570*/  F2FP.BF16.F32.PACK_AB R48, R48, R49 ;  /* 0x000000313030723e */ /* 0x000fe400000010ff */
[----:B------:R-:W-:Y:S01]  /*d580*/  F2FP.BF16.F32.PACK_AB R41, R38, R39 ;  /* 0x000000272629723e */ /* 0x000fe200000010ff */
[----:B------:R-:W-:Y:S01]  /*d590*/  STSM.16.M88.4 [R95], R24 ;  /* 0x000000185f007844 */ /* 0x000fe20000000200 */
[----:B------:R-:W-:-:S02]  /*d5a0*/  F2FP.BF16.F32.PACK_AB R42, R44, R45 ;  /* 0x0000002d2c2a723e */ /* 0x000fc400000010ff */
[----:B------:R-:W-:Y:S02]  /*d5b0*/  F2FP.BF16.F32.PACK_AB R43, R43, R46 ;  /* 0x0000002e2b2b723e */ /* 0x000fe400000010ff */
[----:B------:R-:W-:Y:S02]  /*d5c0*/  F2FP.BF16.F32.PACK_AB R49, R47, R50 ;  /* 0x000000322f31723e */ /* 0x000fe400000010ff */
[----:B------:R-:W-:Y:S01]  /*d5d0*/  F2FP.BF16.F32.PACK_AB R56, R56, R57 ;  /* 0x000000393838723e */ /* 0x000fe200000010ff */
[----:B------:R-:W-:Y:S01]  /*d5e0*/  STSM.16.M88.4 [R94], R40 ;  /* 0x000000285e007844 */ /* 0x000fe20000000200 */
[----:B-1----:R-:W-:Y:S02]  /*d5f0*/  SHF.R.S32.HI R5, RZ, 0x1f, R99 ;  /* 0x0000001fff057819 */ /* 0x002fe40000011463 */
[----:B------:R-:W-:Y:S02]  /*d600*/  IADD3 R0, P1, R99, R18, RZ ;  /* 0x0000001263007210 */ /* 0x000fe40007f3e0ff */
[----:B------:R-:W-:-:S02]  /*d610*/  F2FP.BF16.F32.PACK_AB R50, R52, R53 ;  /* 0x000000353432723e */ /* 0x000fc400000010ff */
[----:B------:R-:W-:Y:S02]  /*d620*/  F2FP.BF16.F32.PACK_AB R51, R51, R54 ;  /* 0x000000363333723e */ /* 0x000fe400000010ff */
[----:B------:R-:W-:Y:S02]  /*d630*/  F2FP.BF16.F32.PACK_AB R57, R55, R58 ;  /* 0x0000003a3739723e */ /* 0x000fe400000010ff */
[----:B------:R-:W-:Y:S01]  /*d640*/  F2FP.BF16.F32.PACK_AB R64, R64, R65 ;  /* 0x000000414040723e */ /* 0x000fe200000010ff */
[----:B------:R-:W-:Y:S01]  /*d650*/  STSM.16.M88.4 [R93], R48 ;  /* 0x000000305d007844 */ /* 0x000fe20000000200 */
[----:B------:R-:W-:Y:S02]  /*d660*/  F2FP.BF16.F32.PACK_AB R58, R60, R61 ;  /* 0x0000003d3c3a723e */ /* 0x000fe400000010ff */
[----:B------:R-:W-:Y:S02]  /*d670*/  F2FP.BF16.F32.PACK_AB R59, R59, R62 ;  /* 0x0000003e3b3b723e */ /* 0x000fe400000010ff */
[----:B------:R-:W-:-:S02]  /*d680*/  F2FP.BF16.F32.PACK_AB R65, R63, R66 ;  /* 0x000000423f41723e */ /* 0x000fc400000010ff */
[----:B------:R-:W-:Y:S01]  /*d690*/  F2FP.BF16.F32.PACK_AB R66, R68, R69 ;  /* 0x000000454442723e */ /* 0x000fe200000010ff */
[----:B------:R-:W-:Y:S01]  /*d6a0*/  STSM.16.M88.4 [R91], R56 ;  /* 0x000000385b007844 */ /* 0x000fe20000000200 */
[----:B------:R-:W-:Y:S02]  /*d6b0*/  F2FP.BF16.F32.PACK_AB R67, R67, R86 ;  /* 0x000000564343723e */ /* 0x000fe400000010ff */
[----:B------:R-:W-:Y:S02]  /*d6c0*/  IADD3.X R5, R5, R19, R70, P1, !PT ;  /* 0x0000001305057210 */ /* 0x000fe40000ffe446 */
[C---:B------:R-:W-:Y:S01]  /*d6d0*/  LEA R4, P1, R0.reuse, UR4, 0x2 ;  /* 0x0000000400047c11 */ /* 0x040fe2000f8210ff */
[----:B------:R-:W-:Y:S01]  /*d6e0*/  STSM.16.M88.4 [R90], R64 ;  /* 0x000000405a007844 */ /* 0x000fe20000000200 */
[----:B------:R-:W-:Y:S02]  /*d6f0*/  ULDC UR4, c[0x0][0xc] ;  /* 0x0000030000047ab9 */ /* 0x000fe40000000800 */
[----:B------:R-:W-:Y:S01]  /*d700*/  LEA.HI.X R5, R0, UR5, R5, 0x2, P1 ;  /* 0x0000000500057c11 */ /* 0x000fe200088f1405 */
[----:B------:R-:W-:Y:S01]  /*d710*/  @!PT LDS RZ, [RZ] ;  /* 0x00000000fffff984 */ /* 0x000fe20000000800 */
[----:B------:R-:W-:Y:S01]  /*d720*/  @!PT LDS RZ, [RZ] ;  /* 0x00000000fffff984 */ /* 0x000fe20000000800 */
[----:B------:R-:W-:Y:S01]  /*d730*/  @!PT LDS RZ, [RZ] ;  /* 0x00000000fffff984 */ /* 0x000fe20000000800 */
[----:B------:R-:W-:Y:S01]  /*d740*/  @!PT LDS RZ, [RZ] ;  /* 0x00000000fffff984 */ /* 0x000fe20000000800 */
[----:B------:R1:W-:Y:S06]  /*d750*/  MEMBAR.ALL.CTA ;  /* 0x0000000000007992 */ /* 0x0003ec0000008000 */
[----:B-1----:R-:W1:Y:S01]  /*d760*/  FENCE.VIEW.ASYNC.S ;  /* 0x00000000000073c6 */ /* 0x002e620000000000 */
[----:B------:R-:W-:-:S03]  /*d770*/  UIADD3 UR10, UR4, UR10, URZ ;  /* 0x0000000a040a7290 */ /* 0x000fc6000fffe03f */
[----:B-1----:R-:W1:Y:S03]  /*d780*/  SHFL.IDX PT, R0, R223, RZ, 0x1f ;  /* 0x00001fffdf007589 */ /* 0x002e6600000e0000 */
[----:B------:R-:W-:Y:S01]  /*d790*/  IMAD.U32 R19, RZ, RZ, UR10 ;  /* 0x0000000aff137e24 */ /* 0x000fe2000f8e00ff */
[----:B------:R-:W-:Y:S06]  /*d7a0*/  BAR.ARV 0x1, 0x120 ;  /* 0x0044800000007b1d */ /* 0x000fec0000002000 */
[----:B------:R2:W-:Y:S01]  /*d7b0*/  @!P0 STG.E desc[UR12][R4.64], R3 ;  /* 0x0000000304008986 */ /* 0x0005e2000c10190c */
[----:B-1----:R-:W-:-:S03]  /*d7c0*/  ISETP.NE.AND P0, PT, R0, 0x7, PT ;  /* 0x000000070000780c */ /* 0x002fc60003f05270 */
[----:B------:R2:W-:Y:S10]  /*d7d0*/  @!P2 STG.E desc[UR12][R4.64+0x20], R21 ;  /* 0x000020150400a986 */ /* 0x0005f4000c10190c */
[----:B------:R-:W-:Y:S05]  /*d7e0*/  @P0 BRA `(.L_x_29) ;  /* 0x0000000000580947 */ /* 0x000fea0003800000 */
[----:B------:R-:W-:Y:S01]  /*d7f0*/  BAR.SYNC.DEFER_BLOCKING 0x1, 0x120 ;  /* 0x0044800000007b1d */ /* 0x000fe20000010000 */
[----:B------:R-:W-:-:S05]  /*d800*/  ELECT P0, URZ, PT ;  /* 0x00000000003f782f */ /* 0x000fca0003800000 */
[----:B------:R-:W-:Y:S08]  /*d810*/  BSSY B0, `(.L_x_29) ;  /* 0x0000013000007945 */ /* 0x000ff00003800000 */
[----:B------:R-:W-:Y:S05]  /*d820*/  @!P0 BRA `(.L_x_30) ;  /* 0x0000000000448947 */ /* 0x000fea0003800000 */
[----:B------:R-:W-:Y:S01]  /*d830*/  ULDC.64 UR6, c[0x0][0x198] ;  /* 0x0000660000067ab9 */ /* 0x000fe20000000a00 */
[----:B------:R-:W-:Y:S01]  /*d840*/  UMOV UR33, URZ ;  /* 0x0000003f00217c82 */ /* 0x000fe20008000000 */
[----:B------:R-:W-:Y:S02]  /*d850*/  UIADD3 UR4, UP0, UR6, 0x9f0, URZ ;  /* 0x000009f006047890 */ /* 0x000fe4000ff1e03f */
[----:B------:R-:W-:Y:S02]  /*d860*/  UIADD3 UR6, UR39, 0x4000, URZ ;  /* 0x0000400027067890 */ /* 0x000fe4000fffe03f */
[----:B------:R-:W-:Y:S01]  /*d870*/  UIADD3.X UR5, URZ, UR7, URZ, UP0, !UPT ;  /* 0x000000073f057290 */ /* 0x000fe200087fe43f */
[----:B------:R-:W-:Y:S01]  /*d880*/  UMOV UR37, URZ ;  /* 0x0000003f00257c82 */ /* 0x000fe20008000000 */
[----:B------:R-:W-:Y:S01]  /*d890*/  UMOV UR32, UR39 ;  /* 0x0000002700207c82 */ /* 0x000fe20008000000 */
[----:B------:R-:W-:-:S06]  /*d8a0*/  UMOV UR7, 0x40 ;  /* 0x0000004000077882 */ /* 0x000fcc0000000000 */
[----:B------:R1:W-:Y:S02]  /*d8b0*/  UTMASTG.5D [UR32], [UR4] ;  /* 0x00000020040073b5 */ /* 0x0003e40008020000 */
[----:B-1----:R-:W-:Y:S01]  /*d8c0*/  UMOV UR32, UR6 ;  /* 0x0000000600207c82 */ /* 0x002fe20008000000 */
[----:B------:R-:W-:Y:S01]  /*d8d0*/  UMOV UR33, UR7 ;  /* 0x0000000700217c82 */ /* 0x000fe20008000000 */
[----:B------:R-:W-:Y:S01]  /*d8e0*/  UIADD3 UR6, UR39, 0x34820, URZ ;  /* 0x0003482027067890 */ /* 0x000fe2000fffe03f */
[----:B------:R1:W-:Y:S03]  /*d8f0*/  UTMASTG.5D [UR32], [UR4] ;  /* 0x00000020040073b5 */ /* 0x0003e60008020000 */
[----:B------:R-:W-:Y:S01]  /*d900*/  UPRMT UR6, URZ, 0x654, UR6 ;  /* 0x000006543f067896 */ /* 0x000fe20008000006 */
[----:B------:R0:W-:Y:S01]  /*d910*/  UTMACMDFLUSH ;  /* 0x00000000000079b7 */ /* 0x0001e20000000000 */
[----:B------:R-:W-:-:S07]  /*d920*/  DEPBAR.LE SB0, 0x0 ;  /* 0x000080000000791a */ /* 0x000fce0000000000 */
[----:B-1----:R-:W-:Y:S03]  /*d930*/  SYNCS.ARRIVE.TRANS64.RED.A1T0 RZ, [UR6], RZ ;  /* 0x000000ffffff79a7 */ /* 0x002fe60008100406 */
.L_x_30:
[----:B------:R-:W-:Y:S05]  /*d940*/  BSYNC B0 ;  /* 0x0000000000007941 */ /* 0x000fea0003800000 */
.L_x_29:
[----:B------:R-:W1:Y:S01]  /*d950*/  LDC R0, c[0x0][0xda4] ;  /* 0x00036900ff007b82 */ /* 0x000e620000000800 */
[----:B------:R-:W-:Y:S01]  /*d960*/  R2UR UR4, R22 ;  /* 0x00000000160472ca */ /* 0x000fe200000e0000 */
[----:B------:R-:W-:Y:S01]  /*d970*/  UIADD3 UR38, UR38, 0x1, URZ ;  /* 0x0000000126267890 */ /* 0x000fe2000fffe03f */
[----:B------:R-:W-:Y:S02]  /*d980*/  R2UR UR6, R19 ;  /* 0x00000000130672ca */ /* 0x000fe400000e0000 */
[----:B------:R-:W-:Y:S01]  /*d990*/  R2UR UR5, R2 ;  /* 0x00000000020572ca */ /* 0x000fe200000e0000 */
[----:B------:R-:W-:-:S04]  /*d9a0*/  UISETP.NE.AND UP0, UPT, UR38, 0x2, UPT ;  /* 0x000000022600788c */ /* 0x000fc8000bf05270 */
[----:B------:R-:W-:-:S04]  /*d9b0*/  USEL UR38, UR38, URZ, UP0 ;  /* 0x0000003f26267287 */ /* 0x000fc80008000000 */
[----:B------:R-:W-:-:S06]  /*d9c0*/  UIADD3 UR4, UR4, 0x1, URZ ;  /* 0x0000000104047890 */ /* 0x000fcc000fffe03f */
[----:B------:R-:W-:Y:S01]  /*d9d0*/  MOV R22, UR4 ;  /* 0x0000000400167c02 */ /* 0x000fe20008000f00 */
[----:B------:R-:W-:Y:S01]  /*d9e0*/  USEL UR4, URZ, 0x1, UP0 ;  /* 0x000000013f047887 */ /* 0x000fe20008000000 */
[----:B-1----:R-:W-:-:S03]  /*d9f0*/  ISETP.LE.AND P0, PT, R0, UR6, PT ;  /* 0x0000000600007c0c */ /* 0x002fc6000bf03270 */
[----:B------:R-:W-:-:S06]  /*da00*/  ULOP3.LUT UR5, UR5, UR4, URZ, 0x3c, !UPT ;  /* 0x0000000405057292 */ /* 0x000fcc000f8e3c3f */
[----:B------:R-:W-:-:S04]  /*da10*/  IMAD.U32 R2, RZ, RZ, UR5 ;  /* 0x00000005ff027e24 */ /* 0x000fc8000f8e00ff */
[----:B------:R-:W-:Y:S05]  /*da20*/  @!P0 BRA `(.L_x_31) ;  /* 0xffffff3000e88947 */ /* 0x000fea000383ffff */
[----:B------:R-:W-:Y:S05]  /*da30*/  EXIT ;  /* 0x000000000000794d */ /* 0x000fea0003800000 */
.L_x_7:
[----:B------:R-:W-:-:S08]  /*da40*/  NOP ;  /* 0x0000000000007918 */ /* 0x000fd00000000000 */
[----:B-1----:R-:W1:-:S00]  /*da50*/  USETMAXREG.DEALLOC.CTAPOOL 0x18 ;  /* 0x00000018000079c8 */ /* 0x002e4000080e0500 */
[----:B-1----:R-:W-:-:S06]  /*da60*/  LOP3.LUT R0, R0, 0x3, RZ, 0xc0, !PT ;  /* 0x0000000300007812 */ /* 0x002fcc00078ec0ff */
[----:B------:R-:W1:Y:S02]  /*da70*/  SHFL.IDX PT, R0, R0, RZ, 0x1f ;  /* 0x00001fff00007589 */ /* 0x000e6400000e0000 */
[----:B-1----:R-:W-:-:S13]  /*da80*/  ISETP.NE.AND P0, PT, R0, RZ, PT ;  /* 0x000000ff0000720c */ /* 0x002fda0003f05270 */
[----:B------:R-:W-:Y:S05]  /*da90*/  @P0 EXIT ;  /* 0x000000000000094d */ /* 0x000fea0003800000 */
[----:B------:R-:W1:Y:S01]  /*daa0*/  S2UR UR4, SR_CTAID.X ;  /* 0x00000000000479c3 */ /* 0x000e620000002500 */
[----:B------:R-:W-:Y:S01]  /*dab0*/  IMAD.MOV.U32 R16, RZ, RZ, RZ ;  /* 0x000000ffff107224 */ /* 0x000fe200078e00ff */
[----:B------:R-:W-:Y:S01]  /*dac0*/  MOV R17, 0x1 ;  /* 0x0000000100117802 */ /* 0x000fe20000000f00 */
[----:B------:R-:W-:-:S05]  /*dad0*/  IMAD.MOV.U32 R2, RZ, RZ, 0x1 ;  /* 0x00000001ff027424 */ /* 0x000fca00078e00ff */
[----:B------:R-:W1:Y:S02]  /*dae0*/  LDC R0, c[0x0][0xda4] ;  /* 0x00036900ff007b82 */ /* 0x000e640000000800 */
[----:B-1----:R-:W-:-:S13]  /*daf0*/  ISETP.LE.AND P0, PT, R0, UR4, PT ;  /* 0x0000000400007c0c */ /* 0x002fda000bf03270 */
[----:B------:R-:W-:Y:S05]  /*db00*/  @P0 BRA `(.L_x_32) ;  /* 0x0000002800b80947 */ /* 0x000fea0003800000 */
[----:B------:R-:W-:Y:S01]  /*db10*/  IMAD.U32 R0, RZ, RZ, UR4 ;  /* 0x00000004ff007e24 */ /* 0x000fe2000f8e00ff */
[----:B------:R-:W-:Y:S01]  /*db20*/  ULDC.64 UR36, c[0x0][0x198] ;  /* 0x0000660000247ab9 */ /* 0x000fe20000000a00 */
[----:B------:R-:W-:Y:S01]  /*db30*/  IMAD.MOV.U32 R16, RZ, RZ, RZ ;  /* 0x000000ffff107224 */ /* 0x000fe200078e00ff */
[----:B------:R-:W-:Y:S01]  /*db40*/  ULDC UR38, c[0x0][0xc] ;  /* 0x0000030000267ab9 */ /* 0x000fe20000000800 */
[----:B------:R-:W-:Y:S01]  /*db50*/  IMAD.MOV.U32 R17, RZ, RZ, 0x1 ;  /* 0x00000001ff117424 */ /* 0x000fe200078e00ff */
[----:B------:R1:W-:Y:S04]  /*db60*/  STL [R1+0x10], R0 ;  /* 0x0000100001007387 */ /* 0x0003e80000100800 */
[----:B------:R1:W-:Y:S02]  /*db70*/  STL [R1+0x18], RZ ;  /* 0x000018ff01007387 */ /* 0x0003e40000100800 */
.L_x_75:
[----:B------:R-:W2:Y:S01]  /*db80*/  LDL R4, [R1+0x10] ;  /* 0x0000100001047983 */ /* 0x000ea20000100800 */
[----:B-1----:R-:W1:Y:S01]  /*db90*/  LDC R0, c[0x0][0xda8] ;  /* 0x00036a00ff007b82 */ /* 0x002e620000000800 */
[----:B------:R-:W-:Y:S05]  /*dba0*/  YIELD ;  /* 0x0000000000007946 */ /* 0x000fea0003800000 */
[----:B------:R-:W3:Y:S01]  /*dbb0*/  S2R R5, SR_CgaCtaId ;  /* 0x0000000000057919 */ /* 0x000ee20000008800 */
[----:B------:R-:W-:Y:S02]  /*dbc0*/  ULDC.64 UR4, c[0x0][0x3f8] ;  /* 0x0000fe0000047ab9 */ /* 0x000fe40000000a00 */
[----:B------:R-:W-:-:S03]  /*dbd0*/  UISETP.NE.U32.AND UP0, UPT, UR4, URZ, UPT ;  /* 0x0000003f0400728c */ /* 0x000fc6000bf05070 */
[----:B------:R-:W-:Y:S01]  /*dbe0*/  ULDC UR4, c[0x0][0x404] ;  /* 0x0001010000047ab9 */ /* 0x000fe20000000800 */
[----:B------:R-:W-:-:S04]  /*dbf0*/  UISETP.NE.AND.EX UP0, UPT, UR5, URZ, UPT, UP0 ;  /* 0x0000003f0500728c */ /* 0x000fc8000bf05300 */
[----:B------:R-:W-:Y:S01]  /*dc00*/  USEL UR4, UR4, 0x1, UP0 ;  /* 0x0000000104047887 */ /* 0x000fe20008000000 */
[----:B-1----:R-:W-:Y:S02]  /*dc10*/  ISETP.NE.AND P0, PT, R0, 0x1, PT ;  /* 0x000000010000780c */ /* 0x002fe40003f05270 */
[----:B------:R-:W1:Y:S11]  /*dc20*/  LDC R0, c[0x0][0xdb4] ;  /* 0x00036d00ff007b82 */ /* 0x000e760000000800 */
[----:B------:R-:W2:Y:S08]  /*dc30*/  @P0 LDC R2, c[0x0][0xdac] ;  /* 0x00036b00ff020b82 */ /* 0x000eb00000000800 */
[----:B------:R-:W4:Y:S01]  /*dc40*/  @P0 LDC R3, c[0x0][0xdb0] ;  /* 0x00036c00ff030b82 */ /* 0x000f220000000800 */
[----:B-1----:R-:W-:Y:S01]  /*dc50*/  ISETP.NE.AND P1, PT, R0, 0x1, PT ;  /* 0x000000010000780c */ /* 0x002fe20003f25270 */
[----:B--2---:R-:W-:Y:S01]  /*dc60*/  @P0 IMAD.HI.U32 R2, R4, R2, RZ ;  /* 0x0000000204020227 */ /* 0x004fe200078e00ff */
[----:B------:R-:W-:-:S05]  /*dc70*/  MOV R6, R4 ;  /* 0x0000000400067202 */ /* 0x000fca0000000f00 */
[----:B------:R-:W1:Y:S01]  /*dc80*/  LDC R4, c[0x0][0x2e0] ;  /* 0x0000b800ff047b82 */ /* 0x000e620000000800 */
[----:B----4-:R-:W-:-:S05]  /*dc90*/  @P0 SHF.R.U32.HI R6, RZ, R3, R2 ;  /* 0x00000003ff060219 */ /* 0x010fca0000011602 */
[----:B------:R-:W-:Y:S02]  /*dca0*/  IMAD.MOV.U32 R19, RZ, RZ, R6 ;  /* 0x000000ffff137224 */ /* 0x000fe400078e0006 */
[----:B------:R-:W2:Y:S01]  /*dcb0*/  @P1 LDC.64 R2, c[0x0][0xdb8] ;  /* 0x00036e00ff021b82 */ /* 0x000ea20000000a00 */
[----:B------:R4:W-:Y:S01]  /*dcc0*/  STL [R1+0x8], R6 ;  /* 0x0000080601007387 */ /* 0x0009e20000100800 */
[----:B-1----:R-:W-:-:S05]  /*dcd0*/  IMAD R8, R4, UR4, RZ ;  /* 0x0000000404087c24 */ /* 0x002fca000f8e02ff */
[----:B------:R4:W-:Y:S01]  /*dce0*/  STL [R1+0x14], R8 ;  /* 0x0000140801007387 */ /* 0x0009e20000100800 */
[----:B--2---:R-:W-:-:S05]  /*dcf0*/  @P1 IMAD.HI.U32 R2, R6, R2, RZ ;  /* 0x0000000206021227 */ /* 0x004fca00078e00ff */
[----:B------:R-:W-:Y:S02]  /*dd00*/  @P1 SHF.R.U32.HI R19, RZ, R3, R2 ;  /* 0x00000003ff131219 */ /* 0x000fe40000011602 */
[----:B------:R-:W-:Y:S02]  /*dd10*/  MOV R2, 0x400 ;  /* 0x0000040000027802 */ /* 0x000fe40000000f00 */
[----:B------:R-:W-:Y:S02]  /*dd20*/  IADD3 R3, -R19, RZ, RZ ;  /* 0x000000ff13037210 */ /* 0x000fe40007ffe1ff */
[----:B---3--:R-:W-:Y:S01]  /*dd30*/  LEA R7, R5, R2, 0x18 ;  /* 0x0000000205077211 */ /* 0x008fe200078ec0ff */
[----:B------:R-:W-:-:S04]  /*dd40*/  VIADD R2, R8, 0xaf ;  /* 0x000000af08027836 */ /* 0x000fc80000000000 */
[----:B------:R-:W-:Y:S01]  /*dd50*/  VIADD R4, R7, 0x1e400 ;  /* 0x0001e40007047836 */ /* 0x000fe20000000000 */
[----:B------:R4:W-:Y:S01]  /*dd60*/  STL [R1+0x4], R7 ;  /* 0x0000040701007387 */ /* 0x0009e20000100800 */
[----:B------:R-:W-:-:S03]  /*dd70*/  IMAD.HI R2, R2, 0x2e8ba2e9, RZ ;  /* 0x2e8ba2e902027827 */ /* 0x000fc600078e02ff */
[----:B------:R-:W-:Y:S01]  /*dd80*/  LOP3.LUT P0, RZ, R4, 0x3ff, RZ, 0xc0, !PT ;  /* 0x000003ff04ff7812 */ /* 0x000fe2000780c0ff */
[----:B------:R-:W-:Y:S01]  /*dd90*/  IMAD R4, R0, R3, R6 ;  /* 0x0000000300047224 */ /* 0x000fe200078e0206 */
[----:B------:R-:W-:-:S04]  /*dda0*/  SHF.R.U32.HI R3, RZ, 0x1f, R2 ;  /* 0x0000001fff037819 */ /* 0x000fc80000011602 */
[----:B------:R-:W-:Y:S01]  /*ddb0*/  LEA.HI.SX32 R0, R2, R3, 0x1b ;  /* 0x0000000302007211 */ /* 0x000fe200078fdaff */
[----:B------:R4:W-:Y:S04]  /*ddc0*/  STL [R1], R4 ;  /* 0x0000000401007387 */ /* 0x0009e80000100800 */
[----:B------:R4:W-:Y:S02]  /*ddd0*/  STL [R1+0xc], R0 ;  /* 0x00000c0001007387 */ /* 0x0009e40000100800 */
[----:B------:R-:W-:Y:S05]  /*dde0*/  @!P0 BRA `(.L_x_33) ;  /* 0x0000000000408947 */ /* 0x000fea0003800000 */
[----:B------:R-:W-:Y:S01]  /*ddf0*/  MOV R2, 0x0 ;  /* 0x0000000000027802 */ /* 0x000fe20000000f00 */
[----:B------:R-:W-:Y:S01]  /*de00*/  ULDC.64 UR6, c[0x4][0xa0] ;  /* 0x0100280000067ab9 */ /* 0x000fe20000000a00 */
[----:B------:R-:W-:Y:S01]  /*de10*/  ULDC.64 UR8, c[0x4][0xa8] ;  /* 0x01002a0000087ab9 */ /* 0x000fe20000000a00 */
[----:B------:R-:W-:Y:S01]  /*de20*/  ULDC.64 UR4, c[0x4][0x28] ;  /* 0x01000a0000047ab9 */ /* 0x000fe20000000a00 */
[----:B----4-:R-:W-:Y:S01]  /*de30*/  IMAD.U32 R4, RZ, RZ, UR6 ;  /* 0x00000006ff047e24 */ /* 0x010fe2000f8e00ff */
[----:B------:R-:W-:Y:S01]  /*de40*/  MOV R6, UR8 ;  /* 0x0000000800067c02 */ /* 0x000fe20008000f00 */
[----:B------:R-:W1:Y:S01]  /*de50*/  LDC.64 R2, c[0x4][R2] ;  /* 0x0100000002027b82 */ /* 0x000e620000000a00 */
[----:B------:R-:W-:Y:S01]  /*de60*/  IMAD.U32 R5, RZ, RZ, UR7 ;  /* 0x00000007ff057e24 */ /* 0x000fe2000f8e00ff */
[----:B------:R-:W-:Y:S01]  /*de70*/  MOV R11, UR5 ;  /* 0x00000005000b7c02 */ /* 0x000fe20008000f00 */
[----:B------:R-:W-:Y:S01]  /*de80*/  IMAD.U32 R7, RZ, RZ, UR9 ;  /* 0x00000009ff077e24 */ /* 0x000fe2000f8e00ff */
[----:B------:R-:W-:Y:S01]  /*de90*/  MOV R13, RZ ;  /* 0x000000ff000d7202 */ /* 0x000fe20000000f00 */
[----:B------:R-:W-:-:S02]  /*dea0*/  IMAD.U32 R10, RZ, RZ, UR4 ;  /* 0x00000004ff0a7e24 */ /* 0x000fc4000f8e00ff */
[----:B------:R-:W-:Y:S02]  /*deb0*/  IMAD.MOV.U32 R8, RZ, RZ, 0x70 ;  /* 0x00000070ff087424 */ /* 0x000fe400078e00ff */
[----:B------:R-:W-:-:S07]  /*dec0*/  IMAD.MOV.U32 R12, RZ, RZ, 0x1 ;  /* 0x00000001ff0c7424 */ /* 0x000fce00078e00ff */
[----:B------:R-:W-:-:S07]  /*ded0*/  LEPC R20, `(.L_x_33) ;  /* 0x000000001014794e */ /* 0x000fce0000000000 */
[----:B-1----:R-:W-:Y:S05]  /*dee0*/  CALL.ABS.NOINC R2 ;  /* 0x0000000002007343 */ /* 0x002fea0003c00000 */
.L_x_33:
[----:B------:R-:W4:Y:S02]  /*def0*/  LDL R2, [R1+0x4] ;  /* 0x0000040001027983 */ /* 0x000f240000100800 */
[----:B----4-:R-:W-:-:S05]  /*df00*/  VIADD R0, R2, 0x400 ;  /* 0x0000040002007836 */ /* 0x010fca0000000000 */
[----:B------:R-:W-:-:S13]  /*df10*/  LOP3.LUT P0, RZ, R0, 0x3ff, RZ, 0xc0, !PT ;  /* 0x000003ff00ff7812 */ /* 0x000fda000780c0ff */
[----:B------:R-:W-:Y:S05]  /*df20*/  @!P0 BRA `(.L_x_34) ;  /* 0x0000000000808947 */ /* 0x000fea0003800000 */
[----:B------:R-:W-:Y:S01]  /*df30*/  MOV R0, 0x0 ;  /* 0x0000000000007802 */ /* 0x000fe20000000f00 */
[----:B------:R-:W-:Y:S01]  /*df40*/  ULDC.64 UR6, c[0x4][0xa0] ;  /* 0x0100280000067ab9 */ /* 0x000fe20000000a00 */
[----:B------:R-:W-:Y:S01]  /*df50*/  ULDC.64 UR8, c[0x4][0xa8] ;  /* 0x01002a0000087ab9 */ /* 0x000fe20000000a00 */
[----:B------:R-:W-:Y:S01]  /*df60*/  ULDC.64 UR4, c[0x4][0x30] ;  /* 0x01000c0000047ab9 */ /* 0x000fe20000000a00 */
[----:B------:R1:W2:Y:S01]  /*df70*/  LDC.64 R2, c[0x4][R0] ;  /* 0x0100000000027b82 */ /* 0x0002a20000000a00 */
[----:B------:R-:W-:Y:S01]  /*df80*/  IMAD.U32 R4, RZ, RZ, UR6 ;  /* 0x00000006ff047e24 */ /* 0x000fe2000f8e00ff */
[----:B------:R-:W-:Y:S01]  /*df90*/  MOV R5, UR7 ;  /* 0x0000000700057c02 */ /* 0x000fe20008000f00 */
        /* <DEDUP_REMOVED lines=9> */
.L_x_35:
[----:B------:R-:W-:Y:S01]  /*e030*/  MOV R2, 0x0 ;  /* 0x0000000000027802 */ /* 0x000fe20000000f00 */
[----:B------:R-:W-:Y:S01]  /*e040*/  ULDC.64 UR6, c[0x4][0xa0] ;  /* 0x0100280000067ab9 */ /* 0x000fe20000000a00 */
[----:B------:R-:W-:Y:S01]  /*e050*/  ULDC.64 UR8, c[0x4][0xa8] ;  /* 0x01002a0000087ab9 */ /* 0x000fe20000000a00 */
[----:B------:R-:W-:Y:S01]  /*e060*/  ULDC.64 UR4, c[0x4][0x38] ;  /* 0x01000e0000047ab9 */ /* 0x000fe20000000a00 */
[----:B------:R-:W-:Y:S01]  /*e070*/  IMAD.U32 R4, RZ, RZ, UR6 ;  /* 0x00000006ff047e24 */ /* 0x000fe2000f8e00ff */
[----:B------:R-:W-:Y:S01]  /*e080*/  MOV R5, UR7 ;  /* 0x0000000700057c02 */ /* 0x000fe20008000f00 */
[----:B------:R-:W1:Y:S01]  /*e090*/  LDC.64 R2, c[0x4][R2] ;  /* 0x0100000002027b82 */ /* 0x000e620000000a00 */
[----:B------:R-:W-:Y:S01]  /*e0a0*/  IMAD.U32 R6, RZ, RZ, UR8 ;  /* 0x00000008ff067e24 */ /* 0x000fe2000f8e00ff */
[----:B------:R-:W-:Y:S01]  /*e0b0*/  MOV R10, UR4 ;  /* 0x00000004000a7c02 */ /* 0x000fe20008000f00 */
[----:B------:R-:W-:Y:S01]  /*e0c0*/  IMAD.U32 R7, RZ, RZ, UR9 ;  /* 0x00000009ff077e24 */ /* 0x000fe2000f8e00ff */
[----:B------:R-:W-:Y:S01]  /*e0d0*/  MOV R12, 0x1 ;  /* 0x00000001000c7802 */ /* 0x000fe20000000f00 */
[----:B------:R-:W-:-:S02]  /*e0e0*/  IMAD.U32 R11, RZ, RZ, UR5 ;  /* 0x00000005ff0b7e24 */ /* 0x000fc4000f8e00ff */
[----:B------:R-:W-:Y:S02]  /*e0f0*/  IMAD.MOV.U32 R8, RZ, RZ, 0x70 ;  /* 0x00000070ff087424 */ /* 0x000fe400078e00ff */
[----:B------:R-:W-:-:S07]  /*e100*/  IMAD.MOV.U32 R13, RZ, RZ, RZ ;  /* 0x000000ffff0d7224 */ /* 0x000fce00078e00ff */
[----:B------:R-:W-:-:S07]  /*e110*/  LEPC R20, `(.L_x_34) ;  /* 0x000000001014794e */ /* 0x000fce0000000000 */
[----:B-1----:R-:W-:Y:S05]  /*e120*/  CALL.ABS.NOINC R2 ;  /* 0x0000000002007343 */ /* 0x002fea0003c00000 */
.L_x_34:
[----:B------:R-:W2:Y:S01]  /*e130*/  LDL R4, [R1] ;  /* 0x0000000001047983 */ /* 0x000ea20000100800 */
[----:B------:R-:W1:Y:S01]  /*e140*/  LDC R0, c[0x0][0x428] ;  /* 0x00010a00ff007b82 */ /* 0x000e620000000800 */
[----:B------:R-:W-:Y:S02]  /*e150*/  ULDC.64 UR4, c[0x0][0x9f8] ;  /* 0x00027e0000047ab9 */ /* 0x000fe40000000a00 */
[----:B------:R-:W3:Y:S01]  /*e160*/  LDL.LU R6, [R1+0x8] ;  /* 0x0000080001067983 */ /* 0x000ee20000300800 */
[----:B-1----:R-:W-:-:S03]  /*e170*/  ISETP.NE.AND P1, PT, R0, 0x1, PT ;  /* 0x000000010000780c */ /* 0x002fc60003f25270 */
[----:B------:R-:W4:Y:S01]  /*e180*/  LDL R5, [R1+0x10] ;  /* 0x0000100001057983 */ /* 0x000f220000100800 */
[----:B------:R-:W-:Y:S01]  /*e190*/  ISETP.NE.U32.AND P0, PT, RZ, UR4, PT ;  /* 0x00000004ff007c0c */ /* 0x000fe2000bf05070 */
[----:B------:R-:W-:Y:S01]  /*e1a0*/  ULDC.64 UR6, c[0x0][0x208] ;  /* 0x0000820000067ab9 */ /* 0x000fe20000000a00 */
[----:B------:R-:W-:Y:S01]  /*e1b0*/  ULDC UR4, c[0x0][0xda8] ;  /* 0x00036a0000047ab9 */ /* 0x000fe20000000800 */
[----:B------:R-:W1:Y:S01]  /*e1c0*/  S2R R7, SR_TID.X ;  /* 0x0000000000077919 */ /* 0x000e620000002100 */
[----:B------:R-:W-:-:S05]  /*e1d0*/  ISETP.NE.AND.EX P0, PT, RZ, UR5, PT, P0 ;  /* 0x00000005ff007c0c */ /* 0x000fca000bf05300 */
[----:B------:R-:W2:Y:S08]  /*e1e0*/  @P1 LDC R2, c[0x0][0x42c] ;  /* 0x00010b00ff021b82 */ /* 0x000eb00000000800 */
[----:B------:R-:W2:Y:S01]  /*e1f0*/  @P1 LDC R3, c[0x0][0x430] ;  /* 0x00010c00ff031b82 */ /* 0x000ea20000000800 */
[----:B-1----:R-:W-:Y:S01]  /*e200*/  LOP3.LUT R7, R7, 0x1f, RZ, 0xc0, !PT ;  /* 0x0000001f07077812 */ /* 0x002fe200078ec0ff */
[----:B--2---:R-:W-:-:S04]  /*e210*/  @P1 IMAD.HI.U32 R2, R4, R2, RZ ;  /* 0x0000000204021227 */ /* 0x004fc800078e00ff */
[----:B------:R-:W-:Y:S01]  /*e220*/  IMAD.MOV.U32 R0, RZ, RZ, R4 ;  /* 0x000000ffff007224 */ /* 0x000fe200078e0004 */
[----:B------:R-:W-:Y:S02]  /*e230*/  @P1 SHF.R.U32.HI R0, RZ, R3, R2 ;  /* 0x00000003ff001219 */ /* 0x000fe40000011602 */
[----:B------:R-:W1:Y:S01]  /*e240*/  @P0 LDC.64 R2, c[0x0][0x9f8] ;  /* 0x00027e00ff020b82 */ /* 0x000e620000000a00 */
[----:B------:R-:W-:Y:S01]  /*e250*/  MOV R4, R19 ;  /* 0x0000001300047202 */ /* 0x000fe20000000f00 */
[----:B-1----:R-:W-:-:S05]  /*e260*/  @P0 IMAD.WIDE R2, R19, 0x4, R2 ;  /* 0x0000000413020825 */ /* 0x002fca00078e0202 */
[----:B------:R1:W5:Y:S01]  /*e270*/  @P0 LDG.E R4, desc[UR6][R2.64] ;  /* 0x0000000602040981 */ /* 0x000362000c1e1900 */
[----:B------:R-:W-:Y:S01]  /*e280*/  ISETP.NE.AND P1, PT, R7, RZ, PT ;  /* 0x000000ff0700720c */ /* 0x000fe20003f25270 */
[----:B---3--:R-:W-:-:S03]  /*e290*/  IMAD.MOV R8, RZ, RZ, -R6 ;  /* 0x000000ffff087224 */ /* 0x008fc600078e0a06 */
[----:B------:R-:W-:Y:S01]  /*e2a0*/  PLOP3.LUT P2, PT, P1, PT, PT, 0x8, 0x0 ;  /* 0x000000000000781c */ /* 0x000fe20000f4e170 */
[----:B----4-:R-:W-:-:S04]  /*e2b0*/  IMAD R8, R8, UR4, R5 ;  /* 0x0000000408087c24 */ /* 0x010fc8000f8e0205 */
[----:B------:R-:W-:-:S04]  /*e2c0*/  IMAD.SHL.U32 R8, R8, 0x80, RZ ;  /* 0x0000008008087824 */ /* 0x000fc800078e00ff */
[----:B------:R-:W-:-:S05]  /*e2d0*/  VOTEU.ALL UP1, P1 ;  /* 0x00000000003f7886 */ /* 0x000fca0000820000 */
[----:B------:R-:W-:-:S04]  /*e2e0*/  @!UP1 UIADD3 UR8, UP0, UR36, 0x270, URZ ;  /* 0x0000027024089890 */ /* 0x000fc8000ff1e03f */
[----:B------:R-:W-:-:S03]  /*e2f0*/  @!UP1 UIADD3.X UR9, URZ, UR37, URZ, UP0, !UPT ;  /* 0x000000253f099290 */ /* 0x000fc600087fe43f */
[----:B-1----:R-:W-:-:S09]  /*e300*/  VOTEU.ALL UP0, P1 ;  /* 0x00000000003f7886 */ /* 0x002fd20000800000 */
.L_x_36:
[----:B------:R-:W2:Y:S01]  /*e310*/  LDL R2, [R1] ;  /* 0x0000000001027983 */ /* 0x000ea20000100800 */
[----:B------:R-:W-:Y:S02]  /*e320*/  PLOP3.LUT P0, PT, P0, P2, PT, 0xa2, 0x0 ;  /* 0x000000000000781c */ /* 0x000fe40000705472 */
[----:B------:R-:W-:Y:S01]  /*e330*/  @P2 R2UR P0, UR7, R19 ;  /* 0x00000000130722ca */ /* 0x000fe20000000000 */
[----:B------:R-:W-:-:S07]  /*e340*/  UMOV UR4, URZ ;  /* 0x0000003f00047c82 */ /* 0x000fce0008000000 */
[----:B------:R-:W-:Y:S02]  /*e350*/  PLOP3.LUT P0, PT, P0, P2, PT, 0xa2, 0x0 ;  /* 0x000000000000781c */ /* 0x000fe40000705472 */
[----:B--2---:R-:W-:-:S08]  /*e360*/  @P2 R2UR.OR P0, UR6, R2 ;  /* 0x00000000020622ca */ /* 0x004fd00000100000 */
[----:B------:R-:W-:Y:S02]  /*e370*/  PLOP3.LUT P0, PT, P0, P2, PT, 0xa2, 0x0 ;  /* 0x000000000000781c */ /* 0x000fe40000705472 */
[----:B------:R-:W-:-:S08]  /*e380*/  @P2 R2UR.OR P0, UR5, R8 ;  /* 0x00000000080522ca */ /* 0x000fd00000100000 */
[----:B------:R-:W-:-:S05]  /*e390*/  @P2 PLOP3.LUT P2, PT, P0, PT, PT, 0x80, 0x0 ;  /* 0x000000000000281c */ /* 0x000fca000074f070 */
[----:B------:R1:W-:Y:S08]  /*e3a0*/  @!UP0 UTMAPF.L2.4D [UR4], [UR8] ;  /* 0x00000004080085b8 */ /* 0x0003f00008018000 */
[----:B-1----:R-:W-:Y:S05]  /*e3b0*/  @P2 BRA.U.ANY `(.L_x_36) ;  /* 0xfffffffd00d42947 */ /* 0x002fea000393ffff */
[----:B------:R-:W-:Y:S01]  /*e3c0*/  PLOP3.LUT P2, PT, P1, PT, PT, 0x8, 0x0 ;  /* 0x000000000000781c */ /* 0x000fe20000f4e170 */
[----:B------:R-:W-:Y:S01]  /*e3d0*/  VOTEU.ALL UP0, P1 ;  /* 0x00000000003f7886 */ /* 0x000fe20000800000 */
[----:B------:R-:W-:-:S11]  /*e3e0*/  UMOV UR4, 0x40 ;  /* 0x0000004000047882 */ /* 0x000fd60000000000 */
.L_x_37:
[----:B------:R-:W2:Y:S01]  /*e3f0*/  LDL R2, [R1] ;  /* 0x0000000001027983 */ /* 0x000ea20000100800 */
[----:B------:R-:W-:Y:S02]  /*e400*/  PLOP3.LUT P0, PT, P0, P2, PT, 0xa2, 0x0 ;  /* 0x000000000000781c */ /* 0x000fe40000705472 */
[----:B------:R-:W-:-:S08]  /*e410*/  @P2 R2UR P0, UR7, R19 ;  /* 0x00000000130722ca */ /* 0x000fd00000000000 */
[----:B------:R-:W-:Y:S02]  /*e420*/  PLOP3.LUT P0, PT, P0, P2, PT, 0xa2, 0x0 ;  /* 0x000000000000781c */ /* 0x000fe40000705472 */
[----:B--2---:R-:W-:-:S08]  /*e430*/  @P2 R2UR.OR P0, UR6, R2 ;  /* 0x00000000020622ca */ /* 0x004fd00000100000 */
[----:B------:R-:W-:Y:S02]  /*e440*/  PLOP3.LUT P0, PT, P0, P2, PT, 0xa2, 0x0 ;  /* 0x000000000000781c */ /* 0x000fe40000705472 */
[----:B------:R-:W-:-:S08]  /*e450*/  @P2 R2UR.OR P0, UR5, R8 ;  /* 0x00000000080522ca */ /* 0x000fd00000100000 */
[----:B------:R-:W-:-:S05]  /*e460*/  @P2 PLOP3.LUT P2, PT, P0, PT, PT, 0x80, 0x0 ;  /* 0x000000000000281c */ /* 0x000fca000074f070 */
[----:B------:R1:W-:Y:S08]  /*e470*/  @!UP0 UTMAPF.L2.4D [UR4], [UR8] ;  /* 0x00000004080085b8 */ /* 0x0003f00008018000 */
[----:B-1----:R-:W-:Y:S05]  /*e480*/  @P2 BRA.U.ANY `(.L_x_37) ;  /* 0xfffffffd00d82947 */ /* 0x002fea000393ffff */
[----:B------:R-:W1:Y:S01]  /*e490*/  LDC.64 R2, c[0x0][0x3f8] ;  /* 0x0000fe00ff027b82 */ /* 0x000e620000000a00 */
[----:B------:R-:W-:Y:S01]  /*e4a0*/  UMOV UR4, 0xffffffff ;  /* 0xffffffff00047882 */ /* 0x000fe20000000000 */
[----:B-1----:R-:W-:-:S04]  /*e4b0*/  ISETP.NE.U32.AND P0, PT, R2, RZ, PT ;  /* 0x000000ff0200720c */ /* 0x002fc80003f05070 */
[----:B------:R-:W-:-:S04]  /*e4c0*/  ISETP.NE.AND.EX P0, PT, R3, RZ, PT, P0 ;  /* 0x000000ff0300720c */ /* 0x000fc80003f05300 */
[----:B-----5:R-:W-:Y:S01]  /*e4d0*/  SEL R5, R4, RZ, !P0 ;  /* 0x000000ff04057207 */ /* 0x020fe20004000000 */
[----:B------:R-:W-:Y:S08]  /*e4e0*/  BRA.DIV UR4, `(.L_x_38) ;  /* 0x0000002604907947 */ /* 0x000ff0000b800000 */
.L_x_91:
[----:B------:R-:W2:Y:S01]  /*e4f0*/  LDL R6, [R1+0xc] ;  /* 0x00000c0001067983 */ /* 0x000ea20000100800 */
[----:B------:R-:W-:Y:S01]  /*e500*/  UMOV UR4, 0xffffffff ;  /* 0xffffffff00047882 */ /* 0x000fe20000000000 */
[----:B------:R-:W-:Y:S02]  /*e510*/  SHF.R.S32.HI R11, RZ, 0x1f, R4 ;  /* 0x0000001fff0b7819 */ /* 0x000fe40000011404 */
[----:B--2---:R-:W-:Y:S01]  /*e520*/  IADD3 R10, R6, -0x1, RZ ;  /* 0xffffffff060a7810 */ /* 0x004fe20007ffe0ff */
[----:B------:R-:W-:Y:S06]  /*e530*/  BRA.DIV UR4, `(.L_x_39) ;  /* 0x0000002604b07947 */ /* 0x000fec000b800000 */
[----:B------:R-:W-:-:S13]  /*e540*/  ELECT P6, URZ, PT ;  /* 0x00000000003f782f */ /* 0x000fda00038c0000 */
.L_x_94:
[----:B------:R-:W-:Y:S05]  /*e550*/  @!P6 BRA `(.L_x_40) ;  /* 0x000000040000e947 */ /* 0x000fea0003800000 */
[----:B------:R-:W-:Y:S02]  /*e560*/  IMAD.MOV.U32 R18, RZ, RZ, R10 ;  /* 0x000000ffff127224 */ /* 0x000fe400078e000a */
[----:B------:R-:W-:Y:S01]  /*e570*/  IMAD.MOV.U32 R5, RZ, RZ, R4 ;  /* 0x000000ffff057224 */ /* 0x000fe200078e0004 */
[----:B------:R-:W-:Y:S06]  /*e580*/  @!P0 BRA `(.L_x_41) ;  /* 0x00000000004c8947 */ /* 0x000fec0003800000 */
[----:B------:R-:W1:Y:S01]  /*e590*/  LDC R9, c[0x0][0x41c] ;  /* 0x00010700ff097b82 */ /* 0x000e620000000800 */
[----:B------:R-:W-:Y:S01]  /*e5a0*/  MOV R5, R10 ;  /* 0x0000000a00057202 */ /* 0x000fe20000000f00 */
[----:B------:R-:W-:Y:S01]  /*e5b0*/  ULDC.64 UR4, c[0x0][0x408] ;  /* 0x0001020000047ab9 */ /* 0x000fe20000000a00 */
[----:B------:R-:W-:Y:S01]  /*e5c0*/  ULDC.64 UR6, c[0x0][0x208] ;  /* 0x0000820000067ab9 */ /* 0x000fe20000000a00 */
[----:B-1----:R-:W-:-:S13]  /*e5d0*/  ISETP.NE.AND P1, PT, R9, 0x1, PT ;  /* 0x000000010900780c */ /* 0x002fda0003f25270 */
[----:B------:R-:W1:Y:S02]  /*e5e0*/  @P1 LDC.64 R6, c[0x0][0x420] ;  /* 0x00010800ff061b82 */ /* 0x000e640000000a00 */
[----:B-1----:R-:W-:-:S05]  /*e5f0*/  @P1 IMAD.HI.U32 R6, R10, R6, RZ ;  /* 0x000000060a061227 */ /* 0x002fca00078e00ff */
[----:B------:R-:W-:Y:S01]  /*e600*/  @P1 SHF.R.U32.HI R5, RZ, R7, R6 ;  /* 0x00000007ff051219 */ /* 0x000fe20000011606 */
[----:B------:R-:W-:-:S03]  /*e610*/  IMAD R6, R11, UR4, RZ ;  /* 0x000000040b067c24 */ /* 0x000fc6000f8e02ff */
[--C-:B------:R-:W-:Y:S01]  /*e620*/  SHF.R.S32.HI R7, RZ, 0x1f, R5.reuse ;  /* 0x0000001fff077819 */ /* 0x100fe20000011405 */
[----:B------:R-:W-:-:S04]  /*e630*/  IMAD.MOV R18, RZ, RZ, -R5 ;  /* 0x000000ffff127224 */ /* 0x000fc800078e0a05 */
[----:B------:R-:W-:Y:S02]  /*e640*/  IMAD R18, R9, R18, R10 ;  /* 0x0000001209127224 */ /* 0x000fe400078e020a */
[----:B------:R-:W-:Y:S02]  /*e650*/  IMAD R9, R4, UR5, R6 ;  /* 0x0000000504097c24 */ /* 0x000fe4000f8e0206 */
[----:B------:R-:W-:-:S04]  /*e660*/  IMAD.MOV.U32 R6, RZ, RZ, R5 ;  /* 0x000000ffff067224 */ /* 0x000fc800078e0005 */
[----:B------:R-:W-:-:S05]  /*e670*/  IMAD.WIDE.U32 R6, R4, UR4, R6 ;  /* 0x0000000404067c25 */ /* 0x000fca000f8e0006 */
[----:B------:R-:W-:Y:S02]  /*e680*/  IADD3 R5, R7, R9, RZ ;  /* 0x0000000907057210 */ /* 0x000fe40007ffe0ff */
[----:B------:R-:W-:-:S04]  /*e690*/  LEA R12, P1, R6, R2, 0x2 ;  /* 0x00000002060c7211 */ /* 0x000fc800078210ff */
[----:B------:R-:W-:-:S05]  /*e6a0*/  LEA.HI.X R13, R6, R3, R5, 0x2, P1 ;  /* 0x00000003060d7211 */ /* 0x000fca00008f1405 */
[----:B------:R1:W5:Y:S04]  /*e6b0*/  LDG.E R5, desc[UR6][R12.64] ;  /* 0x000000060c057981 */ /* 0x000368000c1e1900 */
.L_x_41:
[----:B------:R-:W2:Y:S01]  /*e6c0*/  S2R R7, SR_CgaCtaId ;  /* 0x0000000000077919 */ /* 0x000ea20000008800 */
[----:B------:R-:W-:-:S04]  /*e6d0*/  MOV R6, 0x400 ;  /* 0x0000040000067802 */ /* 0x000fc80000000f00 */
[----:B--2---:R-:W-:Y:S02]  /*e6e0*/  LEA R6, R7, R6, 0x18 ;  /* 0x0000000607067211 */ /* 0x004fe400078ec0ff */
[----:B------:R-:W-:-:S03]  /*e6f0*/  SHF.L.U32 R7, R17, 0x1f, RZ ;  /* 0x0000001f11077819 */ /* 0x000fc600000006ff */
[----:B------:R-:W-:-:S04]  /*e700*/  IMAD R6, R16, 0x8, R6 ;  /* 0x0000000810067824 */ /* 0x000fc800078e0206 */
[----:B------:R-:W2:Y:S02]  /*e710*/  SYNCS.PHASECHK.TRANS64.TRYWAIT P1, [R6+URZ+0x34840], R7 ;  /* 0x03484007060075a7 */ /* 0x000ea4000802017f */
[----:B--2---:R-:W-:Y:S05]  /*e720*/  @!P1 BRA `(.L_x_42) ;  /* 0x0000002400549947 */ /* 0x004fea0003800000 */
.L_x_95:
[----:B------:R-:W3:Y:S02]  /*e730*/  S2R R9, SR_TID.X ;  /* 0x0000000000097919 */ /* 0x000ee40000002100 */
[----:B---3--:R-:W-:-:S04]  /*e740*/  LOP3.LUT R9, R9, 0x7f, RZ, 0xc0, !PT ;  /* 0x0000007f09097812 */ /* 0x008fc800078ec0ff */
[----:B------:R-:W-:-:S13]  /*e750*/  ISETP.NE.AND P1, PT, R9, RZ, PT ;  /* 0x000000ff0900720c */ /* 0x000fda0003f25270 */
[----:B------:R-:W-:Y:S05]  /*e760*/  @P1 BRA `(.L_x_43) ;  /* 0x00000000001c1947 */ /* 0x000fea0003800000 */
[----:B------:R-:W3:Y:S01]  /*e770*/  S2R R9, SR_TID.X ;  /* 0x0000000000097919 */ /* 0x000ee20000002100 */
[----:B--2---:R-:W-:-:S04]  /*e780*/  IMAD.MOV.U32 R7, RZ, RZ, 0xb000 ;  /* 0x0000b000ff077424 */ /* 0x004fc800078e00ff */
[----:B------:R4:W-:Y:S01]  /*e790*/  SYNCS.ARRIVE.TRANS64 RZ, [R6+URZ+0x34830], R7 ;  /* 0x0348300706ff79a7 */ /* 0x0009e2000800003f */
[----:B---3--:R-:W-:-:S04]  /*e7a0*/  LOP3.LUT R9, R9, 0x1f, RZ, 0xc0, !PT ;  /* 0x0000001f09097812 */ /* 0x008fc800078ec0ff */
[----:B------:R-:W-:-:S13]  /*e7b0*/  ISETP.NE.AND P1, PT, R9, RZ, PT ;  /* 0x000000ff0900720c */ /* 0x000fda0003f25270 */
[----:B----4-:R-:W-:Y:S05]  /*e7c0*/  @!P1 BRA `(.L_x_43) ;  /* 0x0000000000049947 */ /* 0x010fea0003800000 */
[----:B------:R-:W-:Y:S01]  /*e7d0*/  BPT.TRAP 0x1 ;  /* 0x000000040000795c */ /* 0x000fe20000300000 */
.L_x_43:
[----:B------:R-:W3:Y:S01]  /*e7e0*/  S2R R9, SR_CgaCtaId ;  /* 0x0000000000097919 */ /* 0x000ee20000008800 */
[----:B--2---:R-:W-:Y:S01]  /*e7f0*/  MOV R7, 0x400 ;  /* 0x0000040000077802 */ /* 0x004fe20000000f00 */
[----:B------:R-:W-:Y:S01]  /*e800*/  UIADD3 UR4, UP0, UR36, 0x370, URZ ;  /* 0x0000037024047890 */ /* 0x000fe2000ff1e03f */
[----:B------:R-:W-:Y:S01]  /*e810*/  R2UR UR9, R6 ;  /* 0x00000000060972ca */ /* 0x000fe200000e0000 */
[----:B------:R-:W-:Y:S01]  /*e820*/  UMOV UR10, URZ ;  /* 0x0000003f000a7c82 */ /* 0x000fe20008000000 */
[----:B------:R-:W-:Y:S01]  /*e830*/  R2UR UR11, R18 ;  /* 0x00000000120b72ca */ /* 0x000fe200000e0000 */
[----:B------:R-:W-:Y:S01]  /*e840*/  UIADD3.X UR5, URZ, UR37, URZ, UP0, !UPT ;  /* 0x000000253f057290 */ /* 0x000fe200087fe43f */
[----:B------:R-:W-:Y:S01]  /*e850*/  R2UR UR12, R0 ;  /* 0x00000000000c72ca */ /* 0x000fe200000e0000 */
[----:B------:R-:W-:Y:S01]  /*e860*/  UMOV UR7, 0x14f00000 ;  /* 0x14f0000000077882 */ /* 0x000fe20000000000 */
[----:B-----5:R-:W-:Y:S01]  /*e870*/  R2UR UR13, R5 ;  /* 0x00000000050d72ca */ /* 0x020fe200000e0000 */
[----:B------:R-:W-:-:S06]  /*e880*/  UMOV UR15, 0x40 ;  /* 0x00000040000f7882 */ /* 0x000fcc0000000000 */
[----:B------:R-:W-:Y:S02]  /*e890*/  UIADD3 UR9, UR9, 0x34830, URZ ;  /* 0x0003483009097890 */ /* 0x000fe4000fffe03f */
[----:B------:R-:W-:Y:S01]  /*e8a0*/  UIMAD UR11, UR11, 0xb0, URZ ;  /* 0x000000b00b0b78a4 */ /* 0x000fe2000f8e023f */
[----:B---3--:R-:W-:-:S05]  /*e8b0*/  LEA R7, R9, R7, 0x18 ;  /* 0x0000000709077211 */ /* 0x008fca00078ec0ff */
[----:B------:R-:W-:-:S05]  /*e8c0*/  IMAD R6, R16, 0xb000, R7 ;  /* 0x0000b00010067824 */ /* 0x000fca00078e0207 */
[----:B------:R-:W-:-:S13]  /*e8d0*/  R2UR UR6, R6 ;  /* 0x00000000060672ca */ /* 0x000fda00000e0000 */
[----:B------:R-:W-:Y:S02]  /*e8e0*/  UIADD3 UR8, UR6, 0x1e400, URZ ;  /* 0x0001e40006087890 */ /* 0x000fe4000fffe03f */
[----:B------:R-:W-:-:S03]  /*e8f0*/  UIADD3 UR14, UR6, 0x23c00, URZ ;  /* 0x00023c00060e7890 */ /* 0x000fc6000fffe03f */
[----:B------:R-:W-:-:S04]  /*e900*/  UMOV UR6, 0x0 ;  /* 0x0000000000067882 */ /* 0x000fc80000000000 */
[----:B------:R2:W-:Y:S02]  /*e910*/  UTMALDG.4D [UR8], [UR4], desc[UR6] ;  /* 0x00000608040075b4 */ /* 0x0005e40008019000 */
[----:B--2---:R-:W-:Y:S01]  /*e920*/  UMOV UR8, UR14 ;  /* 0x0000000e00087c82 */ /* 0x004fe20008000000 */
[----:B------:R-:W-:Y:S02]  /*e930*/  UMOV UR10, UR15 ;  /* 0x0000000f000a7c82 */ /* 0x000fe40008000000 */
[----:B------:R2:W-:Y:S02]  /*e940*/  UTMALDG.4D [UR8], [UR4], desc[UR6] ;  /* 0x00000608040075b4 */ /* 0x0005e40008019000 */
[----:B--2---:R-:W-:Y:S01]  /*e950*/  NOP ;  /* 0x0000000000007918 */ /* 0x004fe20000000000 */
.L_x_40:
[----:B------:R-:W2:Y:S04]  /*e960*/  LDL.LU R14, [R1] ;  /* 0x00000000010e7983 */ /* 0x000ea80000300800 */
[----:B-1----:R-:W3:Y:S01]  /*e970*/  LDL R13, [R1+0x18] ;  /* 0x00001800010d7983 */ /* 0x002ee20000100800 */
[----:B------:R-:W-:-:S03]  /*e980*/  MOV R9, 0x400 ;  /* 0x0000040000097802 */ /* 0x000fc60000000f00 */
[----:B------:R-:W4:Y:S01]  /*e990*/  LDL.LU R7, [R1+0x14] ;  /* 0x0000140001077983 */ /* 0x000f220000300800 */
[----:B------:R-:W1:Y:S01]  /*e9a0*/  S2R R12, SR_CgaCtaId ;  /* 0x00000000000c7919 */ /* 0x000e620000008800 */
[----:B------:R-:W-:Y:S05]  /*e9b0*/  WARPSYNC.ALL ;  /* 0x0000000000007948 */ /* 0x000fea0003800000 */
[----:B------:R-:W-:-:S13]  /*e9c0*/  ELECT P1, URZ, PT ;  /* 0x00000000003f782f */ /* 0x000fda0003820000 */
[C---:B------:R-:W-:Y:S01]  /*e9d0*/  @P1 R2UR UR13, R19.reuse ;  /* 0x00000000130d12ca */ /* 0x040fe200000e0000 */
[----:B------:R-:W-:Y:S01]  /*e9e0*/  UIADD3 UR4, UP0, UR36, 0x270, URZ ;  /* 0x0000027024047890 */ /* 0x000fe2000ff1e03f */
[C---:B------:R-:W-:Y:S02]  /*e9f0*/  @P1 R2UR UR11, R8.reuse ;  /* 0x00000000080b12ca */ /* 0x040fe400000e0000 */
[----:B------:R-:W-:Y:S02]  /*ea00*/  @P1 R2UR UR21, R19 ;  /* 0x00000000131512ca */ /* 0x000fe400000e0000 */
[----:B------:R-:W-:Y:S01]  /*ea10*/  @P1 R2UR UR19, R8 ;  /* 0x00000000081312ca */ /* 0x000fe200000e0000 */
[----:B------:R-:W-:Y:S01]  /*ea20*/  UIADD3.X UR5, URZ, UR37, URZ, UP0, !UPT ;  /* 0x000000253f057290 */ /* 0x000fe200087fe43f */
[----:B-1----:R-:W-:-:S04]  /*ea30*/  LEA R9, R12, R9, 0x18 ;  /* 0x000000090c097211 */ /* 0x002fc800078ec0ff */
[----:B------:R-:W-:Y:S02]  /*ea40*/  R2UR UR16, R9 ;  /* 0x00000000091072ca */ /* 0x000fe400000e0000 */
[----:B------:R-:W-:Y:S01]  /*ea50*/  @P1 MOV R6, 0x8000 ;  /* 0x0000800000061802 */ /* 0x000fe20000000f00 */
[----:B------:R-:W-:Y:S10]  /*ea60*/  BAR.SYNC.DEFER_BLOCKING 0x8, 0x120 ;  /* 0x0204800000007b1d */ /* 0x000ff40000010000 */
[----:B------:R-:W-:-:S02]  /*ea70*/  UIADD3 UR8, UR16, 0x16400, URZ ;  /* 0x0001640010087890 */ /* 0x000fc4000fffe03f */
[----:B------:R-:W-:Y:S02]  /*ea80*/  UIADD3 UR9, UR16, 0x34800, URZ ;  /* 0x0003480010097890 */ /* 0x000fe4000fffe03f */
[----:B------:R-:W-:Y:S01]  /*ea90*/  UIADD3 UR16, UR16, 0x1a400, URZ ;  /* 0x0001a40010107890 */ /* 0x000fe2000fffe03f */
[----:B------:R-:W-:Y:S01]  /*eaa0*/  UMOV UR6, 0x0 ;  /* 0x0000000000067882 */ /* 0x000fe20000000000 */
[----:B------:R-:W-:Y:S01]  /*eab0*/  UMOV UR7, 0x12f00000 ;  /* 0x12f0000000077882 */ /* 0x000fe20000000000 */
[----:B------:R-:W-:Y:S01]  /*eac0*/  UMOV UR10, URZ ;  /* 0x0000003f000a7c82 */ /* 0x000fe20008000000 */
[----:B------:R3:W-:Y:S01]  /*ead0*/  @P1 SYNCS.ARRIVE.TRANS64 RZ, [R9+URZ+0x34800], R6 ;  /* 0x0348000609ff19a7 */ /* 0x0007e2000800003f */
[----:B------:R-:W-:Y:S01]  /*eae0*/  UMOV UR14, 0x0 ;  /* 0x00000000000e7882 */ /* 0x000fe20000000000 */
[----:B------:R-:W-:Y:S01]  /*eaf0*/  UMOV UR15, 0x12f00000 ;  /* 0x12f00000000f7882 */ /* 0x000fe20000000000 */
[----:B------:R-:W-:Y:S01]  /*eb00*/  UMOV UR18, 0x40 ;  /* 0x0000004000127882 */ /* 0x000fe20000000000 */
[----:B------:R-:W-:Y:S01]  /*eb10*/  UMOV UR17, UR9 ;  /* 0x0000000900117c82 */ /* 0x000fe20008000000 */
[----:B------:R-:W-:Y:S01]  /*eb20*/  BSSY B0, `(.L_x_44) ;  /* 0x000000a000007945 */ /* 0x000fe20003800000 */
[----:B--2---:R-:W-:-:S02]  /*eb30*/  @P1 R2UR UR12, R14 ;  /* 0x000000000e0c12ca */ /* 0x004fc400000e0000 */
[----:B------:R-:W-:Y:S02]  /*eb40*/  @P1 R2UR UR20, R14 ;  /* 0x000000000e1412ca */ /* 0x000fe400000e0000 */
[----:B---3--:R-:W-:-:S04]  /*eb50*/  LOP3.LUT R6, R13, 0x1, RZ, 0xc, !PT ;  /* 0x000000010d067812 */ /* 0x008fc800078e0cff */
[----:B------:R-:W-:-:S05]  /*eb60*/  SHF.L.U32 R6, R6, 0x1f, RZ ;  /* 0x0000001f06067819 */ /* 0x000fca00000006ff */
[----:B------:R1:W-:Y:S02]  /*eb70*/  UTMALDG.4D [UR8], [UR4], desc[UR6] ;  /* 0x00000608040075b4 */ /* 0x0003e40008019000 */
[----:B------:R1:W-:Y:S01]  /*eb80*/  UTMALDG.4D [UR16], [UR4], desc[UR14] ;  /* 0x00000e10040075b4 */ /* 0x0003e20008019000 */
[----:B------:R-:W2:Y:S01]  /*eb90*/  SYNCS.PHASECHK.TRANS64.TRYWAIT P1, [R9+URZ+0x34820], R6 ;  /* 0x03482006090075a7 */ /* 0x000ea2000802017f */
[----:B----4-:R-:W-:Y:S01]  /*eba0*/  ISETP.GE.AND P2, PT, R7, 0xb1, PT ;  /* 0x000000b10700780c */ /* 0x010fe20003f46270 */
[----:B-12---:R-:W-:-:S12]  /*ebb0*/  @!P1 BRA `(.L_x_45) ;  /* 0x0000002000449947 */ /* 0x006fd80003800000 */
.L_x_96:
[----:B------:R-:W-:Y:S05]  /*ebc0*/  BSYNC B0 ;  /* 0x0000000000007941 */ /* 0x000fea0003800000 */
.L_x_44:
[----:B------:R-:W-:Y:S05]  /*ebd0*/  @!P2 BRA `(.L_x_46) ;  /* 0x000000140094a947 */ /* 0x000fea0003800000 */
[----:B-1----:R-:W2:Y:S01]  /*ebe0*/  LDL R7, [R1+0xc] ;  /* 0x00000c0001077983 */ /* 0x002ea20000100800 */
[----:B------:R-:W-:Y:S02]  /*ebf0*/  IMAD.MOV.U32 R6, RZ, RZ, 0x1 ;  /* 0x00000001ff067424 */ /* 0x000fe400078e00ff */
[----:B--2---:R-:W-:-:S05]  /*ec00*/  IMAD.MOV R13, RZ, RZ, -R7 ;  /* 0x000000ffff0d7224 */ /* 0x004fca00078e0a07 */
[----:B------:R-:W-:-:S04]  /*ec10*/  VIADDMNMX R13, R13, R6, 0xffffffff, !PT ;  /* 0xffffffff0d0d7446 */ /* 0x000fc80007800106 */
[----:B------:R-:W-:-:S04]  /*ec20*/  IADD3 R6, R7, R13, RZ ;  /* 0x0000000d07067210 */ /* 0x000fc80007ffe0ff */
[----:B------:R-:W-:-:S04]  /*ec30*/  LOP3.LUT R6, R6, 0x1, RZ, 0xc0, !PT ;  /* 0x0000000106067812 */ /* 0x000fc800078ec0ff */
[----:B------:R-:W-:Y:S01]  /*ec40*/  ISETP.NE.U32.AND P1, PT, R6, 0x1, PT ;  /* 0x000000010600780c */ /* 0x000fe20003f25070 */
[----:B------:R-:W-:-:S12]  /*ec50*/  VIADD R6, R7, 0xfffffffe ;  /* 0xfffffffe07067836 */ /* 0x000fd80000000000 */
[----:B------:R-:W-:Y:S05]  /*ec60*/  @P1 BRA `(.L_x_47) ;  /* 0x0000000400d81947 */ /* 0x000fea0003800000 */
[----:B------:R-:W-:Y:S01]  /*ec70*/  VIADD R7, R16, 0x1 ;  /* 0x0000000110077836 */ /* 0x000fe20000000000 */
[----:B------:R-:W-:Y:S04]  /*ec80*/  BSSY B0, `(.L_x_48) ;  /* 0x0000070000007945 */ /* 0x000fe80003800000 */
[----:B------:R-:W-:-:S04]  /*ec90*/  ISETP.NE.AND P1, PT, R7, 0x2, PT ;  /* 0x000000020700780c */ /* 0x000fc80003f25270 */
[----:B------:R-:W-:Y:S02]  /*eca0*/  SEL R12, RZ, 0x1, P1 ;  /* 0x00000001ff0c7807 */ /* 0x000fe40000800000 */
[----:B------:R-:W-:Y:S02]  /*ecb0*/  SEL R7, R7, RZ, P1 ;  /* 0x000000ff07077207 */ /* 0x000fe40000800000 */
[----:B------:R-:W-:Y:S01]  /*ecc0*/  LOP3.LUT R12, R17, R12, RZ, 0x3c, !PT ;  /* 0x0000000c110c7212 */ /* 0x000fe200078e3cff */
[----:B------:R-:W-:Y:S06]  /*ecd0*/  @!P6 BRA `(.L_x_49) ;  /* 0x0000000400a8e947 */ /* 0x000fec0003800000 */
[----:B------:R-:W-:Y:S01]  /*ece0*/  MOV R8, R5 ;  /* 0x0000000500087202 */ /* 0x000fe20000000f00 */
[----:B------:R-:W-:Y:S06]  /*ecf0*/  @!P0 BRA `(.L_x_50) ;  /* 0x0000000000488947 */ /* 0x000fec0003800000 */
[----:B------:R-:W1:Y:S01]  /*ed00*/  LDC R15, c[0x0][0x41c] ;  /* 0x00010700ff0f7b82 */ /* 0x000e620000000800 */
[----:B------:R-:W-:Y:S01]  /*ed10*/  ULDC.64 UR4, c[0x0][0x408] ;  /* 0x0001020000047ab9 */ /* 0x000fe20000000a00 */
[----:B------:R-:W-:Y:S01]  /*ed20*/  ULDC.64 UR6, c[0x0][0x208] ;  /* 0x0000820000067ab9 */ /* 0x000fe20000000a00 */
[----:B-1----:R-:W-:-:S13]  /*ed30*/  ISETP.NE.AND P1, PT, R15, 0x1, PT ;  /* 0x000000010f00780c */ /* 0x002fda0003f25270 */
[----:B------:R-:W1:Y:S02]  /*ed40*/  @P1 LDC.64 R8, c[0x0][0x420] ;  /* 0x00010800ff081b82 */ /* 0x000e640000000a00 */
[----:B-1----:R-:W-:-:S04]  /*ed50*/  @P1 IMAD.HI.U32 R14, R6, R8, RZ ;  /* 0x00000008060e1227 */ /* 0x002fc800078e00ff */
[----:B------:R-:W-:Y:S01]  /*ed60*/  IMAD.MOV.U32 R8, RZ, RZ, R6 ;  /* 0x000000ffff087224 */ /* 0x000fe200078e0006 */
[----:B------:R-:W-:Y:S01]  /*ed70*/  @P1 SHF.R.U32.HI R8, RZ, R9, R14 ;  /* 0x00000009ff081219 */ /* 0x000fe2000001160e */
[----:B------:R-:W-:-:S04]  /*ed80*/  IMAD R14, R11, UR4, RZ ;  /* 0x000000040b0e7c24 */ /* 0x000fc8000f8e02ff */
[----:B------:R-:W-:Y:S02]  /*ed90*/  IMAD.MOV R9, RZ, RZ, -R8 ;  /* 0x000000ffff097224 */ /* 0x000fe400078e0a08 */
[----:B------:R-:W-:Y:S02]  /*eda0*/  IMAD R14, R4, UR5, R14 ;  /* 0x00000005040e7c24 */ /* 0x000fe4000f8e020e */
[----:B------:R-:W-:Y:S01]  /*edb0*/  IMAD R6, R15, R9, R6 ;  /* 0x000000090f067224 */ /* 0x000fe200078e0206 */
[----:B------:R-:W-:-:S03]  /*edc0*/  SHF.R.S32.HI R9, RZ, 0x1f, R8 ;  /* 0x0000001fff097819 */ /* 0x000fc60000011408 */
[----:B------:R-:W-:-:S03]  /*edd0*/  IMAD.WIDE.U32 R8, R4, UR4, R8 ;  /* 0x0000000404087c25 */ /* 0x000fc6000f8e0008 */
[----:B------:R-:W-:Y:S02]  /*ede0*/  LEA R2, P1, R8, R2, 0x2 ;  /* 0x0000000208027211 */ /* 0x000fe400078210ff */
[----:B------:R-:W-:-:S04]  /*edf0*/  IADD3 R9, R14, R9, RZ ;  /* 0x000000090e097210 */ /* 0x000fc80007ffe0ff */
[----:B------:R-:W-:-:S05]  /*ee00*/  LEA.HI.X R3, R8, R3, R9, 0x2, P1 ;  /* 0x0000000308037211 */ /* 0x000fca00008f1409 */
[----:B------:R1:W5:Y:S02]  /*ee10*/  LDG.E R8, desc[UR6][R2.64] ;  /* 0x0000000602087981 */ /* 0x000364000c1e1900 */
.L_x_50:
[----:B-1----:R-:W1:Y:S01]  /*ee20*/  S2R R3, SR_CgaCtaId ;  /* 0x0000000000037919 */ /* 0x002e620000008800 */
[----:B------:R-:W-:-:S04]  /*ee30*/  MOV R2, 0x400 ;  /* 0x0000040000027802 */ /* 0x000fc80000000f00 */
[----:B-1----:R-:W-:Y:S02]  /*ee40*/  LEA R2, R3, R2, 0x18 ;  /* 0x0000000203027211 */ /* 0x002fe400078ec0ff */
[----:B------:R-:W-:-:S03]  /*ee50*/  SHF.L.U32 R3, R12, 0x1f, RZ ;  /* 0x0000001f0c037819 */ /* 0x000fc600000006ff */
[----:B------:R-:W-:-:S04]  /*ee60*/  IMAD R2, R7, 0x8, R2 ;  /* 0x0000000807027824 */ /* 0x000fc800078e0202 */
[----:B------:R-:W1:Y:S02]  /*ee70*/  SYNCS.PHASECHK.TRANS64.TRYWAIT P1, [R2+URZ+0x34840], R3 ;  /* 0x03484003020075a7 */ /* 0x000e64000802017f */
[----:B-1----:R-:W-:Y:S05]  /*ee80*/  @!P1 BRA `(.L_x_51) ;  /* 0x0000001c00b09947 */ /* 0x002fea0003800000 */
.L_x_97:
[----:B------:R-:W2:Y:S02]  /*ee90*/  S2R R9, SR_TID.X ;  /* 0x0000000000097919 */ /* 0x000ea40000002100 */
[----:B--2---:R-:W-:-:S04]  /*eea0*/  LOP3.LUT R9, R9, 0x7f, RZ, 0xc0, !PT ;  /* 0x0000007f09097812 */ /* 0x004fc800078ec0ff */
[----:B------:R-:W-:-:S13]  /*eeb0*/  ISETP.NE.AND P2, PT, R9, RZ, PT ;  /* 0x000000ff0900720c */ /* 0x000fda0003f45270 */
[----:B------:R-:W-:Y:S05]  /*eec0*/  @P2 BRA `(.L_x_52) ;  /* 0x00000000001c2947 */ /* 0x000fea0003800000 */
[----:B------:R-:W2:Y:S01]  /*eed0*/  S2R R9, SR_TID.X ;  /* 0x0000000000097919 */ /* 0x000ea20000002100 */
[----:B-1----:R-:W-:-:S04]  /*eee0*/  IMAD.MOV.U32 R3, RZ, RZ, 0xb000 ;  /* 0x0000b000ff037424 */ /* 0x002fc800078e00ff */
[----:B------:R3:W-:Y:S01]  /*eef0*/  SYNCS.ARRIVE.TRANS64 RZ, [R2+URZ+0x34830], R3 ;  /* 0x0348300302ff79a7 */ /* 0x0007e2000800003f */
[----:B--2---:R-:W-:-:S04]  /*ef00*/  LOP3.LUT R9, R9, 0x1f, RZ, 0xc0, !PT ;  /* 0x0000001f09097812 */ /* 0x004fc800078ec0ff */
[----:B------:R-:W-:-:S13]  /*ef10*/  ISETP.NE.AND P1, PT, R9, RZ, PT ;  /* 0x000000ff0900720c */ /* 0x000fda0003f25270 */
[----:B---3--:R-:W-:Y:S05]  /*ef20*/  @!P1 BRA `(.L_x_52) ;  /* 0x0000000000049947 */ /* 0x008fea0003800000 */
[----:B------:R-:W-:Y:S01]  /*ef30*/  BPT.TRAP 0x1 ;  /* 0x000000040000795c */ /* 0x000fe20000300000 */
.L_x_52:
[----:B------:R-:W2:Y:S01]  /*ef40*/  S2R R9, SR_CgaCtaId ;  /* 0x0000000000097919 */ /* 0x000ea20000008800 */
[----:B-1----:R-:W-:Y:S01]  /*ef50*/  MOV R3, 0x400 ;  /* 0x0000040000037802 */ /* 0x002fe20000000f00 */
        /* <DEDUP_REMOVED lines=8> */
[----:B------:R-:W-:Y:S01]  /*efe0*/  UMOV UR7, 0x14f00000 ;  /* 0x14f0000000077882 */ /* 0x000fe20000000000 */
[----:B------:R-:W-:-:S05]  /*eff0*/  UMOV UR16, 0x40 ;  /* 0x0000004000107882 */ /* 0x000fca0000000000 */
[----:B------:R-:W-:Y:S02]  /*f000*/  UIADD3 UR9, UR9, 0x34830, URZ ;  /* 0x0003483009097890 */ /* 0x000fe4000fffe03f */
[----:B------:R-:W-:Y:S01]  /*f010*/  UIMAD UR11, UR11, 0xb0, URZ ;  /* 0x000000b00b0b78a4 */ /* 0x000fe2000f8e023f */
[----:B--2---:R-:W-:-:S05]  /*f020*/  LEA R3, R9, R3, 0x18 ;  /* 0x0000000309037211 */ /* 0x004fca00078ec0ff */
[----:B------:R-:W-:-:S05]  /*f030*/  IMAD R2, R7, 0xb000, R3 ;  /* 0x0000b00007027824 */ /* 0x000fca00078e0203 */
[----:B------:R-:W-:Y:S02]  /*f040*/  R2UR UR8, R2 ;  /* 0x00000000020872ca */ /* 0x000fe400000e0000 */
[----:B------:R-:W-:Y:S02]  /*f050*/  IADD3 R2, R3, 0x34800, RZ ;  /* 0x0003480003027810 */ /* 0x000fe40007ffe0ff */
[----:B------:R-:W-:-:S03]  /*f060*/  SHF.L.U32 R3, R17, 0x1f, RZ ;  /* 0x0000001f11037819 */ /* 0x000fc600000006ff */
[----:B------:R-:W-:-:S06]  /*f070*/  IMAD R2, R16, 0x8, R2 ;  /* 0x0000000810027824 */ /* 0x000fcc00078e0202 */
[----:B------:R-:W-:Y:S02]  /*f080*/  UIADD3 UR14, UR8, 0x1e400, URZ ;  /* 0x0001e400080e7890 */ /* 0x000fe4000fffe03f */
[----:B------:R-:W-:-:S05]  /*f090*/  UIADD3 UR15, UR8, 0x23c00, URZ ;  /* 0x00023c00080f7890 */ /* 0x000fca000fffe03f */
[----:B------:R-:W-:Y:S02]  /*f0a0*/  UMOV UR8, UR14 ;  /* 0x0000000e00087c82 */ /* 0x000fe40008000000 */
[----:B------:R1:W-:Y:S02]  /*f0b0*/  UTMALDG.4D [UR8], [UR4], desc[UR6] ;  /* 0x00000608040075b4 */ /* 0x0003e40008019000 */
[----:B-1----:R-:W-:Y:S01]  /*f0c0*/  UMOV UR8, UR15 ;  /* 0x0000000f00087c82 */ /* 0x002fe20008000000 */
[----:B------:R-:W-:Y:S02]  /*f0d0*/  UMOV UR10, UR16 ;  /* 0x00000010000a7c82 */ /* 0x000fe40008000000 */
[----:B------:R1:W-:Y:S01]  /*f0e0*/  UTMALDG.4D [UR8], [UR4], desc[UR6] ;  /* 0x00000608040075b4 */ /* 0x0003e20008019000 */
[----:B------:R-:W2:Y:S02]  /*f0f0*/  SYNCS.PHASECHK.TRANS64.TRYWAIT P1, [R2+URZ+0x60], R3 ;  /* 0x00006003020075a7 */ /* 0x000ea4000802017f */
[----:B-12---:R-:W-:Y:S05]  /*f100*/  @!P1 BRA `(.L_x_53) ;  /* 0x0000001c00249947 */ /* 0x006fea0003800000 */
.L_x_98:
[----:B------:R-:W-:Y:S05]  /*f110*/  @P2 BRA `(.L_x_54) ;  /* 0x00000000002c2947 */ /* 0x000fea0003800000 */
[----:B------:R-:W2:Y:S01]  /*f120*/  S2R R9, SR_TID.X ;  /* 0x0000000000097919 */ /* 0x000ea20000002100 */
[----:B------:R-:W-:Y:S02]  /*f130*/  MOV R14, 0x400 ;  /* 0x00000400000e7802 */ /* 0x000fe40000000f00 */
[----:B-1----:R-:W-:Y:S01]  /*f140*/  MOV R3, 0xb000 ;  /* 0x0000b00000037802 */ /* 0x002fe20000000f00 */
[----:B------:R-:W1:Y:S01]  /*f150*/  S2R R15, SR_CgaCtaId ;  /* 0x00000000000f7919 */ /* 0x000e620000008800 */
[----:B--2---:R-:W-:-:S04]  /*f160*/  LOP3.LUT R9, R9, 0x1f, RZ, 0xc0, !PT ;  /* 0x0000001f09097812 */ /* 0x004fc800078ec0ff */
[----:B------:R-:W-:Y:S02]  /*f170*/  ISETP.NE.AND P1, PT, R9, RZ, PT ;  /* 0x000000ff0900720c */ /* 0x000fe40003f25270 */
[----:B-1----:R-:W-:-:S05]  /*f180*/  LEA R14, R15, R14, 0x18 ;  /* 0x0000000e0f0e7211 */ /* 0x002fca00078ec0ff */
[----:B------:R-:W-:-:S04]  /*f190*/  IMAD R2, R16, 0x8, R14 ;  /* 0x0000000810027824 */ /* 0x000fc800078e020e */
[----:B------:R2:W-:Y:S02]  /*f1a0*/  SYNCS.ARRIVE.TRANS64 RZ, [R2+URZ+0x34850], R3 ;  /* 0x0348500302ff79a7 */ /* 0x0005e4000800003f */
[----:B------:R-:W-:Y:S05]  /*f1b0*/  @!P1 BRA `(.L_x_54) ;  /* 0x0000000000049947 */ /* 0x000fea0003800000 */
[----:B------:R-:W-:Y:S01]  /*f1c0*/  BPT.TRAP 0x1 ;  /* 0x000000040000795c */ /* 0x000fe20000300000 */
.L_x_54:
[----:B------:R-:W3:Y:S01]  /*f1d0*/  S2R R9, SR_CgaCtaId ;  /* 0x0000000000097919 */ /* 0x000ee20000008800 */
[----:B-12---:R-:W-:Y:S01]  /*f1e0*/  MOV R3, 0x400 ;  /* 0x0000040000037802 */ /* 0x006fe20000000f00 */
[----:B------:R-:W-:Y:S01]  /*f1f0*/  UIADD3 UR4, UP0, UR36, 0x470, URZ ;  /* 0x0000047024047890 */ /* 0x000fe2000ff1e03f */
[----:B------:R-:W-:Y:S01]  /*f200*/  R2UR UR11, R18 ;  /* 0x00000000120b72ca */ /* 0x000fe200000e0000 */
[----:B------:R-:W-:Y:S01]  /*f210*/  UMOV UR10, URZ ;  /* 0x0000003f000a7c82 */ /* 0x000fe20008000000 */
[----:B------:R-:W-:Y:S01]  /*f220*/  R2UR UR13, R5 ;  /* 0x00000000050d72ca */ /* 0x000fe200000e0000 */
[----:B------:R-:W-:Y:S01]  /*f230*/  UIADD3.X UR5, URZ, UR37, URZ, UP0, !UPT ;  /* 0x000000253f057290 */ /* 0x000fe200087fe43f */
[----:B------:R-:W-:Y:S01]  /*f240*/  R2UR UR12, R0 ;  /* 0x00000000000c72ca */ /* 0x000fe200000e0000 */
[----:B------:R-:W-:Y:S01]  /*f250*/  UMOV UR6, 0x0 ;  /* 0x0000000000067882 */ /* 0x000fe20000000000 */
[----:B------:R-:W-:Y:S01]  /*f260*/  UMOV UR7, 0x14f00000 ;  /* 0x14f0000000077882 */ /* 0x000fe20000000000 */
[----:B------:R-:W-:Y:S01]  /*f270*/  UMOV UR15, 0x40 ;  /* 0x00000040000f7882 */ /* 0x000fe20000000000 */
[----:B------:R-:W-:Y:S01]  /*f280*/  IMAD.MOV.U32 R5, RZ, RZ, R8 ;  /* 0x000000ffff057224 */ /* 0x000fe200078e0008 */
[----:B------:R-:W-:-:S04]  /*f290*/  MOV R18, R6 ;  /* 0x0000000600127202 */ /* 0x000fc80000000f00 */
[----:B------:R-:W-:Y:S01]  /*f2a0*/  UIMAD UR11, UR11, 0xb0, URZ ;  /* 0x000000b00b0b78a4 */ /* 0x000fe2000f8e023f */
[----:B---3--:R-:W-:-:S05]  /*f2b0*/  LEA R3, R9, R3, 0x18 ;  /* 0x0000000309037211 */ /* 0x008fca00078ec0ff */
[----:B------:R-:W-:-:S05]  /*f2c0*/  IMAD R2, R16, 0x8, R3 ;  /* 0x0000000810027824 */ /* 0x000fca00078e0203 */
[----:B------:R-:W-:Y:S01]  /*f2d0*/  R2UR UR9, R2 ;  /* 0x00000000020972ca */ /* 0x000fe200000e0000 */
[----:B------:R-:W-:-:S05]  /*f2e0*/  IMAD R2, R16, 0xb000, R3 ;  /* 0x0000b00010027824 */ /* 0x000fca00078e0203 */
[----:B------:R-:W-:-:S07]  /*f2f0*/  R2UR UR14, R2 ;  /* 0x00000000020e72ca */ /* 0x000fce00000e0000 */
[----:B------:R-:W-:-:S06]  /*f300*/  UIADD3 UR9, UR9, 0x34850, URZ ;  /* 0x0003485009097890 */ /* 0x000fcc000fffe03f */
[----:B------:R-:W-:Y:S02]  /*f310*/  UIADD3 UR8, UR14, 0x400, URZ ;  /* 0x000004000e087890 */ /* 0x000fe4000fffe03f */
[----:B------:R-:W-:-:S07]  /*f320*/  UIADD3 UR14, UR14, 0x5c00, URZ ;  /* 0x00005c000e0e7890 */ /* 0x000fce000fffe03f */
[----:B------:R1:W-:Y:S02]  /*f330*/  UTMALDG.4D [UR8], [UR4], desc[UR6] ;  /* 0x00000608040075b4 */ /* 0x0003e40008019000 */
[----:B-1----:R-:W-:Y:S01]  /*f340*/  UMOV UR8, UR14 ;  /* 0x0000000e00087c82 */ /* 0x002fe20008000000 */
[----:B------:R-:W-:Y:S02]  /*f350*/  UMOV UR10, UR15 ;  /* 0x0000000f000a7c82 */ /* 0x000fe40008000000 */
[----:B------:R1:W-:Y:S02]  /*f360*/  UTMALDG.4D [UR8], [UR4], desc[UR6] ;  /* 0x00000608040075b4 */ /* 0x0003e40008019000 */
[----:B-1----:R-:W-:Y:S01]  /*f370*/  NOP ;  /* 0x0000000000007918 */ /* 0x002fe20000000000 */
.L_x_49:
[----:B------:R-:W-:Y:S05]  /*f380*/  BSYNC B0 ;  /* 0x0000000000007941 */ /* 0x000fea0003800000 */
.L_x_48:
[----:B------:R-:W2:Y:S01]  /*f390*/  LDL.LU R2, [R1+0xc] ;  /* 0x00000c0001027983 */ /* 0x000ea20000300800 */
[----:B------:R-:W-:Y:S01]  /*f3a0*/  IMAD.MOV.U32 R16, RZ, RZ, R7 ;  /* 0x000000ffff107224 */ /* 0x000fe200078e0007 */
[----:B------:R-:W-:Y:S01]  /*f3b0*/  MOV R17, R12 ;  /* 0x0000000c00117202 */ /* 0x000fe20000000f00 */
[----:B--2---:R-:W-:-:S07]  /*f3c0*/  VIADD R6, R2, 0xfffffffd ;  /* 0xfffffffd02067836 */ /* 0x004fce0000000000 */
.L_x_47:
[----:B------:R-:W-:Y:S01]  /*f3d0*/  IMAD.MOV R13, RZ, RZ, -R13 ;  /* 0x000000ffff0d7224 */ /* 0x000fe200078e0a0d */
[----:B------:R-:W-:Y:S04]  /*f3e0*/  BSSY B0, `(.L_x_46) ;  /* 0x00000e4000007945 */ /* 0x000fe80003800000 */
[----:B------:R-:W-:-:S13]  /*f3f0*/  ISETP.NE.AND P1, PT, R10, R13, PT ;  /* 0x0000000d0a00720c */ /* 0x000fda0003f25270 */
[----:B------:R-:W-:Y:S05]  /*f400*/  @!P1 BRA `(.L_x_55) ;  /* 0x0000000c00849947 */ /* 0x000fea0003800000 */
[----:B------:R-:W-:-:S07]  /*f410*/  IMAD.MOV.U32 R8, RZ, RZ, R5 ;  /* 0x000000ffff087224 */ /* 0x000fce00078e0005 */
.L_x_70:
[----:B------:R-:W-:Y:S01]  /*f420*/  IADD3 R7, R16, 0x1, RZ ;  /* 0x0000000110077810 */ /* 0x000fe20007ffe0ff */
[----:B------:R-:W-:Y:S03]  /*f430*/  BSSY B1, `(.L_x_56) ;  /* 0x000006c000017945 */ /* 0x000fe60003800000 */
[----:B------:R-:W-:-:S04]  /*f440*/  ISETP.NE.AND P1, PT, R7, 0x2, PT ;  /* 0x000000020700780c */ /* 0x000fc80003f25270 */
[----:B------:R-:W-:Y:S02]  /*f450*/  SEL R10, RZ, 0x1, P1 ;  /* 0x00000001ff0a7807 */ /* 0x000fe40000800000 */
[----:B------:R-:W-:Y:S02]  /*f460*/  SEL R7, R7, RZ, P1 ;  /* 0x000000ff07077207 */ /* 0x000fe40000800000 */
[----:B------:R-:W-:Y:S01]  /*f470*/  LOP3.LUT R10, R17, R10, RZ, 0x3c, !PT ;  /* 0x0000000a110a7212 */ /* 0x000fe200078e3cff */
[----:B------:R-:W-:Y:S06]  /*f480*/  @!P6 BRA `(.L_x_57) ;  /* 0x000000040098e947 */ /* 0x000fec0003800000 */
[----:B------:R-:W-:Y:S01]  /*f490*/  IMAD.MOV.U32 R12, RZ, RZ, R6 ;  /* 0x000000ffff0c7224 */ /* 0x000fe200078e0006 */
[----:B------:R-:W-:Y:S06]  /*f4a0*/  @!P0 BRA `(.L_x_58) ;  /* 0x00000000004c8947 */ /* 0x000fec0003800000 */
[----:B------:R-:W1:Y:S01]  /*f4b0*/  LDC R9, c[0x0][0x41c] ;  /* 0x00010700ff097b82 */ /* 0x000e620000000800 */
[----:B------:R-:W-:Y:S01]  /*f4c0*/  ULDC.64 UR4, c[0x0][0x408] ;  /* 0x0001020000047ab9 */ /* 0x000fe20000000a00 */
[----:B------:R-:W-:Y:S01]  /*f4d0*/  ULDC.64 UR6, c[0x0][0x208] ;  /* 0x0000820000067ab9 */ /* 0x000fe20000000a00 */
[----:B------:R-:W-:-:S04]  /*f4e0*/  IMAD R13, R11, UR4, RZ ;  /* 0x000000040b0d7c24 */ /* 0x000fc8000f8e02ff */
[----:B------:R-:W-:Y:S01]  /*f4f0*/  IMAD R13, R4, UR5, R13 ;  /* 0x00000005040d7c24 */ /* 0x000fe2000f8e020d */
[----:B-1----:R-:W-:-:S13]  /*f500*/  ISETP.NE.AND P1, PT, R9, 0x1, PT ;  /* 0x000000010900780c */ /* 0x002fda0003f25270 */
[----:B------:R-:W1:Y:S02]  /*f510*/  @P1 LDC.64 R2, c[0x0][0x420] ;  /* 0x00010800ff021b82 */ /* 0x000e640000000a00 */
[----:B-1----:R-:W-:-:S04]  /*f520*/  @P1 IMAD.HI.U32 R8, R6, R2, RZ ;  /* 0x0000000206081227 */ /* 0x002fc800078e00ff */
[----:B------:R-:W-:Y:S01]  /*f530*/  IMAD.MOV.U32 R2, RZ, RZ, R6 ;  /* 0x000000ffff027224 */ /* 0x000fe200078e0006 */
[----:B------:R-:W-:-:S04]  /*f540*/  @P1 SHF.R.U32.HI R2, RZ, R3, R8 ;  /* 0x00000003ff021219 */ /* 0x000fc80000011608 */
[----:B------:R-:W-:Y:S02]  /*f550*/  IADD3 R12, -R2, RZ, RZ ;  /* 0x000000ff020c7210 */ /* 0x000fe40007ffe1ff */
[----:B------:R-:W-:-:S03]  /*f560*/  SHF.R.S32.HI R3, RZ, 0x1f, R2 ;  /* 0x0000001fff037819 */ /* 0x000fc60000011402 */
[----:B------:R-:W-:Y:S02]  /*f570*/  IMAD R12, R9, R12, R6 ;  /* 0x0000000c090c7224 */ /* 0x000fe400078e0206 */
[----:B------:R-:W1:Y:S01]  /*f580*/  LDC.64 R8, c[0x0][0x3f8] ;  /* 0x0000fe00ff087b82 */ /* 0x000e620000000a00 */
[----:B------:R-:W-:-:S04]  /*f590*/  IMAD.WIDE.U32 R2, R4, UR4, R2 ;  /* 0x0000000404027c25 */ /* 0x000fc8000f8e0002 */
[----:B------:R-:W-:Y:S01]  /*f5a0*/  IMAD.IADD R13, R13, 0x1, R3 ;  /* 0x000000010d0d7824 */ /* 0x000fe200078e0203 */
[----:B-1----:R-:W-:-:S04]  /*f5b0*/  LEA R8, P1, R2, R8, 0x2 ;  /* 0x0000000802087211 */ /* 0x002fc800078210ff */
[----:B------:R-:W-:-:S05]  /*f5c0*/  LEA.HI.X R9, R2, R9, R13, 0x2, P1 ;  /* 0x0000000902097211 */ /* 0x000fca00008f140d */
[----:B------:R1:W5:Y:S04]  /*f5d0*/  LDG.E R8, desc[UR6][R8.64] ;  /* 0x0000000608087981 */ /* 0x000368000c1e1900 */
.L_x_58:
[----:B------:R-:W2:Y:S01]  /*f5e0*/  S2R R3, SR_CgaCtaId ;  /* 0x0000000000037919 */ /* 0x000ea20000008800 */
[----:B------:R-:W-:-:S04]  /*f5f0*/  MOV R2, 0x400 ;  /* 0x0000040000027802 */ /* 0x000fc80000000f00 */
[----:B--2---:R-:W-:Y:S02]  /*f600*/  LEA R2, R3, R2, 0x18 ;  /* 0x0000000203027211 */ /* 0x004fe400078ec0ff */
[----:B------:R-:W-:-:S03]  /*f610*/  SHF.L.U32 R3, R10, 0x1f, RZ ;  /* 0x0000001f0a037819 */ /* 0x000fc600000006ff */
[----:B------:R-:W-:-:S04]  /*f620*/  IMAD R2, R7, 0x8, R2 ;  /* 0x0000000807027824 */ /* 0x000fc800078e0202 */
[----:B------:R-:W2:Y:S02]  /*f630*/  SYNCS.PHASECHK.TRANS64.TRYWAIT P1, [R2+URZ+0x34840], R3 ;  /* 0x03484003020075a7 */ /* 0x000ea4000802017f */
[----:B--2---:R-:W-:Y:S05]  /*f640*/  @!P1 BRA `(.L_x_59) ;  /* 0x0000001400e89947 */ /* 0x004fea0003800000 */
.L_x_99:
[----:B-1----:R-:W1:Y:S02]  /*f650*/  S2R R9, SR_TID.X ;  /* 0x0000000000097919 */ /* 0x002e640000002100 */
[----:B-1----:R-:W-:-:S04]  /*f660*/  LOP3.LUT R9, R9, 0x7f, RZ, 0xc0, !PT ;  /* 0x0000007f09097812 */ /* 0x002fc800078ec0ff */
[----:B------:R-:W-:-:S13]  /*f670*/  ISETP.NE.AND P2, PT, R9, RZ, PT ;  /* 0x000000ff0900720c */ /* 0x000fda0003f45270 */
[----:B------:R-:W-:Y:S05]  /*f680*/  @P2 BRA `(.L_x_60) ;  /* 0x00000000001c2947 */ /* 0x000fea0003800000 */
[----:B------:R-:W1:Y:S01]  /*f690*/  S2R R9, SR_TID.X ;  /* 0x0000000000097919 */ /* 0x000e620000002100 */
[----:B--2---:R-:W-:-:S04]  /*f6a0*/  MOV R3, 0xb000 ;  /* 0x0000b00000037802 */ /* 0x004fc80000000f00 */
[----:B------:R3:W-:Y:S01]  /*f6b0*/  SYNCS.ARRIVE.TRANS64 RZ, [R2+URZ+0x34830], R3 ;  /* 0x0348300302ff79a7 */ /* 0x0007e2000800003f */
[----:B-1----:R-:W-:-:S04]  /*f6c0*/  LOP3.LUT R9, R9, 0x1f, RZ, 0xc0, !PT ;  /* 0x0000001f09097812 */ /* 0x002fc800078ec0ff */
[----:B------:R-:W-:-:S13]  /*f6d0*/  ISETP.NE.AND P1, PT, R9, RZ, PT ;  /* 0x000000ff0900720c */ /* 0x000fda0003f25270 */
[----:B---3--:R-:W-:Y:S05]  /*f6e0*/  @!P1 BRA `(.L_x_60) ;  /* 0x0000000000049947 */ /* 0x008fea0003800000 */
[----:B------:R-:W-:Y:S01]  /*f6f0*/  BPT.TRAP 0x1 ;  /* 0x000000040000795c */ /* 0x000fe20000300000 */
.L_x_60:
[----:B------:R-:W1:Y:S01]  /*f700*/  S2R R9, SR_CgaCtaId ;  /* 0x0000000000097919 */ /* 0x000e620000008800 */
        /* <DEDUP_REMOVED lines=10> */
[----:B------:R-:W-:Y:S01]  /*f7b0*/  UMOV UR16, 0x40 ;  /* 0x0000004000107882 */ /* 0x000fe20000000000 */
[----:B------:R-:W-:-:S04]  /*f7c0*/  SHF.L.U32 R17, R17, 0x1f, RZ ;  /* 0x0000001f11117819 */ /* 0x000fc800000006ff */
[----:B------:R-:W-:Y:S02]  /*f7d0*/  UIADD3 UR9, UR9, 0x34830, URZ ;  /* 0x0003483009097890 */ /* 0x000fe4000fffe03f */
[----:B------:R-:W-:Y:S01]  /*f7e0*/  UIMAD UR11, UR11, 0xb0, URZ ;  /* 0x000000b00b0b78a4 */ /* 0x000fe2000f8e023f */
[----:B-1----:R-:W-:-:S05]  /*f7f0*/  LEA R3, R9, R3, 0x18 ;  /* 0x0000000309037211 */ /* 0x002fca00078ec0ff */
[----:B------:R-:W-:Y:S02]  /*f800*/  IMAD R2, R7, 0xb000, R3 ;  /* 0x0000b00007027824 */ /* 0x000fe400078e0203 */
[----:B------:R-:W-:-:S03]  /*f810*/  VIADD R3, R3, 0x34800 ;  /* 0x0003480003037836 */ /* 0x000fc60000000000 */
[----:B------:R-:W-:Y:S01]  /*f820*/  R2UR UR8, R2 ;  /* 0x00000000020872ca */ /* 0x000fe200000e0000 */
[----:B------:R-:W-:-:S12]  /*f830*/  IMAD R2, R16, 0x8, R3 ;  /* 0x0000000810027824 */ /* 0x000fd800078e0203 */
        /* <DEDUP_REMOVED lines=9> */
.L_x_100:
[----:B------:R-:W-:Y:S05]  /*f8d0*/  @P2 BRA `(.L_x_62) ;  /* 0x00000000001c2947 */ /* 0x000fea0003800000 */
[----:B------:R-:W2:Y:S01]  /*f8e0*/  S2R R9, SR_TID.X ;  /* 0x0000000000097919 */ /* 0x000ea20000002100 */
[----:B------:R-:W-:-:S04]  /*f8f0*/  MOV R3, 0xb000 ;  /* 0x0000b00000037802 */ /* 0x000fc80000000f00 */
[----:B------:R3:W-:Y:S01]  /*f900*/  SYNCS.ARRIVE.TRANS64 RZ, [R2+URZ+0x50], R3 ;  /* 0x0000500302ff79a7 */ /* 0x0007e2000800003f */
[----:B--2---:R-:W-:-:S04]  /*f910*/  LOP3.LUT R9, R9, 0x1f, RZ, 0xc0, !PT ;  /* 0x0000001f09097812 */ /* 0x004fc800078ec0ff */
[----:B------:R-:W-:-:S13]  /*f920*/  ISETP.NE.AND P1, PT, R9, RZ, PT ;  /* 0x000000ff0900720c */ /* 0x000fda0003f25270 */
[----:B---3--:R-:W-:Y:S05]  /*f930*/  @!P1 BRA `(.L_x_62) ;  /* 0x0000000000049947 */ /* 0x008fea0003800000 */
[----:B------:R-:W-:Y:S01]  /*f940*/  BPT.TRAP 0x1 ;  /* 0x000000040000795c */ /* 0x000fe20000300000 */
.L_x_62:
[----:B------:R-:W2:Y:S01]  /*f950*/  S2R R9, SR_CgaCtaId ;  /* 0x0000000000097919 */ /* 0x000ea20000008800 */
[----:B------:R-:W-:Y:S01]  /*f960*/  MOV R3, 0x400 ;  /* 0x0000040000037802 */ /* 0x000fe20000000f00 */
[----:B------:R-:W-:Y:S01]  /*f970*/  UIADD3 UR4, UP0, UR36, 0x470, URZ ;  /* 0x0000047024047890 */ /* 0x000fe2000ff1e03f */
[----:B------:R-:W-:Y:S01]  /*f980*/  R2UR UR11, R18 ;  /* 0x00000000120b72ca */ /* 0x000fe200000e0000 */
[----:B------:R-:W-:Y:S01]  /*f990*/  UMOV UR10, URZ ;  /* 0x0000003f000a7c82 */ /* 0x000fe20008000000 */
[----:B------:R-:W-:Y:S01]  /*f9a0*/  R2UR UR9, R2 ;  /* 0x00000000020972ca */ /* 0x000fe200000e0000 */
[----:B------:R-:W-:Y:S01]  /*f9b0*/  UIADD3.X UR5, URZ, UR37, URZ, UP0, !UPT ;  /* 0x000000253f057290 */ /* 0x000fe200087fe43f */
[----:B------:R-:W-:Y:S01]  /*f9c0*/  R2UR UR13, R5 ;  /* 0x00000000050d72ca */ /* 0x000fe200000e0000 */
[----:B------:R-:W-:Y:S01]  /*f9d0*/  UMOV UR7, 0x14f00000 ;  /* 0x14f0000000077882 */ /* 0x000fe20000000000 */
[----:B------:R-:W-:Y:S01]  /*f9e0*/  R2UR UR12, R0 ;  /* 0x00000000000c72ca */ /* 0x000fe200000e0000 */
[----:B------:R-:W-:Y:S01]  /*f9f0*/  UMOV UR15, 0x40 ;  /* 0x00000040000f7882 */ /* 0x000fe20000000000 */
[----:B------:R-:W-:-:S02]  /*fa00*/  IMAD.MOV.U32 R18, RZ, RZ, R12 ;  /* 0x000000ffff127224 */ /* 0x000fc400078e000c */
[----:B------:R-:W-:-:S03]  /*fa10*/  IMAD.MOV.U32 R5, RZ, RZ, R8 ;  /* 0x000000ffff057224 */ /* 0x000fc600078e0008 */
[----:B------:R-:W-:Y:S02]  /*fa20*/  UIMAD UR11, UR11, 0xb0, URZ ;  /* 0x000000b00b0b78a4 */ /* 0x000fe4000f8e023f */
[----:B------:R-:W-:Y:S01]  /*fa30*/  UIADD3 UR9, UR9, 0x50, URZ ;  /* 0x0000005009097890 */ /* 0x000fe2000fffe03f */
[----:B--2---:R-:W-:-:S05]  /*fa40*/  LEA R3, R9, R3, 0x18 ;  /* 0x0000000309037211 */ /* 0x004fca00078ec0ff */
        /* <DEDUP_REMOVED lines=10> */
.L_x_57:
[----:B------:R-:W-:Y:S05]  /*faf0*/  BSYNC B1 ;  /* 0x0000000000017941 */ /* 0x000fea0003800000 */
.L_x_56:
[----:B------:R-:W-:Y:S01]  /*fb00*/  IADD3 R16, R7, 0x1, RZ ;  /* 0x0000000107107810 */ /* 0x000fe20007ffe0ff */
[----:B------:R-:W-:Y:S03]  /*fb10*/  BSSY B1, `(.L_x_63) ;  /* 0x000006d000017945 */ /* 0x000fe60003800000 */
[----:B------:R-:W-:-:S04]  /*fb20*/  ISETP.NE.AND P1, PT, R16, 0x2, PT ;  /* 0x000000021000780c */ /* 0x000fc80003f25270 */
[----:B-1----:R-:W-:Y:S02]  /*fb30*/  SEL R17, RZ, 0x1, P1 ;  /* 0x00000001ff117807 */ /* 0x002fe40000800000 */
[----:B------:R-:W-:Y:S02]  /*fb40*/  SEL R16, R16, RZ, P1 ;  /* 0x000000ff10107207 */ /* 0x000fe40000800000 */
[----:B------:R-:W-:Y:S01]  /*fb50*/  LOP3.LUT R17, R10, R17, RZ, 0x3c, !PT ;  /* 0x000000110a117212 */ /* 0x000fe200078e3cff */
[----:B------:R-:W-:Y:S06]  /*fb60*/  @!P6 BRA `(.L_x_64) ;  /* 0x00000004009ce947 */ /* 0x000fec0003800000 */
[----:B------:R-:W-:Y:S01]  /*fb70*/  VIADD R12, R6, 0xffffffff ;  /* 0xffffffff060c7836 */ /* 0x000fe20000000000 */
        /* <DEDUP_REMOVED lines=11> */
[----:B------:R-:W-:-:S05]  /*fc30*/  IADD3 R3, -R2, RZ, RZ ;  /* 0x000000ff02037210 */ /* 0x000fca0007ffe1ff */
[----:B------:R-:W-:Y:S01]  /*fc40*/  IMAD R12, R8, R3, R12 ;  /* 0x00000003080c7224 */ /* 0x000fe200078e020c */
[--C-:B------:R-:W-:Y:S01]  /*fc50*/  SHF.R.S32.HI R3, RZ, 0x1f, R2.reuse ;  /* 0x0000001fff037819 */ /* 0x100fe20000011402 */
[----:B------:R-:W1:Y:S02]  /*fc60*/  LDC.64 R8, c[0x0][0x3f8] ;  /* 0x0000fe00ff087b82 */ /* 0x000e640000000a00 */
[----:B------:R-:W-:-:S04]  /*fc70*/  IMAD.WIDE.U32 R2, R4, UR4, R2 ;  /* 0x0000000404027c25 */ /* 0x000fc8000f8e0002 */
[----:B------:R-:W-:Y:S01]  /*fc80*/  IMAD.IADD R13, R13, 0x1, R3 ;  /* 0x000000010d0d7824 */ /* 0x000fe200078e0203 */
[----:B-1----:R-:W-:-:S04]  /*fc90*/  LEA R8, P1, R2, R8, 0x2 ;  /* 0x0000000802087211 */ /* 0x002fc800078210ff */
[----:B------:R-:W-:-:S05]  /*fca0*/  LEA.HI.X R9, R2, R9, R13, 0x2, P1 ;  /* 0x0000000902097211 */ /* 0x000fca00008f140d */
[----:B------:R1:W5:Y:S04]  /*fcb0*/  LDG.E R8, desc[UR6][R8.64] ;  /* 0x0000000608087981 */ /* 0x000368000c1e1900 */
.L_x_65:
[----:B------:R-:W2:Y:S01]  /*fcc0*/  S2R R3, SR_CgaCtaId ;  /* 0x0000000000037919 */ /* 0x000ea20000008800 */
[----:B------:R-:W-:-:S04]  /*fcd0*/  MOV R2, 0x400 ;  /* 0x0000040000027802 */ /* 0x000fc80000000f00 */
[----:B--2---:R-:W-:Y:S02]  /*fce0*/  LEA R2, R3, R2, 0x18 ;  /* 0x0000000203027211 */ /* 0x004fe400078ec0ff */
[----:B------:R-:W-:-:S03]  /*fcf0*/  SHF.L.U32 R3, R17, 0x1f, RZ ;  /* 0x0000001f11037819 */ /* 0x000fc600000006ff */
[----:B------:R-:W-:-:S04]  /*fd00*/  IMAD R2, R16, 0x8, R2 ;  /* 0x0000000810027824 */ /* 0x000fc800078e0202 */
[----:B------:R-:W2:Y:S02]  /*fd10*/  SYNCS.PHASECHK.TRANS64.TRYWAIT P1, [R2+URZ+0x34840], R3 ;  /* 0x03484003020075a7 */ /* 0x000ea4000802017f */
[----:B--2---:R-:W-:Y:S05]  /*fd20*/  @!P1 BRA `(.L_x_66) ;  /* 0x0000001000589947 */ /* 0x004fea0003800000 */
.L_x_101:
        /* <DEDUP_REMOVED lines=11> */
.L_x_67:
[----:B------:R-:W1:Y:S01]  /*fde0*/  S2R R13, SR_CgaCtaId ;  /* 0x00000000000d7919 */ /* 0x000e620000008800 */
[----:B------:R-:W-:Y:S01]  /*fdf0*/  MOV R9, 0x400 ;  /* 0x0000040000097802 */ /* 0x000fe20000000f00 */
[----:B------:R-:W-:Y:S01]  /*fe00*/  UIADD3 UR4, UP0, UR36, 0x370, URZ ;  /* 0x0000037024047890 */ /* 0x000fe2000ff1e03f */
[----:B------:R-:W-:Y:S01]  /*fe10*/  R2UR UR11, R12 ;  /* 0x000000000c0b72ca */ /* 0x000fe200000e0000 */
[----:B------:R-:W-:Y:S01]  /*fe20*/  UMOV UR10, URZ ;  /* 0x0000003f000a7c82 */ /* 0x000fe20008000000 */
[----:B------:R-:W-:Y:S01]  /*fe30*/  R2UR UR12, R0 ;  /* 0x00000000000c72ca */ /* 0x000fe200000e0000 */
[----:B------:R-:W-:Y:S01]  /*fe40*/  UIADD3.X UR5, URZ, UR37, URZ, UP0, !UPT ;  /* 0x000000253f057290 */ /* 0x000fe200087fe43f */
[----:B-----5:R-:W-:Y:S01]  /*fe50*/  R2UR UR13, R8 ;  /* 0x00000000080d72ca */ /* 0x020fe200000e0000 */
[----:B------:R-:W-:Y:S01]  /*fe60*/  UMOV UR6, 0x0 ;  /* 0x0000000000067882 */ /* 0x000fe20000000000 */
[----:B------:R-:W-:Y:S01]  /*fe70*/  UMOV UR7, 0x14f00000 ;  /* 0x14f0000000077882 */ /* 0x000fe20000000000 */
[----:B------:R-:W-:-:S06]  /*fe80*/  UMOV UR16, 0x40 ;  /* 0x0000004000107882 */ /* 0x000fcc0000000000 */
[----:B------:R-:W-:Y:S01]  /*fe90*/  UIMAD UR11, UR11, 0xb0, URZ ;  /* 0x000000b00b0b78a4 */ /* 0x000fe2000f8e023f */
[----:B-1----:R-:W-:-:S05]  /*fea0*/  LEA R9, R13, R9, 0x18 ;  /* 0x000000090d097211 */ /* 0x002fca00078ec0ff */
[----:B--2---:R-:W-:-:S04]  /*feb0*/  VIADD R2, R9, 0x34800 ;  /* 0x0003480009027836 */ /* 0x004fc80000000000 */
[----:B------:R-:W-:Y:S01]  /*fec0*/  IMAD R3, R16, 0x8, R2 ;  /* 0x0000000810037824 */ /* 0x000fe200078e0202 */
[----:B------:R-:W-:-:S04]  /*fed0*/  LEA R2, R7, R2, 0x3 ;  /* 0x0000000207027211 */ /* 0x000fc800078e18ff */
[----:B------:R-:W-:Y:S01]  /*fee0*/  R2UR UR9, R3 ;  /* 0x00000000030972ca */ /* 0x000fe200000e0000 */
[----:B------:R-:W-:-:S05]  /*fef0*/  IMAD R3, R16, 0xb000, R9 ;  /* 0x0000b00010037824 */ /* 0x000fca00078e0209 */
[----:B------:R-:W-:Y:S02]  /*ff00*/  R2UR UR8, R3 ;  /* 0x00000000030872ca */ /* 0x000fe400000e0000 */
[----:B------:R-:W-:-:S05]  /*ff10*/  SHF.L.U32 R3, R10, 0x1f, RZ ;  /* 0x0000001f0a037819 */ /* 0x000fca00000006ff */
[----:B------:R-:W-:-:S06]  /*ff20*/  UIADD3 UR9, UR9, 0x30, URZ ;  /* 0x0000003009097890 */ /* 0x000fcc000fffe03f */
        /* <DEDUP_REMOVED lines=9> */
.L_x_102:
        /* <DEDUP_REMOVED lines=8> */
.L_x_69:
        /* <DEDUP_REMOVED lines=11> */
[----:B------:R-:W-:Y:S01]  /*100f0*/  UMOV UR15, 0x40 ;  /* 0x00000040000f7882 */ /* 0x000fe20000000000 */
[----:B------:R-:W-:Y:S01]  /*10100*/  IMAD.MOV.U32 R18, RZ, RZ, R12 ;  /* 0x000000ffff127224 */ /* 0x000fe200078e000c */
[----:B------:R-:W-:-:S03]  /*10110*/  MOV R5, R8 ;  /* 0x0000000800057202 */ /* 0x000fc60000000f00 */
[----:B------:R-:W-:Y:S02]  /*10120*/  UIMAD UR11, UR11, 0xb0, URZ ;  /* 0x000000b00b0b78a4 */ /* 0x000fe4000f8e023f */
[----:B------:R-:W-:Y:S01]  /*10130*/  UIADD3 UR9, UR9, 0x50, URZ ;  /* 0x0000005009097890 */ /* 0x000fe2000fffe03f */
[----:B--2---:R-:W-:-:S05]  /*10140*/  LEA R3, R9, R3, 0x18 ;  /* 0x0000000309037211 */ /* 0x004fca00078ec0ff */
[----:B------:R-:W-:-:S05]  /*10150*/  IMAD R7, R7, 0xb000, R3 ;  /* 0x0000b00007077824 */ /* 0x000fca00078e0203 */
[----:B------:R-:W-:-:S13]  /*10160*/  R2UR UR14, R7 ;  /* 0x00000000070e72ca */ /* 0x000fda00000e0000 */
[----:B------:R-:W-:Y:S02]  /*10170*/  UIADD3 UR8, UR14, 0x400, URZ ;  /* 0x000004000e087890 */ /* 0x000fe4000fffe03f */
[----:B------:R-:W-:-:S07]  /*10180*/  UIADD3 UR14, UR14, 0x5c00, URZ ;  /* 0x00005c000e0e7890 */ /* 0x000fce000fffe03f */
[----:B------:R1:W-:Y:S02]  /*10190*/  UTMALDG.4D [UR8], [UR4], desc[UR6] ;  /* 0x00000608040075b4 */ /* 0x0003e40008019000 */
[----:B-1----:R-:W-:Y:S01]  /*101a0*/  UMOV UR8, UR14 ;  /* 0x0000000e00087c82 */ /* 0x002fe20008000000 */
[----:B------:R-:W-:Y:S02]  /*101b0*/  UMOV UR10, UR15 ;  /* 0x0000000f000a7c82 */ /* 0x000fe40008000000 */
[----:B------:R1:W-:Y:S02]  /*101c0*/  UTMALDG.4D [UR8], [UR4], desc[UR6] ;  /* 0x00000608040075b4 */ /* 0x0003e40008019000 */
[----:B-1----:R-:W-:Y:S01]  /*101d0*/  NOP ;  /* 0x0000000000007918 */ /* 0x002fe20000000000 */
.L_x_64:
[----:B------:R-:W-:Y:S05]  /*101e0*/  BSYNC B1 ;  /* 0x0000000000017941 */ /* 0x000fea0003800000 */
.L_x_63:
[C---:B------:R-:W-:Y:S01]  /*101f0*/  ISETP.GT.AND P1, PT, R6.reuse, 0x1, PT ;  /* 0x000000010600780c */ /* 0x040fe20003f24270 */
[----:B------:R-:W-:-:S12]  /*10200*/  VIADD R6, R6, 0xfffffffe ;  /* 0xfffffffe06067836 */ /* 0x000fd80000000000 */
[----:B------:R-:W-:Y:S05]  /*10210*/  @P1 BRA `(.L_x_70) ;  /* 0xfffffff000801947 */ /* 0x000fea000383ffff */
.L_x_55:
[----:B------:R-:W-:Y:S05]  /*10220*/  BSYNC B0 ;  /* 0x0000000000007941 */ /* 0x000fea0003800000 */
.L_x_46:
[----:B------:R-:W-:Y:S04]  /*10230*/  BSSY B0, `(.L_x_71) ;  /* 0x000002c000007945 */ /* 0x000fe80003800000 */
[----:B------:R-:W-:Y:S05]  /*10240*/  @!P6 BRA `(.L_x_72) ;  /* 0x0000000000a8e947 */ /* 0x000fea0003800000 */
[----:B------:R-:W2:Y:S01]  /*10250*/  S2R R3, SR_CgaCtaId ;  /* 0x0000000000037919 */ /* 0x000ea20000008800 */
[----:B------:R-:W-:Y:S01]  /*10260*/  MOV R2, 0x400 ;  /* 0x0000040000027802 */ /* 0x000fe20000000f00 */
[----:B------:R-:W3:Y:S03]  /*10270*/  S2R R4, SR_TID.X ;  /* 0x0000000000047919 */ /* 0x000ee60000002100 */
[----:B--2---:R-:W-:Y:S02]  /*10280*/  LEA R2, R3, R2, 0x18 ;  /* 0x0000000203027211 */ /* 0x004fe400078ec0ff */
[----:B---3--:R-:W-:-:S03]  /*10290*/  LOP3.LUT R4, R4, 0x7f, RZ, 0xc0, !PT ;  /* 0x0000007f04047812 */ /* 0x008fc600078ec0ff */
[----:B------:R-:W-:Y:S01]  /*102a0*/  IMAD R3, R16, 0x8, R2 ;  /* 0x0000000810037824 */ /* 0x000fe200078e0202 */
[----:B------:R-:W-:Y:S02]  /*102b0*/  SHF.L.U32 R2, R17, 0x1f, RZ ;  /* 0x0000001f11027819 */ /* 0x000fe400000006ff */
[----:B------:R-:W-:Y:S02]  /*102c0*/  ISETP.NE.AND P1, PT, R4, RZ, PT ;  /* 0x000000ff0400720c */ /* 0x000fe40003f25270 */
[----:B------:R-:W2:Y:S02]  /*102d0*/  SYNCS.PHASECHK.TRANS64.TRYWAIT P0, [R3+URZ+0x34860], R2 ;  /* 0x03486002030075a7 */ /* 0x000ea4000800017f */
[----:B--2---:R-:W-:Y:S09]  /*102e0*/  @!P0 BRA `(.L_x_73) ;  /* 0x0000000c00108947 */ /* 0x004ff20003800000 */
.L_x_103:
[----:B------:R-:W-:Y:S05]  /*102f0*/  @P1 BRA `(.L_x_74) ;  /* 0x00000000001c1947 */ /* 0x000fea0003800000 */
[----:B------:R-:W3:Y:S01]  /*10300*/  S2R R4, SR_TID.X ;  /* 0x0000000000047919 */ /* 0x000ee20000002100 */
[----:B--2---:R-:W-:-:S04]  /*10310*/  MOV R2, 0xb000 ;  /* 0x0000b00000027802 */ /* 0x004fc80000000f00 */
[----:B------:R4:W-:Y:S01]  /*10320*/  SYNCS.ARRIVE.TRANS64 RZ, [R3+URZ+0x34850], R2 ;  /* 0x0348500203ff79a7 */ /* 0x0009e2000800003f */
[----:B---3--:R-:W-:-:S04]  /*10330*/  LOP3.LUT R4, R4, 0x1f, RZ, 0xc0, !PT ;  /* 0x0000001f04047812 */ /* 0x008fc800078ec0ff */
[----:B------:R-:W-:-:S13]  /*10340*/  ISETP.NE.AND P0, PT, R4, RZ, PT ;  /* 0x000000ff0400720c */ /* 0x000fda0003f05270 */
[----:B----4-:R-:W-:Y:S05]  /*10350*/  @!P0 BRA `(.L_x_74) ;  /* 0x0000000000048947 */ /* 0x010fea0003800000 */
[----:B------:R-:W-:Y:S01]  /*10360*/  BPT.TRAP 0x1 ;  /* 0x000000040000795c */ /* 0x000fe20000300000 */
.L_x_74:
        /* <DEDUP_REMOVED lines=24> */
.L_x_72:
[----:B------:R-:W-:Y:S05]  /*104f0*/  BSYNC B0 ;  /* 0x0000000000007941 */ /* 0x000fea0003800000 */
.L_x_71:
[----:B------:R-:W2:Y:S01]  /*10500*/  LDL.LU R0, [R1+0x10] ;  /* 0x0000100001007983 */ /* 0x000ea20000300800 */
[----:B------:R-:W-:-:S03]  /*10510*/  ULDC UR4, c[0x0][0xda4] ;  /* 0x0003690000047ab9 */ /* 0x000fc60000000800 */
[----:B------:R-:W3:Y:S01]  /*10520*/  LDL.LU R2, [R1+0x18] ;  /* 0x0000180001027983 */ /* 0x000ee20000300800 */
[----:B------:R-:W-:-:S05]  /*10530*/  VIADD R16, R16, 0x1 ;  /* 0x0000000110107836 */ /* 0x000fca0000000000 */
[----:B------:R-:W-:-:S04]  /*10540*/  ISETP.NE.AND P0, PT, R16, 0x2, PT ;  /* 0x000000021000780c */ /* 0x000fc80003f05270 */
[----:B------:R-:W-:Y:S01]  /*10550*/  SEL R16, R16, RZ, P0 ;  /* 0x000000ff10107207 */ /* 0x000fe20000000000 */
[----:B--2---:R-:W-:Y:S01]  /*10560*/  VIADD R0, R0, UR38 ;  /* 0x0000002600007c36 */ /* 0x004fe20008000000 */
[----:B---3--:R-:W-:-:S04]  /*10570*/  IADD3 R2, R2, 0x1, RZ ;  /* 0x0000000102027810 */ /* 0x008fc80007ffe0ff */
[----:B------:R2:W-:Y:S01]  /*10580*/  STL [R1+0x10], R0 ;  /* 0x0000100001007387 */ /* 0x0005e20000100800 */
[----:B------:R-:W-:-:S03]  /*10590*/  ISETP.GE.AND P1, PT, R0, UR4, PT ;  /* 0x0000000400007c0c */ /* 0x000fc6000bf26270 */
[----:B------:R3:W-:Y:S01]  /*105a0*/  STL [R1+0x18], R2 ;  /* 0x0000180201007387 */ /* 0x0007e20000100800 */
[----:B--2---:R-:W-:-:S04]  /*105b0*/  SEL R0, RZ, 0x1, P0 ;  /* 0x00000001ff007807 */ /* 0x004fc80000000000 */
[----:B------:R-:W-:-:S05]  /*105c0*/  LOP3.LUT R17, R17, R0, RZ, 0x3c, !PT ;  /* 0x0000000011117212 */ /* 0x000fca00078e3cff */
[----:B---3--:R-:W-:Y:S05]  /*105d0*/  @!P1 BRA `(.L_x_75) ;  /* 0xffffffd400689947 */ /* 0x008fea000383ffff */
[----:B------:R-:W-:-:S07]  /*105e0*/  LOP3.LUT R2, R2, 0x1, RZ, 0xc, !PT ;  /* 0x0000000102027812 */ /* 0x000fce00078e0cff */
.L_x_32:
[----:B------:R-:W2:Y:S01]  /*105f0*/  S2R R3, SR_CgaCtaId ;  /* 0x0000000000037919 */ /* 0x000ea20000008800 */
[----:B------:R-:W-:Y:S01]  /*10600*/  MOV R0, 0x400 ;  /* 0x0000040000007802 */ /* 0x000fe20000000f00 */
[----:B------:R-:W-:Y:S03]  /*10610*/  BSSY B0, `(.L_x_76) ;  /* 0x0000005000007945 */ /* 0x000fe60003800000 */
[----:B--2---:R-:W-:Y:S02]  /*10620*/  LEA R0, R3, R0, 0x18 ;  /* 0x0000000003007211 */ /* 0x004fe400078ec0ff */
[----:B------:R-:W-:-:S04]  /*10630*/  SHF.L.U32 R3, R2, 0x1f, RZ ;  /* 0x0000001f02037819 */ /* 0x000fc800000006ff */
[----:B------:R-:W2:Y:S02]  /*10640*/  SYNCS.PHASECHK.TRANS64.TRYWAIT P0, [R0+URZ+0x34820], R3 ;  /* 0x03482003000075a7 */ /* 0x000ea4000800017f */
[----:B--2---:R-:W-:Y:S05]  /*10650*/  @!P0 BRA `(.L_x_77) ;  /* 0x0000000800488947 */ /* 0x004fea0003800000 */
.L_x_104:
[----:B------:R-:W-:Y:S05]  /*10660*/  BSYNC B0 ;  /* 0x0000000000007941 */ /* 0x000fea0003800000 */
.L_x_76:
[----:B------:R-:W-:-:S03]  /*10670*/  UMOV UR4, 0xffffffff ;  /* 0xffffffff00047882 */ /* 0x000fc60000000000 */
[----:B------:R-:W-:Y:S05]  /*10680*/  BRA.DIV UR4, `(.L_x_78) ;  /* 0x0000000a04507947 */ /* 0x000fea000b800000 */
[----:B------:R-:W3:Y:S02]  /*10690*/  S2R R2, SR_TID.X ;  /* 0x0000000000027919 */ /* 0x000ee40000002100 */
[----:B---3--:R-:W-:-:S04]  /*106a0*/  SHF.R.U32.HI R2, RZ, 0x5, R2 ;  /* 0x00000005ff027819 */ /* 0x008fc80000011602 */
[----:B------:R-:W-:-:S05]  /*106b0*/  LOP3.LUT R2, R2, 0x3, RZ, 0xc0, !PT ;  /* 0x0000000302027812 */ /* 0x000fca00078ec0ff */
[----:B------:R3:W4:Y:S02]  /*106c0*/  SHFL.IDX PT, R14, R2, RZ, 0x1f ;  /* 0x00001fff020e7589 */ /* 0x00072400000e0000 */
.L_x_107:
[----:B----4-:R-:W-:Y:S01]  /*106d0*/  ISETP.NE.AND P0, PT, R14, RZ, PT ;  /* 0x000000ff0e00720c */ /* 0x010fe20003f05270 */
[----:B------:R-:W-:-:S12]  /*106e0*/  BSSY B0, `(.L_x_79) ;  /* 0x0000026000007945 */ /* 0x000fd80003800000 */
[----:B------:R-:W-:Y:S05]  /*106f0*/  @P0 BRA `(.L_x_80) ;  /* 0x0000000000900947 */ /* 0x000fea0003800000 */
[----:B------:R-:W-:-:S03]  /*10700*/  UMOV UR4, 0xffffffff ;  /* 0xffffffff00047882 */ /* 0x000fc60000000000 */
[----:B------:R-:W-:Y:S05]  /*10710*/  BRA.DIV UR4, `(.L_x_81) ;  /* 0x0000000a04607947 */ /* 0x000fea000b800000 */
[----:B------:R-:W-:-:S13]  /*10720*/  ELECT P6, URZ, PT ;  /* 0x00000000003f782f */ /* 0x000fda00038c0000 */
.L_x_110:
[----:B------:R-:W-:Y:S05]  /*10730*/  @!P6 BRA `(.L_x_80) ;  /* 0x000000000080e947 */ /* 0x000fea0003800000 */
[----:B---3--:R-:W3:Y:S02]  /*10740*/  LDL R2, [R1+0x1c] ;  /* 0x00001c0001027983 */ /* 0x008ee40000100800 */
[----:B---3--:R-:W-:-:S13]  /*10750*/  R2UR UR4, R2 ;  /* 0x00000000020472ca */ /* 0x008fda00000e0000 */
[----:B------:R-:W-:-:S06]  /*10760*/  ULOP3.LUT UR4, UR4, 0x2, URZ, 0xfc, !UPT ;  /* 0x0000000204047892 */ /* 0x000fcc000f8efc3f */
[----:B------:R-:W-:-:S05]  /*10770*/  IMAD.U32 R2, RZ, RZ, UR4 ;  /* 0x00000004ff027e24 */ /* 0x000fca000f8e00ff */
[----:B------:R-:W-:-:S13]  /*10780*/  ISETP.NE.AND P2, PT, R2, 0x3, PT ;  /* 0x000000030200780c */ /* 0x000fda0003f45270 */
[----:B------:R-:W-:Y:S05]  /*10790*/  @!P2 BRA `(.L_x_82) ;  /* 0x000000000004a947 */ /* 0x000fea0003800000 */
[----:B------:R-:W-:Y:S01]  /*107a0*/  BPT.TRAP 0x1 ;  /* 0x000000040000795c */ /* 0x000fe20000300000 */
.L_x_82:
[----:B--2---:R-:W-:Y:S01]  /*107b0*/  VIADD R3, R0, 0x34840 ;  /* 0x0003484000037836 */ /* 0x004fe20000000000 */
[----:B------:R-:W-:Y:S01]  /*107c0*/  SHF.L.U32 R5, R17, 0x1f, RZ ;  /* 0x0000001f11057819 */ /* 0x000fe200000006ff */
[----:B------:R-:W-:-:S03]  /*107d0*/  VIADD R2, R16, 0x1 ;  /* 0x0000000110027836 */ /* 0x000fc60000000000 */
[----:B-1----:R-:W-:Y:S02]  /*107e0*/  LEA R6, R16, R3, 0x3 ;  /* 0x0000000310067211 */ /* 0x002fe400078e18ff */
[----:B------:R-:W-:Y:S02]  /*107f0*/  ISETP.NE.AND P1, PT, R2, 0x2, PT ;  /* 0x000000020200780c */ /* 0x000fe40003f25270 */
[----:B------:R-:W1:Y:S02]  /*10800*/  SYNCS.PHASECHK.TRANS64.TRYWAIT P0, [R6+URZ], R5 ;  /* 0x00000005060075a7 */ /* 0x000e64000800017f */
[----:B------:R-:W-:-:S04]  /*10810*/  SEL R4, RZ, 0x1, P1 ;  /* 0x00000001ff047807 */ /* 0x000fc80000800000 */
[----:B------:R-:W-:Y:S02]  /*10820*/  LOP3.LUT R17, R17, R4, RZ, 0x3c, !PT ;  /* 0x0000000411117212 */ /* 0x000fe400078e3cff */
[----:B------:R-:W-:Y:S02]  /*10830*/  SEL R4, R2, RZ, P1 ;  /* 0x000000ff02047207 */ /* 0x000fe40000800000 */
[----:B------:R-:W-:-:S03]  /*10840*/  SHF.L.U32 R2, R17, 0x1f, RZ ;  /* 0x0000001f11027819 */ /* 0x000fc600000006ff */
[----:B------:R-:W-:Y:S01]  /*10850*/  IMAD R3, R4, 0x8, R3 ;  /* 0x0000000804037824 */ /* 0x000fe200078e0203 */
[----:B-1----:R-:W-:Y:S06]  /*10860*/  @!P0 BRA `(.L_x_83) ;  /* 0x00000008002c8947 */ /* 0x002fec0003800000 */
.L_x_111:
[----:B------:R-:W2:Y:S02]  /*10870*/  SYNCS.PHASECHK.TRANS64.TRYWAIT P0, [R3+URZ], R2 ;  /* 0x00000002030075a7 */ /* 0x000ea4000800017f */
[----:B--2---:R-:W-:Y:S05]  /*10880*/  @!P0 BRA `(.L_x_84) ;  /* 0x0000000800388947 */ /* 0x004fea0003800000 */
.L_x_112:
[----:B------:R-:W-:Y:S05]  /*10890*/  @!P2 BRA `(.L_x_85) ;  /* 0x000000000004a947 */ /* 0x000fea0003800000 */
[----:B------:R-:W-:Y:S01]  /*108a0*/  BPT.TRAP 0x1 ;  /* 0x000000040000795c */ /* 0x000fe20000300000 */
.L_x_85:
[----:B--2---:R-:W-:-:S05]  /*108b0*/  IADD3 R3, R0, 0x34860, RZ ;  /* 0x0003486000037810 */ /* 0x004fca0007ffe0ff */
[----:B------:R-:W-:-:S04]  /*108c0*/  IMAD R16, R16, 0x8, R3 ;  /* 0x0000000810107824 */ /* 0x000fc800078e0203 */
[----:B------:R-:W2:Y:S02]  /*108d0*/  SYNCS.PHASECHK.TRANS64.TRYWAIT P0, [R16+URZ], R5 ;  /* 0x00000005100075a7 */ /* 0x000ea4000800017f */
[----:B--2---:R-:W-:Y:S05]  /*108e0*/  @!P0 BRA `(.L_x_86) ;  /* 0x0000000800348947 */ /* 0x004fea0003800000 */
.L_x_113:
[----:B------:R-:W-:-:S07]  /*108f0*/  IMAD R3, R4, 0x8, R3 ;  /* 0x0000000804037824 */ /* 0x000fce00078e0203 */
.L_x_87:
[----:B---3--:R3:W4:Y:S02]  /*10900*/  SYNCS.PHASECHK.TRANS64.TRYWAIT P0, [R3+URZ], R2 ;  /* 0x00000002030075a7 */ /* 0x008724000800017f */
[----:B----4-:R-:W-:Y:S05]  /*10910*/  @!P0 NANOSLEEP.SYNCS 0x989680 ;  /* 0x009896800000895d */ /* 0x010fea0003900000 */
[----:B------:R-:W4:Y:S02]  /*10920*/  @!P0 SYNCS.PHASECHK.TRANS64 P0, [R3+URZ], R2 ;  /* 0x00000002030085a7 */ /* 0x000f24000800007f */
[----:B----4-:R-:W-:Y:S05]  /*10930*/  @!P0 BRA `(.L_x_87) ;  /* 0xfffffffc00f08947 */ /* 0x010fea000383ffff */
.L_x_80:
[----:B------:R-:W-:Y:S05]  /*10940*/  BSYNC B0 ;  /* 0x0000000000007941 */ /* 0x000fea0003800000 */
.L_x_79:
[----:B------:R-:W-:Y:S05]  /*10950*/  EXIT ;  /* 0x000000000000794d */ /* 0x000fea0003800000 */
.L_x_10:
[----:B-1----:R-:W-:-:S04]  /*10960*/  MOV R3, UR39 ;  /* 0x0000002700037c02 */ /* 0x002fc80008000f00 */
[----:B------:R1:W2:Y:S03]  /*10970*/  SYNCS.PHASECHK.TRANS64.TRYWAIT P1, [R3+URZ+0x34800], R0 ;  /* 0x03480000030075a7 */ /* 0x0002a6000802017f */
[----:B--2---:R-:W-:Y:S05]  /*10980*/  @!P1 NANOSLEEP.SYNCS 0x989680 ;  /* 0x009896800000995d */ /* 0x004fea0003900000 */
[----:B------:R-:W2:Y:S02]  /*10990*/  @!P1 SYNCS.PHASECHK.TRANS64 P1, [R3+URZ+0x34800], R0 ;  /* 0x03480000030095a7 */ /* 0x000ea4000802007f */
[----:B--2---:R-:W-:Y:S05]  /*109a0*/  @!P1 BRA `(.L_x_10) ;  /* 0xfffffffc00ec9947 */ /* 0x004fea000383ffff */
[----:B------:R-:W-:Y:S05]  /*109b0*/  BRA `(.L_x_88) ;  /* 0xffffff08000c7947 */ /* 0x000fea000383ffff */
.L_x_14:
[----:B--2---:R2:W3:Y:S02]  /*109c0*/  SYNCS.PHASECHK.TRANS64.TRYWAIT P2, [R3+URZ+0x34830], R0 ;  /* 0x03483000030075a7 */ /* 0x0044e4000804017f */
[----:B---3--:R-:W-:Y:S05]  /*109d0*/  @!P2 NANOSLEEP.SYNCS 0x989680 ;  /* 0x009896800000a95d */ /* 0x008fea0003900000 */
[----:B------:R-:W3:Y:S02]  /*109e0*/  @!P2 SYNCS.PHASECHK.TRANS64 P2, [R3+URZ+0x34830], R0 ;  /* 0x034830000300a5a7 */ /* 0x000ee4000804007f */
[----:B---3--:R-:W-:Y:S05]  /*109f0*/  @!P2 BRA `(.L_x_14) ;  /* 0xfffffffc00f0a947 */ /* 0x008fea000383ffff */
[----:B------:R-:W-:Y:S05]  /*10a00*/  BRA `(.L_x_13) ;  /* 0xffffff08003c7947 */ /* 0x000fea000383ffff */
.L_x_19:
[----:B--2---:R-:W-:-:S04]  /*10a10*/  IMAD.U32 R20, RZ, RZ, UR6 ;  /* 0x00000006ff147e24 */ /* 0x004fc8000f8e00ff */
[----:B------:R2:W3:Y:S03]  /*10a20*/  SYNCS.PHASECHK.TRANS64.TRYWAIT P2, [R20+URZ+0x34830], R15 ;  /* 0x0348300f140075a7 */ /* 0x0004e6000804017f */
[----:B---3--:R-:W-:Y:S05]  /*10a30*/  @!P2 NANOSLEEP.SYNCS 0x989680 ;  /* 0x009896800000a95d */ /* 0x008fea0003900000 */
[----:B------:R-:W3:Y:S02]  /*10a40*/  @!P2 SYNCS.PHASECHK.TRANS64 P2, [R20+URZ+0x34830], R15 ;  /* 0x0348300f1400a5a7 */ /* 0x000ee4000804007f */
[----:B---3--:R-:W-:Y:S05]  /*10a50*/  @!P2 BRA `(.L_x_19) ;  /* 0xfffffffc00eca947 */ /* 0x008fea000383ffff */
[----:B------:R-:W-:Y:S05]  /*10a60*/  BRA `(.L_x_16) ;  /* 0xffffff6400187947 */ /* 0x000fea000383ffff */
.L_x_23:
[----:B--2---:R-:W-:-:S04]  /*10a70*/  IMAD.U32 R20, RZ, RZ, UR6 ;  /* 0x00000006ff147e24 */ /* 0x004fc8000f8e00ff */
[----:B------:R2:W3:Y:S03]  /*10a80*/  SYNCS.PHASECHK.TRANS64.TRYWAIT P2, [R20+URZ+0x34850], R15 ;  /* 0x0348500f140075a7 */ /* 0x0004e6000804017f */
[----:B---3--:R-:W-:Y:S05]  /*10a90*/  @!P2 NANOSLEEP.SYNCS 0x989680 ;  /* 0x009896800000a95d */ /* 0x008fea0003900000 */
[----:B------:R-:W3:Y:S02]  /*10aa0*/  @!P2 SYNCS.PHASECHK.TRANS64 P2, [R20+URZ+0x34850], R15 ;  /* 0x0348500f1400a5a7 */ /* 0x000ee4000804007f */
[----:B---3--:R-:W-:Y:S05]  /*10ab0*/  @!P2 BRA `(.L_x_23) ;  /* 0xfffffffc00eca947 */ /* 0x008fea000383ffff */
[----:B------:R-:W-:Y:S05]  /*10ac0*/  BRA `(.L_x_20) ;  /* 0xffffff8800e07947 */ /* 0x000fea000383ffff */
.L_x_28:
[----:B--2---:R-:W-:-:S04]  /*10ad0*/  MOV R3, UR7 ;  /* 0x0000000700037c02 */ /* 0x004fc80008000f00 */
[----:B------:R2:W3:Y:S03]  /*10ae0*/  SYNCS.PHASECHK.TRANS64.TRYWAIT P0, [R3+URZ+0x34850], R0 ;  /* 0x03485000030075a7 */ /* 0x0004e6000800017f */
[----:B---3--:R-:W-:Y:S05]  /*10af0*/  @!P0 NANOSLEEP.SYNCS 0x989680 ;  /* 0x009896800000895d */ /* 0x008fea0003900000 */
[----:B------:R-:W3:Y:S02]  /*10b00*/  @!P0 SYNCS.PHASECHK.TRANS64 P0, [R3+URZ+0x34850], R0 ;  /* 0x03485000030085a7 */ /* 0x000ee4000800007f */
[----:B---3--:R-:W-:Y:S05]  /*10b10*/  @!P0 BRA `(.L_x_28) ;  /* 0xfffffffc00ec8947 */ /* 0x008fea000383ffff */
[----:B------:R-:W-:Y:S05]  /*10b20*/  BRA `(.L_x_27) ;  /* 0xffffffb800787947 */ /* 0x000fea000383ffff */
.L_x_38:
[----:B------:R-:W1:Y:S01]  /*10b30*/  S2R R6, SR_TID.X ;  /* 0x0000000000067919 */ /* 0x000e620000002100 */
[----:B------:R-:W-:Y:S01]  /*10b40*/  BSSY B0, `(.L_x_89) ;  /* 0x000000a000007945 */ /* 0x000fe20003800000 */
[----:B------:R-:W-:Y:S01]  /*10b50*/  IMAD.MOV.U32 R12, RZ, RZ, RZ ;  /* 0x000000ffff0c7224 */ /* 0x000fe200078e00ff */
[----:B------:R-:W-:Y:S01]  /*10b60*/  MOV R11, 0x1f ;  /* 0x0000001f000b7802 */ /* 0x000fe20000000f00 */
[----:B------:R-:W-:Y:S01]  /*10b70*/  IMAD.MOV.U32 R15, RZ, RZ, -0x1 ;  /* 0xffffffffff0f7424 */ /* 0x000fe200078e00ff */
[----:B-1----:R-:W-:-:S04]  /*10b80*/  SHF.R.U32.HI R6, RZ, 0x5, R6 ;  /* 0x00000005ff067819 */ /* 0x002fc80000011606 */
[----:B------:R-:W-:-:S05]  /*10b90*/  LOP3.LUT R6, R6, 0x3, RZ, 0xc0, !PT ;  /* 0x0000000306067812 */ /* 0x000fca00078ec0ff */
[----:B------:R-:W-:-:S07]  /*10ba0*/  IMAD.MOV.U32 R13, RZ, RZ, R6 ;  /* 0x000000ffff0d7224 */ /* 0x000fce00078e0006 */
[----:B------:R-:W-:Y:S05]  /*10bb0*/  WARPSYNC.COLLECTIVE R15, `(.L_x_90) ;  /* 0x000000000f087348 */ /* 0x000fea0003c00000 */
[----:B------:R1:W2:Y:S02]  /*10bc0*/  SHFL.IDX P6, R14, R13, R12, R11 ;  /* 0x0000000c0d0e7389 */ /* 0x0002a400000c000b */
[----:B-12---:R-:W-:Y:S01]  /*10bd0*/  ENDCOLLECTIVE ;  /* 0x000000000000791b */ /* 0x006fe20003800000 */
.L_x_90:
[----:B------:R-:W-:Y:S05]  /*10be0*/  BSYNC B0 ;  /* 0x0000000000007941 */ /* 0x000fea0003800000 */
.L_x_89:
[----:B------:R-:W-:Y:S05]  /*10bf0*/  BRA `(.L_x_91) ;  /* 0xffffffd8003c7947 */ /* 0x000fea000383ffff */
.L_x_39:
[----:B------:R-:W-:Y:S01]  /*10c00*/  BSSY B0, `(.L_x_92) ;  /* 0x0000006000007945 */ /* 0x000fe20003800000 */
[----:B------:R-:W-:-:S07]  /*10c10*/  IMAD.MOV.U32 R15, RZ, RZ, -0x1 ;  /* 0xffffffffff0f7424 */ /* 0x000fce00078e00ff */
[----:B------:R-:W-:Y:S05]  /*10c20*/  WARPSYNC.COLLECTIVE R15, `(.L_x_93) ;  /* 0x000000000f0c7348 */ /* 0x000fea0003c00000 */
[----:B------:R-:W-:Y:S02]  /*10c30*/  ELECT P6, UR62, PT ;  /* 0x00000000003e782f */ /* 0x000fe400038c0000 */
[----:B------:R-:W-:Y:S01]  /*10c40*/  MOV R14, UR62 ;  /* 0x0000003e000e7c02 */ /* 0x000fe20008000f00 */
[----:B------:R-:W-:Y:S10]  /*10c50*/  ENDCOLLECTIVE ;  /* 0x000000000000791b */ /* 0x000ff40003800000 */
.L_x_93:
[----:B------:R-:W-:Y:S05]  /*10c60*/  BSYNC B0 ;  /* 0x0000000000007941 */ /* 0x000fea0003800000 */
.L_x_92:
[----:B------:R-:W-:Y:S05]  /*10c70*/  BRA `(.L_x_94) ;  /* 0xffffffd800347947 */ /* 0x000fea000383ffff */
.L_x_42:
[----:B--2---:R2:W3:Y:S02]  /*10c80*/  SYNCS.PHASECHK.TRANS64.TRYWAIT P1, [R6+URZ+0x34840], R7 ;  /* 0x03484007060075a7 */ /* 0x0044e4000802017f */
[----:B---3--:R-:W-:Y:S05]  /*10c90*/  @!P1 NANOSLEEP.SYNCS 0x989680 ;  /* 0x009896800000995d */ /* 0x008fea0003900000 */
[----:B------:R-:W3:Y:S02]  /*10ca0*/  @!P1 SYNCS.PHASECHK.TRANS64 P1, [R6+URZ+0x34840], R7 ;  /* 0x03484007060095a7 */ /* 0x000ee4000802007f */
[----:B---3--:R-:W-:Y:S05]  /*10cb0*/  @!P1 BRA `(.L_x_42) ;  /* 0xfffffffc00f09947 */ /* 0x008fea000383ffff */
[----:B------:R-:W-:Y:S05]  /*10cc0*/  BRA `(.L_x_95) ;  /* 0xffffffd800987947 */ /* 0x000fea000383ffff */
.L_x_45:
[----:B-1----:R-:W1:Y:S01]  /*10cd0*/  S2R R8, SR_CgaCtaId ;  /* 0x0000000000087919 */ /* 0x002e620000008800 */
[----:B------:R-:W-:-:S04]  /*10ce0*/  MOV R7, 0x400 ;  /* 0x0000040000077802 */ /* 0x000fc80000000f00 */
[----:B-1----:R-:W-:-:S04]  /*10cf0*/  LEA R7, R8, R7, 0x18 ;  /* 0x0000000708077211 */ /* 0x002fc800078ec0ff */
[----:B------:R1:W2:Y:S03]  /*10d00*/  SYNCS.PHASECHK.TRANS64.TRYWAIT P1, [R7+URZ+0x34820], R6 ;  /* 0x03482006070075a7 */ /* 0x0002a6000802017f */
[----:B--2---:R-:W-:Y:S05]  /*10d10*/  @!P1 NANOSLEEP.SYNCS 0x989680 ;  /* 0x009896800000995d */ /* 0x004fea0003900000 */
[----:B------:R-:W2:Y:S02]  /*10d20*/  @!P1 SYNCS.PHASECHK.TRANS64 P1, [R7+URZ+0x34820], R6 ;  /* 0x03482006070095a7 */ /* 0x000ea4000802007f */
[----:B--2---:R-:W-:Y:S05]  /*10d30*/  @!P1 BRA `(.L_x_45) ;  /* 0xfffffffc00e49947 */ /* 0x004fea000383ffff */
[----:B------:R-:W-:Y:S05]  /*10d40*/  BRA `(.L_x_96) ;  /* 0xffffffdc009c7947 */ /* 0x000fea000383ffff */
.L_x_51:
[----:B-1----:R1:W2:Y:S02]  /*10d50*/  SYNCS.PHASECHK.TRANS64.TRYWAIT P1, [R2+URZ+0x34840], R3 ;  /* 0x03484003020075a7 */ /* 0x0022a4000802017f */
[----:B--2---:R-:W-:Y:S05]  /*10d60*/  @!P1 NANOSLEEP.SYNCS 0x989680 ;  /* 0x009896800000995d */ /* 0x004fea0003900000 */
[----:B------:R-:W2:Y:S02]  /*10d70*/  @!P1 SYNCS.PHASECHK.TRANS64 P1, [R2+URZ+0x34840], R3 ;  /* 0x03484003020095a7 */ /* 0x000ea4000802007f */
[----:B--2---:R-:W-:Y:S05]  /*10d80*/  @!P1 BRA `(.L_x_51) ;  /* 0xfffffffc00f09947 */ /* 0x004fea000383ffff */
[----:B------:R-:W-:Y:S05]  /*10d90*/  BRA `(.L_x_97) ;  /* 0xffffffe0003c7947 */ /* 0x000fea000383ffff */
.L_x_53:
[----:B-1----:R1:W2:Y:S02]  /*10da0*/  SYNCS.PHASECHK.TRANS64.TRYWAIT P1, [R2+URZ+0x60], R3 ;  /* 0x00006003020075a7 */ /* 0x0022a4000802017f */
[----:B--2---:R-:W-:Y:S05]  /*10db0*/  @!P1 NANOSLEEP.SYNCS 0x989680 ;  /* 0x009896800000995d */ /* 0x004fea0003900000 */
[----:B------:R-:W2:Y:S02]  /*10dc0*/  @!P1 SYNCS.PHASECHK.TRANS64 P1, [R2+URZ+0x60], R3 ;  /* 0x00006003020095a7 */ /* 0x000ea4000802007f */
[----:B--2---:R-:W-:Y:S05]  /*10dd0*/  @!P1 BRA `(.L_x_53) ;  /* 0xfffffffc00f09947 */ /* 0x004fea000383ffff */
[----:B------:R-:W-:Y:S05]  /*10de0*/  BRA `(.L_x_98) ;  /* 0xffffffe000c87947 */ /* 0x000fea000383ffff */
.L_x_59:
[----:B--2---:R2:W3:Y:S02]  /*10df0*/  SYNCS.PHASECHK.TRANS64.TRYWAIT P1, [R2+URZ+0x34840], R3 ;  /* 0x03484003020075a7 */ /* 0x0044e4000802017f */
[----:B---3--:R-:W-:Y:S05]  /*10e00*/  @!P1 NANOSLEEP.SYNCS 0x989680 ;  /* 0x009896800000995d */ /* 0x008fea0003900000 */
[----:B------:R-:W3:Y:S02]  /*10e10*/  @!P1 SYNCS.PHASECHK.TRANS64 P1, [R2+URZ+0x34840], R3 ;  /* 0x03484003020095a7 */ /* 0x000ee4000802007f */
[----:B---3--:R-:W-:Y:S05]  /*10e20*/  @!P1 BRA `(.L_x_59) ;  /* 0xfffffffc00f09947 */ /* 0x008fea000383ffff */
[----:B------:R-:W-:Y:S05]  /*10e30*/  BRA `(.L_x_99) ;  /* 0xffffffe800047947 */ /* 0x000fea000383ffff */
.L_x_61:
[----:B-1----:R1:W2:Y:S02]  /*10e40*/  SYNCS.PHASECHK.TRANS64.TRYWAIT P1, [R2+URZ+0x60], R17 ;  /* 0x00006011020075a7 */ /* 0x0022a4000802017f */
[----:B--2---:R-:W-:Y:S05]  /*10e50*/  @!P1 NANOSLEEP.SYNCS 0x989680 ;  /* 0x009896800000995d */ /* 0x004fea0003900000 */
[----:B------:R-:W2:Y:S02]  /*10e60*/  @!P1 SYNCS.PHASECHK.TRANS64 P1, [R2+URZ+0x60], R17 ;  /* 0x00006011020095a7 */ /* 0x000ea4000802007f */
[----:B--2---:R-:W-:Y:S05]  /*10e70*/  @!P1 BRA `(.L_x_61) ;  /* 0xfffffffc00f09947 */ /* 0x004fea000383ffff */
[----:B------:R-:W-:Y:S05]  /*10e80*/  BRA `(.L_x_100) ;  /* 0xffffffe800907947 */ /* 0x000fea000383ffff */
.L_x_66:
[----:B--2---:R2:W3:Y:S02]  /*10e90*/  SYNCS.PHASECHK.TRANS64.TRYWAIT P1, [R2+URZ+0x34840], R3 ;  /* 0x03484003020075a7 */ /* 0x0044e4000802017f */
[----:B---3--:R-:W-:Y:S05]  /*10ea0*/  @!P1 NANOSLEEP.SYNCS 0x989680 ;  /* 0x009896800000995d */ /* 0x008fea0003900000 */
[----:B------:R-:W3:Y:S02]  /*10eb0*/  @!P1 SYNCS.PHASECHK.TRANS64 P1, [R2+URZ+0x34840], R3 ;  /* 0x03484003020095a7 */ /* 0x000ee4000802007f */
[----:B---3--:R-:W-:Y:S05]  /*10ec0*/  @!P1 BRA `(.L_x_66) ;  /* 0xfffffffc00f09947 */ /* 0x008fea000383ffff */
[----:B------:R-:W-:Y:S05]  /*10ed0*/  BRA `(.L_x_101) ;  /* 0xffffffec00947947 */ /* 0x000fea000383ffff */
.L_x_68:
[----:B-1----:R1:W2:Y:S02]  /*10ee0*/  SYNCS.PHASECHK.TRANS64.TRYWAIT P1, [R2+URZ+0x60], R3 ;  /* 0x00006003020075a7 */ /* 0x0022a4000802017f */
[----:B--2---:R-:W-:Y:S05]  /*10ef0*/  @!P1 NANOSLEEP.SYNCS 0x989680 ;  /* 0x009896800000995d */ /* 0x004fea0003900000 */
[----:B------:R-:W2:Y:S02]  /*10f00*/  @!P1 SYNCS.PHASECHK.TRANS64 P1, [R2+URZ+0x60], R3 ;  /* 0x00006003020095a7 */ /* 0x000ea4000802007f */
[----:B--2---:R-:W-:Y:S05]  /*10f10*/  @!P1 BRA `(.L_x_68) ;  /* 0xfffffffc00f09947 */ /* 0x004fea000383ffff */
[----:B------:R-:W-:Y:S05]  /*10f20*/  BRA `(.L_x_102) ;  /* 0xfffffff000247947 */ /* 0x000fea000383ffff */
.L_x_73:
[----:B--2---:R2:W3:Y:S02]  /*10f30*/  SYNCS.PHASECHK.TRANS64.TRYWAIT P0, [R3+URZ+0x34860], R2 ;  /* 0x03486002030075a7 */ /* 0x0044e4000800017f */
[----:B---3--:R-:W-:Y:S05]  /*10f40*/  @!P0 NANOSLEEP.SYNCS 0x989680 ;  /* 0x009896800000895d */ /* 0x008fea0003900000 */
[----:B------:R-:W3:Y:S02]  /*10f50*/  @!P0 SYNCS.PHASECHK.TRANS64 P0, [R3+URZ+0x34860], R2 ;  /* 0x03486002030085a7 */ /* 0x000ee4000800007f */
[----:B---3--:R-:W-:Y:S05]  /*10f60*/  @!P0 BRA `(.L_x_73) ;  /* 0xfffffffc00f08947 */ /* 0x008fea000383ffff */
[----:B------:R-:W-:Y:S05]  /*10f70*/  BRA `(.L_x_103) ;  /* 0xfffffff000dc7947 */ /* 0x000fea000383ffff */
.L_x_77:
[----:B--2---:R2:W3:Y:S02]  /*10f80*/  SYNCS.PHASECHK.TRANS64.TRYWAIT P0, [R0+URZ+0x34820], R3 ;  /* 0x03482003000075a7 */ /* 0x0044e4000800017f */
[----:B---3--:R-:W-:Y:S05]  /*10f90*/  @!P0 NANOSLEEP.SYNCS 0x989680 ;  /* 0x009896800000895d */ /* 0x008fea0003900000 */
[----:B------:R-:W3:Y:S02]  /*10fa0*/  @!P0 SYNCS.PHASECHK.TRANS64 P0, [R0+URZ+0x34820], R3 ;  /* 0x03482003000085a7 */ /* 0x000ee4000800007f */
[----:B---3--:R-:W-:Y:S05]  /*10fb0*/  @!P0 BRA `(.L_x_77) ;  /* 0xfffffffc00f08947 */ /* 0x008fea000383ffff */
[----:B------:R-:W-:Y:S05]  /*10fc0*/  BRA `(.L_x_104) ;  /* 0xfffffff400a47947 */ /* 0x000fea000383ffff */
.L_x_78:
[----:B------:R-:W3:Y:S01]  /*10fd0*/  S2R R2, SR_TID.X ;  /* 0x0000000000027919 */ /* 0x000ee20000002100 */
[----:B------:R-:W-:Y:S01]  /*10fe0*/  BSSY B0, `(.L_x_105) ;  /* 0x000000a000007945 */ /* 0x000fe20003800000 */
[----:B------:R-:W-:Y:S01]  /*10ff0*/  IMAD.MOV.U32 R12, RZ, RZ, RZ ;  /* 0x000000ffff0c7224 */ /* 0x000fe200078e00ff */
[----:B------:R-:W-:Y:S01]  /*11000*/  MOV R15, 0xffffffff ;  /* 0xffffffff000f7802 */ /* 0x000fe20000000f00 */
[----:B------:R-:W-:Y:S01]  /*11010*/  IMAD.MOV.U32 R11, RZ, RZ, 0x1f ;  /* 0x0000001fff0b7424 */ /* 0x000fe200078e00ff */
[----:B---3--:R-:W-:-:S04]  /*11020*/  SHF.R.U32.HI R2, RZ, 0x5, R2 ;  /* 0x00000005ff027819 */ /* 0x008fc80000011602 */
[----:B------:R-:W-:-:S04]  /*11030*/  LOP3.LUT R2, R2, 0x3, RZ, 0xc0, !PT ;  /* 0x0000000302027812 */ /* 0x000fc800078ec0ff */
[----:B------:R-:W-:-:S07]  /*11040*/  MOV R13, R2 ;  /* 0x00000002000d7202 */ /* 0x000fce0000000f00 */
[----:B-12---:R-:W-:Y:S05]  /*11050*/  WARPSYNC.COLLECTIVE R15, `(.L_x_106) ;  /* 0x000000000f087348 */ /* 0x006fea0003c00000 */
[----:B------:R3:W4:Y:S02]  /*11060*/  SHFL.IDX P6, R14, R13, R12, R11 ;  /* 0x0000000c0d0e7389 */ /* 0x00072400000c000b */
[----:B-1234-:R-:W-:Y:S01]  /*11070*/  ENDCOLLECTIVE ;  /* 0x000000000000791b */ /* 0x01efe20003800000 */
.L_x_106:
[----:B------:R-:W-:Y:S05]  /*11080*/  BSYNC B0 ;  /* 0x0000000000007941 */ /* 0x000fea0003800000 */
.L_x_105:
[----:B------:R-:W-:Y:S05]  /*11090*/  BRA `(.L_x_107) ;  /* 0xfffffff4008c7947 */ /* 0x000fea000383ffff */
.L_x_81:
[----:B------:R-:W-:Y:S01]  /*110a0*/  BSSY B1, `(.L_x_108) ;  /* 0x0000006000017945 */ /* 0x000fe20003800000 */
[----:B------:R-:W-:-:S07]  /*110b0*/  IMAD.MOV.U32 R15, RZ, RZ, -0x1 ;  /* 0xffffffffff0f7424 */ /* 0x000fce00078e00ff */
[----:B-123--:R-:W-:Y:S05]  /*110c0*/  WARPSYNC.COLLECTIVE R15, `(.L_x_109) ;  /* 0x000000000f0c7348 */ /* 0x00efea0003c00000 */
[----:B------:R-:W-:Y:S02]  /*110d0*/  ELECT P6, UR62, PT ;  /* 0x00000000003e782f */ /* 0x000fe400038c0000 */
[----:B------:R-:W-:Y:S01]  /*110e0*/  MOV R14, UR62 ;  /* 0x0000003e000e7c02 */ /* 0x000fe20008000f00 */
[----:B-123--:R-:W-:Y:S10]  /*110f0*/  ENDCOLLECTIVE ;  /* 0x000000000000791b */ /* 0x00eff40003800000 */
.L_x_109:
[----:B------:R-:W-:Y:S05]  /*11100*/  BSYNC B1 ;  /* 0x0000000000017941 */ /* 0x000fea0003800000 */
.L_x_108:
[----:B------:R-:W-:Y:S05]  /*11110*/  BRA `(.L_x_110) ;  /* 0xfffffff400847947 */ /* 0x000fea000383ffff */
.L_x_83:
[----:B-1----:R1:W2:Y:S02]  /*11120*/  SYNCS.PHASECHK.TRANS64.TRYWAIT P0, [R6+URZ], R5 ;  /* 0x00000005060075a7 */ /* 0x0022a4000800017f */
[----:B--2---:R-:W-:Y:S05]  /*11130*/  @!P0 NANOSLEEP.SYNCS 0x989680 ;  /* 0x009896800000895d */ /* 0x004fea0003900000 */
[----:B------:R-:W2:Y:S02]  /*11140*/  @!P0 SYNCS.PHASECHK.TRANS64 P0, [R6+URZ], R5 ;  /* 0x00000005060085a7 */ /* 0x000ea4000800007f */
[----:B--2---:R-:W-:Y:S05]  /*11150*/  @!P0 BRA `(.L_x_83) ;  /* 0xfffffffc00f08947 */ /* 0x004fea000383ffff */
[----:B------:R-:W-:Y:S05]  /*11160*/  BRA `(.L_x_111) ;  /* 0xfffffff400c07947 */ /* 0x000fea000383ffff */
.L_x_84:
[----:B--2---:R2:W3:Y:S02]  /*11170*/  SYNCS.PHASECHK.TRANS64.TRYWAIT P0, [R3+URZ], R2 ;  /* 0x00000002030075a7 */ /* 0x0044e4000800017f */
[----:B---3--:R-:W-:Y:S05]  /*11180*/  @!P0 NANOSLEEP.SYNCS 0x989680 ;  /* 0x009896800000895d */ /* 0x008fea0003900000 */
[----:B------:R-:W3:Y:S02]  /*11190*/  @!P0 SYNCS.PHASECHK.TRANS64 P0, [R3+URZ], R2 ;  /* 0x00000002030085a7 */ /* 0x000ee4000800007f */
[----:B---3--:R-:W-:Y:S05]  /*111a0*/  @!P0 BRA `(.L_x_84) ;  /* 0xfffffffc00f08947 */ /* 0x008fea000383ffff */
[----:B------:R-:W-:Y:S05]  /*111b0*/  BRA `(.L_x_112) ;  /* 0xfffffff400b47947 */ /* 0x000fea000383ffff */
.L_x_86:
[----:B--2---:R2:W3:Y:S02]  /*111c0*/  SYNCS.PHASECHK.TRANS64.TRYWAIT P0, [R16+URZ], R5 ;  /* 0x00000005100075a7 */ /* 0x0044e4000800017f */
[----:B---3--:R-:W-:Y:S05]  /*111d0*/  @!P0 NANOSLEEP.SYNCS 0x989680 ;  /* 0x009896800000895d */ /* 0x008fea0003900000 */
[----:B------:R-:W3:Y:S02]  /*111e0*/  @!P0 SYNCS.PHASECHK.TRANS64 P0, [R16+URZ], R5 ;  /* 0x00000005100085a7 */ /* 0x000ee4000800007f */
[----:B---3--:R-:W-:Y:S05]  /*111f0*/  @!P0 BRA `(.L_x_86) ;  /* 0xfffffffc00f08947 */ /* 0x008fea000383ffff */
[----:B------:R-:W-:Y:S05]  /*11200*/  BRA `(.L_x_113) ;  /* 0xfffffff400b87947 */ /* 0x000fea000383ffff */
.L_x_114:
[----:B------:R-:W-:-:S00]  /*11210*/  BRA `(.L_x_114) ;  /* 0xfffffffc00fc7947 */ /* 0x000fc0000383ffff */
[----:B------:R-:W-:-:S00]  /*11220*/  NOP ;  /* 0x0000000000007918 */ /* 0x000fc00000000000 */
        /* <DEDUP_REMOVED lines=13> */
.L_x_2726:


//--------------------- .text._ZN7cutlass13device_kernelIN5flash11enable_sm90INS1_16FlashAttnFwdSm90INS1_25CollectiveMainloopFwdSm90ILi2EN4cute5tupleIJNS5_1CILi2EEENS7_ILi1EEES9_EEENS6_IJNS7_ILi128EEENS7_ILi176EEESB_EEELi128ENS_10bfloat16_tEfNS_4arch4Sm90ELb0ELb0ELb1ELb0ELb0ELb0ELb0ELb1ELb1ELb0ELb0ELb0EEENS1_21CollectiveEpilogueFwdINS6_IJSB_SB_SC_EEESA_SE_SG_Li256ELb0ELb0ELb0ELb0EEENS1_29StaticPersistentTileSchedulerILb0EEEEEEEEEvNT_6ParamsE --------------------------
	.section	.text._ZN7cutlass13device_kernelIN5flash11enable_sm90INS1_16FlashAttnFwdSm90INS1_25CollectiveMainloopFwdSm90ILi2EN4cute5tupleIJNS5_1CILi2EEENS7_ILi1EEES9_EEENS6_IJNS7_ILi128EEENS7_ILi176EEESB_EEELi128ENS_10bfloat16_tEfNS_4arch4Sm90ELb0ELb0ELb1ELb0ELb0ELb0ELb0ELb1ELb1ELb0ELb0ELb0EEENS1_21CollectiveEpilogueFwdINS6_IJSB_SB_SC_EEESA_SE_SG_Li256ELb0ELb0ELb0ELb0EEENS1_29StaticPersistentTileSchedulerILb0EEEEEEEEEvNT_6ParamsE,"ax",@progbits
	.align	128
.text._ZN7cutlass13device_kernelIN5flash11enable_sm90INS1_16FlashAttnFwdSm90INS1_25CollectiveMainloopFwdSm90ILi2EN4cute5tupleIJNS5_1CILi2EEENS7_ILi1EEES9_EEENS6_IJNS7_ILi128EEENS7_ILi176EEESB_EEELi128ENS_10bfloat16_tEfNS_4arch4Sm90ELb0ELb0ELb1ELb0ELb0ELb0ELb0ELb1ELb1ELb0ELb0ELb0EEENS1_21CollectiveEpilogueFwdINS6_IJSB_SB_SC_EEESA_SE_SG_Li256ELb0ELb0ELb0ELb0EEENS1_29StaticPersistentTileSchedulerILb0EEEEEEEEEvNT_6ParamsE:
        .type           _ZN7cutlass13device_kernelIN5flash11enable_sm90INS1_16FlashAttnFwdSm90INS1_25CollectiveMainloopFwdSm90ILi2EN4cute5tupleIJNS5_1CILi2EEENS7_ILi1EEES9_EEENS6_IJNS7_ILi128EEENS7_ILi176EEESB_EEELi128ENS_10bfloat16_tEfNS_4arch4Sm90ELb0ELb0ELb1ELb0ELb0ELb0ELb0ELb1ELb1ELb0ELb0ELb0EEENS1_21CollectiveEpilogueFwdINS6_IJSB_SB_SC_EEESA_SE_SG_Li256ELb0ELb0ELb0ELb0EEENS1_29StaticPersistentTileSchedulerILb0EEEEEEEEEvNT_6ParamsE,@function
        .size           _ZN7cutlass13device_kernelIN5flash11enable_sm90INS1_16FlashAttnFwdSm90INS1_25CollectiveMainloopFwdSm90ILi2EN4cute5tupleIJNS5_1CILi2EEENS7_ILi1EEES9_EEENS6_IJNS7_ILi128EEENS7_ILi176EEESB_EEELi128ENS_10bfloat16_tEfNS_4arch4Sm90ELb0ELb0ELb1ELb0ELb0ELb0ELb0ELb1ELb1ELb0ELb0ELb0EEENS1_21CollectiveEpilogueFwdINS6_IJSB_SB_SC_EEESA_SE_SG_Li256ELb0ELb0ELb0ELb0EEENS1_29StaticPersistentTileSchedulerILb0EEEEEEEEEvNT_6ParamsE,(.L_x_2727 - _ZN7cutlass13device_kernelIN5flash11enable_sm90INS1_16FlashAttnFwdSm90INS1_25CollectiveMainloopFwdSm90ILi2EN4cute5tupleIJNS5_1CILi2EEENS7_ILi1EEES9_EEENS6_IJNS7_ILi128EEENS7_ILi176EEESB_EEELi128ENS_10bfloat16_tEfNS_4arch4Sm90ELb0ELb0ELb1ELb0ELb0ELb0ELb0ELb1ELb1ELb0ELb0ELb0EEENS1_21CollectiveEpilogueFwdINS6_IJSB_SB_SC_EEESA_SE_SG_Li256ELb0ELb0ELb0ELb0EEENS1_29StaticPersistentTileSchedulerILb0EEEEEEEEEvNT_6ParamsE)
        .other          _ZN7cutlass13device_kernelIN5flash11enable_sm90INS1_16FlashAttnFwdSm90INS1_25CollectiveMainloopFwdSm90ILi2EN4cute5tupleIJNS5_1CILi2EEENS7_ILi1EEES9_EEENS6_IJNS7_ILi128EEENS7_ILi176EEESB_EEELi128ENS_10bfloat16_tEfNS_4arch4Sm90ELb0ELb0ELb1ELb0ELb0ELb0ELb0ELb1ELb1ELb0ELb0ELb0EEENS1_21CollectiveEpilogueFwdINS6_IJSB_SB_SC_EEESA_SE_SG_Li256ELb0ELb0ELb0ELb0EEENS1_29StaticPersistentTileSchedulerILb0EEEEEEEEEvNT_6ParamsE,@"STO_CUDA_ENTRY STV_DEFAULT"
_ZN7cutlass13device_kernelIN5flash11enable_sm90INS1_16FlashAttnFwdSm90INS1_25CollectiveMainloopFwdSm90ILi2EN4cute5tupleIJNS5_1CILi2EEENS7_ILi1EEES9_EEENS6_IJNS7_ILi128EEENS7_ILi176EEESB_EEELi128ENS_10bfloat16_tEfNS_4arch4Sm90ELb0ELb0ELb1ELb0ELb0ELb0ELb0ELb1ELb1ELb0ELb0ELb0EEENS1_21CollectiveEpilogueFwdINS6_IJSB_SB_SC_EEESA_SE_SG_Li256ELb0ELb0ELb0ELb0EEENS1_29StaticPersistentTileSchedulerILb0EEEEEEEEEvNT_6ParamsE:
[----:B------:R-:W1:Y:S02]  /*0000*/  LDC R1, c[0x0][0x28] ;  /* 0x00000a00ff017b82 */ /* 0x000e640000000800 */
[----:B-1----:R-:W-:Y:S01]  /*0010*/  VIADD R1, R1, 0xffffffd0 ;  /* 0xffffffd001017836 */ /* 0x002fe20000000000 */
[----:B------:R-:W1:Y:S01]  /*0020*/  S2R R10, SR_TID.X ;  /* 0x00000000000a7919 */ /* 0x000e620000002100 */
[----:B------:R-:W-:Y:S01]  /*0030*/  ELECT P0, URZ, PT ;  /* 0x00000000003f782f */ /* 0x000fe20003800000 */
[----:B------:R-:W-:Y:S01]  /*0040*/  BSSY B0, `(.L_x_115) ;  /* 0x0000013000007945 */ /* 0x000fe20003800000 */
[----:B-1----:R-:W-:-:S05]  /*0050*/  SHF.R.U32.HI R0, RZ, 0x5, R10 ;  /* 0x00000005ff007819 */ /* 0x002fca000001160a */
        /* <DEDUP_REMOVED lines=17> */
.L_x_116:
[----:B------:R-:W-:Y:S05]  /*0170*/  BSYNC B0 ;  /* 0x0000000000007941 */ /* 0x000fea0003800000 */
.L_x_115:
[----:B------:R-:W-:Y:S01]  /*0180*/  VOTEU.ANY UP0, P0 ;  /* 0x00000000003f7886 */ /* 0x000fe20000000100 */
[----:B------:R-:W1:Y:S01]  /*0190*/  SHFL.IDX PT, R2, R0, RZ, 0x1f ;  /* 0x00001fff00027589 */ /* 0x000e6200000e0000 */
[----:B------:R-:W-:Y:S01]  /*01a0*/  UMOV UR4, 0x1 ;  /* 0x0000000100047882 */ /* 0x000fe20000000000 */
[----:B------:R-:W-:Y:S01]  /*01b0*/  UMOV UR7, 0x2 ;  /* 0x0000000200077882 */ /* 0x000fe20000000000 */
[----:B------:R-:W-:Y:S01]  /*01c0*/  SHF.R.U32.HI R3, RZ, 0x7, R10 ;  /* 0x00000007ff037819 */ /* 0x000fe2000001160a */
[----:B------:R-:W2:Y:S01]  /*01d0*/  @UP0 S2UR UR8, SR_CgaCtaId ;  /* 0x00000000000809c3 */ /* 0x000ea20000008800 */
[----:B------:R-:W-:Y:S01]  /*01e0*/  @UP0 UMOV UR6, 0x400 ;  /* 0x0000040000060882 */ /* 0x000fe20000000000 */
[----:B------:R-:W-:-:S04]  /*01f0*/  @UP0 UIADD3 UR4, -UR4, 0x100000, URZ ;  /* 0x0010000004040890 */ /* 0x000fc8000fffe13f */
[----:B------:R-:W-:Y:S02]  /*0200*/  @UP0 USHF.L.U32 UR5, UR4, 0xb, URZ ;  /* 0x0000000b04050899 */ /* 0x000fe4000800063f */
[----:B------:R-:W-:Y:S01]  /*0210*/  @UP0 USHF.L.U32 UR4, UR4, 0x1, URZ ;  /* 0x0000000104040899 */ /* 0x000fe2000800063f */
[----:B------:R-:W-:Y:S01]  /*0220*/  VOTEU.ANY UP1, P0 ;  /* 0x00000000003f7886 */ /* 0x000fe20000020100 */
[----:B------:R3:W4:Y:S01]  /*0230*/  SHFL.IDX PT, R12, R3, RZ, 0x1f ;  /* 0x00001fff030c7589 */ /* 0x00072200000e0000 */
[----:B-1----:R-:W-:Y:S01]  /*0240*/  ISETP.NE.AND P1, PT, R2, RZ, PT ;  /* 0x000000ff0200720c */ /* 0x002fe20003f25270 */
[----:B--2---:R-:W-:Y:S02]  /*0250*/  @UP0 ULEA UR8, UR8, UR6, 0x18 ;  /* 0x0000000608080291 */ /* 0x004fe4000f8ec03f */
[----:B------:R-:W-:-:S04]  /*0260*/  @UP0 UIADD3 UR6, -UR7, 0x100000, URZ ;  /* 0x0010000007060890 */ /* 0x000fc8000fffe13f */
[----:B------:R-:W-:Y:S02]  /*0270*/  @UP0 USHF.L.U32 UR7, UR6, 0xb, URZ ;  /* 0x0000000b06070899 */ /* 0x000fe4000800063f */
[----:B------:R-:W-:Y:S01]  /*0280*/  @UP0 USHF.L.U32 UR6, UR6, 0x1, URZ ;  /* 0x0000000106060899 */ /* 0x000fe2000800063f */
[----:B------:R-:W-:Y:S01]  /*0290*/  VOTEU.ANY UP0, P0 ;  /* 0x00000000003f7886 */ /* 0x000fe20000000100 */
[----:B------:R-:W1:Y:S04]  /*02a0*/  FENCE.VIEW.ASYNC.S ;  /* 0x00000000000073c6 */ /* 0x000e680000000000 */
[----:B-1----:R3:W1:Y:S06]  /*02b0*/  @UP0 SYNCS.EXCH.64 URZ, [UR8+0x34800], UR4 ;  /* 0x03480004083f05b2 */ /* 0x00266c0008000100 */
[----:B------:R3:W2:Y:S02]  /*02c0*/  @UP1 SYNCS.EXCH.64 URZ, [UR8+0x34820], UR6 ;  /* 0x03482006083f15b2 */ /* 0x0006a40008000100 */
[----:B---34-:R-:W-:Y:S05]  /*02d0*/  @P1 BRA `(.L_x_117) ;  /* 0x0000000000481947 */ /* 0x018fea0003800000 */
[----:B------:R-:W3:Y:S01]  /*02e0*/  S2UR UR5, SR_CgaCtaId ;  /* 0x00000000000579c3 */ /* 0x000ee20000008800 */
[----:B------:R-:W-:Y:S01]  /*02f0*/  UMOV UR4, 0x400 ;  /* 0x0000040000047882 */ /* 0x000fe20000000000 */
[----:B------:R-:W-:Y:S01]  /*0300*/  UMOV UR6, 0x1 ;  /* 0x0000000100067882 */ /* 0x000fe20000000000 */
[----:B------:R-:W-:Y:S01]  /*0310*/  UMOV UR9, 0x4 ;  /* 0x0000000400097882 */ /* 0x000fe20000000000 */
[----:B------:R-:W-:-:S04]  /*0320*/  UIADD3 UR6, -UR6, 0x100000, URZ ;  /* 0x0010000006067890 */ /* 0x000fc8000fffe13f */
[----:B------:R-:W-:Y:S02]  /*0330*/  USHF.L.U32 UR7, UR6, 0xb, URZ ;  /* 0x0000000b06077899 */ /* 0x000fe4000800063f */
[----:B------:R-:W-:Y:S01]  /*0340*/  USHF.L.U32 UR6, UR6, 0x1, URZ ;  /* 0x0000000106067899 */ /* 0x000fe2000800063f */
[----:B------:R-:W-:Y:S01]  /*0350*/  ELECT P0, URZ, PT ;  /* 0x00000000003f782f */ /* 0x000fe20003800000 */
[----:B---3--:R-:W-:Y:S02]  /*0360*/  ULEA UR8, UR5, UR4, 0x18 ;  /* 0x0000000405087291 */ /* 0x008fe4000f8ec03f */
[----:B------:R-:W-:-:S04]  /*0370*/  UIADD3 UR4, -UR9, 0x100000, URZ ;  /* 0x0010000009047890 */ /* 0x000fc8000fffe13f */
[----:B------:R-:W-:Y:S02]  /*0380*/  USHF.L.U32 UR5, UR4, 0xb, URZ ;  /* 0x0000000b04057899 */ /* 0x000fe4000800063f */
[----:B------:R-:W-:Y:S01]  /*0390*/  USHF.L.U32 UR4, UR4, 0x1, URZ ;  /* 0x0000000104047899 */ /* 0x000fe2000800063f */
[----:B------:R-:W3:Y:S03]  /*03a0*/  FENCE.VIEW.ASYNC.S ;  /* 0x00000000000073c6 */ /* 0x000ee60000000000 */
[----:B---3--:R3:W4:Y:S08]  /*03b0*/  SYNCS.EXCH.64 URZ, [UR8+0x34830], UR6 ;  /* 0x03483006083f75b2 */ /* 0x0087300008000100 */
[----:B------:R3:W1:Y:S01]  /*03c0*/  SYNCS.EXCH.64 URZ, [UR8+0x34840], UR4 ;  /* 0x03484004083f75b2 */ /* 0x0006620008000100 */
[----:B------:R3:W1:Y:S01]  /*03d0*/  SYNCS.EXCH.64 URZ, [UR8+0x34838], UR6 ;  /* 0x03483806083f75b2 */ /* 0x0006620008000100 */
[----:B------:R3:W1:Y:S01]  /*03e0*/  SYNCS.EXCH.64 URZ, [UR8+0x34848], UR4 ;  /* 0x03484804083f75b2 */ /* 0x0006620008000100 */
[----:B------:R-:W-:Y:S01]  /*03f0*/  NOP ;  /* 0x0000000000007918 */ /* 0x000fe20000000000 */
.L_x_117:
[----:B---3--:R-:W3:Y:S01]  /*0400*/  S2UR UR4, SR_CTAID.Y ;  /* 0x00000000000479c3 */ /* 0x008ee20000002600 */
[----:B------:R-:W5:Y:S01]  /*0410*/  SHFL.IDX PT, R6, R0, RZ, 0x1f ;  /* 0x00001fff00067589 */ /* 0x000f6200000e0000 */
[----:B------:R-:W-:Y:S01]  /*0420*/  ULDC UR5, c[0x0][0x154] ;  /* 0x0000550000057ab9 */ /* 0x000fe20000000800 */
[----:B------:R-:W-:-:S05]  /*0430*/  NOP ;  /* 0x0000000000007918 */ /* 0x000fca0000000000 */
[----:B------:R-:W4:Y:S08]  /*0440*/  S2UR UR6, SR_CTAID.X ;  /* 0x00000000000679c3 */ /* 0x000f300000002500 */
[----:B------:R-:W2:Y:S01]  /*0450*/  LDC R7, c[0x0][0x148] ;  /* 0x00005200ff077b82 */ /* 0x000ea20000000800 */
[----:B---3--:R-:W-:Y:S02]  /*0460*/  I2FP.F32.U32 R3, UR4 ;  /* 0x0000000400037c45 */ /* 0x008fe40008201000 */
[----:B-----5:R-:W-:-:S03]  /*0470*/  ISETP.NE.AND P0, PT, R6, RZ, PT ;  /* 0x000000ff0600720c */ /* 0x020fc60003f05270 */
[----:B------:R-:W-:Y:S01]  /*0480*/  FMUL R5, R3, UR5 ;  /* 0x0000000503057c20 */ /* 0x000fe20008400000 */
[----:B------:R-:W-:Y:S02]  /*0490*/  SHF.R.S32.HI R3, RZ, 0x1f, R10 ;  /* 0x0000001fff037819 */ /* 0x000fe4000001140a */
[----:B----4-:R-:W-:Y:S02]  /*04a0*/  I2FP.F32.U32 R4, UR6 ;  /* 0x0000000600047c45 */ /* 0x010fe40008201000 */
[----:B------:R-:W-:Y:S01]  /*04b0*/  LEA.HI R3, R3, R10, RZ, 0x7 ;  /* 0x0000000a03037211 */ /* 0x000fe200078f38ff */
[----:B------:R-:W3:Y:S02]  /*04c0*/  F2I.U32.TRUNC.NTZ R5, R5 ;  /* 0x0000000500057305 */ /* 0x000ee4000020f000 */
[----:B---3--:R-:W-:-:S04]  /*04d0*/  IMAD.MOV R8, RZ, RZ, -R5 ;  /* 0x000000ffff087224 */ /* 0x008fc800078e0a05 */
[----:B--2---:R-:W-:Y:S01]  /*04e0*/  IMAD R11, R7, R8, UR4 ;  /* 0x00000004070b7e24 */ /* 0x004fe2000f8e0208 */
[----:B------:R-:W-:Y:S02]  /*04f0*/  ULDC UR4, c[0x0][0x150] ;  /* 0x0000540000047ab9 */ /* 0x000fe40000000800 */
[----:B------:R-:W-:Y:S01]  /*0500*/  FMUL R8, R4, UR4 ;  /* 0x0000000404087c20 */ /* 0x000fe20008400000 */
[----:B------:R-:W-:Y:S06]  /*0510*/  @P0 BRA `(.L_x_118) ;  /* 0x0000000000480947 */ /* 0x000fec0003800000 */
[----:B------:R-:W2:Y:S01]  /*0520*/  S2UR UR5, SR_CgaCtaId ;  /* 0x00000000000579c3 */ /* 0x000ea20000008800 */
[----:B------:R-:W-:Y:S01]  /*0530*/  UMOV UR4, 0x400 ;  /* 0x0000040000047882 */ /* 0x000fe20000000000 */
[----:B------:R-:W-:Y:S01]  /*0540*/  UMOV UR6, 0x1 ;  /* 0x0000000100067882 */ /* 0x000fe20000000000 */
[----:B------:R-:W-:Y:S01]  /*0550*/  UMOV UR7, 0x4 ;  /* 0x0000000400077882 */ /* 0x000fe20000000000 */
[----:B------:R-:W-:Y:S01]  /*0560*/  ELECT P0, URZ, PT ;  /* 0x00000000003f782f */ /* 0x000fe20003800000 */
[----:B--2---:R-:W-:Y:S02]  /*0570*/  ULEA UR8, UR5, UR4, 0x18 ;  /* 0x0000000405087291 */ /* 0x004fe4000f8ec03f */
[----:B------:R-:W-:-:S04]  /*0580*/  UIADD3 UR4, -UR6, 0x100000, URZ ;  /* 0x0010000006047890 */ /* 0x000fc8000fffe13f */
[----:B------:R-:W-:Y:S02]  /*0590*/  USHF.L.U32 UR5, UR4, 0xb, URZ ;  /* 0x0000000b04057899 */ /* 0x000fe4000800063f */
[----:B------:R-:W-:Y:S02]  /*05a0*/  USHF.L.U32 UR4, UR4, 0x1, URZ ;  /* 0x0000000104047899 */ /* 0x000fe4000800063f */
[----:B------:R-:W-:-:S04]  /*05b0*/  UIADD3 UR6, -UR7, 0x100000, URZ ;  /* 0x0010000007067890 */ /* 0x000fc8000fffe13f */
[----:B------:R-:W-:Y:S02]  /*05c0*/  USHF.L.U32 UR7, UR6, 0xb, URZ ;  /* 0x0000000b06077899 */ /* 0x000fe4000800063f */
[----:B------:R-:W-:Y:S01]  /*05d0*/  USHF.L.U32 UR6, UR6, 0x1, URZ ;  /* 0x0000000106067899 */ /* 0x000fe2000800063f */
[----:B------:R-:W2:Y:S03]  /*05e0*/  FENCE.VIEW.ASYNC.S ;  /* 0x00000000000073c6 */ /* 0x000ea60000000000 */
[----:B--2---:R2:W3:Y:S08]  /*05f0*/  SYNCS.EXCH.64 URZ, [UR8+0x34850], UR4 ;  /* 0x03485004083f75b2 */ /* 0x0044f00008000100 */
[----:B------:R2:W4:Y:S01]  /*0600*/  SYNCS.EXCH.64 URZ, [UR8+0x34860], UR6 ;  /* 0x03486006083f75b2 */ /* 0x0005220008000100 */
[----:B------:R2:W1:Y:S01]  /*0610*/  SYNCS.EXCH.64 URZ, [UR8+0x34858], UR4 ;  /* 0x03485804083f75b2 */ /* 0x0004620008000100 */
[----:B------:R2:W1:Y:S01]  /*0620*/  SYNCS.EXCH.64 URZ, [UR8+0x34868], UR6 ;  /* 0x03486806083f75b2 */ /* 0x0004620008000100 */
[----:B------:R-:W-:Y:S01]  /*0630*/  NOP ;  /* 0x0000000000007918 */ /* 0x000fe20000000000 */
.L_x_118:
[----:B------:R-:W5:Y:S01]  /*0640*/  SHFL.IDX PT, R9, R0, RZ, 0x1f ;  /* 0x00001fff00097589 */ /* 0x000f6200000e0000 */
[----:B------:R-:W-:Y:S01]  /*0650*/  LOP3.LUT R3, R3, 0xffffff80, RZ, 0xc0, !PT ;  /* 0xffffff8003037812 */ /* 0x000fe200078ec0ff */
[----:B------:R-:W1:Y:S01]  /*0660*/  F2I.U32.TRUNC.NTZ R8, R8 ;  /* 0x0000000800087305 */ /* 0x000e62000020f000 */
[----:B------:R-:W-:Y:S01]  /*0670*/  SHF.R.S32.HI R7, RZ, 0x1f, R2 ;  /* 0x0000001fff077819 */ /* 0x000fe20000011402 */
[----:B------:R-:W-:Y:S02]  /*0680*/  NOP ;  /* 0x0000000000007918 */ /* 0x000fe40000000000 */
[----:B------:R-:W-:Y:S01]  /*0690*/  IMAD.IADD R3, R10, 0x1, -R3 ;  /* 0x000000010a037824 */ /* 0x000fe200078e0a03 */
[----:B------:R-:W-:Y:S01]  /*06a0*/  LEA.HI R7, R7, R2, RZ, 0x2 ;  /* 0x0000000207077211 */ /* 0x000fe200078f10ff */
[----:B------:R-:W1:Y:S03]  /*06b0*/  LDC R10, c[0x0][0x144] ;  /* 0x00005100ff0a7b82 */ /* 0x000e660000000800 */
[----:B------:R-:W-:-:S02]  /*06c0*/  SHF.R.S32.HI R4, RZ, 0x1f, R3 ;  /* 0x0000001fff047819 */ /* 0x000fc40000011403 */
[----:B------:R-:W-:Y:S02]  /*06d0*/  LOP3.LUT R7, R7, 0x3ffffffc, RZ, 0xc0, !PT ;  /* 0x3ffffffc07077812 */ /* 0x000fe400078ec0ff */
[----:B------:R-:W-:-:S04]  /*06e0*/  LEA.HI R4, R4, R3, RZ, 0x3 ;  /* 0x0000000304047211 */ /* 0x000fc800078f18ff */
[--C-:B------:R-:W-:Y:S02]  /*06f0*/  SHF.R.S32.HI R5, RZ, 0x3, R4.reuse ;  /* 0x00000003ff057819 */ /* 0x100fe40000011404 */
[----:B------:R-:W-:Y:S02]  /*0700*/  SHF.R.S32.HI R4, RZ, 0x1f, R4 ;  /* 0x0000001fff047819 */ /* 0x000fe40000011404 */
[----:B-----5:R-:W-:Y:S02]  /*0710*/  ISETP.NE.AND P0, PT, R9, RZ, PT ;  /* 0x000000ff0900720c */ /* 0x020fe40003f05270 */
[----:B------:R-:W-:Y:S02]  /*0720*/  LEA.HI R4, R4, R5, RZ, 0x2 ;  /* 0x0000000504047211 */ /* 0x000fe400078f10ff */
[----:B------:R-:W-:Y:S02]  /*0730*/  SHF.R.S32.HI R9, RZ, 0x1f, R6 ;  /* 0x0000001fff097819 */ /* 0x000fe40000011406 */
[----:B------:R-:W-:-:S02]  /*0740*/  LOP3.LUT R4, R4, 0xfffffffc, RZ, 0xc0, !PT ;  /* 0xfffffffc04047812 */ /* 0x000fc400078ec0ff */
[----:B------:R-:W-:-:S05]  /*0750*/  LEA.HI R9, R9, R6, RZ, 0x2 ;  /* 0x0000000609097211 */ /* 0x000fca00078f10ff */
[----:B------:R-:W-:Y:S05]  /*0760*/  @P0 BRA `(.L_x_119) ;  /* 0x0000000000480947 */ /* 0x000fea0003800000 */
[----:B--2---:R-:W2:Y:S01]  /*0770*/  S2UR UR5, SR_CgaCtaId ;  /* 0x00000000000579c3 */ /* 0x004ea20000008800 */
        /* <DEDUP_REMOVED lines=12> */
[----:B--2---:R2:W1:Y:S08]  /*0840*/  SYNCS.EXCH.64 URZ, [UR8+0x34870], UR4 ;  /* 0x03487004083f75b2 */ /* 0x0044700008000100 */
[----:B------:R2:W1:Y:S01]  /*0850*/  SYNCS.EXCH.64 URZ, [UR8+0x34880], UR6 ;  /* 0x03488006083f75b2 */ /* 0x0004620008000100 */
[----:B------:R2:W1:Y:S01]  /*0860*/  SYNCS.EXCH.64 URZ, [UR8+0x34878], UR4 ;  /* 0x03487804083f75b2 */ /* 0x0004620008000100 */
[----:B------:R2:W1:Y:S01]  /*0870*/  SYNCS.EXCH.64 URZ, [UR8+0x34888], UR6 ;  /* 0x03488806083f75b2 */ /* 0x0004620008000100 */
[----:B------:R-:W-:Y:S01]  /*0880*/  NOP ;  /* 0x0000000000007918 */ /* 0x000fe20000000000 */
.L_x_119:
[----:B------:R-:W5:Y:S01]  /*0890*/  SHFL.IDX PT, R13, R0, RZ, 0x1f ;  /* 0x00001fff000d7589 */ /* 0x000f6200000e0000 */
[----:B--2---:R-:W2:Y:S01]  /*08a0*/  S2UR UR4, SR_CTAID.X ;  /* 0x00000000000479c3 */ /* 0x004ea20000002500 */
[----:B------:R-:W-:Y:S01]  /*08b0*/  LOP3.LUT R9, R9, 0x3ffffffc, RZ, 0xc0, !PT ;  /* 0x3ffffffc09097812 */ /* 0x000fe200078ec0ff */
[----:B------:R-:W-:Y:S01]  /*08c0*/  IMAD.IADD R4, R5, 0x1, -R4 ;  /* 0x0000000105047824 */ /* 0x000fe200078e0a04 */
[----:B------:R-:W-:Y:S01]  /*08d0*/  NOP ;  /* 0x0000000000007918 */ /* 0x000fe20000000000 */
[----:B------:R-:W-:Y:S02]  /*08e0*/  IMAD.IADD R7, R2, 0x1, -R7 ;  /* 0x0000000102077824 */ /* 0x000fe400078e0a07 */
[----:B------:R-:W-:Y:S02]  /*08f0*/  IMAD.IADD R9, R6, 0x1, -R9 ;  /* 0x0000000106097824 */ /* 0x000fe400078e0a09 */
[----:B------:R-:W3:Y:S01]  /*0900*/  LDC R6, c[0x0][0x140] ;  /* 0x00005000ff067b82 */ /* 0x000ee20000000800 */
[----:B------:R-:W-:Y:S01]  /*0910*/  LEA R7, R7, R4, 0x2 ;  /* 0x0000000407077211 */ /* 0x000fe200078e10ff */
[----:B------:R-:W-:-:S02]  /*0920*/  IMAD R9, R9, 0x4, R4 ;  /* 0x0000000409097824 */ /* 0x000fc400078e0204 */
[----:B-1----:R-:W-:Y:S01]  /*0930*/  IMAD.MOV R5, RZ, RZ, -R8 ;  /* 0x000000ffff057224 */ /* 0x002fe200078e0a08 */
[----:B------:R-:W-:Y:S02]  /*0940*/  LEA.HI R2, R7, R7, RZ, 0x1 ;  /* 0x0000000707027211 */ /* 0x000fe400078f08ff */
[----:B------:R-:W-:Y:S02]  /*0950*/  LEA.HI R4, R9, R9, RZ, 0x1 ;  /* 0x0000000909047211 */ /* 0x000fe400078f08ff */
[----:B------:R-:W-:Y:S02]  /*0960*/  LOP3.LUT R2, R2, 0xfffffffe, RZ, 0xc0, !PT ;  /* 0xfffffffe02027812 */ /* 0x000fe400078ec0ff */
[----:B------:R-:W-:-:S03]  /*0970*/  LOP3.LUT R4, R4, 0xfffffffe, RZ, 0xc0, !PT ;  /* 0xfffffffe04047812 */ /* 0x000fc600078ec0ff */
[----:B------:R-:W-:Y:S01]  /*0980*/  IMAD.IADD R2, R7, 0x1, -R2 ;  /* 0x0000000107027824 */ /* 0x000fe200078e0a02 */
[----:B-----5:R-:W-:Y:S01]  /*0990*/  ISETP.NE.AND P0, PT, R13, RZ, PT ;  /* 0x000000ff0d00720c */ /* 0x020fe20003f05270 */
[----:B--2---:R-:W-:Y:S02]  /*09a0*/  IMAD R5, R10, R5, UR4 ;  /* 0x000000040a057e24 */ /* 0x004fe4000f8e0205 */
[----:B------:R-:W-:-:S03]  /*09b0*/  IMAD.IADD R4, R9, 0x1, -R4 ;  /* 0x0000000109047824 */ /* 0x000fc600078e0a04 */
[-C--:B------:R-:W-:Y:S02]  /*09c0*/  ISETP.NE.AND P3, PT, R2, R5.reuse, PT ;  /* 0x000000050200720c */ /* 0x080fe40003f65270 */
[----:B------:R-:W-:-:S05]  /*09d0*/  ISETP.NE.AND P5, PT, R4, R5, PT ;  /* 0x000000050400720c */ /* 0x000fca0003fa5270 */
[----:B------:R-:W-:Y:S08]  /*09e0*/  @P0 BRA `(.L_x_120) ;  /* 0x0000000000480947 */ /* 0x000ff00003800000 */
[----:B------:R-:W1:Y:S01]  /*09f0*/  S2UR UR5, SR_CgaCtaId ;  /* 0x00000000000579c3 */ /* 0x000e620000008800 */
        /* <DEDUP_REMOVED lines=12> */
[----:B-1----:R1:W2:Y:S08]  /*0ac0*/  SYNCS.EXCH.64 URZ, [UR8+0x34890], UR4 ;  /* 0x03489004083f75b2 */ /* 0x0022b00008000100 */
[----:B------:R1:W1:Y:S01]  /*0ad0*/  SYNCS.EXCH.64 URZ, [UR8+0x348a0], UR6 ;  /* 0x0348a006083f75b2 */ /* 0x0002620008000100 */
[----:B------:R1:W1:Y:S01]  /*0ae0*/  SYNCS.EXCH.64 URZ, [UR8+0x34898], UR4 ;  /* 0x03489804083f75b2 */ /* 0x0002620008000100 */
[----:B------:R1:W1:Y:S01]  /*0af0*/  SYNCS.EXCH.64 URZ, [UR8+0x348a8], UR6 ;  /* 0x0348a806083f75b2 */ /* 0x0002620008000100 */
[----:B------:R-:W-:Y:S01]  /*0b00*/  NOP ;  /* 0x0000000000007918 */ /* 0x000fe20000000000 */
.L_x_120:
[----:B------:R-:W5:Y:S01]  /*0b10*/  SHFL.IDX PT, R5, R0, RZ, 0x1f ;  /* 0x00001fff00057589 */ /* 0x000f6200000e0000 */
[----:B------:R-:W-:Y:S01]  /*0b20*/  IMAD.SHL.U32 R2, R7, 0x4, RZ ;  /* 0x0000000407027824 */ /* 0x000fe200078e00ff */
[----:B------:R-:W-:Y:S01]  /*0b30*/  MOV R23, 0x1 ;  /* 0x0000000100177802 */ /* 0x000fe20000000f00 */
[----:B------:R-:W-:Y:S01]  /*0b40*/  IMAD.SHL.U32 R4, R9, 0x4, RZ ;  /* 0x0000000409047824 */ /* 0x000fe200078e00ff */
[----:B------:R-:W-:Y:S01]  /*0b50*/  LOP3.LUT P0, RZ, R3, 0x7, RZ, 0xc0, !PT ;  /* 0x0000000703ff7812 */ /* 0x000fe2000780c0ff */
[----:B------:R-:W-:Y:S01]  /*0b60*/  IMAD.MOV.U32 R22, RZ, RZ, 0x1 ;  /* 0x00000001ff167424 */ /* 0x000fe200078e00ff */
[----:B------:R-:W-:Y:S01]  /*0b70*/  LOP3.LUT R10, R7, 0xc, R2, 0x78, !PT ;  /* 0x0000000c070a7812 */ /* 0x000fe200078e7802 */
[----:B------:R-:W-:Y:S01]  /*0b80*/  NOP ;  /* 0x0000000000007918 */ /* 0x000fe20000000000 */
[----:B------:R-:W-:Y:S02]  /*0b90*/  LOP3.LUT R8, R9, 0xc, R4, 0x78, !PT ;  /* 0x0000000c09087812 */ /* 0x000fe400078e7804 */
[----:B------:R-:W-:Y:S01]  /*0ba0*/  @P3 LEA.HI R2, R10, R10, RZ, 0x1 ;  /* 0x0000000a0a023211 */ /* 0x000fe200078f08ff */
[----:B------:R1:W-:Y:S01]  /*0bb0*/  STL [R1+0x4], R10 ;  /* 0x0000040a01007387 */ /* 0x0003e20000100800 */
[----:B------:R-:W-:-:S02]  /*0bc0*/  @P5 LEA.HI R4, R8, R8, RZ, 0x1 ;  /* 0x0000000808045211 */ /* 0x000fc400078f08ff */
[----:B------:R-:W-:Y:S01]  /*0bd0*/  @P3 SHF.R.S32.HI R2, RZ, 0x1, R2 ;  /* 0x00000001ff023819 */ /* 0x000fe20000011402 */
[----:B------:R1:W-:Y:S01]  /*0be0*/  STL [R1], R8 ;  /* 0x0000000801007387 */ /* 0x0003e20000100800 */
[----:B------:R-:W-:Y:S02]  /*0bf0*/  @P5 SHF.R.S32.HI R4, RZ, 0x1, R4 ;  /* 0x00000001ff045819 */ /* 0x000fe40000011404 */
[-C--:B------:R-:W-:Y:S02]  /*0c00*/  @P3 ISETP.NE.AND P6, PT, R2, R11.reuse, PT ;  /* 0x0000000b0200320c */ /* 0x080fe40003fc5270 */
[----:B------:R-:W-:Y:S02]  /*0c10*/  @P5 ISETP.NE.AND P4, PT, R4, R11, PT ;  /* 0x0000000b0400520c */ /* 0x000fe40003f85270 */
[----:B------:R-:W-:Y:S02]  /*0c20*/  @P3 SEL R23, RZ, 0x1, P6 ;  /* 0x00000001ff173807 */ /* 0x000fe40003000000 */
[----:B-----5:R-:W-:-:S02]  /*0c30*/  ISETP.NE.AND P3, PT, R5, RZ, PT ;  /* 0x000000ff0500720c */ /* 0x020fc40003f65270 */
[----:B------:R-:W-:Y:S02]  /*0c40*/  ISETP.LT.U32.AND P6, PT, R10, 0x2, !P0 ;  /* 0x000000020a00780c */ /* 0x000fe400047c1070 */
[----:B------:R-:W-:Y:S02]  /*0c50*/  ISETP.LT.U32.AND P0, PT, R8, 0x2, !P0 ;  /* 0x000000020800780c */ /* 0x000fe40004701070 */
[----:B---3--:R-:W-:Y:S02]  /*0c60*/  ISETP.EQ.U32.AND P1, PT, R6, 0x1, PT ;  /* 0x000000010600780c */ /* 0x008fe40003f22070 */
[----:B------:R-:W-:Y:S02]  /*0c70*/  ISETP.NE.AND P2, PT, R12, RZ, PT ;  /* 0x000000ff0c00720c */ /* 0x000fe40003f45270 */
[----:B------:R-:W-:Y:S02]  /*0c80*/  SEL R2, RZ, 0x1, !P6 ;  /* 0x00000001ff027807 */ /* 0x000fe40007000000 */
[----:B------:R-:W-:-:S02]  /*0c90*/  SEL R3, RZ, 0x1, !P0 ;  /* 0x00000001ff037807 */ /* 0x000fc40004000000 */
[----:B------:R-:W-:Y:S01]  /*0ca0*/  @P5 SEL R22, RZ, 0x1, P4 ;  /* 0x00000001ff165807 */ /* 0x000fe20002000000 */
[----:B-1----:R-:W-:Y:S06]  /*0cb0*/  @P3 BRA `(.L_x_121) ;  /* 0x0000000000483947 */ /* 0x002fec0003800000 */
        /* <DEDUP_REMOVED lines=13> */
[----:B-1----:R1:W3:Y:S08]  /*0d90*/  SYNCS.EXCH.64 URZ, [UR8+0x348b0], UR4 ;  /* 0x0348b004083f75b2 */ /* 0x0022f00008000100 */
[----:B------:R1:W1:Y:S01]  /*0da0*/  SYNCS.EXCH.64 URZ, [UR8+0x348c0], UR6 ;  /* 0x0348c006083f75b2 */ /* 0x0002620008000100 */
[----:B------:R1:W1:Y:S01]  /*0db0*/  SYNCS.EXCH.64 URZ, [UR8+0x348b8], UR4 ;  /* 0x0348b804083f75b2 */ /* 0x0002620008000100 */
[----:B------:R1:W1:Y:S01]  /*0dc0*/  SYNCS.EXCH.64 URZ, [UR8+0x348c8], UR6 ;  /* 0x0348c806083f75b2 */ /* 0x0002620008000100 */
[----:B------:R-:W-:Y:S01]  /*0dd0*/  NOP ;  /* 0x0000000000007918 */ /* 0x000fe20000000000 */
.L_x_121:
[----:B------:R-:W-:Y:S01]  /*0de0*/  LOP3.LUT R23, R23, R2, RZ, 0xc0, !PT ;  /* 0x0000000217177212 */ /* 0x000fe200078ec0ff */
[----:B------:R-:W-:Y:S01]  /*0df0*/  NOP ;  /* 0x0000000000007918 */ /* 0x000fe20000000000 */
[----:B------:R-:W-:Y:S01]  /*0e00*/  LOP3.LUT R22, R22, R3, RZ, 0xc0, !PT ;  /* 0x0000000316167212 */ /* 0x000fe200078ec0ff */
[----:B------:R-:W-:Y:S06]  /*0e10*/  @!P1 BRA `(.L_x_122) ;  /* 0x0000000000089947 */ /* 0x000fec0003800000 */
[----:B-1234-:R-:W-:Y:S01]  /*0e20*/  UCGABAR_ARV ;  /* 0x00000000000079c7 */ /* 0x01efe20008000000 */
[----:B------:R-:W-:Y:S05]  /*0e30*/  BRA `(.L_x_123) ;  /* 0x0000000000047947 */ /* 0x000fea0003800000 */
.L_x_122:
[----:B-1234-:R-:W-:Y:S01]  /*0e40*/  NOP ;  /* 0x0000000000007918 */ /* 0x01efe20000000000 */
.L_x_123:
[----:B------:R-:W-:Y:S05]  /*0e50*/  @!P1 BRA `(.L_x_124) ;  /* 0x00000000000c9947 */ /* 0x000fea0003800000 */
[----:B------:R-:W-:Y:S01]  /*0e60*/  UCGABAR_WAIT ;  /* 0x0000000000007dc7 */ /* 0x000fe20008000000 */
[----:B------:R-:W-:Y:S01]  /*0e70*/  CCTL.IVALL ;  /* 0x00000000ff00798f */ /* 0x000fe20002000000 */
[----:B------:R-:W-:Y:S05]  /*0e80*/  BRA `(.L_x_125) ;  /* 0x0000000000047947 */ /* 0x000fea0003800000 */
.L_x_124:
[----:B------:R-:W-:Y:S06]  /*0e90*/  BAR.SYNC.DEFER_BLOCKING 0x0 ;  /* 0x0000000000007b1d */ /* 0x000fec0000010000 */
.L_x_125:
[----:B------:R-:W-:-:S05]  /*0ea0*/  IMAD.MOV.U32 R2, RZ, RZ, 0x1 ;  /* 0x00000001ff027424 */ /* 0x000fca00078e00ff */
[----:B------:R-:W-:-:S05]  /*0eb0*/  SEL R2, R2, 0x2, !P2 ;  /* 0x0000000202027807 */ /* 0x000fca0005000000 */
[----:B------:R1:W-:Y:S01]  /*0ec0*/  STL [R1+0x1c], R2 ;  /* 0x00001c0201007387 */ /* 0x0003e20000100800 */
[----:B------:R-:W-:Y:S05]  /*0ed0*/  @!P2 BRA `(.L_x_126) ;  /* 0x000000cc0054a947 */ /* 0x000fea0003800000 */
.L_x_127:
[----:B------:R-:W-:-:S08]  /*0ee0*/  NOP ;  /* 0x0000000000007918 */ /* 0x000fd00000000000 */
[----:B------:R-:W2:Y:S02]  /*0ef0*/  USETMAXREG.TRY_ALLOC.CTAPOOL UP0, 0xf0 ;  /* 0x000000f0000079c8 */ /* 0x000ea40008000600 */
[----:B--2---:R-:W-:-:S13]  /*0f00*/  PLOP3.LUT P0, PT, PT, PT, UP0, 0x80, 0x0 ;  /* 0x000000000000781c */ /* 0x004fda0003f0f008 */
[----:B------:R-:W-:Y:S05]  /*0f10*/  @!P0 BRA `(.L_x_127) ;  /* 0xfffffffc00f08947 */ /* 0x000fea000383ffff */
[----:B-1----:R-:W1:Y:S01]  /*0f20*/  S2R R2, SR_TID.X ;  /* 0x0000000000027919 */ /* 0x002e620000002100 */
[----:B------:R-:W2:Y:S08]  /*0f30*/  S2UR UR7, SR_CTAID.X ;  /* 0x00000000000779c3 */ /* 0x000eb00000002500 */
[----:B------:R-:W-:Y:S06]  /*0f40*/  BAR.ARV 0x8, 0x120 ;  /* 0x0204800000007b1d */ /* 0x000fec0000002000 */
[----:B-1----:R-:W-:-:S04]  /*0f50*/  LOP3.LUT R0, R2, 0xffffff80, RZ, 0xc0, !PT ;  /* 0xffffff8002007812 */ /* 0x002fc800078ec0ff */
[----:B------:R-:W-:Y:S02]  /*0f60*/  ISETP.NE.AND P0, PT, R0, 0x80, PT ;  /* 0x000000800000780c */ /* 0x000fe40003f05270 */
[----:B------:R-:W2:Y:S11]  /*0f70*/  LDC R0, c[0x0][0xda4] ;  /* 0x00036900ff007b82 */ /* 0x000eb60000000800 */
[----:B------:R-:W-:Y:S06]  /*0f80*/  @!P0 BAR.ARV 0x9, 0x100 ;  /* 0x0244000000008b1d */ /* 0x000fec0000002000 */
[----:B--2---:R-:W-:-:S13]  /*0f90*/  ISETP.LE.AND P0, PT, R0, UR7, PT ;  /* 0x0000000700007c0c */ /* 0x004fda000bf03270 */
[----:B------:R-:W-:Y:S05]  /*0fa0*/  @P0 EXIT ;  /* 0x000000000000094d */ /* 0x000fea0003800000 */
[----:B------:R-:W2:Y:S01]  /*0fb0*/  LDL.LU R8, [R1+0x1c] ;  /* 0x00001c0001087983 */ /* 0x000ea20000300800 */
[----:B------:R-:W-:-:S05]  /*0fc0*/  VIADD R0, R2, 0xffffff80 ;  /* 0xffffff8002007836 */ /* 0x000fca0000000000 */
[----:B------:R-:W-:-:S04]  /*0fd0*/  SHF.R.S32.HI R3, RZ, 0x1f, R0 ;  /* 0x0000001fff037819 */ /* 0x000fc80000011400 */
[----:B------:R-:W-:-:S04]  /*0fe0*/  LEA.HI R2, R3, R0, RZ, 0x7 ;  /* 0x0000000003027211 */ /* 0x000fc800078f38ff */
[----:B------:R-:W-:Y:S01]  /*0ff0*/  LOP3.LUT R5, R2, 0xffffff80, RZ, 0xc0, !PT ;  /* 0xffffff8002057812 */ /* 0x000fe200078ec0ff */
[----:B------:R-:W1:Y:S01]  /*1000*/  S2UR UR4, SR_CgaCtaId ;  /* 0x00000000000479c3 */ /* 0x000e620000008800 */
[----:B------:R-:W-:-:S03]  /*1010*/  LEA.HI R6, R3, R0, RZ, 0x4 ;  /* 0x0000000003067211 */ /* 0x000fc600078f20ff */
[----:B------:R-:W-:Y:S01]  /*1020*/  IMAD.IADD R222, R0, 0x1, -R5 ;  /* 0x0000000100de7824 */ /* 0x000fe200078e0a05 */
[----:B------:R-:W-:-:S03]  /*1030*/  LOP3.LUT R7, R6, 0x3fffff0, RZ, 0xc0, !PT ;  /* 0x03fffff006077812 */ /* 0x000fc600078ec0ff */
[----:B------:R-:W3:Y:S01]  /*1040*/  S2UR UR6, SR_SWINHI ;  /* 0x00000000000679c3 */ /* 0x000ee20000002f00 */
[----:B------:R-:W-:Y:S02]  /*1050*/  SHF.R.S32.HI R5, RZ, 0x1f, R222 ;  /* 0x0000001fff057819 */ /* 0x000fe400000114de */
[----:B------:R-:W-:Y:S02]  /*1060*/  SHF.R.S32.HI R9, RZ, 0x4, R6 ;  /* 0x00000004ff097819 */ /* 0x000fe40000011406 */
[----:B------:R-:W-:Y:S01]  /*1070*/  LEA.HI R4, R5, R222, RZ, 0x2 ;  /* 0x000000de05047211 */ /* 0x000fe200078f10ff */
[----:B------:R-:W-:Y:S01]  /*1080*/  IMAD.IADD R7, R0, 0x1, -R7 ;  /* 0x0000000100077824 */ /* 0x000fe200078e0a07 */
[----:B------:R-:W-:Y:S02]  /*1090*/  LEA.HI R226, R3, R0, RZ, 0x5 ;  /* 0x0000000003e27211 */ /* 0x000fe400078f28ff */
[----:B------:R-:W-:Y:S02]  /*10a0*/  LEA.HI R6, R6, R9, RZ, 0x1 ;  /* 0x0000000906067211 */ /* 0x000fe400078f08ff */
[----:B------:R-:W-:-:S02]  /*10b0*/  SHF.R.S32.HI R0, RZ, 0x2, R4 ;  /* 0x00000002ff007819 */ /* 0x000fc40000011404 */
[----:B------:R-:W-:Y:S02]  /*10c0*/  SHF.R.S32.HI R3, RZ, 0x1f, R4 ;  /* 0x0000001fff037819 */ /* 0x000fe40000011404 */
[----:B------:R-:W-:Y:S02]  /*10d0*/  LOP3.LUT R6, R6, 0x1ffffffe, RZ, 0xc0, !PT ;  /* 0x1ffffffe06067812 */ /* 0x000fe400078ec0ff */
[----:B------:R-:W-:Y:S02]  /*10e0*/  SHF.R.S32.HI R226, RZ, 0x5, R226 ;  /* 0x00000005ffe27819 */ /* 0x000fe400000114e2 */
[----:B------:R-:W-:Y:S02]  /*10f0*/  LEA.HI R3, R3, R0, RZ, 0x3 ;  /* 0x0000000003037211 */ /* 0x000fe400078f18ff */
[----:B------:R-:W-:Y:S01]  /*1100*/  SHF.R.S32.HI R225, RZ, 0x7, R2 ;  /* 0x00000007ffe17819 */ /* 0x000fe20000011402 */
[----:B------:R-:W-:Y:S01]  /*1110*/  UMOV UR39, 0x400 ;  /* 0x0000040000277882 */ /* 0x000fe20000000000 */
[----:B------:R-:W-:Y:S01]  /*1120*/  LEA R7, R226, R7, 0x4 ;  /* 0x00000007e2077211 */ /* 0x000fe200078e20ff */
[----:B------:R-:W-:Y:S01]  /*1130*/  IMAD.IADD R6, R9, 0x1, -R6 ;  /* 0x0000000109067824 */ /* 0x000fe200078e0a06 */
[----:B------:R-:W-:Y:S01]  /*1140*/  LOP3.LUT R3, R3, 0xfffffff8, RZ, 0xc0, !PT ;  /* 0xfffffff803037812 */ /* 0x000fe200078ec0ff */
[----:B-1----:R-:W-:Y:S01]  /*1150*/  ULEA UR39, UR4, UR39, 0x18 ;  /* 0x0000002704277291 */ /* 0x002fe2000f8ec03f */
[----:B------:R-:W-:-:S02]  /*1160*/  LEA.HI R5, R5, R222, RZ, 0x5 ;  /* 0x000000de05057211 */ /* 0x000fc400078f28ff */
[----:B------:R-:W-:Y:S01]  /*1170*/  LEA.HI R2, R2, R225, RZ, 0x1 ;  /* 0x000000e102027211 */ /* 0x000fe200078f08ff */
[----:B------:R-:W-:Y:S02]  /*1180*/  IMAD R6, R7, 0x8, R6 ;  /* 0x0000000807067824 */ /* 0x000fe400078e0206 */
[----:B------:R-:W-:Y:S01]  /*1190*/  IMAD.IADD R7, R0, 0x1, -R3 ;  /* 0x0000000100077824 */ /* 0x000fe200078e0a03 */
[----:B------:R-:W-:Y:S02]  /*11a0*/  LOP3.LUT R3, R4, 0x7ffffffc, RZ, 0xc0, !PT ;  /* 0x7ffffffc04037812 */ /* 0x000fe400078ec0ff */
[----:B------:R-:W-:Y:S02]  /*11b0*/  SHF.R.S32.HI R0, RZ, 0x5, R5 ;  /* 0x00000005ff007819 */ /* 0x000fe40000011405 */
[----:B------:R-:W-:Y:S01]  /*11c0*/  LOP3.LUT R2, R2, 0x3fffffe, RZ, 0xc0, !PT ;  /* 0x03fffffe02027812 */ /* 0x000fe200078ec0ff */
[----:B------:R-:W-:Y:S01]  /*11d0*/  UMOV UR4, UR39 ;  /* 0x0000002700047c82 */ /* 0x000fe20008000000 */
[----:B---3--:R-:W-:Y:S01]  /*11e0*/  UMOV UR5, UR6 ;  /* 0x0000000600057c82 */ /* 0x008fe20008000000 */
[----:B------:R-:W-:Y:S01]  /*11f0*/  SHF.L.U32 R5, R6, 0x3, RZ ;  /* 0x0000000306057819 */ /* 0x000fe200000006ff */
[----:B------:R-:W-:-:S02]  /*1200*/  IMAD.MOV.U32 R228, RZ, RZ, -0x2 ;  /* 0xfffffffeffe47424 */ /* 0x000fc400078e00ff */
[----:B------:R-:W-:Y:S02]  /*1210*/  IMAD.U32 R16, RZ, RZ, UR4 ;  /* 0x00000004ff107e24 */ /* 0x000fe4000f8e00ff */
[----:B------:R-:W-:Y:S02]  /*1220*/  IMAD.U32 R17, RZ, RZ, UR5 ;  /* 0x00000005ff117e24 */ /* 0x000fe4000f8e00ff */
[----:B------:R-:W-:Y:S02]  /*1230*/  IMAD.IADD R3, R222, 0x1, -R3 ;  /* 0x00000001de037824 */ /* 0x000fe400078e0a03 */
[----:B------:R-:W-:Y:S02]  /*1240*/  IMAD R7, R0, 0x10, R7 ;  /* 0x0000001000077824 */ /* 0x000fe400078e0207 */
[----:B------:R-:W-:Y:S02]  /*1250*/  IMAD.IADD R2, R225, 0x1, -R2 ;  /* 0x00000001e1027824 */ /* 0x000fe400078e0a02 */
[----:B------:R-:W-:-:S02]  /*1260*/  IMAD R228, R3, R228, 0xb0 ;  /* 0x000000b003e47424 */ /* 0x000fc400078e02e4 */
[----:B------:R-:W-:Y:S01]  /*1270*/  IMAD.WIDE R16, R5, 0x2, R16 ;  /* 0x0000000205107825 */ /* 0x000fe200078e0210 */
[----:B------:R-:W-:-:S03]  /*1280*/  UMOV UR61, URZ ;  /* 0x0000003f003d7c82 */ /* 0x000fc60008000000 */
[----:B------:R-:W-:Y:S02]  /*1290*/  IMAD R227, R2, 0x40, R7 ;  /* 0x0000004002e37824 */ /* 0x000fe400078e0207 */
[----:B------:R-:W-:Y:S02]  /*12a0*/  IMAD.U32 R220, RZ, RZ, UR7 ;  /* 0x00000007ffdc7e24 */ /* 0x000fe4000f8e00ff */
[----:B------:R-:W-:Y:S01]  /*12b0*/  IMAD.MOV.U32 R221, RZ, RZ, RZ ;  /* 0x000000ffffdd7224 */ /* 0x000fe200078e00ff */
[----:B------:R-:W-:Y:S01]  /*12c0*/  UMOV UR38, URZ ;  /* 0x0000003f00267c82 */ /* 0x000fe20008000000 */
[----:B--2---:R-:W-:-:S07]  /*12d0*/  LOP3.LUT R18, R8, 0x1, RZ, 0xfc, !PT ;  /* 0x0000000108127812 */ /* 0x004fce00078efcff */
.L_x_154:
[----:B------:R-:W1:Y:S01]  /*12e0*/  SHFL.IDX PT, R0, R225, RZ, 0x1f ;  /* 0x00001fffe1007589 */ /* 0x000e6200000e0000 */
[----:B------:R-:W2:Y:S01]  /*12f0*/  LDC R113, c[0x0][0x2e0] ;  /* 0x0000b800ff717b82 */ /* 0x000ea20000000800 */
[----:B------:R-:W-:Y:S01]  /*1300*/  ULDC UR4, c[0x0][0xda8] ;  /* 0x00036a0000047ab9 */ /* 0x000fe20000000800 */
[----:B------:R-:W-:Y:S01]  /*1310*/  ULDC.64 UR6, c[0x0][0x3f8] ;  /* 0x0000fe0000067ab9 */ /* 0x000fe20000000a00 */
[----:B------:R-:W-:Y:S01]  /*1320*/  R2UR UR10, R220 ;  /* 0x00000000dc0a72ca */ /* 0x000fe200000e0000 */
[----:B------:R-:W-:Y:S02]  /*1330*/  UISETP.NE.AND UP1, UPT, UR4, 0x1, UPT ;  /* 0x000000010400788c */ /* 0x000fe4000bf25270 */
[----:B------:R-:W-:Y:S01]  /*1340*/  UISETP.NE.U32.AND UP0, UPT, UR6, URZ, UPT ;  /* 0x0000003f0600728c */ /* 0x000fe2000bf05070 */
[----:B------:R-:W-:Y:S02]  /*1350*/  ULDC UR5, c[0x0][0xdb4] ;  /* 0x00036d0000057ab9 */ /* 0x000fe40000000800 */
[----:B------:R-:W-:Y:S01]  /*1360*/  ULDC UR6, c[0x0][0x404] ;  /* 0x0001010000067ab9 */ /* 0x000fe20000000800 */
[----:B------:R-:W-:-:S02]  /*1370*/  UISETP.NE.AND.EX UP0, UPT, UR7, URZ, UPT, UP0 ;  /* 0x0000003f0700728c */ /* 0x000fc4000bf05300 */
[----:B------:R-:W-:Y:S02]  /*1380*/  UIADD3 UR8, UR39, 0x16400, URZ ;  /* 0x0001640027087890 */ /* 0x000fe4000fffe03f */
[----:B------:R-:W-:Y:S02]  /*1390*/  UISETP.NE.AND UP2, UPT, UR5, 0x1, UPT ;  /* 0x000000010500788c */ /* 0x000fe4000bf45270 */
[----:B------:R-:W-:Y:S01]  /*13a0*/  USEL UR6, UR6, 0x1, UP0 ;  /* 0x0000000106067887 */ /* 0x000fe20008000000 */
[----:B------:R-:W-:Y:S01]  /*13b0*/  @UP1 ULDC UR5, c[0x0][0xdac] ;  /* 0x00036b0000051ab9 */ /* 0x000fe20000000800 */
[----:B------:R-:W-:Y:S01]  /*13c0*/  ULOP3.LUT UP0, URZ, UR8, 0x9f, URZ, 0xc0, !UPT ;  /* 0x0000009f083f7892 */ /* 0x000fe2000f80c03f */
[----:B------:R-:W-:Y:S01]  /*13d0*/  UMOV UR11, UR10 ;  /* 0x0000000a000b7c82 */ /* 0x000fe20008000000 */
[----:B-1----:R-:W-:Y:S02]  /*13e0*/  R2UR UR9, R0 ;  /* 0x00000000000972ca */ /* 0x002fe400000e0000 */
[----:B--2---:R-:W-:Y:S01]  /*13f0*/  IMAD R113, R113, UR6, RZ ;  /* 0x0000000671717c24 */ /* 0x004fe2000f8e02ff */
[----:B------:R-:W-:Y:S01]  /*1400*/  @UP1 ULDC UR6, c[0x0][0xdb0] ;  /* 0x00036c0000061ab9 */ /* 0x000fe20000000800 */
[----:B------:R-:W-:-:S03]  /*1410*/  PLOP3.LUT P0, PT, PT, PT, UP0, 0x80, 0x0 ;  /* 0x000000000000781c */ /* 0x000fc60003f0f008 */
[----:B------:R-:W-:-:S05]  /*1420*/  IADD3 R0, R113, 0xaf, RZ ;  /* 0x000000af71007810 */ /* 0x000fca0007ffe0ff */
[----:B------:R-:W-:Y:S01]  /*1430*/  IMAD.HI R0, R0, 0x2e8ba2e9, RZ ;  /* 0x2e8ba2e900007827 */ /* 0x000fe200078e02ff */
[----:B------:R-:W-:-:S03]  /*1440*/  ULEA.HI UR4, UR9, UR9, URZ, 0x1 ;  /* 0x0000000909047291 */ /* 0x000fc6000f8f083f */
[----:B------:R-:W-:Y:S01]  /*1450*/  IMAD.U32 R19, RZ, RZ, UR9 ;  /* 0x00000009ff137e24 */ /* 0x000fe2000f8e00ff */
[----:B------:R-:W-:Y:S01]  /*1460*/  SHF.R.U32.HI R3, RZ, 0x1f, R0 ;  /* 0x0000001fff037819 */ /* 0x000fe20000011600 */
[----:B------:R-:W-:Y:S02]  /*1470*/  ULOP3.LUT UR7, UR4, 0x1e, URZ, 0xc0, !UPT ;  /* 0x0000001e04077892 */ /* 0x000fe4000f8ec03f */
[----:B------:R-:W-:Y:S01]  /*1480*/  UIMAD.WIDE.U32 UR4, UR10, UR5, URZ ;  /* 0x000000050a0472a5 */ /* 0x000fe2000f8e003f */
[----:B------:R-:W-:Y:S01]  /*1490*/  LEA.HI.SX32 R112, R0, R3, 0x1b ;  /* 0x0000000300707211 */ /* 0x000fe200078fdaff */
[----:B------:R-:W-:Y:S02]  /*14a0*/  UIADD3 UR7, UR9, -UR7, URZ ;  /* 0x8000000709077290 */ /* 0x000fe4000fffe03f */
[----:B------:R-:W-:Y:S02]  /*14b0*/  @UP1 USHF.R.U32.HI UR11, URZ, UR6, UR5 ;  /* 0x000000063f0b1299 */ /* 0x000fe40008011605 */
[----:B------:R-:W-:-:S03]  /*14c0*/  ULEA UR7, UR7, UR8, 0xd ;  /* 0x0000000807077291 */ /* 0x000fc6000f8e683f */
[----:B------:R-:W-:Y:S01]  /*14d0*/  @UP2 ULDC.64 UR8, c[0x0][0xdb8] ;  /* 0x00036e0000082ab9 */ /* 0x000fe20000000a00 */
[----:B------:R-:W-:Y:S01]  /*14e0*/  USHF.R.U32.HI UR7, URZ, 0x4, UR7 ;  /* 0x000000043f077899 */ /* 0x000fe20008011607 */
[----:B------:R-:W-:Y:S01]  /*14f0*/  IMAD.U32 R224, RZ, RZ, UR11 ;  /* 0x0000000bffe07e24 */ /* 0x000fe2000f8e00ff */
[----:B------:R-:W-:Y:S02]  /*1500*/  UIMAD.WIDE.U32 UR4, UR11, UR8, URZ ;  /* 0x000000080b0472a5 */ /* 0x000fe4000f8e003f */
[----:B------:R-:W-:Y:S01]  /*1510*/  UMOV UR36, UR11 ;  /* 0x0000000b00247c82 */ /* 0x000fe20008000000 */
[----:B------:R-:W-:Y:S02]  /*1520*/  ULOP3.LUT UR48, UR7, 0x3fff, URZ, 0xc0, !UPT ;  /* 0x00003fff07307892 */ /* 0x000fe4000f8ec03f */
[----:B------:R-:W-:Y:S02]  /*1530*/  @UP2 USHF.R.U32.HI UR36, URZ, UR9, UR5 ;  /* 0x000000093f242299 */ /* 0x000fe40008011605 */
[----:B------:R-:W-:-:S02]  /*1540*/  UMOV UR4, UR10 ;  /* 0x0000000a00047c82 */ /* 0x000fc40008000000 */
[----:B------:R-:W-:Y:S01]  /*1550*/  IMAD.U32 R223, RZ, RZ, UR4 ;  /* 0x00000004ffdf7e24 */ /* 0x000fe2000f8e00ff */
[----:B------:R-:W-:Y:S07]  /*1560*/  @!P0 BRA `(.L_x_128) ;  /* 0x0000000000408947 */ /* 0x000fee0003800000 */
[----:B------:R-:W-:Y:S01]  /*1570*/  MOV R0, 0x0 ;  /* 0x0000000000007802 */ /* 0x000fe20000000f00 */
[----:B------:R-:W-:Y:S01]  /*1580*/  ULDC.64 UR4, c[0x4][0xa0] ;  /* 0x0100280000047ab9 */ /* 0x000fe20000000a00 */
[----:B------:R-:W-:Y:S01]  /*1590*/  ULDC.64 UR6, c[0x4][0x40] ;  /* 0x0100100000067ab9 */ /* 0x000fe20000000a00 */
[----:B------:R-:W-:Y:S01]  /*15a0*/  IMAD.U32 R4, RZ, RZ, UR4 ;  /* 0x00000004ff047e24 */ /* 0x000fe2000f8e00ff */
[----:B------:R1:W2:Y:S01]  /*15b0*/  LDC.64 R2, c[0x4][R0] ;  /* 0x0100000000027b82 */ /* 0x0002a20000000a00 */
[----:B------:R-:W-:Y:S01]  /*15c0*/  IMAD.U32 R5, RZ, RZ, UR5 ;  /* 0x00000005ff057e24 */ /* 0x000fe2000f8e00ff */
[----:B------:R-:W-:Y:S01]  /*15d0*/  ULDC.64 UR4, c[0x4][0xa8] ;  /* 0x01002a0000047ab9 */ /* 0x000fe20000000a00 */
[----:B------:R-:W-:Y:S01]  /*15e0*/  MOV R10, UR6 ;  /* 0x00000006000a7c02 */ /* 0x000fe20008000f00 */
[----:B------:R-:W-:Y:S02]  /*15f0*/  IMAD.U32 R6, RZ, RZ, UR4 ;  /* 0x00000004ff067e24 */ /* 0x000fe4000f8e00ff */
[----:B------:R-:W-:-:S02]  /*1600*/  IMAD.U32 R7, RZ, RZ, UR5 ;  /* 0x00000005ff077e24 */ /* 0x000fc4000f8e00ff */
[----:B------:R-:W-:Y:S02]  /*1610*/  IMAD.U32 R11, RZ, RZ, UR7 ;  /* 0x00000007ff0b7e24 */ /* 0x000fe4000f8e00ff */
[----:B------:R-:W-:Y:S02]  /*1620*/  IMAD.MOV.U32 R8, RZ, RZ, 0x70 ;  /* 0x00000070ff087424 */ /* 0x000fe400078e00ff */
[----:B------:R-:W-:Y:S02]  /*1630*/  IMAD.MOV.U32 R12, RZ, RZ, 0x1 ;  /* 0x00000001ff0c7424 */ /* 0x000fe400078e00ff */
[----:B-1----:R-:W-:-:S07]  /*1640*/  IMAD.MOV.U32 R13, RZ, RZ, RZ ;  /* 0x000000ffff0d7224 */ /* 0x002fce00078e00ff */
[----:B------:R-:W-:-:S07]  /*1650*/  LEPC R20, `(.L_x_128) ;  /* 0x000000001014794e */ /* 0x000fce0000000000 */
[----:B--2---:R-:W-:Y:S05]  /*1660*/  CALL.ABS.NOINC R2 ;  /* 0x0000000002007343 */ /* 0x004fea0003c00000 */
.L_x_128:
[----:B------:R-:W-:Y:S02]  /*1670*/  LOP3.LUT R0, R221, 0x1, RZ, 0xc0, !PT ;  /* 0x00000001dd007812 */ /* 0x000fe400078ec0ff */
[----:B------:R-:W-:Y:S02]  /*1680*/  ISETP.NE.AND P0, PT, R18, 0x3, PT ;  /* 0x000000031200780c */ /* 0x000fe40003f05270 */
[----:B------:R-:W-:-:S04]  /*1690*/  SHF.L.U32 R0, R0, 0x1f, RZ ;  /* 0x0000001f00007819 */ /* 0x000fc800000006ff */
[----:B------:R-:W1:Y:S02]  /*16a0*/  SYNCS.PHASECHK.TRANS64.TRYWAIT P1, [UR39+0x34800], R0 ;  /* 0x03480000ff0075a7 */ /* 0x000e640008020167 */
[----:B-1----:R-:W-:Y:S05]  /*16b0*/  @!P1 BRA `(.L_x_129) ;  /* 0x000000f400c49947 */ /* 0x002fea0003800000 */
.L_x_219:
[----:B------:R-:W-:Y:S05]  /*16c0*/  @!P0 BRA `(.L_x_130) ;  /* 0x0000000000048947 */ /* 0x000fea0003800000 */
[----:B------:R-:W-:Y:S01]  /*16d0*/  BPT.TRAP 0x1 ;  /* 0x000000040000795c */ /* 0x000fe20000300000 */
.L_x_130:
[----:B------:R-:W-:Y:S02]  /*16e0*/  IMAD.U32 R10, RZ, RZ, UR38 ;  /* 0x00000026ff0a7e24 */ /* 0x000fe4000f8e00ff */
[----:B-1----:R-:W-:-:S03]  /*16f0*/  IMAD.U32 R3, RZ, RZ, UR61 ;  /* 0x0000003dff037e24 */ /* 0x002fc6000f8e00ff */
[----:B------:R-:W-:Y:S02]  /*1700*/  LEA R10, R10, UR39, 0x3 ;  /* 0x000000270a0a7c11 */ /* 0x000fe4000f8e18ff */
[----:B------:R-:W-:-:S04]  /*1710*/  SHF.L.U32 R3, R3, 0x1f, RZ ;  /* 0x0000001f03037819 */ /* 0x000fc800000006ff */
[----:B------:R1:W2:Y:S01]  /*1720*/  SYNCS.PHASECHK.TRANS64.TRYWAIT P1, [R10+URZ+0x34830], R3 ;  /* 0x034830030a0075a7 */ /* 0x0002a2000802017f */
[----:B------:R-:W-:Y:S05]  /*1730*/  @!P0 BRA `(.L_x_131) ;  /* 0x0000000000048947 */ /* 0x000fea0003800000 */
[----:B------:R-:W-:Y:S01]  /*1740*/  BPT.TRAP 0x1 ;  /* 0x000000040000795c */ /* 0x000fe20000300000 */
.L_x_131:
[----:B--2---:R-:W-:Y:S05]  /*1750*/  @P1 BRA `(.L_x_132) ;  /* 0x0000000000081947 */ /* 0x004fea0003800000 */
[----:B------:R-:W2:Y:S02]  /*1760*/  SYNCS.PHASECHK.TRANS64.TRYWAIT P1, [R10+URZ+0x34830], R3 ;  /* 0x034830030a0075a7 */ /* 0x000ea4000802017f */
[----:B--2---:R-:W-:Y:S05]  /*1770*/  @!P1 BRA `(.L_x_133) ;  /* 0x000000f400ac9947 */ /* 0x004fea0003800000 */
.L_x_132:
[----:B------:R-:W-:Y:S05]  /*1780*/  WARPSYNC.ALL ;  /* 0x0000000000007948 */ /* 0x000fea0003800000 */
[----:B------:R-:W-:Y:S01]  /*1790*/  UIADD3 UR4, UR39, 0x1e400, URZ ;  /* 0x0001e40027047890 */ /* 0x000fe2000fffe03f */
[----:B------:R-:W-:Y:S01]  /*17a0*/  WARPGROUP.ARRIVE ;  /* 0x00000000000079c5 */ /* 0x000fe20000000000 */
[----:B------:R-:W-:Y:S02]  /*17b0*/  ULOP3.LUT UR48, UR48, 0x10000, URZ, 0xfc, !UPT ;  /* 0x0001000030307892 */ /* 0x000fe4000f8efc3f */
[----:B------:R-:W-:Y:S01]  /*17c0*/  USHF.R.U32.HI UR4, URZ, 0x4, UR4 ;  /* 0x000000043f047899 */ /* 0x000fe20008011604 */
[----:B------:R-:W-:Y:S01]  /*17d0*/  UMOV UR41, 0x40000040 ;  /* 0x4000004000297882 */ /* 0x000fe20000000000 */
[----:B------:R-:W-:-:S02]  /*17e0*/  UMOV UR43, 0x40000040 ;  /* 0x40000040002b7882 */ /* 0x000fc40000000000 */
[----:B------:R-:W-:Y:S01]  /*17f0*/  ULOP3.LUT UR6, UR4, 0x3fff, URZ, 0xc0, !UPT ;  /* 0x00003fff04067892 */ /* 0x000fe2000f8ec03f */
[----:B------:R-:W-:Y:S01]  /*1800*/  IMAD.U32 R9, RZ, RZ, UR41 ;  /* 0x00000029ff097e24 */ /* 0x000fe2000f8e00ff */
[----:B------:R-:W-:Y:S01]  /*1810*/  UMOV UR40, UR48 ;  /* 0x0000003000287c82 */ /* 0x000fe20008000000 */
[----:B------:R-:W-:Y:S01]  /*1820*/  UMOV UR5, UR41 ;  /* 0x0000002900057c82 */ /* 0x000fe20008000000 */
[----:B------:R-:W-:Y:S01]  /*1830*/  ULOP3.LUT UR7, UR6, 0x10000, URZ, 0xfc, !UPT ;  /* 0x0001000006077892 */ /* 0x000fe2000f8efc3f */
[----:B------:R-:W-:Y:S01]  /*1840*/  MOV R8, UR40 ;  /* 0x0000002800087c02 */ /* 0x000fe20008000f00 */
[----:B------:R-:W-:Y:S01]  /*1850*/  UMOV UR4, UR40 ;  /* 0x0000002800047c82 */ /* 0x000fe20008000000 */
[----:B------:R-:W-:Y:S01]  /*1860*/  UMOV UR8, UR40 ;  /* 0x0000002800087c82 */ /* 0x000fe20008000000 */
[----:B------:R-:W-:Y:S02]  /*1870*/  UIMAD UR37, UR38, 0xb00, UR7 ;  /* 0x00000b00262578a4 */ /* 0x000fe4000f8e0207 */
[----:B------:R-:W-:Y:S01]  /*1880*/  IMAD.U32 R0, RZ, RZ, UR7 ;  /* 0x00000007ff007e24 */ /* 0x000fe2000f8e00ff */
[----:B------:R-:W-:Y:S01]  /*1890*/  UMOV UR7, 0x40000040 ;  /* 0x4000004000077882 */ /* 0x000fe20000000000 */
[----:B------:R-:W-:-:S02]  /*18a0*/  UIADD3 UR6, UR37, 0x80, URZ ;  /* 0x0000008025067890 */ /* 0x000fc4000fffe03f */
[----:B------:R-:W-:Y:S02]  /*18b0*/  UIADD3 UR10, UR37, 0x100, URZ ;  /* 0x00000100250a7890 */ /* 0x000fe4000fffe03f */
[----:B------:R-:W-:Y:S01]  /*18c0*/  UMOV UR42, UR37 ;  /* 0x00000025002a7c82 */ /* 0x000fe20008000000 */
[----:B------:R-:W-:Y:S01]  /*18d0*/  UMOV UR9, UR41 ;  /* 0x0000002900097c82 */ /* 0x000fe20008000000 */
[----:B------:R-:W-:Y:S01]  /*18e0*/  HGMMA.64x16x16.F32.BF16 R104, gdesc[UR40], RZ, !UPT, gsb0 ;  /* 0x00200000286879f0 */ /* 0x000fe2000c0018ff */
        /* <DEDUP_REMOVED lines=25> */
[----:B------:R-:W-:Y:S01]  /*1a80*/  UMOV UR43, 0x40000040 ;  /* 0x40000040002b7882 */ /* 0x000fe20000000000 */
[----:B------:R-:W-:Y:S01]  /*1a90*/  UIADD3 UR46, UR37, 0x604, URZ ;  /* 0x00000604252e7890 */ /* 0x000fe2000fffe03f */
[----:B------:R-:W-:Y:S01]  /*1aa0*/  UMOV UR47, 0x40000040 ;  /* 0x40000040002f7882 */ /* 0x000fe20000000000 */
[----:B------:R-:W-:Y:S01]  /*1ab0*/  UIADD3 UR50, UR37, 0x606, URZ ;  /* 0x0000060625327890 */ /* 0x000fe2000fffe03f */
[----:B------:R-:W-:Y:S01]  /*1ac0*/  UMOV UR51, 0x40000040 ;  /* 0x4000004000337882 */ /* 0x000fe20000000000 */
        /* <DEDUP_REMOVED lines=50> */
[----:B------:R-:W-:Y:S02]  /*1df0*/  UMOV UR41, 0x40000040 ;  /* 0x4000004000297882 */ /* 0x000fe40000000000 */
[----:B------:R-:W-:Y:S01]  /*1e00*/  UMOV UR9, UR41 ;  /* 0x0000002900097c82 */ /* 0x000fe20008000000 */
[----:B------:R-:W-:Y:S01]  /*1e10*/  UMOV UR13, UR41 ;  /* 0x00000029000d7c82 */ /* 0x000fe20008000000 */
[----:B------:R-:W-:Y:S01]  /*1e20*/  UMOV UR17, UR41 ;  /* 0x0000002900117c82 */ /* 0x000fe20008000000 */
[----:B------:R-:W-:Y:S01]  /*1e30*/  UMOV UR21, UR41 ;  /* 0x0000002900157c82 */ /* 0x000fe20008000000 */
[----:B------:R-:W-:Y:S01]  /*1e40*/  UMOV UR25, UR41 ;  /* 0x0000002900197c82 */ /* 0x000fe20008000000 */
[----:B------:R-:W-:Y:S01]  /*1e50*/  UMOV UR29, UR41 ;  /* 0x00000029001d7c82 */ /* 0x000fe20008000000 */
[----:B------:R-:W-:Y:S01]  /*1e60*/  UMOV UR33, UR41 ;  /* 0x0000002900217c82 */ /* 0x000fe20008000000 */
[----:B------:R-:W-:Y:S01]  /*1e70*/  IMAD.U32 R7, RZ, RZ, UR41 ;  /* 0x00000029ff077e24 */ /* 0x000fe2000f8e00ff */
[----:B------:R-:W-:-:S02]  /*1e80*/  WARPGROUP.DEPBAR.LE gsb0, 0x0 ;  /* 0x00008000000079c5 */ /* 0x000fc40000010000 */
[----:B------:R-:W-:-:S06]  /*1e90*/  WARPGROUP.ARRIVE ;  /* 0x00000000000079c5 */ /* 0x000fcc0000000000 */
[----:B------:R-:W-:Y:S01]  /*1ea0*/  HGMMA.64x16x16.F32.BF16 R24, gdesc[UR4], RZ, !UPT, gsb0 ;  /* 0x00200000041879f0 */ /* 0x000fe2000c0018ff */
[----:B------:R-:W-:Y:S02]  /*1eb0*/  UIADD3 UR4, UR48, 0x2, URZ ;  /* 0x0000000230047890 */ /* 0x000fe4000fffe03f */
[----:B------:R-:W-:Y:S01]  /*1ec0*/  UIADD3 UR6, UR37, 0x2, URZ ;  /* 0x0000000225067890 */ /* 0x000fe2000fffe03f */
[----:B------:R-:W-:Y:S01]  /*1ed0*/  UMOV UR5, UR41 ;  /* 0x0000002900057c82 */ /* 0x000fe20008000000 */
[----:B------:R-:W-:-:S03]  /*1ee0*/  UMOV UR7, 0x40000040 ;  /* 0x4000004000077882 */ /* 0x000fc60000000000 */
[----:B------:R-:W-:Y:S02]  /*1ef0*/  UMOV UR40, UR4 ;  /* 0x0000000400287c82 */ /* 0x000fe40008000000 */
        /* <DEDUP_REMOVED lines=15> */
[----:B------:R-:W-:Y:S01]  /*1ff0*/  HGMMA.64x16x16.F32.BF16 R104, gdesc[UR40], R104, gsb0 ;  /* 0x00200000286879f0 */ /* 0x000fe20008001868 */
[----:B------:R-:W-:Y:S02]  /*2000*/  UMOV UR43, 0x40000040 ;  /* 0x40000040002b7882 */ /* 0x000fe40000000000 */
[----:B------:R-:W-:Y:S02]  /*2010*/  WARPGROUP.DEPBAR.LE gsb0, 0x0 ;  /* 0x00008000000079c5 */ /* 0x000fe40000010000 */
[----:B------:R-:W-:-:S06]  /*2020*/  WARPGROUP.ARRIVE ;  /* 0x00000000000079c5 */ /* 0x000fcc0000000000 */
[----:B------:R-:W-:Y:S01]  /*2030*/  HGMMA.64x16x16.F32.BF16 R96, gdesc[UR4], R96, gsb0 ;  /* 0x00200000046079f0 */ /* 0x000fe20008001860 */
[----:B------:R-:W-:Y:S02]  /*2040*/  UIADD3 UR4, UR37, 0x202, URZ ;  /* 0x0000020225047890 */ /* 0x000fe4000fffe03f */
[----:B------:R-:W-:Y:S01]  /*2050*/  UIADD3 UR6, UR37, 0x482, URZ ;  /* 0x0000048225067890 */ /* 0x000fe2000fffe03f */
[----:B------:R-:W-:Y:S01]  /*2060*/  UMOV UR5, UR41 ;  /* 0x0000002900057c82 */ /* 0x000fe20008000000 */
[----:B------:R-:W-:-:S03]  /*2070*/  UMOV UR7, 0x40000040 ;  /* 0x4000004000077882 */ /* 0x000fc60000000000 */
[----:B------:R-:W-:Y:S01]  /*2080*/  UMOV UR18, UR4 ;  /* 0x0000000400127c82 */ /* 0x000fe20008000000 */
[----:B------:R-:W-:Y:S01]  /*2090*/  UMOV UR4, UR40 ;  /* 0x0000002800047c82 */ /* 0x000fe20008000000 */
        /* <DEDUP_REMOVED lines=137> */
[----:B-12---:R-:W-:Y:S01]  /*2930*/  IMAD.U32 R3, RZ, RZ, UR41 ;  /* 0x00000029ff037e24 */ /* 0x006fe2000f8e00ff */
        /* <DEDUP_REMOVED lines=20> */
[----:B------:R-:W-:Y:S01]  /*2a80*/  MOV R2, UR40 ;  /* 0x0000002800027c02 */ /* 0x000fe20008000f00 */
        /* <DEDUP_REMOVED lines=63> */
[----:B------:R-:W-:Y:S01]  /*2e80*/  UMOV UR7, 0x40000040 ;  /* 0x4000004000077882 */ /* 0x000fe20000000000 */
        /* <DEDUP_REMOVED lines=17> */
[----:B------:R-:W-:Y:S01]  /*2fa0*/  UMOV UR6, UR10 ;  /* 0x0000000a00067c82 */ /* 0x000fe20008000000 */
[----:B------:R-:W-:Y:S01]  /*2fb0*/  UMOV UR7, 0x40000040 ;  /* 0x4000004000077882 */ /* 0x000fe20000000000 */
[----:B------:R-:W-:Y:S01]  /*2fc0*/  UMOV UR10, UR14 ;  /* 0x0000000e000a7c82 */ /* 0x000fe20008000000 */
[----:B------:R-:W-:Y:S01]  /*2fd0*/  UMOV UR14, UR18 ;  /* 0x00000012000e7c82 */ /* 0x000fe20008000000 */
        /* <DEDUP_REMOVED lines=9> */
[----:B------:R-:W-:-:S06]  /*3070*/  UMOV UR7, 0x40000040 ;  /* 0x4000004000077882 */ /* 0x000fcc0000000000 */
[----:B------:R-:W-:Y:S01]  /*3080*/  UMOV UR18, UR6 ;  /* 0x0000000600127c82 */ /* 0x000fe20008000000 */
[----:B------:R-:W-:Y:S01]  /*3090*/  UIADD3 UR6, UR37, 0xa00, URZ ;  /* 0x00000a0025067890 */ /* 0x000fe2000fffe03f */
[----:B------:R-:W-:Y:S02]  /*30a0*/  WARPGROUP.DEPBAR.LE gsb0, 0x0 ;  /* 0x00008000000079c5 */ /* 0x000fe40000010000 */
[----:B------:R-:W-:-:S06]  /*30b0*/  WARPGROUP.ARRIVE ;  /* 0x00000000000079c5 */ /* 0x000fcc0000000000 */
[----:B------:R-:W-:Y:S01]  /*30c0*/  HGMMA.64x16x16.F32.BF16 R80, gdesc[UR8], R80, gsb0 ;  /* 0x00200000085079f0 */ /* 0x000fe20008001850 */
[----:B------:R-:W-:Y:S02]  /*30d0*/  UIADD3 UR8, UR37, 0xa80, URZ ;  /* 0x00000a8025087890 */ /* 0x000fe4000fffe03f */
[----:B------:R-:W-:Y:S01]  /*30e0*/  UIADD3 UR10, UR37, 0x582, URZ ;  /* 0x00000582250a7890 */ /* 0x000fe2000fffe03f */
[----:B------:R-:W-:Y:S01]  /*30f0*/  UMOV UR9, 0x40000040 ;  /* 0x4000004000097882 */ /* 0x000fe20000000000 */
[----:B------:R-:W-:Y:S01]  /*3100*/  UMOV UR11, 0x40000040 ;  /* 0x40000040000b7882 */ /* 0x000fe20000000000 */
[----:B------:R-:W-:Y:S01]  /*3110*/  UMOV UR41, UR9 ;  /* 0x0000000900297c82 */ /* 0x000fe20008000000 */
[----:B------:R-:W-:Y:S01]  /*3120*/  UMOV UR33, UR9 ;  /* 0x0000000900217c82 */ /* 0x000fe20008000000 */
[----:B------:R-:W-:Y:S02]  /*3130*/  WARPGROUP.DEPBAR.LE gsb0, 0x0 ;  /* 0x00008000000079c5 */ /* 0x000fe40000010000 */
[----:B------:R-:W-:-:S06]  /*3140*/  WARPGROUP.ARRIVE ;  /* 0x00000000000079c5 */ /* 0x000fcc0000000000 */
[----:B------:R-:W-:Y:S01]  /*3150*/  HGMMA.64x16x16.F32.BF16 R72, gdesc[UR12], R72, gsb0 ;  /* 0x002000000c4879f0 */ /* 0x000fe20008001848 */
[----:B------:R-:W-:Y:S01]  /*3160*/  UIADD3 UR14, UR37, 0x782, URZ ;  /* 0x00000782250e7890 */ /* 0x000fe2000fffe03f */
[----:B------:R-:W-:Y:S01]  /*3170*/  UMOV UR13, UR9 ;  /* 0x00000009000d7c82 */ /* 0x000fe20008000000 */
[----:B------:R-:W-:Y:S01]  /*3180*/  UMOV UR15, 0x40000040 ;  /* 0x40000040000f7882 */ /* 0x000fe20000000000 */
        /* <DEDUP_REMOVED lines=27> */
[----:B------:R-:W-:Y:S01]  /*3340*/  UMOV UR6, UR8 ;  /* 0x0000000800067c82 */ /* 0x000fe20008000000 */
[----:B------:R-:W-:Y:S01]  /*3350*/  UMOV UR7, 0x40000040 ;  /* 0x4000004000077882 */ /* 0x000fe20000000000 */
[----:B------:R-:W-:-:S07]  /*3360*/  UIADD3 UR8, UR48, 0x402, URZ ;  /* 0x0000040230087890 */ /* 0x000fce000fffe03f */
[----:B------:R-:W-:Y:S01]  /*3370*/  UMOV UR40, UR8 ;  /* 0x0000000800287c82 */ /* 0x000fe20008000000 */
[----:B------:R-:W-:Y:S01]  /*3380*/  UMOV UR32, UR8 ;  /* 0x0000000800207c82 */ /* 0x000fe20008000000 */
[----:B------:R-:W-:Y:S01]  /*3390*/  UMOV UR12, UR8 ;  /* 0x00000008000c7c82 */ /* 0x000fe20008000000 */
[----:B------:R-:W-:Y:S01]  /*33a0*/  UMOV UR16, UR8 ;  /* 0x0000000800107c82 */ /* 0x000fe20008000000 */
[----:B------:R-:W-:Y:S01]  /*33b0*/  UMOV UR20, UR8 ;  /* 0x0000000800147c82 */ /* 0x000fe20008000000 */
[----:B------:R-:W-:Y:S01]  /*33c0*/  UMOV UR24, UR8 ;  /* 0x0000000800187c82 */ /* 0x000fe20008000000 */
[----:B------:R-:W-:Y:S01]  /*33d0*/  UMOV UR28, UR8 ;  /* 0x00000008001c7c82 */ /* 0x000fe20008000000 */
        /* <DEDUP_REMOVED lines=185> */
[----:B------:R-:W-:Y:S05]  /*3f70*/  @!P0 BRA `(.L_x_134) ;  /* 0x0000000000048947 */ /* 0x000fea0003800000 */
[----:B------:R-:W-:Y:S01]  /*3f80*/  BPT.TRAP 0x1 ;  /* 0x000000040000795c */ /* 0x000fe20000300000 */
.L_x_134:
[----:B------:R-:W-:Y:S01]  /*3f90*/  ULDC UR6, c[0x0][0x9d8] ;  /* 0x0002760000067ab9 */ /* 0x000fe20000000800 */
[----:B------:R-:W-:Y:S01]  /*3fa0*/  ULDC UR7, c[0x0][0x988] ;  /* 0x0002620000077ab9 */ /* 0x000fe20000000800 */
[----:B------:R-:W-:Y:S01]  /*3fb0*/  FMUL.FTZ R13, R104, UR6 ;  /* 0x00000006680d7c20 */ /* 0x000fe20008410000 */
[----:B------:R-:W-:Y:S01]  /*3fc0*/  FMUL.FTZ R14, R105, UR6 ;  /* 0x00000006690e7c20 */ /* 0x000fe20008410000 */
[----:B------:R-:W-:Y:S01]  /*3fd0*/  FMUL.FTZ R21, R108, UR6 ;  /* 0x000000066c157c20 */ /* 0x000fe20008410000 */
[----:B------:R-:W-:Y:S01]  /*3fe0*/  FMUL.FTZ R104, R109, UR6 ;  /* 0x000000066d687c20 */ /* 0x000fe20008410000 */
[----:B------:R-:W2:Y:S01]  /*3ff0*/  LDL R134, [R1+0x4] ;  /* 0x0000040001867983 */ /* 0x000ea20000100800 */
[----:B------:R-:W-:Y:S01]  /*4000*/  FMUL.FTZ R122, R33, UR6 ;  /* 0x00000006217a7c20 */ /* 0x000fe20008410000 */
[----:B------:R-:W1:Y:S01]  /*4010*/  MUFU.TANH R13, R13 ;  /* 0x0000000d000d7308 */ /* 0x000e620000002400 */
[----:B------:R-:W-:Y:S02]  /*4020*/  IMAD.IADD R33, R228, 0x1, R113 ;  /* 0x00000001e4217824 */ /* 0x000fe400078e0271 */
[----:B------:R-:W-:Y:S01]  /*4030*/  FMUL.FTZ R105, R96, UR6 ;  /* 0x0000000660697c20 */ /* 0x000fe20008410000 */
[----:B------:R-:W-:Y:S01]  /*4040*/  FMUL.FTZ R126, R36, UR6 ;  /* 0x00000006247e7c20 */ /* 0x000fe20008410000 */
[----:B------:R-:W-:Y:S01]  /*4050*/  FMUL.FTZ R11, R106, UR6 ;  /* 0x000000066a0b7c20 */ /* 0x000fe20008410000 */
[----:B------:R-:W-:-:S02]  /*4060*/  IMAD R36, R112, -0xb0, R33 ;  /* 0xffffff5070247824 */ /* 0x000fc400078e0221 */
[----:B------:R-:W-:Y:S01]  /*4070*/  FMUL.FTZ R106, R97, UR6 ;  /* 0x00000006616a7c20 */ /* 0x000fe20008410000 */
[----:B------:R-:W-:Y:S01]  /*4080*/  FMUL.FTZ R12, R107, UR6 ;  /* 0x000000066b0c7c20 */ /* 0x000fe20008410000 */
[----:B------:R-:W3:Y:S01]  /*4090*/  MUFU.TANH R14, R14 ;  /* 0x0000000e000e7308 */ /* 0x000ee20000002400 */
[----:B------:R-:W-:Y:S01]  /*40a0*/  FMUL.FTZ R107, R100, UR6 ;  /* 0x00000006646b7c20 */ /* 0x000fe20008410000 */
[----:B------:R-:W-:Y:S01]  /*40b0*/  ISETP.GT.AND P2, PT, R36, RZ, PT ;  /* 0x000000ff2400720c */ /* 0x000fe20003f44270 */
[----:B------:R-:W-:Y:S01]  /*40c0*/  FMUL.FTZ R128, R24, UR6 ;  /* 0x0000000618807c20 */ /* 0x000fe20008410000 */
[----:B------:R-:W-:Y:S01]  /*40d0*/  ISETP.GT.AND P1, PT, R36, 0x1, PT ;  /* 0x000000012400780c */ /* 0x000fe20003f24270 */
[----:B------:R-:W-:Y:S01]  /*40e0*/  FMUL.FTZ R20, R110, UR6 ;  /* 0x000000066e147c20 */ /* 0x000fe20008410000 */
[----:B------:R-:W-:Y:S01]  /*40f0*/  ISETP.GT.AND P6, PT, R36, 0x8, PT ;  /* 0x000000082400780c */ /* 0x000fe20003fc4270 */
[----:B------:R-:W-:Y:S01]  /*4100*/  FMUL.FTZ R100, R101, UR6 ;  /* 0x0000000665647c20 */ /* 0x000fe20008410000 */
[----:B------:R-:W4:Y:S01]  /*4110*/  MUFU.TANH R21, R21 ;  /* 0x0000001500157308 */ /* 0x000f220000002400 */
[----:B-1----:R-:W-:Y:S01]  /*4120*/  FSEL R24, R13, -INF , P2 ;  /* 0xff8000000d187808 */ /* 0x002fe20001000000 */
[----:B------:R-:W-:Y:S01]  /*4130*/  FMUL.FTZ R15, R111, UR6 ;  /* 0x000000066f0f7c20 */ /* 0x000fe20008410000 */
[----:B------:R-:W-:Y:S01]  /*4140*/  FMUL.FTZ R97, R98, UR6 ;  /* 0x0000000662617c20 */ /* 0x000fe20008410000 */
[----:B------:R-:W-:Y:S01]  /*4150*/  FMUL.FTZ R98, R102, UR6 ;  /* 0x0000000666627c20 */ /* 0x000fe20008410000 */
[----:B------:R-:W-:Y:S01]  /*4160*/  ISETP.GT.AND P5, PT, R36, 0x9, PT ;  /* 0x000000092400780c */ /* 0x000fe20003fa4270 */
[----:B------:R-:W-:Y:S01]  /*4170*/  FMUL.FTZ R102, R88, UR6 ;  /* 0x0000000658667c20 */ /* 0x000fe20008410000 */
[----:B------:R-:W-:Y:S01]  /*4180*/  ISETP.GT.AND P4, PT, R36, 0x10, PT ;  /* 0x000000102400780c */ /* 0x000fe20003f84270 */
[----:B------:R-:W1:Y:S01]  /*4190*/  MUFU.TANH R104, R104 ;  /* 0x0000006800687308 */ /* 0x000e620000002400 */
[----:B---3--:R-:W-:Y:S01]  /*41a0*/  FSEL R109, R14, -INF , P1 ;  /* 0xff8000000e6d7808 */ /* 0x008fe20000800000 */
[----:B------:R-:W-:Y:S01]  /*41b0*/  FMUL.FTZ R101, R89, UR6 ;  /* 0x0000000659657c20 */ /* 0x000fe20008410000 */
[----:B------:R-:W-:Y:S01]  /*41c0*/  FMUL.FTZ R96, R99, UR6 ;  /* 0x0000000663607c20 */ /* 0x000fe20008410000 */
[----:B------:R-:W-:Y:S01]  /*41d0*/  FMUL.FTZ R99, R103, UR6 ;  /* 0x0000000667637c20 */ /* 0x000fe20008410000 */
[----:B------:R-:W-:Y:S01]  /*41e0*/  FMNMX.FTZ R132, R24, R109, !PT ;  /* 0x0000006d18847209 */ /* 0x000fe20007810000 */
[----:B------:R-:W-:Y:S01]  /*41f0*/  FMUL.FTZ R103, R92, UR6 ;  /* 0x000000065c677c20 */ /* 0x000fe20008410000 */
[----:B------:R-:W-:Y:S01]  /*4200*/  ISETP.GT.AND P3, PT, R36, 0x11, PT ;  /* 0x000000112400780c */ /* 0x000fe20003f64270 */
[----:B------:R-:W3:Y:S01]  /*4210*/  MUFU.TANH R105, R105 ;  /* 0x0000006900697308 */ /* 0x000ee20000002400 */
[----:B----4-:R-:W-:Y:S01]  /*4220*/  FSEL R111, R21, -INF , P6 ;  /* 0xff800000156f7808 */ /* 0x010fe20003000000 */
[----:B------:R-:W-:Y:S01]  /*4230*/  FMUL.FTZ R92, R93, UR6 ;  /* 0x000000065d5c7c20 */ /* 0x000fe20008410000 */
[----:B------:R-:W-:Y:S01]  /*4240*/  FMUL.FTZ R88, R90, UR6 ;  /* 0x000000065a587c20 */ /* 0x000fe20008410000 */
[----:B------:R-:W-:Y:S01]  /*4250*/  FMUL.FTZ R90, R94, UR6 ;  /* 0x000000065e5a7c20 */ /* 0x000fe20008410000 */
[----:B------:R-:W-:Y:S01]  /*4260*/  FMNMX.FTZ R132, R111, R132, !PT ;  /* 0x000000846f847209 */ /* 0x000fe20007810000 */
[----:B------:R-:W-:Y:S01]  /*4270*/  FMUL.FTZ R94, R80, UR6 ;  /* 0x00000006505e7c20 */ /* 0x000fe20008410000 */
[----:B------:R-:W-:Y:S01]  /*4280*/  FMUL.FTZ R93, R81, UR6 ;  /* 0x00000006515d7c20 */ /* 0x000fe20008410000 */
[----:B------:R-:W4:Y:S01]  /*4290*/  MUFU.TANH R11, R11 ;  /* 0x0000000b000b7308 */ /* 0x000f220000002400 */
[----:B-1----:R-:W-:Y:S01]  /*42a0*/  FSEL R115, R104, -INF , P5 ;  /* 0xff80000068737808 */ /* 0x002fe20002800000 */
[----:B------:R-:W-:Y:S01]  /*42b0*/  FMUL.FTZ R89, R91, UR6 ;  /* 0x000000065b597c20 */ /* 0x000fe20008410000 */
[----:B------:R-:W-:Y:S01]  /*42c0*/  FMUL.FTZ R91, R95, UR6 ;  /* 0x000000065f5b7c20 */ /* 0x000fe20008410000 */
[----:B------:R-:W-:Y:S01]  /*42d0*/  FMUL.FTZ R95, R84, UR6 ;  /* 0x00000006545f7c20 */ /* 0x000fe20008410000 */
[----:B------:R-:W-:Y:S01]  /*42e0*/  FMNMX.FTZ R132, R115, R132, !PT ;  /* 0x0000008473847209 */ /* 0x000fe20007810000 */
[----:B------:R-:W-:Y:S01]  /*42f0*/  FMUL.FTZ R84, R85, UR6 ;  /* 0x0000000655547c20 */ /* 0x000fe20008410000 */
[----:B------:R-:W-:Y:S01]  /*4300*/  FMUL.FTZ R130, R25, UR6 ;  /* 0x0000000619827c20 */ /* 0x000fe20008410000 */
[----:B------:R-:W1:Y:S01]  /*4310*/  MUFU.TANH R106, R106 ;  /* 0x0000006a006a7308 */ /* 0x000e620000002400 */
[----:B---3--:R-:W-:Y:S01]  /*4320*/  FSEL R105, R105, -INF , P4 ;  /* 0xff80000069697808 */ /* 0x008fe20002000000 */
[----:B------:R-:W-:Y:S01]  /*4330*/  FMUL.FTZ R29, R29, UR6 ;  /* 0x000000061d1d7c20 */ /* 0x000fe20008410000 */
[----:B------:R-:W-:Y:S01]  /*4340*/  FMUL.FTZ R80, R82, UR6 ;  /* 0x0000000652507c20 */ /* 0x000fe20008410000 */
[----:B------:R-:W-:Y:S01]  /*4350*/  FMUL.FTZ R82, R86, UR6 ;  /* 0x0000000656527c20 */ /* 0x000fe20008410000 */
[----:B------:R-:W-:Y:S01]  /*4360*/  FMNMX.FTZ R132, R105, R132, !PT ;  /* 0x0000008469847209 */ /* 0x000fe20007810000 */
[----:B------:R-:W-:Y:S01]  /*4370*/  FMUL.FTZ R86, R72, UR6 ;  /* 0x0000000648567c20 */ /* 0x000fe20008410000 */
[----:B------:R-:W-:Y:S01]  /*4380*/  FMUL.FTZ R85, R73, UR6 ;  /* 0x0000000649557c20 */ /* 0x000fe20008410000 */
[----:B------:R-:W3:Y:S01]  /*4390*/  MUFU.TANH R12, R12 ;  /* 0x0000000c000c7308 */ /* 0x000ee20000002400 */
[----:B----4-:R-:W-:Y:S01]  /*43a0*/  FSEL R11, R11, -INF , P2 ;  /* 0xff8000000b0b7808 */ /* 0x010fe20001000000 */
[----:B------:R-:W-:Y:S01]  /*43b0*/  FMUL.FTZ R81, R83, UR6 ;  /* 0x0000000653517c20 */ /* 0x000fe20008410000 */
[----:B------:R-:W-:Y:S01]  /*43c0*/  ISETP.GT.AND P2, PT, R36, 0x18, PT ;  /* 0x000000182400780c */ /* 0x000fe20003f44270 */
[----:B------:R-:W-:Y:S01]  /*43d0*/  FMUL.FTZ R83, R87, UR6 ;  /* 0x0000000657537c20 */ /* 0x000fe20008410000 */
[----:B------:R-:W-:Y:S01]  /*43e0*/  FMUL.FTZ R87, R76, UR6 ;  /* 0x000000064c577c20 */ /* 0x000fe20008410000 */
        /* <DEDUP_REMOVED lines=13> */
[----:B------:R-:W-:Y:S01]  /*44c0*/  ISETP.GT.AND P1, PT, R36, 0x19, PT ;  /* 0x000000192400780c */ /* 0x000fe20003f24270 */
[----:B------:R-:W-:Y:S01]  /*44d0*/  FMUL.FTZ R114, R41, UR6 ;  /* 0x0000000629727c20 */ /* 0x000fe20008410000 */
[----:B------:R-:W-:Y:S01]  /*44e0*/  FMUL.FTZ R52, R54, UR6 ;  /* 0x0000000636347c20 */ /* 0x000fe20008410000 */
[----:B------:R-:W-:Y:S01]  /*44f0*/  FMUL.FTZ R54, R40, UR6 ;  /* 0x0000000628367c20 */ /* 0x000fe20008410000 */
[----:B------:R-:W-:Y:S01]  /*4500*/  FMUL.FTZ R77, R65, UR6 ;  /* 0x00000006414d7c20 */ /* 0x000fe20008410000 */
        /* <DEDUP_REMOVED lines=11> */
[----:B------:R-:W-:Y:S01]  /*45c0*/  ISETP.GT.AND P6, PT, R36, 0x20, PT ;  /* 0x000000202400780c */ /* 0x000fe20003fc4270 */
[----:B------:R-:W-:Y:S01]  /*45d0*/  FMUL.FTZ R68, R69, UR6 ;  /* 0x0000000645447c20 */ /* 0x000fe20008410000 */
[----:B------:R-:W-:Y:S01]  /*45e0*/  FMUL.FTZ R69, R56, UR6 ;  /* 0x0000000638457c20 */ /* 0x000fe20008410000 */
        /* <DEDUP_REMOVED lines=37> */
[----:B------:R-:W-:Y:S01]  /*4840*/  P2R R116, PR, RZ, 0x1 ;  /* 0x00000001ff747803 */ /* 0x000fe20000000000 */
[----:B------:R-:W-:Y:S01]  /*4850*/  FMUL.FTZ R39, R39, UR6 ;  /* 0x0000000627277c20 */ /* 0x000fe20008410000 */
[----:B------:R-:W-:Y:S01]  /*4860*/  FMNMX.FTZ R132, R151, R132, !PT ;  /* 0x0000008497847209 */ /* 0x000fe20007810000 */
[----:B------:R-:W-:Y:S01]  /*4870*/  FMUL.FTZ R26, R26, UR6 ;  /* 0x000000061a1a7c20 */ /* 0x000fe20008410000 */
[----:B------:R-:W-:Y:S01]  /*4880*/  FMUL.FTZ R30, R30, UR6 ;  /* 0x000000061e1e7c20 */ /* 0x000fe20008410000 */
[----:B------:R-:W-:Y:S01]  /*4890*/  MUFU.TANH R98, R98 ;  /* 0x0000006200627308 */ /* 0x000fe20000002400 */
[----:B-1----:R-:W-:-:S02]  /*48a0*/  FSEL R25, R96, -INF , P3 ;  /* 0xff80000060197808 */ /* 0x002fc40001800000 */
[----:B------:R-:W-:-:S05]  /*48b0*/  ISETP.GT.AND P3, PT, R36, 0x29, PT ;  /* 0x000000292400780c */ /* 0x000fca0003f64270 */
[----:B------:R-:W1:Y:S01]  /*48c0*/  MUFU.TANH R92, R92 ;  /* 0x0000005c005c7308 */ /* 0x000e620000002400 */
[----:B---3--:R-:W-:-:S04]  /*48d0*/  FSEL R149, R103, -INF , P4 ;  /* 0xff80000067957808 */ /* 0x008fc80002000000 */
[----:B------:R-:W-:-:S03]  /*48e0*/  FMNMX.FTZ R132, R149, R132, !PT ;  /* 0x0000008495847209 */ /* 0x000fc60007810000 */
[----:B------:R-:W3:Y:S08]  /*48f0*/  MUFU.TANH R99, R99 ;  /* 0x0000006300637308 */ /* 0x000ef00000002400 */
[----:B------:R-:W-:Y:S01]  /*4900*/  MUFU.TANH R94, R94 ;  /* 0x0000005e005e7308 */ /* 0x000fe20000002400 */
[----:B-1----:R-:W-:-:S04]  /*4910*/  FSEL R103, R92, -INF , P3 ;  /* 0xff8000005c677808 */ /* 0x002fc80001800000 */
[----:B------:R-:W-:-:S03]  /*4920*/  FMNMX.FTZ R132, R103, R132, !PT ;  /* 0x0000008467847209 */ /* 0x000fc60007810000 */
[----:B------:R-:W1:Y:S01]  /*4930*/  MUFU.TANH R88, R88 ;  /* 0x0000005800587308 */ /* 0x000e620000002400 */
[----:B---3--:R-:W-:Y:S02]  /*4940*/  FSEL R33, R99, -INF , P1 ;  /* 0xff80000063217808 */ /* 0x008fe40000800000 */
[----:B------:R-:W-:-:S05]  /*4950*/  ISETP.GT.AND P1, PT, R36, 0x31, PT ;  /* 0x000000312400780c */ /* 0x000fca0003f24270 */
[----:B------:R-:W3:Y:S08]  /*4960*/  MUFU.TANH R93, R93 ;  /* 0x0000005d005d7308 */ /* 0x000ef00000002400 */
[----:B------:R-:W4:Y:S01]  /*4970*/  MUFU.TANH R89, R89 ;  /* 0x0000005900597308 */ /* 0x000f220000002400 */
[----:B-1----:R-:W-:Y:S01]  /*4980*/  FSEL R35, R88, -INF , P6 ;  /* 0xff80000058237808 */ /* 0x002fe20003000000 */
[----:B------:R-:W-:Y:S01]  /*4990*/  IMAD.U32 R88, RZ, RZ, UR7 ;  /* 0x00000007ff587e24 */ /* 0x000fe2000f8e00ff */
[----:B------:R-:W-:-:S05]  /*49a0*/  ISETP.GT.AND P6, PT, R36, 0x38, PT ;  /* 0x000000382400780c */ /* 0x000fca0003fc4270 */
[----:B------:R-:W1:Y:S01]  /*49b0*/  MUFU.TANH R95, R95 ;  /* 0x0000005f005f7308 */ /* 0x000e620000002400 */
[----:B---3--:R-:W-:-:S07]  /*49c0*/  FSEL R131, R93, -INF , P1 ;  /* 0xff8000005d837808 */ /* 0x008fce0000800000 */
[----:B------:R-:W3:Y:S01]  /*49d0*/  MUFU.TANH R90, R90 ;  /* 0x0000005a005a7308 */ /* 0x000ee20000002400 */
[----:B----4-:R-:W-:Y:S02]  /*49e0*/  FSEL R37, R89, -INF , P5 ;  /* 0xff80000059257808 */ /* 0x010fe40002800000 */
[----:B------:R-:W-:-:S05]  /*49f0*/  ISETP.GT.AND P5, PT, R36, 0x39, PT ;  /* 0x000000392400780c */ /* 0x000fca0003fa4270 */
[----:B------:R4:W-:Y:S01]  /*4a00*/  MUFU.TANH R185, R29 ;  /* 0x0000001d00b97308 */ /* 0x0009e20000002400 */
[----:B-1----:R-:W-:-:S07]  /*4a10*/  FSEL R145, R95, -INF , P6 ;  /* 0xff8000005f917808 */ /* 0x002fce0003000000 */
[----:B------:R-:W1:Y:S01]  /*4a20*/  MUFU.TANH R84, R84 ;  /* 0x0000005400547308 */ /* 0x000e620000002400 */
[----:B----4-:R-:W-:Y:S02]  /*4a30*/  FSEL R29, R98, -INF , P2 ;  /* 0xff800000621d7808 */ /* 0x010fe40001000000 */
[----:B------:R-:W-:Y:S02]  /*4a40*/  ISETP.GT.AND P2, PT, R36, 0x30, PT ;  /* 0x000000302400780c */ /* 0x000fe40003f44270 */
[----:B---3--:R-:W-:Y:S02]  /*4a50*/  FSEL R41, R90, -INF , P4 ;  /* 0xff8000005a297808 */ /* 0x008fe40002000000 */
[----:B------:R-:W-:Y:S01]  /*4a60*/  FSEL R147, R94, -INF , P2 ;  /* 0xff8000005e937808 */ /* 0x000fe20001000000 */
[----:B------:R-:W3:Y:S01]  /*4a70*/  MUFU.TANH R91, R91 ;  /* 0x0000005b005b7308 */ /* 0x000ee20000002400 */
[----:B------:R-:W-:Y:S02]  /*4a80*/  ISETP.GT.AND P4, PT, R36, 0x40, PT ;  /* 0x000000402400780c */ /* 0x000fe40003f84270 */
[----:B------:R-:W-:-:S04]  /*4a90*/  FMNMX.FTZ R132, R147, R132, !PT ;  /* 0x0000008493847209 */ /* 0x000fc80007810000 */
[----:B------:R-:W-:Y:S01]  /*4aa0*/  FMNMX.FTZ R132, R131, R132, !PT ;  /* 0x0000008483847209 */ /* 0x000fe20007810000 */
[----:B------:R-:W4:Y:S01]  /*4ab0*/  MUFU.TANH R86, R86 ;  /* 0x0000005600567308 */ /* 0x000f220000002400 */
[----:B-1----:R-:W-:Y:S02]  /*4ac0*/  FSEL R101, R84, -INF , P5 ;  /* 0xff80000054657808 */ /* 0x002fe40002800000 */
[----:B------:R-:W-:-:S04]  /*4ad0*/  FMNMX.FTZ R132, R145, R132, !PT ;  /* 0x0000008491847209 */ /* 0x000fc80007810000 */
[----:B------:R-:W-:Y:S01]  /*4ae0*/  FMNMX.FTZ R132, R101, R132, !PT ;  /* 0x0000008465847209 */ /* 0x000fe20007810000 */
[----:B------:R-:W1:Y:S01]  /*4af0*/  MUFU.TANH R80, R80 ;  /* 0x0000005000507308 */ /* 0x000e620000002400 */
[----:B---3--:R-:W-:Y:S02]  /*4b00*/  FSEL R43, R91, -INF , P3 ;  /* 0xff8000005b2b7808 */ /* 0x008fe40001800000 */
[----:B------:R-:W-:-:S05]  /*4b10*/  ISETP.GT.AND P3, PT, R36, 0x41, PT ;  /* 0x000000412400780c */ /* 0x000fca0003f64270 */
[----:B------:R-:W3:Y:S01]  /*4b20*/  MUFU.TANH R85, R85 ;  /* 0x0000005500557308 */ /* 0x000ee20000002400 */
[----:B----4-:R-:W-:-:S04]  /*4b30*/  FSEL R143, R86, -INF , P4 ;  /* 0xff800000568f7808 */ /* 0x010fc80002000000 */
[----:B------:R-:W-:-:S03]  /*4b40*/  FMNMX.FTZ R132, R143, R132, !PT ;  /* 0x000000848f847209 */ /* 0x000fc60007810000 */
[----:B------:R-:W4:Y:S01]  /*4b50*/  MUFU.TANH R81, R81 ;  /* 0x0000005100517308 */ /* 0x000f220000002400 */
[----:B-1----:R-:W-:Y:S02]  /*4b60*/  FSEL R45, R80, -INF , P2 ;  /* 0xff800000502d7808 */ /* 0x002fe40001000000 */
[----:B------:R-:W-:-:S05]  /*4b70*/  ISETP.GT.AND P2, PT, R36, 0x48, PT ;  /* 0x000000482400780c */ /* 0x000fca0003f44270 */
[----:B------:R-:W1:Y:S01]  /*4b80*/  MUFU.TANH R87, R87 ;  /* 0x0000005700577308 */ /* 0x000e620000002400 */
[----:B---3--:R-:W-:-:S04]  /*4b90*/  FSEL R125, R85, -INF , P3 ;  /* 0xff800000557d7808 */ /* 0x008fc80001800000 */
[----:B------:R-:W-:-:S03]  /*4ba0*/  FMNMX.FTZ R132, R125, R132, !PT ;  /* 0x000000847d847209 */ /* 0x000fc60007810000 */
[----:B------:R-:W3:Y:S01]  /*4bb0*/  MUFU.TANH R82, R82 ;  /* 0x0000005200527308 */ /* 0x000ee20000002400 */
[----:B----4-:R-:W-:Y:S02]  /*4bc0*/  FSEL R81, R81, -INF , P1 ;  /* 0xff80000051517808 */ /* 0x010fe40000800000 */
[----:B------:R-:W-:-:S05]  /*4bd0*/  ISETP.GT.AND P1, PT, R36, 0x49, PT ;  /* 0x000000492400780c */ /* 0x000fca0003f24270 */
[----:B------:R-:W4:Y:S01]  /*4be0*/  MUFU.TANH R76, R76 ;  /* 0x0000004c004c7308 */ /* 0x000f220000002400 */
[----:B-1----:R-:W-:-:S04]  /*4bf0*/  FSEL R141, R87, -INF , P2 ;  /* 0xff800000578d7808 */ /* 0x002fc80001000000 */
[----:B------:R-:W-:-:S03]  /*4c00*/  FMNMX.FTZ R132, R141, R132, !PT ;  /* 0x000000848d847209 */ /* 0x000fc60007810000 */
        /* <DEDUP_REMOVED lines=139> */
[----:B----4-:R-:W-:Y:S01]  /*54c0*/  FSEL R99, R32, -INF , P1 ;  /* 0xff80000020637808 */ /* 0x010fe20000800000 */
[----:B------:R-:W-:Y:S01]  /*54d0*/  FMUL.FTZ R32, R31, UR6 ;  /* 0x000000061f207c20 */ /* 0x000fe20008410000 */
[----:B------:R-:W-:-:S04]  /*54e0*/  ISETP.GT.AND P1, PT, R36, 0xa9, PT ;  /* 0x000000a92400780c */ /* 0x000fc80003f24270 */
[----:B------:R-:W-:Y:S01]  /*54f0*/  FSEL R185, R185, -INF , P1 ;  /* 0xff800000b9b97808 */ /* 0x000fe20000800000 */
[----:B------:R-:W4:Y:S01]  /*5500*/  MUFU.TANH R20, R39 ;  /* 0x0000002700147308 */ /* 0x000f220000002400 */
[----:B-1----:R-:W-:-:S04]  /*5510*/  FSEL R183, R14, -INF , P2 ;  /* 0xff8000000eb77808 */ /* 0x002fc80001000000 */
[----:B------:R-:W-:-:S03]  /*5520*/  FMNMX.FTZ R132, R183, R132, !PT ;  /* 0x00000084b7847209 */ /* 0x000fc60007810000 */
[----:B------:R-:W1:Y:S01]  /*5530*/  MUFU.TANH R26, R26 ;  /* 0x0000001a001a7308 */ /* 0x000e620000002400 */
[----:B------:R-:W-:-:S05]  /*5540*/  FMNMX.FTZ R132, R185, R132, !PT ;  /* 0x00000084b9847209 */ /* 0x000fca0007810000 */
[----:B------:R-:W5:Y:S02]  /*5550*/  SHFL.BFLY PT, R89, R132, 0x2, 0x1f ;  /* 0x0c401f0084597f89 */ /* 0x000f6400000e0000 */
[----:B------:R-:W-:Y:S08]  /*5560*/  MUFU.TANH R30, R30 ;  /* 0x0000001e001e7308 */ /* 0x000ff00000002400 */
[----:B------:R-:W-:Y:S01]  /*5570*/  MUFU.TANH R32, R32 ;  /* 0x0000002000207308 */ /* 0x000fe20000002400 */
[----:B-----5:R-:W-:-:S05]  /*5580*/  FMNMX.FTZ R28, R132, R89, !PT ;  /* 0x00000059841c7209 */ /* 0x020fca0007810000 */
[----:B------:R-:W5:Y:S02]  /*5590*/  SHFL.BFLY PT, R89, R28, 0x1, 0x1f ;  /* 0x0c201f001c597f89 */ /* 0x000f6400000e0000 */
[----:B-----5:R-:W-:Y:S01]  /*55a0*/  FMNMX.FTZ R89, R28, R89, !PT ;  /* 0x000000591c597209 */ /* 0x020fe20007810000 */
[----:B------:R-:W-:-:S03]  /*55b0*/  FMUL.FTZ R28, R27, UR6 ;  /* 0x000000061b1c7c20 */ /* 0x000fc60008410000 */
[C---:B------:R-:W-:Y:S01]  /*55c0*/  FSETP.NEU.FTZ.AND P0, PT, R89.reuse, -INF , PT ;  /* 0xff8000005900780b */ /* 0x040fe20003f1d000 */
[----:B------:R-:W-:Y:S02]  /*55d0*/  FMUL.FTZ R14, R89, R88 ;  /* 0x00000058590e7220 */ /* 0x000fe40000410000 */
[----:B------:R-:W5:Y:S03]  /*55e0*/  MUFU.TANH R28, R28 ;  /* 0x0000001c001c7308 */ /* 0x000f660000002400 */
[----:B------:R-:W-:Y:S02]  /*55f0*/  FSEL R14, R14, RZ, P0 ;  /* 0x000000ff0e0e7208 */ /* 0x000fe40000000000 */
[----:B------:R-:W-:-:S03]  /*5600*/  ISETP.NE.AND P0, PT, R116, RZ, PT ;  /* 0x000000ff7400720c */ /* 0x000fc60003f05270 */
[--C-:B------:R-:W-:Y:S01]  /*5610*/  FFMA.FTZ R176, R24, R88, -R14.reuse ;  /* 0x0000005818b07223 */ /* 0x100fe2000001080e */
[----:B------:R-:W-:Y:S01]  /*5620*/  FMNMX.FTZ R24, R11, R12, !PT ;  /* 0x0000000c0b187209 */ /* 0x000fe20007810000 */
[-CC-:B------:R-:W-:Y:S01]  /*5630*/  FFMA.FTZ R180, R105, R88.reuse, -R14.reuse ;  /* 0x0000005869b47223 */ /* 0x180fe2000001080e */
[-CC-:B------:R-:W-:Y:S01]  /*5640*/  FFMA.FTZ R105, R121, R88.reuse, -R14.reuse ;  /* 0x0000005879697223 */ /* 0x180fe2000001080e */
[--C-:B------:R-:W-:Y:S01]  /*5650*/  FFMA.FTZ R121, R127, R88, -R14.reuse ;  /* 0x000000587f797223 */ /* 0x100fe2000001080e */
[----:B------:R-:W-:Y:S01]  /*5660*/  FMNMX.FTZ R24, R13, R24, !PT ;  /* 0x000000180d187209 */ /* 0x000fe20007810000 */
[-CC-:B------:R-:W-:Y:S01]  /*5670*/  FFMA.FTZ R27, R109, R88.reuse, -R14.reuse ;  /* 0x000000586d1b7223 */ /* 0x180fe2000001080e */
[----:B---3--:R-:W-:Y:S01]  /*5680*/  FSEL R127, R38, -INF , P6 ;  /* 0xff800000267f7808 */ /* 0x008fe20003000000 */
[--C-:B------:R-:W-:Y:S01]  /*5690*/  FFMA.FTZ R109, R131, R88, -R14.reuse ;  /* 0x00000058836d7223 */ /* 0x100fe2000001080e */
[----:B------:R-:W-:Y:S01]  /*56a0*/  FMNMX.FTZ R24, R15, R24, !PT ;  /* 0x000000180f187209 */ /* 0x000fe20007810000 */
[-CC-:B------:R-:W-:Y:S01]  /*56b0*/  FFMA.FTZ R31, R115, R88.reuse, -R14.reuse ;  /* 0x00000058731f7223 */ /* 0x180fe2000001080e */
[----:B----4-:R-:W-:Y:S01]  /*56c0*/  FSEL R131, R20, -INF , P5 ;  /* 0xff80000014837808 */ /* 0x010fe20002800000 */
[--C-:B------:R-:W-:Y:S01]  /*56d0*/  FFMA.FTZ R115, R133, R88, -R14.reuse ;  /* 0x0000005885737223 */ /* 0x100fe2000001080e */
[----:B------:R-:W-:Y:S01]  /*56e0*/  FMNMX.FTZ R24, R21, R24, !PT ;  /* 0x0000001815187209 */ /* 0x000fe20007810000 */
[-CC-:B------:R-:W-:Y:S01]  /*56f0*/  FFMA.FTZ R196, R139, R88.reuse, -R14.reuse ;  /* 0x000000588bc47223 */ /* 0x180fe2000001080e */
[----:B-1----:R-:W-:Y:S01]  /*5700*/  FSEL R133, R26, -INF , P4 ;  /* 0xff8000001a857808 */ /* 0x002fe20002000000 */
[--C-:B------:R-:W-:Y:S01]  /*5710*/  FFMA.FTZ R194, R141, R88, -R14.reuse ;  /* 0x000000588dc27223 */ /* 0x100fe2000001080e */
[----:B------:R-:W-:Y:S01]  /*5720*/  FMNMX.FTZ R24, R25, R24, !PT ;  /* 0x0000001819187209 */ /* 0x000fe20007810000 */
[-CC-:B------:R-:W-:Y:S01]  /*5730*/  FFMA.FTZ R188, R147, R88.reuse, -R14.reuse ;  /* 0x0000005893bc7223 */ /* 0x180fe2000001080e */
[----:B-----5:R-:W-:Y:S01]  /*5740*/  FSEL R139, R28, -INF , P3 ;  /* 0xff8000001c8b7808 */ /* 0x020fe20001800000 */
[--C-:B------:R-:W-:Y:S01]  /*5750*/  FFMA.FTZ R39, R117, R88, -R14.reuse ;  /* 0x0000005875277223 */ /* 0x100fe2000001080e */
[----:B------:R-:W-:Y:S01]  /*5760*/  FMNMX.FTZ R24, R29, R24, !PT ;  /* 0x000000181d187209 */ /* 0x000fe20007810000 */
[-CC-:B------:R-:W-:Y:S01]  /*5770*/  FFMA.FTZ R117, R91, R88.reuse, -R14.reuse ;  /* 0x000000585b757223 */ /* 0x180fe2000001080e */
[----:B------:R-:W-:Y:S01]  /*5780*/  FSEL R141, R30, -INF , P2 ;  /* 0xff8000001e8d7808 */ /* 0x000fe20001000000 */
[--C-:B------:R-:W-:Y:S01]  /*5790*/  FFMA.FTZ R178, R111, R88, -R14.reuse ;  /* 0x000000586fb27223 */ /* 0x100fe2000001080e */
[----:B------:R-:W-:Y:S01]  /*57a0*/  FMNMX.FTZ R24, R33, R24, !PT ;  /* 0x0000001821187209 */ /* 0x000fe20007810000 */
[----:B------:R-:W-:Y:S01]  /*57b0*/  MUFU.EX2 R176, R176 ;  /* 0x000000b000b07308 */ /* 0x000fe20000000800 */
[----:B------:R-:W-:Y:S01]  /*57c0*/  FSEL R147, R32, -INF , P1 ;  /* 0xff80000020937808 */ /* 0x000fe20000800000 */
[--C-:B------:R-:W-:Y:S01]  /*57d0*/  FFMA.FTZ R182, R107, R88, -R14.reuse ;  /* 0x000000586bb67223 */ /* 0x100fe2000001080e */
[----:B------:R-:W-:Y:S01]  /*57e0*/  FMNMX.FTZ R24, R35, R24, !PT ;  /* 0x0000001823187209 */ /* 0x000fe20007810000 */
[-CC-:B------:R-:W-:Y:S01]  /*57f0*/  FFMA.FTZ R190, R145, R88.reuse, -R14.reuse ;  /* 0x0000005891be7223 */ /* 0x180fe2000001080e */
[-CC-:B------:R-:W-:Y:S01]  /*5800*/  FFMA.FTZ R145, R177, R88.reuse, -R14.reuse ;  /* 0x00000058b1917223 */ /* 0x180fe2000001080e */
[--C-:B------:R-:W-:Y:S01]  /*5810*/  FFMA.FTZ R184, R123, R88, -R14.reuse ;  /* 0x000000587bb87223 */ /* 0x100fe2000001080e */
[----:B------:R-:W-:Y:S01]  /*5820*/  FMNMX.FTZ R24, R37, R24, !PT ;  /* 0x0000001825187209 */ /* 0x000fe20007810000 */
[----:B------:R-:W1:Y:S01]  /*5830*/  MUFU.EX2 R27, R27 ;  /* 0x0000001b001b7308 */ /* 0x000e620000000800 */
[-CC-:B------:R-:W-:Y:S01]  /*5840*/  FFMA.FTZ R216, R179, R88.reuse, -R14.reuse ;  /* 0x00000058b3d87223 */ /* 0x180fe2000001080e */
[--C-:B------:R-:W-:Y:S01]  /*5850*/  FFMA.FTZ R107, R151, R88, -R14.reuse ;  /* 0x00000058976b7223 */ /* 0x100fe2000001080e */
[----:B------:R-:W-:Y:S01]  /*5860*/  FMNMX.FTZ R24, R41, R24, !PT ;  /* 0x0000001829187209 */ /* 0x000fe20007810000 */
[-CC-:B------:R-:W-:Y:S01]  /*5870*/  FFMA.FTZ R186, R149, R88.reuse, -R14.reuse ;  /* 0x0000005895ba7223 */ /* 0x180fe2000001080e */
[-CC-:B------:R-:W-:Y:S01]  /*5880*/  FFMA.FTZ R192, R143, R88.reuse, -R14.reuse ;  /* 0x000000588fc07223 */ /* 0x180fe2000001080e */
[--C-:B------:R-:W-:Y:S01]  /*5890*/  FFMA.FTZ R111, R125, R88, -R14.reuse ;  /* 0x000000587d6f7223 */ /* 0x100fe2000001080e */
[----:B------:R-:W-:Y:S01]  /*58a0*/  FMNMX.FTZ R24, R43, R24, !PT ;  /* 0x000000182b187209 */ /* 0x000fe20007810000 */
[----:B------:R-:W3:Y:S01]  /*58b0*/  MUFU.EX2 R178, R178 ;  /* 0x000000b200b27308 */ /* 0x000ee20000000800 */
[-CC-:B------:R-:W-:Y:S01]  /*58c0*/  FFMA.FTZ R198, R137, R88.reuse, -R14.reuse ;  /* 0x0000005889c67223 */ /* 0x180fe2000001080e */
[--C-:B------:R-:W-:Y:S01]  /*58d0*/  FFMA.FTZ R200, R135, R88, -R14.reuse ;  /* 0x0000005887c87223 */ /* 0x100fe2000001080e */
[----:B------:R-:W-:Y:S01]  /*58e0*/  FMNMX.FTZ R24, R45, R24, !PT ;  /* 0x000000182d187209 */ /* 0x000fe20007810000 */
[-CC-:B------:R-:W-:Y:S01]  /*58f0*/  FFMA.FTZ R123, R129, R88.reuse, -R14.reuse ;  /* 0x00000058817b7223 */ /* 0x180fe2000001080e */
[-CC-:B------:R-:W-:Y:S01]  /*5900*/  FFMA.FTZ R103, R103, R88.reuse, -R14.reuse ;  /* 0x0000005867677223 */ /* 0x180fe2000001080e */
[--C-:B------:R-:W-:Y:S01]  /*5910*/  FFMA.FTZ R101, R101, R88, -R14.reuse ;  /* 0x0000005865657223 */ /* 0x100fe2000001080e */
[----:B------:R-:W-:Y:S01]  /*5920*/  FMNMX.FTZ R24, R81, R24, !PT ;  /* 0x0000001851187209 */ /* 0x000fe20007810000 */
[----:B------:R-:W4:Y:S01]  /*5930*/  MUFU.EX2 R31, R31 ;  /* 0x0000001f001f7308 */ /* 0x000f220000000800 */
[-CC-:B------:R-:W-:Y:S01]  /*5940*/  FFMA.FTZ R202, R153, R88.reuse, -R14.reuse ;  /* 0x0000005899ca7223 */ /* 0x180fe2000001080e */
[--C-:B------:R-:W-:Y:S01]  /*5950*/  FFMA.FTZ R125, R159, R88, -R14.reuse ;  /* 0x000000589f7d7223 */ /* 0x100fe2000001080e */
[----:B------:R-:W-:Y:S01]  /*5960*/  FMNMX.FTZ R24, R47, R24, !PT ;  /* 0x000000182f187209 */ /* 0x000fe20007810000 */
[-CC-:B------:R-:W-:Y:S01]  /*5970*/  FFMA.FTZ R204, R157, R88.reuse, -R14.reuse ;  /* 0x000000589dcc7223 */ /* 0x180fe2000001080e */
[-CC-:B------:R-:W-:Y:S01]  /*5980*/  FFMA.FTZ R129, R155, R88.reuse, -R14.reuse ;  /* 0x000000589b817223 */ /* 0x180fe2000001080e */
[--C-:B------:R-:W-:Y:S01]  /*5990*/  FFMA.FTZ R206, R161, R88, -R14.reuse ;  /* 0x00000058a1ce7223 */ /* 0x100fe2000001080e */
[----:B------:R-:W-:Y:S01]  /*59a0*/  FMNMX.FTZ R24, R83, R24, !PT ;  /* 0x0000001853187209 */ /* 0x000fe20007810000 */
[----:B------:R-:W5:Y:S01]  /*59b0*/  MUFU.EX2 R180, R180 ;  /* 0x000000b400b47308 */ /* 0x000f620000000800 */
[-CC-:B------:R-:W-:Y:S01]  /*59c0*/  FFMA.FTZ R135, R163, R88.reuse, -R14.reuse ;  /* 0x00000058a3877223 */ /* 0x180fe2000001080e */
[--C-:B------:R-:W-:Y:S01]  /*59d0*/  FFMA.FTZ R208, R165, R88, -R14.reuse ;  /* 0x00000058a5d07223 */ /* 0x100fe2000001080e */
[----:B------:R-:W-:Y:S01]  /*59e0*/  FMNMX.FTZ R24, R49, R24, !PT ;  /* 0x0000001831187209 */ /* 0x000fe20007810000 */
[-CC-:B------:R-:W-:Y:S01]  /*59f0*/  FFMA.FTZ R137, R167, R88.reuse, -R14.reuse ;  /* 0x00000058a7897223 */ /* 0x180fe2000001080e */
[-CC-:B------:R-:W-:Y:S01]  /*5a00*/  FFMA.FTZ R210, R169, R88.reuse, -R14.reuse ;  /* 0x00000058a9d27223 */ /* 0x180fe2000001080e */
[--C-:B------:R-:W-:Y:S01]  /*5a10*/  FFMA.FTZ R119, R119, R88, -R14.reuse ;  /* 0x0000005877777223 */ /* 0x100fe2000001080e */
[----:B------:R-:W-:Y:S01]  /*5a20*/  FMNMX.FTZ R24, R73, R24, !PT ;  /* 0x0000001849187209 */ /* 0x000fe20007810000 */
[----:B------:R-:W2:Y:S01]  /*5a30*/  MUFU.EX2 R39, R39 ;  /* 0x0000002700277308 */ /* 0x000ea20000000800 */
        /* <DEDUP_REMOVED lines=8> */
[----:B------:R-:W-:Y:S01]  /*5ac0*/  FFMA.FTZ R151, R185, R88, -R14 ;  /* 0x00000058b9977223 */ /* 0x000fe2000001080e */
[----:B------:R-:W-:-:S02]  /*5ad0*/  ISETP.GE.AND P2, PT, R113, 0xb1, PT ;  /* 0x000000b17100780c */ /* 0x000fc40003f46270 */
[----:B------:R-:W-:-:S04]  /*5ae0*/  FMNMX.FTZ R24, R53, R24, !PT ;  /* 0x0000001835187209 */ /* 0x000fc80007810000 */
[----:B------:R-:W-:Y:S01]  /*5af0*/  FMNMX.FTZ R24, R65, R24, !PT ;  /* 0x0000001841187209 */ /* 0x000fe20007810000 */
[----:B------:R-:W2:Y:S03]  /*5b00*/  MUFU.EX2 R105, R105 ;  /* 0x0000006900697308 */ /* 0x000ea60000000800 */
[----:B------:R-:W-:-:S04]  /*5b10*/  FMNMX.FTZ R24, R67, R24, !PT ;  /* 0x0000001843187209 */ /* 0x000fc80007810000 */
[----:B------:R-:W-:Y:S01]  /*5b20*/  FMNMX.FTZ R24, R55, R24, !PT ;  /* 0x0000001837187209 */ /* 0x000fe20007810000 */
[----:B------:R-:W2:Y:S03]  /*5b30*/  MUFU.EX2 R184, R184 ;  /* 0x000000b800b87308 */ /* 0x000ea60000000800 */
[----:B------:R-:W-:-:S04]  /*5b40*/  FMNMX.FTZ R24, R57, R24, !PT ;  /* 0x0000001839187209 */ /* 0x000fc80007810000 */
[----:B------:R-:W-:Y:S01]  /*5b50*/  FMNMX.FTZ R24, R59, R24, !PT ;  /* 0x000000183b187209 */ /* 0x000fe20007810000 */
[----:B------:R-:W-:Y:S03]  /*5b60*/  MUFU.EX2 R107, R107 ;  /* 0x0000006b006b7308 */ /* 0x000fe60000000800 */
        /* <DEDUP_REMOVED lines=26> */
[----:B------:R-:W-:Y:S04]  /*5d10*/  MUFU.EX2 R194, R194 ;  /* 0x000000c200c27308 */ /* 0x000fe80000000800 */
[----:B------:R-:W1:Y:S04]  /*5d20*/  SHFL.BFLY PT, R91, R24, 0x2, 0x1f ;  /* 0x0c401f00185b7f89 */ /* 0x000e6800000e0000 */
[----:B------:R-:W-:Y:S08]  /*5d30*/  MUFU.EX2 R115, R115 ;  /* 0x0000007300737308 */ /* 0x000ff00000000800 */
[----:B------:R-:W-:Y:S08]  /*5d40*/  MUFU.EX2 R196, R196 ;  /* 0x000000c400c47308 */ /* 0x000ff00000000800 */
[----:B------:R-:W-:Y:S01]  /*5d50*/  MUFU.EX2 R117, R117 ;  /* 0x0000007500757308 */ /* 0x000fe20000000800 */
[----:B-1----:R-:W-:-:S07]  /*5d60*/  FMNMX.FTZ R20, R24, R91, !PT ;  /* 0x0000005b18147209 */ /* 0x002fce0007810000 */
[----:B------:R-:W-:Y:S01]  /*5d70*/  MUFU.EX2 R198, R198 ;  /* 0x000000c600c67308 */ /* 0x000fe20000000800 */
[----:B------:R-:W1:Y:S07]  /*5d80*/  SHFL.BFLY PT, R91, R20, 0x1, 0x1f ;  /* 0x0c201f00145b7f89 */ /* 0x000e6e00000e0000 */
[----:B------:R-:W-:Y:S08]  /*5d90*/  MUFU.EX2 R121, R121 ;  /* 0x0000007900797308 */ /* 0x000ff00000000800 */
[----:B------:R-:W-:Y:S08]  /*5da0*/  MUFU.EX2 R200, R200 ;  /* 0x000000c800c87308 */ /* 0x000ff00000000800 */
[----:B------:R-:W-:Y:S01]  /*5db0*/  MUFU.EX2 R123, R123 ;  /* 0x0000007b007b7308 */ /* 0x000fe20000000800 */
[----:B-1----:R-:W-:-:S04]  /*5dc0*/  FMNMX.FTZ R91, R20, R91, !PT ;  /* 0x0000005b145b7209 */ /* 0x002fc80007810000 */
[C---:B------:R-:W-:Y:S01]  /*5dd0*/  FSETP.NEU.FTZ.AND P1, PT, R91.reuse, -INF , PT ;  /* 0xff8000005b00780b */ /* 0x040fe20003f3d000 */
[----:B------:R-:W-:Y:S02]  /*5de0*/  FMUL.FTZ R38, R91, R88 ;  /* 0x000000585b267220 */ /* 0x000fe40000410000 */
[----:B------:R-:W-:Y:S03]  /*5df0*/  MUFU.EX2 R202, R202 ;  /* 0x000000ca00ca7308 */ /* 0x000fe60000000800 */
[----:B------:R-:W-:Y:S02]  /*5e00*/  FSEL R38, R38, RZ, P1 ;  /* 0x000000ff26267208 */ /* 0x000fe40000800000 */
[----:B------:R-:W-:-:S03]  /*5e10*/  ISETP.NE.AND P1, PT, R23, RZ, PT ;  /* 0x000000ff1700720c */ /* 0x000fc60003f25270 */
[-CC-:B------:R-:W-:Y:S01]  /*5e20*/  FFMA.FTZ R177, R11, R88.reuse, -R38.reuse ;  /* 0x000000580bb17223 */ /* 0x180fe20000010826 */
[----:B------:R-:W-:Y:S01]  /*5e30*/  FADD.FTZ R11, R176, R27 ;  /* 0x0000001bb00b7221 */ /* 0x000fe20000010000 */
[-CC-:B------:R-:W-:Y:S01]  /*5e40*/  FFMA.FTZ R12, R12, R88.reuse, -R38.reuse ;  /* 0x000000580c0c7223 */ /* 0x180fe20000010826 */
[-CC-:B------:R-:W-:Y:S01]  /*5e50*/  FFMA.FTZ R179, R13, R88.reuse, -R38.reuse ;  /* 0x000000580db37223 */ /* 0x180fe20000010826 */
[-CC-:B------:R-:W-:Y:S01]  /*5e60*/  FFMA.FTZ R14, R15, R88.reuse, -R38.reuse ;  /* 0x000000580f0e7223 */ /* 0x180fe20000010826 */
[----:B---3--:R-:W-:Y:S01]  /*5e70*/  FADD.FTZ R42, R178, R11 ;  /* 0x0000000bb22a7221 */ /* 0x008fe20000010000 */
[----:B------:R-:W-:Y:S01]  /*5e80*/  MUFU.EX2 R177, R177 ;  /* 0x000000b100b17308 */ /* 0x000fe20000000800 */
[-CC-:B------:R-:W-:Y:S01]  /*5e90*/  FFMA.FTZ R181, R21, R88.reuse, -R38.reuse ;  /* 0x0000005815b57223 */ /* 0x180fe20000010826 */
[-C--:B------:R-:W-:Y:S01]  /*5ea0*/  FFMA.FTZ R20, R25, R88.reuse, -R38 ;  /* 0x0000005819147223 */ /* 0x080fe20000010826 */
[----:B----4-:R-:W-:Y:S01]  /*5eb0*/  FADD.FTZ R11, R31, R42 ;  /* 0x0000002a1f0b7221 */ /* 0x010fe20000010000 */
[-CC-:B------:R-:W-:Y:S01]  /*5ec0*/  FFMA.FTZ R183, R29, R88.reuse, -R38.reuse ;  /* 0x000000581db77223 */ /* 0x180fe20000010826 */
[-CC-:B------:R-:W-:Y:S01]  /*5ed0*/  FFMA.FTZ R24, R33, R88.reuse, -R38.reuse ;  /* 0x0000005821187223 */ /* 0x180fe20000010826 */
[-CC-:B------:R-:W-:Y:S01]  /*5ee0*/  FFMA.FTZ R185, R35, R88.reuse, -R38.reuse ;  /* 0x0000005823b97223 */ /* 0x180fe20000010826 */
[----:B-----5:R-:W-:Y:S01]  /*5ef0*/  FADD.FTZ R42, R180, R11 ;  /* 0x0000000bb42a7221 */ /* 0x020fe20000010000 */
[----:B------:R-:W1:Y:S01]  /*5f00*/  MUFU.EX2 R12, R12 ;  /* 0x0000000c000c7308 */ /* 0x000e620000000800 */
[-CC-:B------:R-:W-:Y:S01]  /*5f10*/  FFMA.FTZ R26, R37, R88.reuse, -R38.reuse ;  /* 0x00000058251a7223 */ /* 0x180fe20000010826 */
[-C--:B------:R-:W-:Y:S01]  /*5f20*/  FFMA.FTZ R187, R41, R88.reuse, -R38 ;  /* 0x0000005829bb7223 */ /* 0x080fe20000010826 */
[----:B--2---:R-:W-:Y:S01]  /*5f30*/  FADD.FTZ R11, R39, R42 ;  /* 0x0000002a270b7221 */ /* 0x004fe20000010000 */
[-CC-:B------:R-:W-:Y:S01]  /*5f40*/  FFMA.FTZ R28, R43, R88.reuse, -R38.reuse ;  /* 0x000000582b1c7223 */ /* 0x180fe20000010826 */
[-CC-:B------:R-:W-:Y:S01]  /*5f50*/  FFMA.FTZ R189, R45, R88.reuse, -R38.reuse ;  /* 0x000000582dbd7223 */ /* 0x180fe20000010826 */
[-CC-:B------:R-:W-:Y:S01]  /*5f60*/  FFMA.FTZ R30, R81, R88.reuse, -R38.reuse ;  /* 0x00000058511e7223 */ /* 0x180fe20000010826 */
[----:B------:R-:W-:Y:S01]  /*5f70*/  FADD.FTZ R44, R182, R11 ;  /* 0x0000000bb62c7221 */ /* 0x000fe20000010000 */
[----:B------:R-:W2:Y:S01]  /*5f80*/  MUFU.EX2 R179, R179 ;  /* 0x000000b300b37308 */ /* 0x000ea20000000800 */
[-CC-:B------:R-:W-:Y:S01]  /*5f90*/  FFMA.FTZ R191, R47, R88.reuse, -R38.reuse ;  /* 0x000000582fbf7223 */ /* 0x180fe20000010826 */
[-C--:B------:R-:W-:Y:S01]  /*5fa0*/  FFMA.FTZ R32, R83, R88.reuse, -R38 ;  /* 0x0000005853207223 */ /* 0x080fe20000010826 */
[----:B------:R-:W-:Y:S01]  /*5fb0*/  FADD.FTZ R11, R105, R44 ;  /* 0x0000002c690b7221 */ /* 0x000fe20000010000 */
[----:B------:R-:W-:Y:S01]  /*5fc0*/  FFMA.FTZ R193, R49, R88, -R38 ;  /* 0x0000005831c17223 */ /* 0x000fe20000010826 */
[----:B------:R-:W-:-:S02]  /*5fd0*/  @P1 VIADD R10, R10, 0x34840 ;  /* 0x000348400a0a1836 */ /* 0x000fc40000000000 */
[-C--:B------:R-:W-:Y:S01]  /*5fe0*/  FFMA.FTZ R34, R73, R88.reuse, -R38 ;  /* 0x0000005849227223 */ /* 0x080fe20000010826 */
[----:B------:R-:W-:Y:S01]  /*5ff0*/  FADD.FTZ R44, R184, R11 ;  /* 0x0000000bb82c7221 */ /* 0x000fe20000010000 */
[----:B------:R-:W3:Y:S01]  /*6000*/  MUFU.EX2 R14, R14 ;  /* 0x0000000e000e7308 */ /* 0x000ee20000000800 */
[----:B-1----:R-:W-:Y:S01]  /*6010*/  FADD.FTZ R46, R177, R12 ;  /* 0x0000000cb12e7221 */ /* 0x002fe20000010000 */
[----:B------:R-:W-:Y:S01]  /*6020*/  @P1 PRMT R10, R134, 0x654, R10 ;  /* 0x00000654860a1816 */ /* 0x000fe2000000000a */
[----:B------:R-:W-:Y:S01]  /*6030*/  FADD.FTZ R13, R107, R44 ;  /* 0x0000002c6b0d7221 */ /* 0x000fe20000010000 */
[-CC-:B------:R-:W-:Y:S01]  /*6040*/  FFMA.FTZ R195, R51, R88.reuse, -R38.reuse ;  /* 0x0000005833c37223 */ /* 0x180fe20000010826 */
[-C--:B------:R-:W-:Y:S01]  /*6050*/  FFMA.FTZ R36, R75, R88.reuse, -R38 ;  /* 0x000000584b247223 */ /* 0x080fe20000010826 */
[----:B------:R1:W-:Y:S01]  /*6060*/  @P1 SYNCS.ARRIVE.TRANS64.RED.A1T0 RZ, [R10+URZ], RZ ;  /* 0x000000ff0aff19a7 */ /* 0x0003e2000810043f */
[----:B------:R-:W-:Y:S01]  /*6070*/  FADD.FTZ R48, R186, R13 ;  /* 0x0000000dba307221 */ /* 0x000fe20000010000 */
[----:B------:R-:W4:Y:S01]  /*6080*/  MUFU.EX2 R181, R181 ;  /* 0x000000b500b57308 */ /* 0x000f220000000800 */
[----:B--2---:R-:W-:Y:S01]  /*6090*/  FADD.FTZ R11, R179, R46 ;  /* 0x0000002eb30b7221 */ /* 0x004fe20000010000 */
[-C--:B------:R-:W-:Y:S01]  /*60a0*/  FFMA.FTZ R197, R53, R88.reuse, -R38 ;  /* 0x0000005835c57223 */ /* 0x080fe20000010826 */
[----:B------:R-:W-:Y:S01]  /*60b0*/  FADD.FTZ R13, R103, R48 ;  /* 0x00000030670d7221 */ /* 0x000fe20000010000 */
[-CC-:B------:R-:W-:Y:S01]  /*60c0*/  FFMA.FTZ R40, R65, R88.reuse, -R38.reuse ;  /* 0x0000005841287223 */ /* 0x180fe20000010826 */
[-CC-:B------:R-:W-:Y:S01]  /*60d0*/  FFMA.FTZ R199, R67, R88.reuse, -R38.reuse ;  /* 0x0000005843c77223 */ /* 0x180fe20000010826 */
[-CC-:B------:R-:W-:Y:S01]  /*60e0*/  FFMA.FTZ R42, R55, R88.reuse, -R38.reuse ;  /* 0x00000058372a7223 */ /* 0x180fe20000010826 */
[-CC-:B------:R-:W-:Y:S01]  /*60f0*/  FFMA.FTZ R201, R57, R88.reuse, -R38.reuse ;  /* 0x0000005839c97223 */ /* 0x180fe20000010826 */
[----:B------:R-:W2:Y:S01]  /*6100*/  MUFU.EX2 R20, R20 ;  /* 0x0000001400147308 */ /* 0x000ea20000000800 */
[----:B---3--:R-:W-:Y:S01]  /*6110*/  FADD.FTZ R46, R14, R11 ;  /* 0x0000000b0e2e7221 */ /* 0x008fe20000010000 */
[-CC-:B------:R-:W-:Y:S01]  /*6120*/  FFMA.FTZ R44, R59, R88.reuse, -R38.reuse ;  /* 0x000000583b2c7223 */ /* 0x180fe20000010826 */
[-CC-:B------:R-:W-:Y:S01]  /*6130*/  FFMA.FTZ R203, R61, R88.reuse, -R38.reuse ;  /* 0x000000583dcb7223 */ /* 0x180fe20000010826 */
[-CC-:B------:R-:W-:Y:S01]  /*6140*/  FFMA.FTZ R205, R71, R88.reuse, -R38.reuse ;  /* 0x0000005847cd7223 */ /* 0x180fe20000010826 */
[-CC-:B------:R-:W-:Y:S01]  /*6150*/  FFMA.FTZ R77, R77, R88.reuse, -R38.reuse ;  /* 0x000000584d4d7223 */ /* 0x180fe20000010826 */
[-CC-:B------:R-:W-:Y:S01]  /*6160*/  FFMA.FTZ R79, R79, R88.reuse, -R38.reuse ;  /* 0x000000584f4f7223 */ /* 0x180fe20000010826 */
[-C--:B------:R-:W-:Y:S01]  /*6170*/  FFMA.FTZ R85, R85, R88.reuse, -R38 ;  /* 0x0000005855557223 */ /* 0x080fe20000010826 */
[----:B------:R-:W3:Y:S01]  /*6180*/  MUFU.EX2 R183, R183 ;  /* 0x000000b700b77308 */ /* 0x000ee20000000800 */
[----:B----4-:R-:W-:Y:S01]  /*6190*/  FADD.FTZ R11, R181, R46 ;  /* 0x0000002eb50b7221 */ /* 0x010fe20000010000 */
[----:B------:R-:W-:Y:S01]  /*61a0*/  FADD.FTZ R46, R188, R13 ;  /* 0x0000000dbc2e7221 */ /* 0x000fe20000010000 */
[-CC-:B------:R-:W-:Y:S01]  /*61b0*/  FFMA.FTZ R87, R87, R88.reuse, -R38.reuse ;  /* 0x0000005857577223 */ /* 0x180fe20000010826 */
[-CC-:B------:R-:W-:Y:S01]  /*61c0*/  FFMA.FTZ R93, R93, R88.reuse, -R38.reuse ;  /* 0x000000585d5d7223 */ /* 0x180fe20000010826 */
[-C--:B------:R-:W-:Y:S01]  /*61d0*/  FFMA.FTZ R95, R95, R88.reuse, -R38 ;  /* 0x000000585f5f7223 */ /* 0x080fe20000010826 */
[----:B------:R-:W-:Y:S01]  /*61e0*/  FADD.FTZ R13, R109, R46 ;  /* 0x0000002e6d0d7221 */ /* 0x000fe20000010000 */
[-CC-:B------:R-:W-:Y:S01]  /*61f0*/  FFMA.FTZ R46, R63, R88.reuse, -R38.reuse ;  /* 0x000000583f2e7223 */ /* 0x180fe20000010826 */
[----:B------:R-:W4:Y:S01]  /*6200*/  MUFU.EX2 R24, R24 ;  /* 0x0000001800187308 */ /* 0x000f220000000800 */
[----:B--2---:R-:W-:Y:S01]  /*6210*/  FADD.FTZ R48, R20, R11 ;  /* 0x0000000b14307221 */ /* 0x004fe20000010000 */
[----:B------:R-:W-:Y:S01]  /*6220*/  FADD.FTZ R50, R190, R13 ;  /* 0x0000000dbe327221 */ /* 0x000fe20000010000 */
[-CC-:B------:R-:W-:Y:S01]  /*6230*/  FFMA.FTZ R97, R97, R88.reuse, -R38.reuse ;  /* 0x0000005861617223 */ /* 0x180fe20000010826 */
[-CC-:B------:R-:W-:Y:S01]  /*6240*/  FFMA.FTZ R99, R99, R88.reuse, -R38.reuse ;  /* 0x0000005863637223 */ /* 0x180fe20000010826 */
[-C--:B------:R-:W-:Y:S01]  /*6250*/  FFMA.FTZ R127, R127, R88.reuse, -R38 ;  /* 0x000000587f7f7223 */ /* 0x080fe20000010826 */
[----:B------:R-:W-:Y:S01]  /*6260*/  FADD.FTZ R13, R101, R50 ;  /* 0x00000032650d7221 */ /* 0x000fe20000010000 */
[-C--:B------:R-:W-:Y:S01]  /*6270*/  FFMA.FTZ R131, R131, R88.reuse, -R38 ;  /* 0x0000005883837223 */ /* 0x080fe20000010826 */
[----:B------:R-:W2:Y:S01]  /*6280*/  MUFU.EX2 R185, R185 ;  /* 0x000000b900b97308 */ /* 0x000ea20000000800 */
[----:B---3--:R-:W-:Y:S01]  /*6290*/  FADD.FTZ R11, R183, R48 ;  /* 0x00000030b70b7221 */ /* 0x008fe20000010000 */
[-CC-:B------:R-:W-:Y:S01]  /*62a0*/  FFMA.FTZ R133, R133, R88.reuse, -R38.reuse ;  /* 0x0000005885857223 */ /* 0x180fe20000010826 */
[-CC-:B------:R-:W-:Y:S01]  /*62b0*/  FFMA.FTZ R139, R139, R88.reuse, -R38.reuse ;  /* 0x000000588b8b7223 */ /* 0x180fe20000010826 */
[-CC-:B------:R-:W-:Y:S01]  /*62c0*/  FFMA.FTZ R141, R141, R88.reuse, -R38.reuse ;  /* 0x000000588d8d7223 */ /* 0x180fe20000010826 */
[----:B------:R-:W-:Y:S01]  /*62d0*/  FFMA.FTZ R147, R147, R88, -R38 ;  /* 0x0000005893937223 */ /* 0x000fe20000010826 */
[----:B------:R-:W-:-:S02]  /*62e0*/  F2FP.BF16.F32.PACK_AB R177, R12, R177 ;  /* 0x000000b10cb1723e */ /* 0x000fc400000010ff */
[----:B------:R-:W-:Y:S01]  /*62f0*/  CS2R R82, SRZ ;  /* 0x0000000000527805 */ /* 0x000fe2000001ff00 */
[----:B------:R-:W3:Y:S01]  /*6300*/  MUFU.EX2 R26, R26 ;  /* 0x0000001a001a7308 */ /* 0x000ee20000000800 */
[----:B----4-:R-:W-:Y:S01]  /*6310*/  FADD.FTZ R48, R24, R11 ;  /* 0x0000000b18307221 */ /* 0x010fe20000010000 */
[----:B------:R-:W-:Y:S02]  /*6320*/  F2FP.BF16.F32.PACK_AB R179, R14, R179 ;  /* 0x000000b30eb3723e */ /* 0x000fe400000010ff */
[----:B------:R-:W-:Y:S02]  /*6330*/  CS2R R80, SRZ ;  /* 0x0000000000507805 */ /* 0x000fe4000001ff00 */
[----:B------:R-:W-:Y:S02]  /*6340*/  F2FP.BF16.F32.PACK_AB R176, R27, R176 ;  /* 0x000000b01bb0723e */ /* 0x000fe400000010ff */
[----:B------:R-:W-:Y:S02]  /*6350*/  CS2R R74, SRZ ;  /* 0x00000000004a7805 */ /* 0x000fe4000001ff00 */
[----:B------:R-:W-:-:S02]  /*6360*/  F2FP.BF16.F32.PACK_AB R178, R31, R178 ;  /* 0x000000b21fb2723e */ /* 0x000fc400000010ff */
[----:B------:R-:W-:Y:S01]  /*6370*/  CS2R R72, SRZ ;  /* 0x0000000000487805 */ /* 0x000fe2000001ff00 */
[----:B------:R-:W4:Y:S01]  /*6380*/  MUFU.EX2 R187, R187 ;  /* 0x000000bb00bb7308 */ /* 0x000f220000000800 */
[----:B--2---:R-:W-:Y:S01]  /*6390*/  FADD.FTZ R11, R185, R48 ;  /* 0x00000030b90b7221 */ /* 0x004fe20000010000 */
[----:B------:R-:W-:Y:S01]  /*63a0*/  FADD.FTZ R48, R192, R13 ;  /* 0x0000000dc0307221 */ /* 0x000fe20000010000 */
[----:B------:R-:W-:Y:S02]  /*63b0*/  F2FP.BF16.F32.PACK_AB R180, R39, R180 ;  /* 0x000000b427b4723e */ /* 0x000fe400000010ff */
[----:B------:R-:W-:Y:S02]  /*63c0*/  CS2R R70, SRZ ;  /* 0x0000000000467805 */ /* 0x000fe4000001ff00 */
[----:B------:R-:W-:Y:S01]  /*63d0*/  F2FP.BF16.F32.PACK_AB R183, R24, R183 ;  /* 0x000000b718b7723e */ /* 0x000fe200000010ff */
[----:B------:R-:W-:Y:S01]  /*63e0*/  FADD.FTZ R13, R111, R48 ;  /* 0x000000306f0d7221 */ /* 0x000fe20000010000 */
[----:B------:R-:W-:Y:S01]  /*63f0*/  FFMA.FTZ R48, R69, R88, -R38 ;  /* 0x0000005845307223 */ /* 0x000fe20000010826 */
[----:B------:R-:W2:Y:S01]  /*6400*/  MUFU.EX2 R28, R28 ;  /* 0x0000001c001c7308 */ /* 0x000ea20000000800 */
[----:B---3--:R-:W-:Y:S01]  /*6410*/  FADD.FTZ R50, R26, R11 ;  /* 0x0000000b1a327221 */ /* 0x008fe20000010000 */
[----:B------:R-:W-:Y:S01]  /*6420*/  FADD.FTZ R52, R194, R13 ;  /* 0x0000000dc2347221 */ /* 0x000fe20000010000 */
[----:B------:R-:W-:-:S02]  /*6430*/  F2FP.BF16.F32.PACK_AB R185, R26, R185 ;  /* 0x000000b91ab9723e */ /* 0x000fc400000010ff */
[----:B------:R-:W-:Y:S02]  /*6440*/  CS2R R68, SRZ ;  /* 0x0000000000447805 */ /* 0x000fe4000001ff00 */
[----:B------:R-:W-:Y:S01]  /*6450*/  F2FP.BF16.F32.PACK_AB R182, R105, R182 ;  /* 0x000000b669b6723e */ /* 0x000fe200000010ff */
[----:B------:R-:W-:Y:S01]  /*6460*/  FADD.FTZ R13, R115, R52 ;  /* 0x00000034730d7221 */ /* 0x000fe20000010000 */
[----:B------:R-:W-:Y:S01]  /*6470*/  F2FP.BF16.F32.PACK_AB R184, R107, R184 ;  /* 0x000000b86bb8723e */ /* 0x000fe200000010ff */
[----:B------:R-:W3:Y:S01]  /*6480*/  MUFU.EX2 R189, R189 ;  /* 0x000000bd00bd7308 */ /* 0x000ee20000000800 */
[----:B----4-:R-:W-:Y:S01]  /*6490*/  FADD.FTZ R11, R187, R50 ;  /* 0x00000032bb0b7221 */ /* 0x010fe20000010000 */
[----:B------:R-:W-:Y:S02]  /*64a0*/  F2FP.BF16.F32.PACK_AB R186, R103, R186 ;  /* 0x000000ba67ba723e */ /* 0x000fe400000010ff */
[----:B------:R-:W-:Y:S02]  /*64b0*/  CS2R R66, SRZ ;  /* 0x0000000000427805 */ /* 0x000fe4000001ff00 */
[----:B------:R-:W-:-:S02]  /*64c0*/  F2FP.BF16.F32.PACK_AB R188, R109, R188 ;  /* 0x000000bc6dbc723e */ /* 0x000fc400000010ff */
[----:B------:R-:W-:Y:S02]  /*64d0*/  CS2R R64, SRZ ;  /* 0x0000000000407805 */ /* 0x000fe4000001ff00 */
[----:B------:R-:W-:Y:S02]  /*64e0*/  F2FP.BF16.F32.PACK_AB R190, R101, R190 ;  /* 0x000000be65be723e */ /* 0x000fe400000010ff */
[----:B------:R-:W-:Y:S01]  /*64f0*/  CS2R R62, SRZ ;  /* 0x00000000003e7805 */ /* 0x000fe2000001ff00 */
[----:B------:R-:W1:Y:S01]  /*6500*/  MUFU.EX2 R30, R30 ;  /* 0x0000001e001e7308 */ /* 0x000e620000000800 */
[C---:B--2---:R-:W-:Y:S01]  /*6510*/  FADD.FTZ R50, R28.reuse, R11 ;  /* 0x0000000b1c327221 */ /* 0x044fe20000010000 */
[----:B------:R-:W-:Y:S02]  /*6520*/  F2FP.BF16.F32.PACK_AB R187, R28, R187 ;  /* 0x000000bb1cbb723e */ /* 0x000fe400000010ff */
[----:B------:R-:W-:Y:S02]  /*6530*/  CS2R R28, SRZ ;  /* 0x00000000001c7805 */ /* 0x000fe4000001ff00 */
[----:B------:R-:W-:-:S02]  /*6540*/  F2FP.BF16.F32.PACK_AB R192, R111, R192 ;  /* 0x000000c06fc0723e */ /* 0x000fc400000010ff */
[----:B------:R-:W-:Y:S02]  /*6550*/  CS2R R26, SRZ ;  /* 0x00000000001a7805 */ /* 0x000fe4000001ff00 */
[----:B------:R-:W-:Y:S02]  /*6560*/  F2FP.BF16.F32.PACK_AB R194, R115, R194 ;  /* 0x000000c273c2723e */ /* 0x000fe400000010ff */
[----:B------:R-:W-:Y:S01]  /*6570*/  CS2R R24, SRZ ;  /* 0x0000000000187805 */ /* 0x000fe2000001ff00 */
[----:B------:R-:W2:Y:S01]  /*6580*/  MUFU.EX2 R191, R191 ;  /* 0x000000bf00bf7308 */ /* 0x000ea20000000800 */
[----:B---3--:R-:W-:Y:S01]  /*6590*/  FADD.FTZ R11, R189, R50 ;  /* 0x00000032bd0b7221 */ /* 0x008fe20000010000 */
[----:B------:R-:W-:Y:S01]  /*65a0*/  FADD.FTZ R50, R196, R13 ;  /* 0x0000000dc4327221 */ /* 0x000fe20000010000 */
[C---:B------:R-:W-:Y:S02]  /*65b0*/  F2FP.BF16.F32.PACK_AB R196, R117.reuse, R196 ;  /* 0x000000c475c4723e */ /* 0x040fe400000010ff */
[----:B------:R-:W-:Y:S01]  /*65c0*/  F2FP.BF16.F32.PACK_AB R181, R20, R181 ;  /* 0x000000b514b5723e */ /* 0x000fe200000010ff */
[----:B------:R-:W-:-:S02]  /*65d0*/  FADD.FTZ R13, R117, R50 ;  /* 0x00000032750d7221 */ /* 0x000fc40000010000 */
[----:B------:R-:W3:Y:S01]  /*65e0*/  MUFU.EX2 R32, R32 ;  /* 0x0000002000207308 */ /* 0x000ee20000000800 */
[----:B-1----:R-:W-:Y:S01]  /*65f0*/  FADD.FTZ R10, R30, R11 ;  /* 0x0000000b1e0a7221 */ /* 0x002fe20000010000 */
[----:B------:R-:W-:Y:S01]  /*6600*/  FADD.FTZ R52, R198, R13 ;  /* 0x0000000dc6347221 */ /* 0x000fe20000010000 */
[----:B------:R-:W-:Y:S02]  /*6610*/  F2FP.BF16.F32.PACK_AB R189, R30, R189 ;  /* 0x000000bd1ebd723e */ /* 0x000fe400000010ff */
[----:B------:R-:W-:Y:S02]  /*6620*/  CS2R R30, SRZ ;  /* 0x00000000001e7805 */ /* 0x000fe4000001ff00 */
[C---:B------:R-:W-:Y:S01]  /*6630*/  F2FP.BF16.F32.PACK_AB R198, R121.reuse, R198 ;  /* 0x000000c679c6723e */ /* 0x040fe200000010ff */
[----:B------:R-:W-:Y:S01]  /*6640*/  FADD.FTZ R13, R121, R52 ;  /* 0x00000034790d7221 */ /* 0x000fe20000010000 */
[----:B------:R-:W1:Y:S01]  /*6650*/  MUFU.EX2 R193, R193 ;  /* 0x000000c100c17308 */ /* 0x000e620000000800 */
[----:B--2---:R-:W-:-:S02]  /*6660*/  FADD.FTZ R11, R191, R10 ;  /* 0x0000000abf0b7221 */ /* 0x004fc40000010000 */
[----:B------:R-:W-:Y:S01]  /*6670*/  FADD.FTZ R52, R200, R13 ;  /* 0x0000000dc8347221 */ /* 0x000fe20000010000 */
[----:B------:R-:W-:-:S03]  /*6680*/  F2FP.BF16.F32.PACK_AB R200, R123, R200 ;  /* 0x000000c87bc8723e */ /* 0x000fc600000010ff */
[----:B------:R-:W-:Y:S01]  /*6690*/  FADD.FTZ R13, R123, R52 ;  /* 0x000000347b0d7221 */ /* 0x000fe20000010000 */
[----:B------:R-:W2:Y:S01]  /*66a0*/  MUFU.EX2 R34, R34 ;  /* 0x0000002200227308 */ /* 0x000ea20000000800 */
[----:B---3--:R-:W-:Y:S02]  /*66b0*/  FADD.FTZ R10, R32, R11 ;  /* 0x0000000b200a7221 */ /* 0x008fe40000010000 */
[----:B------:R-:W-:Y:S01]  /*66c0*/  FADD.FTZ R54, R202, R13 ;  /* 0x0000000dca367221 */ /* 0x000fe20000010000 */
[----:B------:R-:W-:Y:S02]  /*66d0*/  F2FP.BF16.F32.PACK_AB R191, R32, R191 ;  /* 0x000000bf20bf723e */ /* 0x000fe400000010ff */
[----:B------:R-:W-:Y:S02]  /*66e0*/  CS2R R32, SRZ ;  /* 0x0000000000207805 */ /* 0x000fe4000001ff00 */
[----:B------:R-:W3:Y:S01]  /*66f0*/  MUFU.EX2 R195, R195 ;  /* 0x000000c300c37308 */ /* 0x000ee20000000800 */
[----:B-1----:R-:W-:-:S07]  /*6700*/  FADD.FTZ R11, R193, R10 ;  /* 0x0000000ac10b7221 */ /* 0x002fce0000010000 */
[----:B------:R-:W1:Y:S01]  /*6710*/  MUFU.EX2 R36, R36 ;  /* 0x0000002400247308 */ /* 0x000e620000000800 */
[C---:B--2---:R-:W-:Y:S01]  /*6720*/  FADD.FTZ R10, R34.reuse, R11 ;  /* 0x0000000b220a7221 */ /* 0x044fe20000010000 */
[----:B------:R-:W-:Y:S02]  /*6730*/  F2FP.BF16.F32.PACK_AB R193, R34, R193 ;  /* 0x000000c122c1723e */ /* 0x000fe400000010ff */
[----:B------:R-:W-:-:S04]  /*6740*/  CS2R R34, SRZ ;  /* 0x0000000000227805 */ /* 0x000fc8000001ff00 */
[----:B------:R-:W2:Y:S01]  /*6750*/  MUFU.EX2 R197, R197 ;  /* 0x000000c500c57308 */ /* 0x000ea20000000800 */
[----:B---3--:R-:W-:-:S07]  /*6760*/  FADD.FTZ R11, R195, R10 ;  /* 0x0000000ac30b7221 */ /* 0x008fce0000010000 */
[----:B------:R-:W3:Y:S01]  /*6770*/  MUFU.EX2 R40, R40 ;  /* 0x0000002800287308 */ /* 0x000ee20000000800 */
[C---:B-1----:R-:W-:Y:S01]  /*6780*/  FADD.FTZ R10, R36.reuse, R11 ;  /* 0x0000000b240a7221 */ /* 0x042fe20000010000 */
[----:B------:R-:W-:Y:S02]  /*6790*/  F2FP.BF16.F32.PACK_AB R195, R36, R195 ;  /* 0x000000c324c3723e */ /* 0x000fe400000010ff */
[----:B------:R-:W-:-:S04]  /*67a0*/  CS2R R36, SRZ ;  /* 0x0000000000247805 */ /* 0x000fc8000001ff00 */
[----:B------:R-:W1:Y:S01]  /*67b0*/  MUFU.EX2 R199, R199 ;  /* 0x000000c700c77308 */ /* 0x000e620000000800 */
[----:B--2---:R-:W-:-:S07]  /*67c0*/  FADD.FTZ R11, R197, R10 ;  /* 0x0000000ac50b7221 */ /* 0x004fce0000010000 */
[----:B------:R-:W2:Y:S01]  /*67d0*/  MUFU.EX2 R125, R125 ;  /* 0x0000007d007d7308 */ /* 0x000ea20000000800 */
[C---:B---3--:R-:W-:Y:S01]  /*67e0*/  FADD.FTZ R10, R40.reuse, R11 ;  /* 0x0000000b280a7221 */ /* 0x048fe20000010000 */
[----:B------:R-:W-:Y:S02]  /*67f0*/  F2FP.BF16.F32.PACK_AB R197, R40, R197 ;  /* 0x000000c528c5723e */ /* 0x000fe400000010ff */
[----:B------:R-:W-:-:S04]  /*6800*/  CS2R R40, SRZ ;  /* 0x0000000000287805 */ /* 0x000fc8000001ff00 */
[----:B------:R-:W3:Y:S01]  /*6810*/  MUFU.EX2 R42, R42 ;  /* 0x0000002a002a7308 */ /* 0x000ee20000000800 */
[----:B-1----:R-:W-:-:S07]  /*6820*/  FADD.FTZ R11, R199, R10 ;  /* 0x0000000ac70b7221 */ /* 0x002fce0000010000 */
[----:B------:R-:W1:Y:S01]  /*6830*/  MUFU.EX2 R204, R204 ;  /* 0x000000cc00cc7308 */ /* 0x000e620000000800 */
[C---:B--2---:R-:W-:Y:S01]  /*6840*/  FADD.FTZ R13, R125.reuse, R54 ;  /* 0x000000367d0d7221 */ /* 0x044fe20000010000 */
[----:B------:R-:W-:-:S06]  /*6850*/  F2FP.BF16.F32.PACK_AB R202, R125, R202 ;  /* 0x000000ca7dca723e */ /* 0x000fcc00000010ff */
[----:B------:R-:W2:Y:S01]  /*6860*/  MUFU.EX2 R201, R201 ;  /* 0x000000c900c97308 */ /* 0x000ea20000000800 */
[C---:B---3--:R-:W-:Y:S01]  /*6870*/  FADD.FTZ R10, R42.reuse, R11 ;  /* 0x0000000b2a0a7221 */ /* 0x048fe20000010000 */
[----:B------:R-:W-:Y:S02]  /*6880*/  F2FP.BF16.F32.PACK_AB R199, R42, R199 ;  /* 0x000000c72ac7723e */ /* 0x000fe400000010ff */
[----:B------:R-:W-:-:S04]  /*6890*/  CS2R R42, SRZ ;  /* 0x00000000002a7805 */ /* 0x000fc8000001ff00 */
[----:B------:R-:W3:Y:S01]  /*68a0*/  MUFU.EX2 R129, R129 ;  /* 0x0000008100817308 */ /* 0x000ee20000000800 */
[----:B-1----:R-:W-:-:S07]  /*68b0*/  FADD.FTZ R54, R204, R13 ;  /* 0x0000000dcc367221 */ /* 0x002fce0000010000 */
[----:B------:R-:W1:Y:S01]  /*68c0*/  MUFU.EX2 R44, R44 ;  /* 0x0000002c002c7308 */ /* 0x000e620000000800 */
[----:B--2---:R-:W-:-:S07]  /*68d0*/  FADD.FTZ R11, R201, R10 ;  /* 0x0000000ac90b7221 */ /* 0x004fce0000010000 */
[----:B------:R-:W2:Y:S01]  /*68e0*/  MUFU.EX2 R206, R206 ;  /* 0x000000ce00ce7308 */ /* 0x000ea20000000800 */
[C---:B---3--:R-:W-:Y:S01]  /*68f0*/  FADD.FTZ R13, R129.reuse, R54 ;  /* 0x00000036810d7221 */ /* 0x048fe20000010000 */
[----:B------:R-:W-:-:S06]  /*6900*/  F2FP.BF16.F32.PACK_AB R204, R129, R204 ;  /* 0x000000cc81cc723e */ /* 0x000fcc00000010ff */
[----:B------:R-:W3:Y:S01]  /*6910*/  MUFU.EX2 R203, R203 ;  /* 0x000000cb00cb7308 */ /* 0x000ee20000000800 */
[C---:B-1----:R-:W-:Y:S01]  /*6920*/  FADD.FTZ R10, R44.reuse, R11 ;  /* 0x0000000b2c0a7221 */ /* 0x042fe20000010000 */
[----:B------:R-:W-:Y:S02]  /*6930*/  F2FP.BF16.F32.PACK_AB R201, R44, R201 ;  /* 0x000000c92cc9723e */ /* 0x000fe400000010ff */
[----:B------:R-:W-:-:S04]  /*6940*/  CS2R R44, SRZ ;  /* 0x00000000002c7805 */ /* 0x000fc8000001ff00 */
[----:B------:R-:W1:Y:S01]  /*6950*/  MUFU.EX2 R135, R135 ;  /* 0x0000008700877308 */ /* 0x000e620000000800 */
[----:B--2---:R-:W-:-:S07]  /*6960*/  FADD.FTZ R54, R206, R13 ;  /* 0x0000000dce367221 */ /* 0x004fce0000010000 */
[----:B------:R-:W2:Y:S01]  /*6970*/  MUFU.EX2 R46, R46 ;  /* 0x0000002e002e7308 */ /* 0x000ea20000000800 */
[----:B---3--:R-:W-:-:S07]  /*6980*/  FADD.FTZ R11, R203, R10 ;  /* 0x0000000acb0b7221 */ /* 0x008fce0000010000 */
[----:B------:R-:W3:Y:S01]  /*6990*/  MUFU.EX2 R208, R208 ;  /* 0x000000d000d07308 */ /* 0x000ee20000000800 */
[C---:B-1----:R-:W-:Y:S01]  /*69a0*/  FADD.FTZ R13, R135.reuse, R54 ;  /* 0x00000036870d7221 */ /* 0x042fe20000010000 */
[----:B------:R-:W-:-:S06]  /*69b0*/  F2FP.BF16.F32.PACK_AB R206, R135, R206 ;  /* 0x000000ce87ce723e */ /* 0x000fcc00000010ff */
[----:B------:R-:W1:Y:S01]  /*69c0*/  MUFU.EX2 R205, R205 ;  /* 0x000000cd00cd7308 */ /* 0x000e620000000800 */
[C---:B--2---:R-:W-:Y:S01]  /*69d0*/  FADD.FTZ R10, R46.reuse, R11 ;  /* 0x0000000b2e0a7221 */ /* 0x044fe20000010000 */
[----:B------:R-:W-:Y:S02]  /*69e0*/  F2FP.BF16.F32.PACK_AB R203, R46, R203 ;  /* 0x000000cb2ecb723e */ /* 0x000fe400000010ff */
[----:B------:R-:W-:-:S04]  /*69f0*/  CS2R R46, SRZ ;  /* 0x00000000002e7805 */ /* 0x000fc8000001ff00 */
[----:B------:R-:W2:Y:S01]  /*6a00*/  MUFU.EX2 R137, R137 ;  /* 0x0000008900897308 */ /* 0x000ea20000000800 */
[----:B---3--:R-:W-:-:S07]  /*6a10*/  FADD.FTZ R54, R208, R13 ;  /* 0x0000000dd0367221 */ /* 0x008fce0000010000 */
        /* <DEDUP_REMOVED lines=11> */
[----:B------:R1:W4:Y:S01]  /*6ad0*/  MUFU.EX2 R50, R79 ;  /* 0x0000004f00327308 */ /* 0x0003220000000800 */
[----:B--2---:R-:W-:-:S07]  /*6ae0*/  FADD.FTZ R11, R77, R10 ;  /* 0x0000000a4d0b7221 */ /* 0x004fce0000010000 */
[----:B------:R-:W2:Y:S01]  /*6af0*/  MUFU.EX2 R212, R212 ;  /* 0x000000d400d47308 */ /* 0x000ea20000000800 */
[C---:B---3--:R-:W-:Y:S01]  /*6b00*/  FADD.FTZ R13, R119.reuse, R56 ;  /* 0x00000038770d7221 */ /* 0x048fe20000010000 */
[----:B------:R-:W-:Y:S02]  /*6b10*/  F2FP.BF16.F32.PACK_AB R210, R119, R210 ;  /* 0x000000d277d2723e */ /* 0x000fe400000010ff */
[----:B-1----:R-:W-:-:S04]  /*6b20*/  CS2R R78, SRZ ;  /* 0x00000000004e7805 */ /* 0x002fc8000001ff00 */
[----:B------:R-:W1:Y:S01]  /*6b30*/  MUFU.EX2 R85, R85 ;  /* 0x0000005500557308 */ /* 0x000e620000000800 */
[C---:B----4-:R-:W-:Y:S01]  /*6b40*/  FADD.FTZ R10, R50.reuse, R11 ;  /* 0x0000000b320a7221 */ /* 0x050fe20000010000 */
[----:B------:R-:W-:Y:S02]  /*6b50*/  F2FP.BF16.F32.PACK_AB R207, R50, R77 ;  /* 0x0000004d32cf723e */ /* 0x000fe400000010ff */
[----:B------:R-:W-:Y:S02]  /*6b60*/  CS2R R76, SRZ ;  /* 0x00000000004c7805 */ /* 0x000fe4000001ff00 */
[----:B------:R-:W-:Y:S02]  /*6b70*/  CS2R R50, SRZ ;  /* 0x0000000000327805 */ /* 0x000fe4000001ff00 */
[----:B------:R-:W3:Y:S01]  /*6b80*/  MUFU.EX2 R143, R143 ;  /* 0x0000008f008f7308 */ /* 0x000ee20000000800 */
[----:B--2---:R-:W-:-:S07]  /*6b90*/  FADD.FTZ R56, R212, R13 ;  /* 0x0000000dd4387221 */ /* 0x004fce0000010000 */
[----:B------:R2:W4:Y:S01]  /*6ba0*/  MUFU.EX2 R52, R87 ;  /* 0x0000005700347308 */ /* 0x0005220000000800 */
[----:B-1----:R-:W-:-:S07]  /*6bb0*/  FADD.FTZ R11, R85, R10 ;  /* 0x0000000a550b7221 */ /* 0x002fce0000010000 */
[----:B------:R-:W1:Y:S01]  /*6bc0*/  MUFU.EX2 R214, R214 ;  /* 0x000000d600d67308 */ /* 0x000e620000000800 */
[C---:B---3--:R-:W-:Y:S01]  /*6bd0*/  FADD.FTZ R13, R143.reuse, R56 ;  /* 0x000000388f0d7221 */ /* 0x048fe20000010000 */
[----:B------:R-:W-:Y:S02]  /*6be0*/  F2FP.BF16.F32.PACK_AB R212, R143, R212 ;  /* 0x000000d48fd4723e */ /* 0x000fe400000010ff */
[----:B--2---:R-:W-:-:S04]  /*6bf0*/  CS2R R86, SRZ ;  /* 0x0000000000567805 */ /* 0x004fc8000001ff00 */
[----:B------:R-:W2:Y:S01]  /*6c00*/  MUFU.EX2 R93, R93 ;  /* 0x0000005d005d7308 */ /* 0x000ea20000000800 */
[C---:B----4-:R-:W-:Y:S01]  /*6c10*/  FADD.FTZ R10, R52.reuse, R11 ;  /* 0x0000000b340a7221 */ /* 0x050fe20000010000 */
[----:B------:R-:W-:Y:S02]  /*6c20*/  F2FP.BF16.F32.PACK_AB R209, R52, R85 ;  /* 0x0000005534d1723e */ /* 0x000fe400000010ff */
[----:B------:R-:W-:Y:S02]  /*6c30*/  CS2R R84, SRZ ;  /* 0x0000000000547805 */ /* 0x000fe4000001ff00 */
[----:B------:R-:W-:Y:S02]  /*6c40*/  CS2R R52, SRZ ;  /* 0x0000000000347805 */ /* 0x000fe4000001ff00 */
        /* <DEDUP_REMOVED lines=14> */
[----:B---3--:R-:W-:Y:S01]  /*6d30*/  FADD.FTZ R11, R97, R60 ;  /* 0x0000003c610b7221 */ /* 0x008fe20000010000 */
[----:B------:R-:W-:-:S06]  /*6d40*/  CS2R R60, SRZ ;  /* 0x00000000003c7805 */ /* 0x000fcc000001ff00 */
        /* <DEDUP_REMOVED lines=22> */
[----:B--2---:R-:W-:Y:S01]  /*6eb0*/  FADD.FTZ R11, R141, R14 ;  /* 0x0000000e8d0b7221 */ /* 0x004fe20000010000 */
[C---:B---3--:R-:W-:Y:S01]  /*6ec0*/  FADD.FTZ R10, R151.reuse, R10 ;  /* 0x0000000a970a7221 */ /* 0x048fe20000010000 */
[----:B------:R-:W-:Y:S02]  /*6ed0*/  F2FP.BF16.F32.PACK_AB R218, R151, R218 ;  /* 0x000000da97da723e */ /* 0x000fe400000010ff */
[C---:B-1----:R-:W-:Y:S01]  /*6ee0*/  FADD.FTZ R11, R12.reuse, R11 ;  /* 0x0000000b0c0b7221 */ /* 0x042fe20000010000 */
[----:B------:R-:W-:Y:S01]  /*6ef0*/  F2FP.BF16.F32.PACK_AB R219, R12, R141 ;  /* 0x0000008d0cdb723e */ /* 0x000fe200000010ff */
[----:B------:R-:W-:Y:S06]  /*6f00*/  @!P2 BRA `(.L_x_135) ;  /* 0x0000005400e4a947 */ /* 0x000fec0003800000 */
[----:B------:R-:W-:Y:S01]  /*6f10*/  VIADD R13, R112, 0xfffffffe ;  /* 0xfffffffe700d7836 */ /* 0x000fe20000000000 */
[----:B------:R-:W-:Y:S01]  /*6f20*/  MOV R12, R89 ;  /* 0x00000059000c7202 */ /* 0x000fe20000000f00 */
[----:B------:R-:W-:Y:S01]  /*6f30*/  IMAD.MOV.U32 R14, RZ, RZ, R91 ;  /* 0x000000ffff0e7224 */ /* 0x000fe200078e005b */
[----:B------:R-:W-:Y:S01]  /*6f40*/  UMOV UR60, UR61 ;  /* 0x0000003d003c7c82 */ /* 0x000fe20008000000 */
[----:B------:R-:W-:Y:S01]  /*6f50*/  IMAD.MOV.U32 R87, RZ, RZ, RZ ;  /* 0x000000ffff577224 */ /* 0x000fe200078e00ff */
[----:B------:R-:W-:Y:S01]  /*6f60*/  UMOV UR37, UR38 ;  /* 0x0000002600257c82 */ /* 0x000fe20008000000 */
[----:B------:R-:W-:-:S05]  /*6f70*/  ULDC UR7, c[0x0][0x9d8] ;  /* 0x0002760000077ab9 */ /* 0x000fca0000000800 */
.L_x_146:
[----:B------:R-:W-:Y:S01]  /*6f80*/  R2UR UR6, R19 ;  /* 0x00000000130672ca */ /* 0x000fe200000e0000 */
[----:B------:R-:W-:-:S04]  /*6f90*/  UIADD3 UR38, UR37, 0x1, URZ ;  /* 0x0000000125267890 */ /* 0x000fc8000fffe03f */
[----:B------:R-:W-:-:S04]  /*6fa0*/  UISETP.NE.AND UP0, UPT, UR38, 0x2, UPT ;  /* 0x000000022600788c */ /* 0x000fc8000bf05270 */
[----:B------:R-:W-:Y:S02]  /*6fb0*/  USEL UR61, URZ, 0x1, UP0 ;  /* 0x000000013f3d7887 */ /* 0x000fe40008000000 */
[----:B------:R-:W-:Y:S02]  /*6fc0*/  USEL UR38, UR38, URZ, UP0 ;  /* 0x0000003f26267287 */ /* 0x000fe40008000000 */
[----:B------:R-:W-:Y:S01]  /*6fd0*/  ISETP.NE.AND P2, PT, RZ, UR6, PT ;  /* 0x00000006ff007c0c */ /* 0x000fe2000bf45270 */
[----:B------:R-:W-:-:S12]  /*6fe0*/  ULOP3.LUT UR61, UR60, UR61, URZ, 0x3c, !UPT ;  /* 0x0000003d3c3d7292 */ /* 0x000fd8000f8e3c3f */
[----:B------:R-:W-:Y:S05]  /*6ff0*/  @P2 BRA `(.L_x_136) ;  /* 0x00000000002c2947 */ /* 0x000fea0003800000 */
[----:B------:R-:W-:Y:S05]  /*7000*/  @!P0 BRA `(.L_x_137) ;  /* 0x0000000000048947 */ /* 0x000fea0003800000 */
[----:B------:R-:W-:Y:S01]  /*7010*/  BPT.TRAP 0x1 ;  /* 0x000000040000795c */ /* 0x000fe20000300000 */
.L_x_137:
[----:B------:R-:W-:Y:S01]  /*7020*/  ULEA UR6, UR38, UR39, 0x3 ;  /* 0x0000002726067291 */ /* 0x000fe2000f8e183f */
[----:B------:R-:W-:-:S05]  /*7030*/  IMAD.U32 R15, RZ, RZ, UR61 ;  /* 0x0000003dff0f7e24 */ /* 0x000fca000f8e00ff */
[----:B------:R-:W-:-:S04]  /*7040*/  SHF.L.U32 R15, R15, 0x1f, RZ ;  /* 0x0000001f0f0f7819 */ /* 0x000fc800000006ff */
[----:B------:R1:W2:Y:S01]  /*7050*/  SYNCS.PHASECHK.TRANS64.TRYWAIT P1, [UR6+0x34830], R15 ;  /* 0x0348300fff0075a7 */ /* 0x0002a20008020146 */
[----:B------:R-:W-:Y:S05]  /*7060*/  @!P0 BRA `(.L_x_138) ;  /* 0x0000000000048947 */ /* 0x000fea0003800000 */
[----:B------:R-:W-:Y:S01]  /*7070*/  BPT.TRAP 0x1 ;  /* 0x000000040000795c */ /* 0x000fe20000300000 */
.L_x_138:
[----:B--2---:R-:W-:Y:S05]  /*7080*/  @P1 BRA `(.L_x_136) ;  /* 0x0000000000081947 */ /* 0x004fea0003800000 */
[----:B------:R-:W2:Y:S02]  /*7090*/  SYNCS.PHASECHK.TRANS64.TRYWAIT P1, [UR6+0x34830], R15 ;  /* 0x0348300fff0075a7 */ /* 0x000ea40008020146 */
[----:B--2---:R-:W-:Y:S05]  /*70a0*/  @!P1 BRA `(.L_x_139) ;  /* 0x0000009c00749947 */ /* 0x004fea0003800000 */
.L_x_136:
        /* <DEDUP_REMOVED lines=623> */
.L_x_141:
[----:B------:R-:W-:Y:S01]  /*97a0*/  ULEA UR6, UR37, UR39, 0x3 ;  /* 0x0000002725067291 */ /* 0x000fe2000f8e183f */
[----:B------:R-:W-:-:S05]  /*97b0*/  IMAD.U32 R15, RZ, RZ, UR60 ;  /* 0x0000003cff0f7e24 */ /* 0x000fca000f8e00ff */
[----:B------:R-:W-:-:S04]  /*97c0*/  SHF.L.U32 R15, R15, 0x1f, RZ ;  /* 0x0000001f0f0f7819 */ /* 0x000fc800000006ff */
[----:B------:R1:W2:Y:S01]  /*97d0*/  SYNCS.PHASECHK.TRANS64.TRYWAIT P1, [UR6+0x34850], R15 ;  /* 0x0348500fff0075a7 */ /* 0x0002a20008020146 */
[----:B------:R-:W-:Y:S05]  /*97e0*/  @!P0 BRA `(.L_x_142) ;  /* 0x0000000000048947 */ /* 0x000fea0003800000 */
[----:B------:R-:W-:Y:S01]  /*97f0*/  BPT.TRAP 0x1 ;  /* 0x000000040000795c */ /* 0x000fe20000300000 */
.L_x_142:
[----:B--2---:R-:W-:Y:S05]  /*9800*/  @P1 BRA `(.L_x_140) ;  /* 0x0000000000081947 */ /* 0x004fea0003800000 */
[----:B------:R-:W2:Y:S02]  /*9810*/  SYNCS.PHASECHK.TRANS64.TRYWAIT P1, [UR6+0x34850], R15 ;  /* 0x0348500fff0075a7 */ /* 0x000ea40008020146 */
[----:B--2---:R-:W-:Y:S05]  /*9820*/  @!P1 BRA `(.L_x_143) ;  /* 0x0000007400ac9947 */ /* 0x004fea0003800000 */
.L_x_140:
[----:B------:R-:W-:Y:S01]  /*9830*/  UIADD3 UR6, UR39, 0x400, URZ ;  /* 0x0000040027067890 */ /* 0x000fe2000fffe03f */
[----:B------:R-:W-:Y:S01]  /*9840*/  WARPGROUP.ARRIVE ;  /* 0x00000000000079c5 */ /* 0x000fe20000000000 */
[----:B------:R-:W-:-:S05]  /*9850*/  UMOV UR11, 0x40000040 ;  /* 0x40000040000b7882 */ /* 0x000fca0000000000 */
[----:B--2---:R-:W2:Y:S01]  /*9860*/  S2R R20, SR_TID.X ;  /* 0x0000000000147919 */ /* 0x004ea20000002100 */
[----:B------:R-:W-:-:S04]  /*9870*/  USHF.R.U32.HI UR6, URZ, 0x4, UR6 ;  /* 0x000000043f067899 */ /* 0x000fc80008011606 */
[----:B------:R-:W-:-:S04]  /*9880*/  ULOP3.LUT UR6, UR6, 0x3fff, URZ, 0xc0, !UPT ;  /* 0x00003fff06067892 */ /* 0x000fc8000f8ec03f */
[----:B------:R-:W-:-:S04]  /*9890*/  ULOP3.LUT UR6, UR6, 0x5800000, URZ, 0xfc, !UPT ;  /* 0x0580000006067892 */ /* 0x000fc8000f8efc3f */
[----:B------:R-:W-:-:S07]  /*98a0*/  UIMAD UR6, UR37, 0xb00, UR6 ;  /* 0x00000b00250678a4 */ /* 0x000fce000f8e0206 */
[----:B------:R-:W-:Y:S02]  /*98b0*/  UMOV UR10, UR6 ;  /* 0x00000006000a7c82 */ /* 0x000fe40008000000 */
[----:B------:R-:W-:Y:S01]  /*98c0*/  HGMMA.64x128x16.F32.BF16 R24, R176, gdesc[UR8].tnspB, R24, gsb0 ;  /* 0x41e00008b0187df0 */ /* 0x000fe20008001818 */
[----:B------:R-:W-:Y:S01]  /*98d0*/  UIADD3 UR10, UR6, 0x80, URZ ;  /* 0x00000080060a7890 */ /* 0x000fe2000fffe03f */
[----:B------:R-:W-:Y:S01]  /*98e0*/  UMOV UR11, 0x40000040 ;  /* 0x40000040000b7882 */ /* 0x000fe20000000000 */
[----:B--2---:R-:W-:-:S04]  /*98f0*/  SHF.R.U32.HI R20, RZ, 0x7, R20 ;  /* 0x00000007ff147819 */ /* 0x004fc80000011614 */
[----:B-1----:R-:W-:Y:S01]  /*9900*/  IADD3 R15, -R20, 0xb, RZ ;  /* 0x0000000b140f7810 */ /* 0x002fe20007ffe1ff */
[----:B------:R-:W-:Y:S02]  /*9910*/  WARPGROUP.DEPBAR.LE gsb0, 0x0 ;  /* 0x00008000000079c5 */ /* 0x000fe40000010000 */
[----:B------:R-:W-:-:S06]  /*9920*/  WARPGROUP.ARRIVE ;  /* 0x00000000000079c5 */ /* 0x000fcc0000000000 */
[----:B------:R-:W-:Y:S01]  /*9930*/  HGMMA.64x128x16.F32.BF16 R24, R180, gdesc[UR8].tnspB, R24, gsb0 ;  /* 0x41e00008b4187df0 */ /* 0x000fe20008001818 */
[----:B------:R-:W-:Y:S01]  /*9940*/  UIADD3 UR10, UR6, 0x100, URZ ;  /* 0x00000100060a7890 */ /* 0x000fe2000fffe03f */
[----:B------:R-:W-:Y:S01]  /*9950*/  UMOV UR11, 0x40000040 ;  /* 0x40000040000b7882 */ /* 0x000fe20000000000 */
[----:B------:R-:W-:Y:S02]  /*9960*/  WARPGROUP.DEPBAR.LE gsb0, 0x0 ;  /* 0x00008000000079c5 */ /* 0x000fe40000010000 */
[----:B------:R-:W-:-:S07]  /*9970*/  WARPGROUP.ARRIVE ;  /* 0x00000000000079c5 */ /* 0x000fce0000000000 */
        /* <DEDUP_REMOVED lines=41> */
[----:B------:R-:W-:Y:S03]  /*9c10*/  HGMMA.64x128x16.F32.BF16 R24, R216, gdesc[UR8].tnspB, R24, gsb0 ;  /* 0x41e00008d8187df0 */ /* 0x000fe60008001818 */
[----:B------:R-:W-:Y:S02]  /*9c20*/  WARPGROUP.DEPBAR.LE gsb0, 0x0 ;  /* 0x00008000000079c5 */ /* 0x000fe40000010000 */
[----:B------:R1:W-:Y:S06]  /*9c30*/  BAR.ARV R15, 0x100 ;  /* 0x0004000f0000751d */ /* 0x0003ec0000002000 */
[----:B------:R-:W-:Y:S05]  /*9c40*/  @!P0 BRA `(.L_x_144) ;  /* 0x0000000000048947 */ /* 0x000fea0003800000 */
[----:B------:R-:W-:Y:S01]  /*9c50*/  BPT.TRAP 0x1 ;  /* 0x000000040000795c */ /* 0x000fe20000300000 */
.L_x_144:
[----:B-1----:R-:W-:Y:S01]  /*9c60*/  FMUL.FTZ R15, R168, UR7 ;  /* 0x00000007a80f7c20 */ /* 0x002fe20008410000 */
[----:B------:R-:W-:Y:S01]  /*9c70*/  FMUL.FTZ R21, R170, UR7 ;  /* 0x00000007aa157c20 */ /* 0x000fe20008410000 */
[----:B------:R-:W-:Y:S01]  /*9c80*/  FMUL.FTZ R20, R169, UR7 ;  /* 0x00000007a9147c20 */ /* 0x000fe20008410000 */
[----:B------:R-:W-:Y:S01]  /*9c90*/  FMUL.FTZ R168, R171, UR7 ;  /* 0x00000007aba87c20 */ /* 0x000fe20008410000 */
[----:B------:R-:W-:Y:S01]  /*9ca0*/  FMUL.FTZ R169, R172, UR7 ;  /* 0x00000007aca97c20 */ /* 0x000fe20008410000 */
[----:B------:R-:W2:Y:S01]  /*9cb0*/  LDL R230, [R1+0x4] ;  /* 0x0000040001e67983 */ /* 0x000ea20000100800 */
        /* <DEDUP_REMOVED lines=8> */
[----:B------:R-:W3:Y:S01]  /*9d40*/  MUFU.TANH R21, R21 ;  /* 0x0000001500157308 */ /* 0x000ee20000002400 */
[----:B------:R-:W-:Y:S01]  /*9d50*/  FMUL.FTZ R164, R164, UR7 ;  /* 0x00000007a4a47c20 */ /* 0x000fe20008410000 */
[----:B------:R-:W-:Y:S01]  /*9d60*/  FMUL.FTZ R211, R104, UR7 ;  /* 0x0000000768d37c20 */ /* 0x000fe20008410000 */
[----:B------:R-:W-:Y:S01]  /*9d70*/  FMUL.FTZ R166, R166, UR7 ;  /* 0x00000007a6a67c20 */ /* 0x000fe20008410000 */
[----:B------:R-:W-:Y:S01]  /*9d80*/  FMUL.FTZ R165, R165, UR7 ;  /* 0x00000007a5a57c20 */ /* 0x000fe20008410000 */
[----:B------:R-:W-:Y:S01]  /*9d90*/  FMUL.FTZ R213, R105, UR7 ;  /* 0x0000000769d57c20 */ /* 0x000fe20008410000 */
[----:B------:R-:W-:Y:S01]  /*9da0*/  FMUL.FTZ R105, R106, UR7 ;  /* 0x000000076a697c20 */ /* 0x000fe20008410000 */
[----:B------:R-:W-:Y:S01]  /*9db0*/  FMUL.FTZ R167, R167, UR7 ;  /* 0x00000007a7a77c20 */ /* 0x000fe20008410000 */
[----:B------:R-:W4:Y:S01]  /*9dc0*/  MUFU.TANH R20, R20 ;  /* 0x0000001400147308 */ /* 0x000f220000002400 */
        /* <DEDUP_REMOVED lines=16> */
[----:B----4-:R-:W-:Y:S01]  /*9ed0*/  FMNMX.FTZ R104, R20, R217, !PT ;  /* 0x000000d914687209 */ /* 0x010fe20007810000 */
        /* <DEDUP_REMOVED lines=69> */
[----:B------:R-:W-:Y:S01]  /*a330*/  ISETP.NE.AND P1, PT, R23, RZ, PT ;  /* 0x000000ff1700720c */ /* 0x000fe20003f25270 */
[----:B------:R-:W3:Y:S01]  /*a340*/  MUFU.TANH R166, R166 ;  /* 0x000000a600a67308 */ /* 0x000ee20000002400 */
[----:B----4-:R-:W-:-:S07]  /*a350*/  FMNMX.FTZ R229, R163, R106, !PT ;  /* 0x0000006aa3e57209 */ /* 0x010fce0007810000 */
[----:B------:R-:W4:Y:S01]  /*a360*/  MUFU.TANH R165, R165 ;  /* 0x000000a500a57308 */ /* 0x000f220000002400 */
[----:B-1----:R-:W-:-:S07]  /*a370*/  FMNMX.FTZ R104, R164, R219, !PT ;  /* 0x000000dba4687209 */ /* 0x002fce0007810000 */
[----:B------:R-:W1:Y:S01]  /*a380*/  MUFU.TANH R167, R167 ;  /* 0x000000a700a77308 */ /* 0x000e620000002400 */
[----:B---3--:R-:W-:-:S07]  /*a390*/  FMNMX.FTZ R106, R166, R229, !PT ;  /* 0x000000e5a66a7209 */ /* 0x008fce0007810000 */
[----:B------:R-:W3:Y:S01]  /*a3a0*/  MUFU.TANH R152, R152 ;  /* 0x0000009800987308 */ /* 0x000ee20000002400 */
[----:B----4-:R-:W-:-:S07]  /*a3b0*/  FMNMX.FTZ R219, R165, R104, !PT ;  /* 0x00000068a5db7209 */ /* 0x010fce0007810000 */
[----:B------:R-:W4:Y:S01]  /*a3c0*/  MUFU.TANH R154, R154 ;  /* 0x0000009a009a7308 */ /* 0x000f220000002400 */
[----:B-1----:R-:W-:-:S07]  /*a3d0*/  FMNMX.FTZ R229, R167, R106, !PT ;  /* 0x0000006aa7e57209 */ /* 0x002fce0007810000 */
[----:B------:R-:W1:Y:S01]  /*a3e0*/  MUFU.TANH R153, R153 ;  /* 0x0000009900997308 */ /* 0x000e620000002400 */
[----:B---3--:R-:W-:Y:S01]  /*a3f0*/  FMNMX.FTZ R104, R152, R219, !PT ;  /* 0x000000db98687209 */ /* 0x008fe20007810000 */
[----:B------:R-:W-:-:S06]  /*a400*/  FMUL.FTZ R219, R96, UR7 ;  /* 0x0000000760db7c20 */ /* 0x000fcc0008410000 */
[----:B------:R-:W3:Y:S01]  /*a410*/  MUFU.TANH R155, R155 ;  /* 0x0000009b009b7308 */ /* 0x000ee20000002400 */
[----:B----4-:R-:W-:-:S07]  /*a420*/  FMNMX.FTZ R96, R154, R229, !PT ;  /* 0x000000e59a607209 */ /* 0x010fce0007810000 */
[----:B------:R-:W4:Y:S01]  /*a430*/  MUFU.TANH R156, R156 ;  /* 0x0000009c009c7308 */ /* 0x000f220000002400 */
[----:B-1----:R-:W-:-:S07]  /*a440*/  FMNMX.FTZ R229, R153, R104, !PT ;  /* 0x0000006899e57209 */ /* 0x002fce0007810000 */
[----:B------:R-:W1:Y:S01]  /*a450*/  MUFU.TANH R157, R157 ;  /* 0x0000009d009d7308 */ /* 0x000e620000002400 */
[----:B---3--:R-:W-:-:S07]  /*a460*/  FMNMX.FTZ R231, R155, R96, !PT ;  /* 0x000000609be77209 */ /* 0x008fce0007810000 */
[----:B------:R-:W3:Y:S01]  /*a470*/  MUFU.TANH R158, R158 ;  /* 0x0000009e009e7308 */ /* 0x000ee20000002400 */
[----:B----4-:R-:W-:Y:S01]  /*a480*/  FMNMX.FTZ R96, R156, R229, !PT ;  /* 0x000000e59c607209 */ /* 0x010fe20007810000 */
[----:B------:R-:W-:-:S06]  /*a490*/  FMUL.FTZ R229, R97, UR7 ;  /* 0x0000000761e57c20 */ /* 0x000fcc0008410000 */
[----:B------:R-:W4:Y:S01]  /*a4a0*/  MUFU.TANH R144, R144 ;  /* 0x0000009000907308 */ /* 0x000f220000002400 */
[----:B-1----:R-:W-:-:S07]  /*a4b0*/  FMNMX.FTZ R97, R157, R96, !PT ;  /* 0x000000609d617209 */ /* 0x002fce0007810000 */
[----:B------:R-:W1:Y:S01]  /*a4c0*/  MUFU.TANH R159, R159 ;  /* 0x0000009f009f7308 */ /* 0x000e620000002400 */
[----:B---3--:R-:W-:Y:S01]  /*a4d0*/  FMNMX.FTZ R104, R158, R231, !PT ;  /* 0x000000e79e687209 */ /* 0x008fe20007810000 */
[----:B------:R-:W-:-:S06]  /*a4e0*/  FMUL.FTZ R231, R100, UR7 ;  /* 0x0000000764e77c20 */ /* 0x000fcc0008410000 */
[----:B------:R-:W3:Y:S01]  /*a4f0*/  MUFU.TANH R145, R145 ;  /* 0x0000009100917308 */ /* 0x000ee20000002400 */
[----:B----4-:R-:W-:Y:S01]  /*a500*/  FMNMX.FTZ R96, R144, R97, !PT ;  /* 0x0000006190607209 */ /* 0x010fe20007810000 */
[----:B------:R-:W-:-:S06]  /*a510*/  FMUL.FTZ R97, R98, UR7 ;  /* 0x0000000762617c20 */ /* 0x000fcc0008410000 */
        /* <DEDUP_REMOVED lines=123> */
[----:B---3--:R-:W-:-:S05]  /*acd0*/  FMNMX.FTZ R92, R116, R89, !PT ;  /* 0x00000059745c7209 */ /* 0x008fca0007810000 */
[----:B------:R-:W3:Y:S01]  /*ace0*/  SHFL.BFLY PT, R89, R92, 0x2, 0x1f ;  /* 0x0c401f005c597f89 */ /* 0x000ee200000e0000 */
[----:B----4-:R-:W-:-:S04]  /*acf0*/  FMNMX.FTZ R88, R90, R91, !PT ;  /* 0x0000005b5a587209 */ /* 0x010fc80007810000 */
[----:B-1----:R-:W-:-:S05]  /*ad00*/  FMNMX.FTZ R93, R95, R88, !PT ;  /* 0x000000585f5d7209 */ /* 0x002fca0007810000 */
[----:B------:R-:W1:Y:S01]  /*ad10*/  SHFL.BFLY PT, R88, R93, 0x2, 0x1f ;  /* 0x0c401f005d587f89 */ /* 0x000e6200000e0000 */
[----:B---3--:R-:W-:-:S05]  /*ad20*/  FMNMX.FTZ R94, R92, R89, !PT ;  /* 0x000000595c5e7209 */ /* 0x008fca0007810000 */
[----:B------:R-:W3:Y:S01]  /*ad30*/  SHFL.BFLY PT, R89, R94, 0x1, 0x1f ;  /* 0x0c201f005e597f89 */ /* 0x000ee200000e0000 */
[----:B-1----:R-:W-:Y:S02]  /*ad40*/  FMNMX.FTZ R96, R93, R88, !PT ;  /* 0x000000585d607209 */ /* 0x002fe40007810000 */
[----:B------:R-:W1:Y:S03]  /*ad50*/  LDC R88, c[0x0][0x988] ;  /* 0x00026200ff587b82 */ /* 0x000e660000000800 */
[----:B------:R-:W4:Y:S01]  /*ad60*/  SHFL.BFLY PT, R91, R96, 0x1, 0x1f ;  /* 0x0c201f00605b7f89 */ /* 0x000f2200000e0000 */
[----:B---3--:R-:W-:-:S05]  /*ad70*/  FMNMX.FTZ R89, R94, R89, !PT ;  /* 0x000000595e597209 */ /* 0x008fca0007810000 */
[C---:B------:R-:W-:Y:S01]  /*ad80*/  FADD.FTZ R12, -R89.reuse, R12 ;  /* 0x0000000c590c7221 */ /* 0x040fe20000010100 */
[----:B-1----:R-:W-:-:S03]  /*ad90*/  FMUL.FTZ R118, R89, R88 ;  /* 0x0000005859767220 */ /* 0x002fc60000410000 */
[-C--:B------:R-:W-:Y:S01]  /*ada0*/  FMUL.FTZ R98, R12, R88.reuse ;  /* 0x000000580c627220 */ /* 0x080fe20000410000 */
[----:B----4-:R-:W-:Y:S01]  /*adb0*/  FMNMX.FTZ R91, R96, R91, !PT ;  /* 0x0000005b605b7209 */ /* 0x010fe20007810000 */
[-CC-:B------:R-:W-:Y:S01]  /*adc0*/  FFMA.FTZ R216, R110, R88.reuse, -R118.reuse ;  /* 0x000000586ed87223 */ /* 0x180fe20000010876 */
[-CC-:B------:R-:W-:Y:S01]  /*add0*/  FFMA.FTZ R176, R15, R88.reuse, -R118.reuse ;  /* 0x000000580fb07223 */ /* 0x180fe20000010876 */
[-CC-:B------:R-:W-:Y:S01]  /*ade0*/  FFMA.FTZ R108, R20, R88.reuse, -R118.reuse ;  /* 0x00000058146c7223 */ /* 0x180fe20000010876 */
[-C--:B------:R-:W-:Y:S01]  /*adf0*/  FFMA.FTZ R15, R112, R88.reuse, -R118 ;  /* 0x00000058700f7223 */ /* 0x080fe20000010876 */
[C---:B------:R-:W-:Y:S01]  /*ae00*/  FADD.FTZ R12, -R91.reuse, R14 ;  /* 0x0000000e5b0c7221 */ /* 0x040fe20000010100 */
[-C--:B------:R-:W-:Y:S01]  /*ae10*/  FMUL.FTZ R110, R91, R88.reuse ;  /* 0x000000585b6e7220 */ /* 0x080fe20000410000 */
[----:B------:R-:W-:Y:S01]  /*ae20*/  MUFU.EX2 R93, R98 ;  /* 0x00000062005d7308 */ /* 0x000fe20000000800 */
[-C--:B------:R-:W-:Y:S01]  /*ae30*/  FFMA.FTZ R178, R169, R88.reuse, -R118 ;  /* 0x00000058a9b27223 */ /* 0x080fe20000010876 */
[-C--:B------:R-:W-:Y:S01]  /*ae40*/  FMUL.FTZ R12, R12, R88.reuse ;  /* 0x000000580c0c7220 */ /* 0x080fe20000410000 */
[-CC-:B------:R-:W-:Y:S01]  /*ae50*/  FFMA.FTZ R21, R21, R88.reuse, -R110.reuse ;  /* 0x0000005815157223 */ /* 0x180fe2000001086e */
[-C--:B------:R-:W-:Y:S01]  /*ae60*/  FFMA.FTZ R112, R168, R88.reuse, -R110 ;  /* 0x00000058a8707223 */ /* 0x080fe2000001086e */
[-C--:B------:R-:W-:Y:S01]  /*ae70*/  FFMA.FTZ R192, R179, R88.reuse, -R118 ;  /* 0x00000058b3c07223 */ /* 0x080fe20000010876 */
[-C--:B------:R-:W-:Y:S01]  /*ae80*/  FFMA.FTZ R179, R171, R88.reuse, -R110 ;  /* 0x00000058abb37223 */ /* 0x080fe2000001086e */
[-CC-:B------:R-:W-:Y:S01]  /*ae90*/  FFMA.FTZ R106, R170, R88.reuse, -R118.reuse ;  /* 0x00000058aa6a7223 */ /* 0x180fe20000010876 */
[----:B------:R-:W1:Y:S01]  /*aea0*/  MUFU.EX2 R176, R176 ;  /* 0x000000b000b07308 */ /* 0x000e620000000800 */
[-C--:B------:R-:W-:Y:S01]  /*aeb0*/  FFMA.FTZ R218, R114, R88.reuse, -R118 ;  /* 0x0000005872da7223 */ /* 0x080fe20000010876 */
[-C--:B------:R-:W-:Y:S01]  /*aec0*/  FFMA.FTZ R114, R172, R88.reuse, -R110 ;  /* 0x00000058ac727223 */ /* 0x080fe2000001086e */
[-CC-:B------:R-:W-:Y:S01]  /*aed0*/  FFMA.FTZ R212, R219, R88.reuse, -R118.reuse ;  /* 0x00000058dbd47223 */ /* 0x180fe20000010876 */
[-CC-:B------:R-:W-:Y:S01]  /*aee0*/  FFMA.FTZ R180, R160, R88.reuse, -R118.reuse ;  /* 0x00000058a0b47223 */ /* 0x180fe20000010876 */
[-C--:B------:R-:W-:Y:S01]  /*aef0*/  FFMA.FTZ R219, R116, R88.reuse, -R118 ;  /* 0x0000005874db7223 */ /* 0x080fe20000010876 */
[-C--:B------:R-:W-:Y:S01]  /*af00*/  FFMA.FTZ R116, R162, R88.reuse, -R110 ;  /* 0x00000058a2747223 */ /* 0x080fe2000001086e */
[-CC-:B------:R-:W-:Y:S01]  /*af10*/  FFMA.FTZ R104, R161, R88.reuse, -R118.reuse ;  /* 0x00000058a1687223 */ /* 0x180fe20000010876 */
[----:B------:R-:W-:Y:S01]  /*af20*/  MUFU.EX2 R12, R12 ;  /* 0x0000000c000c7308 */ /* 0x000fe20000000800 */
[-CC-:B------:R-:W-:Y:S01]  /*af30*/  FFMA.FTZ R102, R165, R88.reuse, -R118.reuse ;  /* 0x00000058a5667223 */ /* 0x180fe20000010876 */
[-C--:B------:R-:W-:Y:S01]  /*af40*/  FFMA.FTZ R165, R201, R88.reuse, -R118 ;  /* 0x00000058c9a57223 */ /* 0x080fe20000010876 */
[-CC-:B------:R-:W-:Y:S01]  /*af50*/  FFMA.FTZ R163, R163, R88.reuse, -R110.reuse ;  /* 0x00000058a3a37223 */ /* 0x180fe2000001086e */
[-C--:B------:R-:W-:Y:S01]  /*af60*/  FFMA.FTZ R201, R121, R88.reuse, -R110 ;  /* 0x0000005879c97223 */ /* 0x080fe2000001086e */
[-CC-:B------:R-:W-:Y:S01]  /*af70*/  FFMA.FTZ R182, R164, R88.reuse, -R118.reuse ;  /* 0x00000058a4b67223 */ /* 0x180fe20000010876 */
[-C--:B------:R-:W-:Y:S01]  /*af80*/  FFMA.FTZ R194, R183, R88.reuse, -R118 ;  /* 0x00000058b7c27223 */ /* 0x080fe20000010876 */
[----:B------:R-:W-:Y:S01]  /*af90*/  FFMA.FTZ R183, R166, R88, -R110 ;  /* 0x00000058a6b77223 */ /* 0x000fe2000001086e */
        /* <DEDUP_REMOVED lines=9> */
[-CC-:B------:R-:W-:Y:S01]  /*b030*/  FFMA.FTZ R184, R152, R88.reuse, -R118.reuse ;  /* 0x0000005898b87223 */ /* 0x180fe20000010876 */
[-CC-:B------:R-:W-:Y:S01]  /*b040*/  FFMA.FTZ R186, R156, R88.reuse, -R118.reuse ;  /* 0x000000589cba7223 */ /* 0x180fe20000010876 */
[-CC-:B------:R-:W-:Y:S01]  /*b050*/  FFMA.FTZ R188, R144, R88.reuse, -R118.reuse ;  /* 0x0000005890bc7223 */ /* 0x180fe20000010876 */
[-CC-:B------:R-:W-:Y:S01]  /*b060*/  FFMA.FTZ R20, R185, R88.reuse, -R118.reuse ;  /* 0x00000058b9147223 */ /* 0x180fe20000010876 */
[-CC-:B------:R-:W-:Y:S01]  /*b070*/  FFMA.FTZ R196, R187, R88.reuse, -R118.reuse ;  /* 0x00000058bbc47223 */ /* 0x180fe20000010876 */
[-CC-:B------:R-:W-:Y:S01]  /*b080*/  FFMA.FTZ R14, R189, R88.reuse, -R118.reuse ;  /* 0x00000058bd0e7223 */ /* 0x180fe20000010876 */
[-CC-:B------:R-:W-:Y:S01]  /*b090*/  FFMA.FTZ R198, R191, R88.reuse, -R118.reuse ;  /* 0x00000058bfc67223 */ /* 0x180fe20000010876 */
[----:B------:R-:W4:Y:S01]  /*b0a0*/  MUFU.EX2 R112, R112 ;  /* 0x0000007000707308 */ /* 0x000f220000000800 */
[----:B---3--:R-:W-:Y:S01]  /*b0b0*/  FFMA.FTZ R11, R12, R11, R21 ;  /* 0x0000000b0c0b7223 */ /* 0x008fe20000010015 */
[-CC-:B------:R-:W-:Y:S01]  /*b0c0*/  FFMA.FTZ R175, R193, R88.reuse, -R118.reuse ;  /* 0x00000058c1af7223 */ /* 0x180fe20000010876 */
[-CC-:B------:R-:W-:Y:S01]  /*b0d0*/  FFMA.FTZ R200, R195, R88.reuse, -R118.reuse ;  /* 0x00000058c3c87223 */ /* 0x180fe20000010876 */
[-CC-:B------:R-:W-:Y:S01]  /*b0e0*/  FFMA.FTZ R169, R197, R88.reuse, -R118.reuse ;  /* 0x00000058c5a97223 */ /* 0x180fe20000010876 */
[-CC-:B------:R-:W-:Y:S01]  /*b0f0*/  FFMA.FTZ R202, R199, R88.reuse, -R118.reuse ;  /* 0x00000058c7ca7223 */ /* 0x180fe20000010876 */
[-CC-:B------:R-:W-:Y:S01]  /*b100*/  FFMA.FTZ R204, R203, R88.reuse, -R118.reuse ;  /* 0x00000058cbcc7223 */ /* 0x180fe20000010876 */
[-CC-:B------:R-:W-:Y:S01]  /*b110*/  FFMA.FTZ R161, R205, R88.reuse, -R118.reuse ;  /* 0x00000058cda17223 */ /* 0x180fe20000010876 */
[----:B------:R-:W3:Y:S01]  /*b120*/  MUFU.EX2 R178, R178 ;  /* 0x000000b200b27308 */ /* 0x000ee20000000800 */
[----:B-1----:R-:W-:Y:S01]  /*b130*/  FADD.FTZ R121, R108, R121 ;  /* 0x000000796c797221 */ /* 0x002fe20000010000 */
        /* <DEDUP_REMOVED lines=9> */
[-C--:B------:R-:W-:Y:S01]  /*b1d0*/  FFMA.FTZ R137, R233, R88.reuse, -R118 ;  /* 0x00000058e9897223 */ /* 0x080fe20000010876 */
[----:B----4-:R-:W-:Y:S01]  /*b1e0*/  FADD.FTZ R10, R112, R11 ;  /* 0x0000000b700a7221 */ /* 0x010fe20000010000 */
[-CC-:B------:R-:W-:Y:S01]  /*b1f0*/  FFMA.FTZ R118, R167, R88.reuse, -R110.reuse ;  /* 0x00000058a7767223 */ /* 0x180fe2000001086e */
[-CC-:B------:R-:W-:Y:S01]  /*b200*/  FFMA.FTZ R185, R154, R88.reuse, -R110.reuse ;  /* 0x000000589ab97223 */ /* 0x180fe2000001086e */
[-CC-:B------:R-:W-:Y:S01]  /*b210*/  FFMA.FTZ R120, R155, R88.reuse, -R110.reuse ;  /* 0x000000589b787223 */ /* 0x180fe2000001086e */
[----:B------:R-:W4:Y:S01]  /*b220*/  MUFU.EX2 R106, R106 ;  /* 0x0000006a006a7308 */ /* 0x000f220000000800 */
        /* <DEDUP_REMOVED lines=16> */
[----:B----4-:R-:W-:Y:S01]  /*b330*/  FADD.FTZ R121, R106, R121 ;  /* 0x000000796a797221 */ /* 0x010fe20000010000 */
[-CC-:B------:R-:W-:Y:S01]  /*b340*/  FFMA.FTZ R199, R133, R88.reuse, -R110.reuse ;  /* 0x0000005885c77223 */ /* 0x180fe2000001086e */
[-CC-:B------:R-:W-:Y:S01]  /*b350*/  FFMA.FTZ R134, R135, R88.reuse, -R110.reuse ;  /* 0x0000005887867223 */ /* 0x180fe2000001086e */
[-CC-:B------:R-:W-:Y:S01]  /*b360*/  FFMA.FTZ R136, R123, R88.reuse, -R110.reuse ;  /* 0x000000587b887223 */ /* 0x180fe2000001086e */
        /* <DEDUP_REMOVED lines=18> */
[----:B------:R-:W-:Y:S01]  /*b490*/  FFMA.FTZ R95, R95, R88, -R110 ;  /* 0x000000585f5f7223 */ /* 0x000fe2000001086e */
[----:B------:R-:W1:Y:S01]  /*b4a0*/  MUFU.EX2 R163, R163 ;  /* 0x000000a300a37308 */ /* 0x000e620000000800 */
[----:B----4-:R-:W-:-:S07]  /*b4b0*/  FADD.FTZ R10, R116, R11 ;  /* 0x0000000b740a7221 */ /* 0x010fce0000010000 */
[----:B------:R-:W4:Y:S01]  /*b4c0*/  MUFU.EX2 R182, R182 ;  /* 0x000000b600b67308 */ /* 0x000f220000000800 */
[----:B---3--:R-:W-:-:S07]  /*b4d0*/  FADD.FTZ R121, R104, R121 ;  /* 0x0000007968797221 */ /* 0x008fce0000010000 */
[----:B------:R-:W3:Y:S01]  /*b4e0*/  MUFU.EX2 R183, R183 ;  /* 0x000000b700b77308 */ /* 0x000ee20000000800 */
[----:B-1----:R-:W-:-:S07]  /*b4f0*/  FADD.FTZ R10, R163, R10 ;  /* 0x0000000aa30a7221 */ /* 0x002fce0000010000 */
        /* <DEDUP_REMOVED lines=77> */
[----:B-1----:R-:W-:Y:S01]  /*b9d0*/  FADD.FTZ R97, R169, R148 ;  /* 0x00000094a9617221 */ /* 0x002fe20000010000 */
[----:B------:R-:W-:Y:S01]  /*b9e0*/  FFMA.FTZ R148, R99, R88, -R110 ;  /* 0x0000005863947223 */ /* 0x000fe2000001086e */
[----:B------:R-:W-:-:S05]  /*b9f0*/  IMAD.U32 R99, RZ, RZ, UR38 ;  /* 0x00000026ff637e24 */ /* 0x000fca000f8e00ff */
[----:B------:R-:W1:Y:S01]  /*ba00*/  MUFU.EX2 R203, R203 ;  /* 0x000000cb00cb7308 */ /* 0x000e620000000800 */
[----:B----4-:R-:W-:Y:S01]  /*ba10*/  FADD.FTZ R10, R136, R11 ;  /* 0x0000000b880a7221 */ /* 0x010fe20000010000 */
[----:B------:R-:W-:-:S06]  /*ba20*/  @P1 LEA R99, R99, UR39, 0x3 ;  /* 0x0000002763631c11 */ /* 0x000fcc000f8e18ff */
        /* <DEDUP_REMOVED lines=13> */
[----:B---3--:R-:W-:Y:S01]  /*bb00*/  FADD.FTZ R97, R161, R150 ;  /* 0x00000096a1617221 */ /* 0x008fe20000010000 */
[----:B------:R-:W-:-:S06]  /*bb10*/  FFMA.FTZ R150, R103, R88, -R110 ;  /* 0x0000005867967223 */ /* 0x000fcc000001086e */
        /* <DEDUP_REMOVED lines=15> */
[----:B----4-:R-:W-:Y:S01]  /*bc10*/  FADD.FTZ R97, R153, R152 ;  /* 0x0000009899617221 */ /* 0x010fe20000010000 */
[----:B------:R-:W-:-:S06]  /*bc20*/  FFMA.FTZ R152, R237, R88, -R110 ;  /* 0x00000058ed987223 */ /* 0x000fcc000001086e */
        /* <DEDUP_REMOVED lines=14> */
[----:B------:R-:W-:-:S05]  /*bd10*/  @P1 VIADD R10, R99, 0x34840 ;  /* 0x00034840630a1836 */ /* 0x000fca0000000000 */
[----:B--2---:R-:W-:Y:S01]  /*bd20*/  @P1 PRMT R10, R230, 0x654, R10 ;  /* 0x00000654e60a1816 */ /* 0x004fe2000000000a */
[----:B------:R-:W2:Y:S01]  /*bd30*/  MUFU.EX2 R214, R214 ;  /* 0x000000d600d67308 */ /* 0x000ea20000000800 */
[----:B-1----:R-:W-:Y:S02]  /*bd40*/  FADD.FTZ R97, R145, R154 ;  /* 0x0000009a91617221 */ /* 0x002fe40000010000 */
[----:B------:R1:W-:Y:S05]  /*bd50*/  @P1 SYNCS.ARRIVE.TRANS64.RED.A1T0 RZ, [R10+URZ], RZ ;  /* 0x000000ff0aff19a7 */ /* 0x0003ea000810043f */
[----:B------:R-:W3:Y:S01]  /*bd60*/  MUFU.EX2 R215, R215 ;  /* 0x000000d700d77308 */ /* 0x000ee20000000800 */
[----:B----4-:R-:W-:-:S07]  /*bd70*/  FADD.FTZ R154, R148, R11 ;  /* 0x0000000b949a7221 */ /* 0x010fce0000010000 */
[----:B------:R-:W4:Y:S01]  /*bd80*/  MUFU.EX2 R137, R137 ;  /* 0x0000008900897308 */ /* 0x000f220000000800 */
[----:B--2---:R-:W-:-:S07]  /*bd90*/  FADD.FTZ R110, R214, R97 ;  /* 0x00000061d66e7221 */ /* 0x004fce0000010000 */
[----:B------:R-:W1:Y:S01]  /*bda0*/  MUFU.EX2 R150, R150 ;  /* 0x0000009600967308 */ /* 0x000e620000000800 */
[----:B---3--:R-:W-:-:S07]  /*bdb0*/  FADD.FTZ R11, R215, R154 ;  /* 0x0000009ad70b7221 */ /* 0x008fce0000010000 */
[----:B------:R-:W2:Y:S01]  /*bdc0*/  MUFU.EX2 R216, R216 ;  /* 0x000000d800d87308 */ /* 0x000ea20000000800 */
[----:B----4-:R-:W-:-:S07]  /*bdd0*/  FADD.FTZ R97, R137, R110 ;  /* 0x0000006e89617221 */ /* 0x010fce0000010000 */
[----:B------:R-:W3:Y:S01]  /*bde0*/  MUFU.EX2 R217, R217 ;  /* 0x000000d900d97308 */ /* 0x000ee20000000800 */
[----:B-1----:R-:W-:-:S07]  /*bdf0*/  FADD.FTZ R10, R150, R11 ;  /* 0x0000000b960a7221 */ /* 0x002fce0000010000 */
[----:B------:R-:W1:Y:S01]  /*be00*/  MUFU.EX2 R15, R15 ;  /* 0x0000000f000f7308 */ /* 0x000e620000000800 */
[----:B--2---:R-:W-:-:S07]  /*be10*/  FADD.FTZ R110, R216, R97 ;  /* 0x00000061d86e7221 */ /* 0x004fce0000010000 */
[----:B------:R-:W2:Y:S01]  /*be20*/  MUFU.EX2 R152, R152 ;  /* 0x0000009800987308 */ /* 0x000ea20000000800 */
[----:B---3--:R-:W-:-:S07]  /*be30*/  FADD.FTZ R11, R217, R10 ;  /* 0x0000000ad90b7221 */ /* 0x008fce0000010000 */
[----:B------:R-:W3:Y:S01]  /*be40*/  MUFU.EX2 R218, R218 ;  /* 0x000000da00da7308 */ /* 0x000ee20000000800 */
[----:B-1----:R-:W-:-:S07]  /*be50*/  FADD.FTZ R97, R15, R110 ;  /* 0x0000006e0f617221 */ /* 0x002fce0000010000 */
[----:B------:R-:W1:Y:S01]  /*be60*/  MUFU.EX2 R90, R90 ;  /* 0x0000005a005a7308 */ /* 0x000e620000000800 */
[----:B--2---:R-:W-:-:S07]  /*be70*/  FADD.FTZ R11, R152, R11 ;  /* 0x0000000b980b7221 */ /* 0x004fce0000010000 */
[----:B------:R-:W2:Y:S01]  /*be80*/  MUFU.EX2 R219, R219 ;  /* 0x000000db00db7308 */ /* 0x000ea20000000800 */
[----:B---3--:R-:W-:-:S07]  /*be90*/  FADD.FTZ R10, R218, R97 ;  /* 0x00000061da0a7221 */ /* 0x008fce0000010000 */
[----:B------:R-:W3:Y:S01]  /*bea0*/  MUFU.EX2 R95, R95 ;  /* 0x0000005f005f7308 */ /* 0x000ee20000000800 */
[----:B-1----:R-:W-:Y:S01]  /*beb0*/  FADD.FTZ R110, R90, R11 ;  /* 0x0000000b5a6e7221 */ /* 0x002fe20000010000 */
[----:B--2---:R-:W-:-:S03]  /*bec0*/  FADD.FTZ R10, R219, R10 ;  /* 0x0000000adb0a7221 */ /* 0x004fc60000010000 */
[----:B---3--:R-:W-:Y:S01]  /*bed0*/  FADD.FTZ R11, R95, R110 ;  /* 0x0000006e5f0b7221 */ /* 0x008fe20000010000 */
[----:B------:R-:W-:Y:S06]  /*bee0*/  @!P0 BRA `(.L_x_145) ;  /* 0x0000000000048947 */ /* 0x000fec0003800000 */
[----:B------:R-:W-:Y:S01]  /*bef0*/  BPT.TRAP 0x1 ;  /* 0x000000040000795c */ /* 0x000fe20000300000 */
.L_x_145:
[----:B------:R-:W2:Y:S01]  /*bf00*/  LDL R99, [R1] ;  /* 0x0000000001637983 */ /* 0x000ea20000100800 */
[----:B------:R-:W-:Y:S01]  /*bf10*/  ISETP.NE.AND P1, PT, R22, RZ, PT ;  /* 0x000000ff1600720c */ /* 0x000fe20003f25270 */
[----:B------:R-:W-:Y:S01]  /*bf20*/  UMOV UR60, UR61 ;  /* 0x0000003d003c7c82 */ /* 0x000fe20008000000 */
[----:B------:R-:W-:Y:S01]  /*bf30*/  MOV R97, UR37 ;  /* 0x0000002500617c02 */ /* 0x000fe20008000f00 */
[----:B------:R-:W-:Y:S01]  /*bf40*/  UMOV UR37, UR38 ;  /* 0x0000002600257c82 */ /* 0x000fe20008000000 */
[----:B------:R-:W-:Y:S01]  /*bf50*/  F2FP.BF16.F32.PACK_AB R196, R14, R196 ;  /* 0x000000c40ec4723e */ /* 0x000fe200000010ff */
[----:B------:R-:W-:Y:S01]  /*bf60*/  FMUL.FTZ R26, R26, R12 ;  /* 0x0000000c1a1a7220 */ /* 0x000fe20000410000 */
[----:B------:R-:W-:Y:S01]  /*bf70*/  F2FP.BF16.F32.PACK_AB R218, R219, R218 ;  /* 0x000000dadbda723e */ /* 0x000fe200000010ff */
[-C--:B------:R-:W-:Y:S01]  /*bf80*/  FMUL.FTZ R27, R27, R12.reuse ;  /* 0x0000000c1b1b7220 */ /* 0x080fe20000410000 */
[-C--:B------:R-:W-:Y:S01]  /*bf90*/  FMUL.FTZ R30, R30, R12.reuse ;  /* 0x0000000c1e1e7220 */ /* 0x080fe20000410000 */
[-C--:B------:R-:W-:Y:S01]  /*bfa0*/  FMUL.FTZ R31, R31, R12.reuse ;  /* 0x0000000c1f1f7220 */ /* 0x080fe20000410000 */
[-C--:B------:R-:W-:Y:S01]  /*bfb0*/  FMUL.FTZ R34, R34, R12.reuse ;  /* 0x0000000c22227220 */ /* 0x080fe20000410000 */
[-C--:B------:R-:W-:Y:S01]  /*bfc0*/  FMUL.FTZ R35, R35, R12.reuse ;  /* 0x0000000c23237220 */ /* 0x080fe20000410000 */
[-C--:B------:R-:W-:Y:S01]  /*bfd0*/  FMUL.FTZ R38, R38, R12.reuse ;  /* 0x0000000c26267220 */ /* 0x080fe20000410000 */
[----:B------:R-:W-:Y:S01]  /*bfe0*/  @P1 LEA R97, R97, UR39, 0x3 ;  /* 0x0000002761611c11 */ /* 0x000fe2000f8e18ff */
[-C--:B------:R-:W-:Y:S01]  /*bff0*/  FMUL.FTZ R39, R39, R12.reuse ;  /* 0x0000000c27277220 */ /* 0x080fe20000410000 */
[-C--:B------:R-:W-:Y:S01]  /*c000*/  FMUL.FTZ R42, R42, R12.reuse ;  /* 0x0000000c2a2a7220 */ /* 0x080fe20000410000 */
[-C--:B------:R-:W-:Y:S01]  /*c010*/  FMUL.FTZ R43, R43, R12.reuse ;  /* 0x0000000c2b2b7220 */ /* 0x080fe20000410000 */
[----:B------:R-:W-:Y:S01]  /*c020*/  FMUL.FTZ R46, R46, R12 ;  /* 0x0000000c2e2e7220 */ /* 0x000fe20000410000 */
[----:B------:R-:W-:-:S02]  /*c030*/  @P1 VIADD R97, R97, 0x34860 ;  /* 0x0003486061611836 */ /* 0x000fc40000000000 */
        /* <DEDUP_REMOVED lines=86> */
[----:B------:R-:W-:Y:S01]  /*c5a0*/  IMAD.MOV.U32 R14, RZ, RZ, R91 ;  /* 0x000000ffff0e7224 */ /* 0x000fe200078e005b */
[----:B------:R-:W-:Y:S01]  /*c5b0*/  F2FP.BF16.F32.PACK_AB R210, R149, R210 ;  /* 0x000000d295d2723e */ /* 0x000fe200000010ff */
[----:B------:R-:W-:Y:S01]  /*c5c0*/  IMAD.MOV.U32 R12, RZ, RZ, R89 ;  /* 0x000000ffff0c7224 */ /* 0x000fe200078e0059 */
[----:B------:R-:W-:-:S02]  /*c5d0*/  F2FP.BF16.F32.PACK_AB R211, R146, R211 ;  /* 0x000000d392d3723e */ /* 0x000fc400000010ff */
[----:B------:R-:W-:Y:S02]  /*c5e0*/  F2FP.BF16.F32.PACK_AB R212, R145, R212 ;  /* 0x000000d491d4723e */ /* 0x000fe400000010ff */
[----:B------:R-:W-:Y:S02]  /*c5f0*/  F2FP.BF16.F32.PACK_AB R213, R148, R213 ;  /* 0x000000d594d5723e */ /* 0x000fe400000010ff */
[----:B------:R-:W-:Y:S02]  /*c600*/  F2FP.BF16.F32.PACK_AB R214, R137, R214 ;  /* 0x000000d689d6723e */ /* 0x000fe400000010ff */
[----:B------:R-:W-:Y:S02]  /*c610*/  F2FP.BF16.F32.PACK_AB R215, R150, R215 ;  /* 0x000000d796d7723e */ /* 0x000fe400000010ff */
[----:B------:R-:W-:Y:S02]  /*c620*/  F2FP.BF16.F32.PACK_AB R216, R15, R216 ;  /* 0x000000d80fd8723e */ /* 0x000fe400000010ff */
[----:B------:R-:W-:-:S02]  /*c630*/  F2FP.BF16.F32.PACK_AB R217, R152, R217 ;  /* 0x000000d998d9723e */ /* 0x000fc400000010ff */
[----:B------:R-:W-:Y:S02]  /*c640*/  F2FP.BF16.F32.PACK_AB R219, R95, R90 ;  /* 0x0000005a5fdb723e */ /* 0x000fe400000010ff */
[----:B--2---:R-:W-:-:S04]  /*c650*/  @P1 PRMT R97, R99, 0x654, R97 ;  /* 0x0000065463611816 */ /* 0x004fc80000000061 */
[----:B------:R1:W-:Y:S01]  /*c660*/  @P1 SYNCS.ARRIVE.TRANS64.RED.A1T0 RZ, [R97+URZ], RZ ;  /* 0x000000ff61ff19a7 */ /* 0x0003e2000810043f */
[C---:B------:R-:W-:Y:S01]  /*c670*/  ISETP.GT.AND P1, PT, R13.reuse, RZ, PT ;  /* 0x000000ff0d00720c */ /* 0x040fe20003f24270 */
[----:B------:R-:W-:-:S12]  /*c680*/  VIADD R13, R13, 0xffffffff ;  /* 0xffffffff0d0d7836 */ /* 0x000fd80000000000 */
[----:B-1----:R-:W-:Y:S05]  /*c690*/  @P1 BRA `(.L_x_146) ;  /* 0xffffffa800381947 */ /* 0x002fea000383ffff */
.L_x_135:
[----:B------:R-:W-:Y:S06]  /*c6a0*/  BAR.ARV 0x8, 0x120 ;  /* 0x0204800000007b1d */ /* 0x000fec0000002000 */
[----:B------:R-:W-:Y:S05]  /*c6b0*/  @!P0 BRA `(.L_x_147) ;  /* 0x0000000000048947 */ /* 0x000fea0003800000 */
[----:B------:R-:W-:Y:S01]  /*c6c0*/  BPT.TRAP 0x1 ;  /* 0x000000040000795c */ /* 0x000fe20000300000 */
.L_x_147:
[----:B------:R-:W-:Y:S01]  /*c6d0*/  ULEA UR5, UR38, UR39, 0x3 ;  /* 0x0000002726057291 */ /* 0x000fe2000f8e183f */
[----:B------:R-:W-:-:S05]  /*c6e0*/  IMAD.U32 R0, RZ, RZ, UR61 ;  /* 0x0000003dff007e24 */ /* 0x000fca000f8e00ff */
[----:B------:R-:W-:-:S04]  /*c6f0*/  SHF.L.U32 R0, R0, 0x1f, RZ ;  /* 0x0000001f00007819 */ /* 0x000fc800000006ff */
[----:B------:R1:W2:Y:S01]  /*c700*/  SYNCS.PHASECHK.TRANS64.TRYWAIT P1, [UR5+0x34850], R0 ;  /* 0x03485000ff0075a7 */ /* 0x0002a20008020145 */
[----:B------:R-:W-:Y:S05]  /*c710*/  @!P0 BRA `(.L_x_148) ;  /* 0x0000000000048947 */ /* 0x000fea0003800000 */
[----:B------:R-:W-:Y:S01]  /*c720*/  BPT.TRAP 0x1 ;  /* 0x000000040000795c */ /* 0x000fe20000300000 */
.L_x_148:
[----:B--2---:R-:W-:Y:S05]  /*c730*/  @P1 BRA `(.L_x_149) ;  /* 0x0000000000081947 */ /* 0x004fea0003800000 */
[----:B------:R-:W2:Y:S02]  /*c740*/  SYNCS.PHASECHK.TRANS64.TRYWAIT P1, [UR5+0x34850], R0 ;  /* 0x03485000ff0075a7 */ /* 0x000ea40008020145 */
[----:B--2---:R-:W-:Y:S05]  /*c750*/  @!P1 BRA `(.L_x_150) ;  /* 0x0000004400f89947 */ /* 0x004fea0003800000 */
.L_x_149:
[----:B------:R-:W-:Y:S01]  /*c760*/  UIADD3 UR4, UR39, 0x400, URZ ;  /* 0x0000040027047890 */ /* 0x000fe2000fffe03f */
[----:B------:R-:W-:Y:S01]  /*c770*/  WARPGROUP.ARRIVE ;  /* 0x00000000000079c5 */ /* 0x000fe20000000000 */
[----:B------:R-:W-:Y:S01]  /*c780*/  UMOV UR7, 0x40000040 ;  /* 0x4000004000077882 */ /* 0x000fe20000000000 */
[----:B--2---:R-:W2:Y:S01]  /*c790*/  SHFL.BFLY PT, R3, R10, 0x2, 0x1f ;  /* 0x0c401f000a037f89 */ /* 0x004ea200000e0000 */
[----:B------:R-:W-:Y:S01]  /*c7a0*/  USHF.R.U32.HI UR4, URZ, 0x4, UR4 ;  /* 0x000000043f047899 */ /* 0x000fe20008011604 */
[----:B------:R-:W-:Y:S01]  /*c7b0*/  IMAD.MOV.U32 R4, RZ, RZ, RZ ;  /* 0x000000ffff047224 */ /* 0x000fe200078e00ff */
[----:B------:R-:W-:Y:S01]  /*c7c0*/  MOV R7, RZ ;  /* 0x000000ff00077202 */ /* 0x000fe20000000f00 */
[----:B-1----:R-:W1:Y:S01]  /*c7d0*/  SHFL.BFLY PT, R0, R11, 0x2, 0x1f ;  /* 0x0c401f000b007f89 */ /* 0x002e6200000e0000 */
[----:B------:R-:W-:-:S04]  /*c7e0*/  ULOP3.LUT UR4, UR4, 0x3fff, URZ, 0xc0, !UPT ;  /* 0x00003fff04047892 */ /* 0x000fc8000f8ec03f */
[----:B------:R-:W-:-:S04]  /*c7f0*/  ULOP3.LUT UR4, UR4, 0x5800000, URZ, 0xfc, !UPT ;  /* 0x0580000004047892 */ /* 0x000fc8000f8efc3f */
[----:B------:R-:W-:-:S07]  /*c800*/  UIMAD UR4, UR38, 0xb00, UR4 ;  /* 0x00000b00260478a4 */ /* 0x000fce000f8e0204 */
[----:B------:R-:W-:Y:S02]  /*c810*/  UMOV UR6, UR4 ;  /* 0x0000000400067c82 */ /* 0x000fe40008000000 */
[----:B------:R-:W-:Y:S01]  /*c820*/  HGMMA.64x128x16.F32.BF16 R24, R176, gdesc[UR4].tnspB, R24, gsb0 ;  /* 0x41e00004b0187df0 */ /* 0x000fe20008001818 */
[----:B------:R-:W-:Y:S01]  /*c830*/  UIADD3 UR6, UR4, 0x80, URZ ;  /* 0x0000008004067890 */ /* 0x000fe2000fffe03f */
[----:B--2---:R-:W-:Y:S01]  /*c840*/  FADD.FTZ R3, R3, R10 ;  /* 0x0000000a03037221 */ /* 0x004fe20000010000 */
[----:B------:R-:W-:Y:S01]  /*c850*/  UMOV UR7, 0x40000040 ;  /* 0x4000004000077882 */ /* 0x000fe20000000000 */
[----:B-1----:R-:W-:-:S03]  /*c860*/  FADD.FTZ R2, R0, R11 ;  /* 0x0000000b00027221 */ /* 0x002fc60000010000 */
[----:B------:R-:W1:Y:S04]  /*c870*/  SHFL.BFLY PT, R0, R3, 0x1, 0x1f ;  /* 0x0c201f0003007f89 */ /* 0x000e6800000e0000 */
[----:B------:R-:W2:Y:S01]  /*c880*/  SHFL.BFLY PT, R5, R2, 0x1, 0x1f ;  /* 0x0c201f0002057f89 */ /* 0x000ea200000e0000 */
[----:B-1----:R-:W-:Y:S01]  /*c890*/  FADD.FTZ R9, R3, R0 ;  /* 0x0000000003097221 */ /* 0x002fe20000010000 */
[----:B------:R-:W-:Y:S02]  /*c8a0*/  IMAD.MOV.U32 R0, RZ, RZ, -0x800000 ;  /* 0xff800000ff007424 */ /* 0x000fe400078e00ff */
[----:B--2---:R-:W-:Y:S02]  /*c8b0*/  FADD.FTZ R12, R2, R5 ;  /* 0x00000005020c7221 */ /* 0x004fe40000010000 */
[----:B------:R-:W-:Y:S01]  /*c8c0*/  FSETP.NE.FTZ.AND P1, PT, R9, RZ, PT ;  /* 0x000000ff0900720b */ /* 0x000fe20003f35000 */
[----:B------:R-:W-:-:S02]  /*c8d0*/  IMAD.MOV.U32 R2, RZ, RZ, -0x800000 ;  /* 0xff800000ff027424 */ /* 0x000fc400078e00ff */
[----:B------:R-:W-:-:S10]  /*c8e0*/  FSETP.NE.FTZ.AND P2, PT, R12, RZ, PT ;  /* 0x000000ff0c00720b */ /* 0x000fd40003f55000 */
[----:B------:R-:W1:Y:S01]  /*c8f0*/  @P1 MUFU.LG2 R5, R9 ;  /* 0x0000000900051308 */ /* 0x000e620000000c00 */
[C---:B------:R-:W-:Y:S02]  /*c900*/  @P1 FMUL.FTZ R6, R88.reuse, 0.69314718246459960938 ;  /* 0x3f31721858061820 */ /* 0x040fe40000410000 */
[----:B------:R-:W-:-:S05]  /*c910*/  @P2 FMUL.FTZ R3, R88, 0.69314718246459960938 ;  /* 0x3f31721858032820 */ /* 0x000fca0000410000 */
[----:B------:R-:W2:Y:S08]  /*c920*/  @P2 MUFU.LG2 R8, R12 ;  /* 0x0000000c00082308 */ /* 0x000eb00000000c00 */
[----:B------:R3:W4:Y:S01]  /*c930*/  @P1 MUFU.RCP R4, R9 ;  /* 0x0000000900041308 */ /* 0x0007220000001000 */
[----:B-1----:R-:W-:-:S04]  /*c940*/  @P1 FMUL.FTZ R5, R5, 0.69314718246459960938 ;  /* 0x3f31721805051820 */ /* 0x002fc80000410000 */
[----:B------:R-:W-:-:S03]  /*c950*/  @P1 FFMA.FTZ R2, R6, R89, R5 ;  /* 0x0000005906021223 */ /* 0x000fc60000010005 */
[----:B------:R3:W1:Y:S01]  /*c960*/  @P2 MUFU.RCP R7, R12 ;  /* 0x0000000c00072308 */ /* 0x0006620000001000 */
[----:B--2---:R-:W-:-:S04]  /*c970*/  @P2 FMUL.FTZ R8, R8, 0.69314718246459960938 ;  /* 0x3f31721808082820 */ /* 0x004fc80000410000 */
[----:B------:R-:W-:Y:S01]  /*c980*/  @P2 FFMA.FTZ R0, R3, R91, R8 ;  /* 0x0000005b03002223 */ /* 0x000fe20000010008 */
        /* <DEDUP_REMOVED lines=50> */
[----:B-1-34-:R-:W-:Y:S05]  /*ccb0*/  @!P0 BRA `(.L_x_151) ;  /* 0x0000000000048947 */ /* 0x01afea0003800000 */
[----:B------:R-:W-:Y:S01]  /*ccc0*/  BPT.TRAP 0x1 ;  /* 0x000000040000795c */ /* 0x000fe20000300000 */
.L_x_151:
[----:B------:R-:W2:Y:S01]  /*ccd0*/  LDL R9, [R1] ;  /* 0x0000000001097983 */ /* 0x000ea20000100800 */
[----:B------:R-:W-:Y:S01]  /*cce0*/  IADD3 R5, P0, R16, 0x20, RZ ;  /* 0x0000002010057810 */ /* 0x000fe20007f1e0ff */
[-C--:B------:R-:W-:Y:S01]  /*ccf0*/  FMUL.FTZ R8, R26, R7.reuse ;  /* 0x000000071a087220 */ /* 0x080fe20000410000 */
[----:B------:R-:W-:Y:S01]  /*cd00*/  ISETP.NE.AND P3, PT, R22, RZ, PT ;  /* 0x000000ff1600720c */ /* 0x000fe20003f65270 */
[----:B------:R-:W-:Y:S01]  /*cd10*/  IMAD.U32 R3, RZ, RZ, UR5 ;  /* 0x00000005ff037e24 */ /* 0x000fe2000f8e00ff */
[----:B------:R-:W-:Y:S01]  /*cd20*/  LOP3.LUT R26, R5, 0x380, RZ, 0xc0, !PT ;  /* 0x00000380051a7812 */ /* 0x000fe200078ec0ff */
[-C--:B------:R-:W-:Y:S01]  /*cd30*/  FMUL.FTZ R27, R27, R7.reuse ;  /* 0x000000071b1b7220 */ /* 0x080fe20000410000 */
[-C--:B------:R-:W-:Y:S01]  /*cd40*/  FMUL.FTZ R31, R31, R7.reuse ;  /* 0x000000071f1f7220 */ /* 0x080fe20000410000 */
[-C--:B------:R-:W-:Y:S01]  /*cd50*/  FMUL.FTZ R30, R30, R7.reuse ;  /* 0x000000071e1e7220 */ /* 0x080fe20000410000 */
[----:B------:R-:W-:Y:S01]  /*cd60*/  SHF.R.U64 R26, R26, 0x3, RZ ;  /* 0x000000031a1a7819 */ /* 0x000fe200000012ff */
[-C--:B------:R-:W-:Y:S01]  /*cd70*/  FMUL.FTZ R35, R35, R7.reuse ;  /* 0x0000000723237220 */ /* 0x080fe20000410000 */
[-C--:B------:R-:W-:Y:S01]  /*cd80*/  FMUL.FTZ R34, R34, R7.reuse ;  /* 0x0000000722227220 */ /* 0x080fe20000410000 */
[----:B------:R-:W-:Y:S01]  /*cd90*/  FMUL.FTZ R39, R39, R7 ;  /* 0x0000000727277220 */ /* 0x000fe20000410000 */
[----:B------:R-:W-:Y:S01]  /*cda0*/  LOP3.LUT R26, R26, R5, RZ, 0x3c, !PT ;  /* 0x000000051a1a7212 */ /* 0x000fe200078e3cff */
[----:B------:R-:W-:Y:S01]  /*cdb0*/  FMUL.FTZ R38, R38, R7 ;  /* 0x0000000726267220 */ /* 0x000fe20000410000 */
[----:B------:R-:W-:Y:S01]  /*cdc0*/  LOP3.LUT R5, R16, 0x380, RZ, 0xc0, !PT ;  /* 0x0000038010057812 */ /* 0x000fe200078ec0ff */
[----:B------:R-:W-:-:S02]  /*cdd0*/  @P3 VIADD R3, R3, 0x34860 ;  /* 0x0003486003033836 */ /* 0x000fc40000000000 */
[-C--:B------:R-:W-:Y:S01]  /*cde0*/  FMUL.FTZ R43, R43, R7.reuse ;  /* 0x000000072b2b7220 */ /* 0x080fe20000410000 */
[-C--:B------:R-:W-:Y:S01]  /*cdf0*/  FMUL.FTZ R42, R42, R7.reuse ;  /* 0x000000072a2a7220 */ /* 0x080fe20000410000 */
[----:B------:R-:W-:Y:S01]  /*ce00*/  SHF.R.U64 R5, R5, 0x3, RZ ;  /* 0x0000000305057819 */ /* 0x000fe200000012ff */
        /* <DEDUP_REMOVED lines=22> */
[C---:B------:R-:W-:Y:S01]  /*cf70*/  IADD3 R15, P6, R16.reuse, 0x4000, RZ ;  /* 0x00004000100f7810 */ /* 0x040fe20007fde0ff */
[-C--:B------:R-:W-:Y:S01]  /*cf80*/  FMUL.FTZ R25, R25, R4.reuse ;  /* 0x0000000419197220 */ /* 0x080fe20000410000 */
[----:B------:R-:W-:Y:S01]  /*cf90*/  IADD3 R7, P1, R16, 0x40, RZ ;  /* 0x0000004010077810 */ /* 0x000fe20007f3e0ff */
        /* <DEDUP_REMOVED lines=31> */
[----:B------:R-:W-:Y:S01]  /*d190*/  LOP3.LUT R4, R5, R16, RZ, 0x3c, !PT ;  /* 0x0000001005047212 */ /* 0x000fe200078e3cff */
[--C-:B------:R-:W-:Y:S01]  /*d1a0*/  IMAD.MOV.U32 R5, RZ, RZ, R17.reuse ;  /* 0x000000ffff057224 */ /* 0x100fe200078e0011 */
[----:B------:R-:W-:Y:S01]  /*d1b0*/  LOP3.LUT R14, R15, 0x380, RZ, 0xc0, !PT ;  /* 0x000003800f0e7812 */ /* 0x000fe200078ec0ff */
[----:B------:R-:W-:Y:S01]  /*d1c0*/  UIADD3 UR35, -UR36, URZ, URZ ;  /* 0x0000003f24237290 */ /* 0x000fe2000fffe13f */
[----:B------:R-:W-:Y:S01]  /*d1d0*/  LOP3.LUT R24, R7, 0x380, RZ, 0xc0, !PT ;  /* 0x0000038007187812 */ /* 0x000fe200078ec0ff */
[----:B------:R-:W-:Y:S01]  /*d1e0*/  ULDC UR4, c[0x0][0xdb4] ;  /* 0x00036d0000047ab9 */ /* 0x000fe20000000800 */
[----:B------:R-:W-:Y:S01]  /*d1f0*/  SHF.R.U64 R14, R14, 0x3, RZ ;  /* 0x000000030e0e7819 */ /* 0x000fe200000012ff */
[----:B------:R-:W-:Y:S01]  /*d200*/  ULDC UR5, c[0x0][0xda8] ;  /* 0x00036a0000057ab9 */ /* 0x000fe20000000800 */
[----:B------:R-:W-:Y:S01]  /*d210*/  R2UR UR7, R224 ;  /* 0x00000000e00772ca */ /* 0x000fe200000e0000 */
[----:B------:R-:W-:Y:S01]  /*d220*/  ULDC.64 UR8, c[0x0][0xb70] ;  /* 0x0002dc0000087ab9 */ /* 0x000fe20000000a00 */
[----:B------:R-:W-:Y:S01]  /*d230*/  SHF.R.U64 R24, R24, 0x3, RZ ;  /* 0x0000000318187819 */ /* 0x000fe200000012ff */
[----:B------:R-:W-:Y:S01]  /*d240*/  ULDC.64 UR12, c[0x0][0x208] ;  /* 0x00008200000c7ab9 */ /* 0x000fe20000000a00 */
[----:B------:R-:W-:Y:S01]  /*d250*/  LOP3.LUT R14, R14, R15, RZ, 0x3c, !PT ;  /* 0x0000000f0e0e7212 */ /* 0x000fe200078e3cff */
[----:B------:R-:W-:Y:S01]  /*d260*/  IMAD.X R15, RZ, RZ, R17, P6 ;  /* 0x000000ffff0f7224 */ /* 0x000fe200030e0611 */
[----:B------:R-:W-:-:S02]  /*d270*/  LOP3.LUT R24, R24, R7, RZ, 0x3c, !PT ;  /* 0x0000000718187212 */ /* 0x000fc400078e3cff */
[----:B------:R-:W-:Y:S02]  /*d280*/  R2UR UR6, R223 ;  /* 0x00000000df0672ca */ /* 0x000fe400000e0000 */
[C---:B------:R-:W-:Y:S02]  /*d290*/  IADD3 R21, P2, R16.reuse, 0x60, RZ ;  /* 0x0000006010157810 */ /* 0x040fe40007f5e0ff */
[C---:B------:R-:W-:Y:S01]  /*d2a0*/  IADD3 R11, P4, R16.reuse, 0x4040, RZ ;  /* 0x00004040100b7810 */ /* 0x040fe20007f9e0ff */
[----:B------:R-:W-:Y:S01]  /*d2b0*/  UIMAD UR35, UR4, UR35, UR7 ;  /* 0x00000023042372a4 */ /* 0x000fe2000f8e0207 */
[----:B------:R-:W-:Y:S01]  /*d2c0*/  LOP3.LUT R20, R21, 0x380, RZ, 0xc0, !PT ;  /* 0x0000038015147812 */ /* 0x000fe200078ec0ff */
[----:B------:R-:W-:Y:S01]  /*d2d0*/  UIADD3 UR34, -UR7, URZ, URZ ;  /* 0x0000003f07227290 */ /* 0x000fe2000fffe13f */
[----:B------:R-:W-:Y:S01]  /*d2e0*/  IADD3 R13, P5, R16, 0x4020, RZ ;  /* 0x00004020100d7810 */ /* 0x000fe20007fbe0ff */
[----:B------:R-:W-:Y:S01]  /*d2f0*/  USHF.R.S32.HI UR4, URZ, 0x1f, UR35 ;  /* 0x0000001f3f047899 */ /* 0x000fe20008011423 */
[----:B------:R-:W-:Y:S01]  /*d300*/  SHF.R.U64 R20, R20, 0x3, RZ ;  /* 0x0000000314147819 */ /* 0x000fe200000012ff */
[----:B------:R-:W-:Y:S01]  /*d310*/  USHF.R.S32.HI UR7, URZ, 0x1f, UR36 ;  /* 0x0000001f3f077899 */ /* 0x000fe20008011424 */
[----:B------:R-:W-:Y:S01]  /*d320*/  LOP3.LUT R10, R11, 0x380, RZ, 0xc0, !PT ;  /* 0x000003800b0a7812 */ /* 0x000fe200078ec0ff */
[----:B------:R-:W-:Y:S01]  /*d330*/  UIMAD UR34, UR5, UR34, UR6 ;  /* 0x00000022052272a4 */ /* 0x000fe2000f8e0206 */
[----:B------:R-:W-:Y:S01]  /*d340*/  LOP3.LUT R12, R13, 0x380, RZ, 0xc0, !PT ;  /* 0x000003800d0c7812 */ /* 0x000fe200078ec0ff */
[----:B------:R-:W-:Y:S01]  /*d350*/  UIMAD UR6, UR4, UR8, URZ ;  /* 0x00000008040672a4 */ /* 0x000fe2000f8e023f */
[----:B------:R-:W-:Y:S01]  /*d360*/  LOP3.LUT R20, R20, R21, RZ, 0x3c, !PT ;  /* 0x0000001514147212 */ /* 0x000fe200078e3cff */
[----:B------:R-:W-:Y:S01]  /*d370*/  USHF.L.U32 UR34, UR34, 0x7, URZ ;  /* 0x0000000722227899 */ /* 0x000fe2000800063f */
[----:B------:R-:W-:Y:S01]  /*d380*/  SHF.R.U64 R10, R10, 0x3, RZ ;  /* 0x000000030a0a7819 */ /* 0x000fe200000012ff */
[----:B------:R-:W-:Y:S01]  /*d390*/  UIMAD.WIDE.U32 UR4, UR35, UR8, URZ ;  /* 0x00000008230472a5 */ /* 0x000fe2000f8e003f */
[----:B------:R-:W-:Y:S01]  /*d3a0*/  IMAD.X R21, RZ, RZ, R17, P2 ;  /* 0x000000ffff157224 */ /* 0x000fe200010e0611 */
[----:B------:R-:W-:Y:S01]  /*d3b0*/  UIMAD UR6, UR35, UR9, UR6 ;  /* 0x00000009230672a4 */ /* 0x000fe2000f8e0206 */
[----:B------:R-:W-:-:S02]  /*d3c0*/  SHF.R.U64 R12, R12, 0x3, RZ ;  /* 0x000000030c0c7819 */ /* 0x000fc400000012ff */
[----:B------:R-:W-:Y:S01]  /*d3d0*/  LOP3.LUT R10, R10, R11, RZ, 0x3c, !PT ;  /* 0x0000000b0a0a7212 */ /* 0x000fe200078e3cff */
[----:B------:R-:W-:Y:S01]  /*d3e0*/  UIADD3 UR6, UR5, UR6, URZ ;  /* 0x0000000605067290 */ /* 0x000fe2000fffe03f */
[----:B------:R-:W-:Y:S01]  /*d3f0*/  LOP3.LUT R12, R12, R13, RZ, 0x3c, !PT ;  /* 0x0000000d0c0c7212 */ /* 0x000fe200078e3cff */
[--C-:B------:R-:W-:Y:S01]  /*d400*/  IMAD.X R11, RZ, RZ, R17.reuse, P4 ;  /* 0x000000ffff0b7224 */ /* 0x100fe200020e0611 */
[----:B------:R-:W-:Y:S01]  /*d410*/  F2FP.BF16.F32.PACK_AB R64, R65, R64 ;  /* 0x000000404140723e */ /* 0x000fe200000010ff */
[----:B------:R-:W-:Y:S01]  /*d420*/  IMAD.X R13, RZ, RZ, R17, P5 ;  /* 0x000000ffff0d7224 */ /* 0x000fe200028e0611 */
[----:B------:R-:W-:Y:S02]  /*d430*/  F2FP.BF16.F32.PACK_AB R65, R67, R66 ;  /* 0x000000424341723e */ /* 0x000fe400000010ff */
[----:B------:R-:W-:Y:S02]  /*d440*/  MOV R19, R10 ;  /* 0x0000000a00137202 */ /* 0x000fe40000000f00 */
        /* <DEDUP_REMOVED lines=8> */
[----:B------:R-:W-:Y:S02]  /*d4d0*/  F2FP.BF16.F32.PACK_AB R75, R79, R78 ;  /* 0x0000004e4f4b723e */ /* 0x000fe400000010ff */
[----:B------:R-:W-:Y:S02]  /*d4e0*/  F2FP.BF16.F32.PACK_AB R81, R83, R82 ;  /* 0x000000525351723e */ /* 0x000fe400000010ff */
[----:B------:R-:W-:Y:S02]  /*d4f0*/  F2FP.BF16.F32.PACK_AB R82, R85, R84 ;  /* 0x000000545552723e */ /* 0x000fe400000010ff */
[----:B------:R-:W-:Y:S02]  /*d500*/  F2FP.BF16.F32.PACK_AB R83, R87, R86 ;  /* 0x000000565753723e */ /* 0x000fe400000010ff */
[----:B------:R-:W-:-:S02]  /*d510*/  R2UR UR10, R220 ;  /* 0x00000000dc0a72ca */ /* 0x000fc400000e0000 */
[----:B--2---:R-:W-:-:S04]  /*d520*/  @P3 PRMT R3, R9, 0x654, R3 ;  /* 0x0000065409033816 */ /* 0x004fc80000000003 */
[----:B------:R1:W-:Y:S01]  /*d530*/  @P3 SYNCS.ARRIVE.TRANS64.RED.A1T0 RZ, [R3+URZ], RZ ;  /* 0x000000ff03ff39a7 */ /* 0x0003e2000810043f */
[----:B------:R-:W-:Y:S01]  /*d540*/  BAR.SYNC.DEFER_BLOCKING 0x1, 0x100 ;  /* 0x0044000000007b1d */ /* 0x000fe20000010000 */
[----:B------:R-:W-:-:S04]  /*d550*/  IADD3 R9, P3, R16, 0x4060, RZ ;  /* 0x0000406010097810 */ /* 0x000fc80007f7e0ff */
[----:B------:R-:W-:Y:S02]  /*d560*/  LOP3.LUT R7, R9, 0x380, RZ, 0xc0, !PT ;  /* 0x0000038009077812 */ /* 0x000fe400078ec0ff */
[----:B-1----:R-:W-:Y:S02]  /*d570*/  MOV R3, R4 ;  /* 0x0000000400037202 */ /* 0x002fe40000000f00 */
[----:B------:R-:W-:Y:S01]  /*d580*/  F2FP.BF16.F32.PACK_AB R5, R27, R8 ;  /* 0x000000081b05723e */ /* 0x000fe200000010ff */
[----:B------:R-:W-:Y:S01]  /*d590*/  IMAD.X R27, RZ, RZ, R17, P0 ;  /* 0x000000ffff1b7224 */ /* 0x000fe200000e0611 */
[----:B------:R-:W-:Y:S02]  /*d5a0*/  F2FP.BF16.F32.PACK_AB R4, R25, R6 ;  /* 0x000000061904723e */ /* 0x000fe400000010ff */
[----:B------:R-:W-:Y:S02]  /*d5b0*/  IADD3.X R25, RZ, R17, RZ, P1, !PT ;  /* 0x00000011ff197210 */ /* 0x000fe40000ffe4ff */
[----:B------:R-:W-:-:S02]  /*d5c0*/  F2FP.BF16.F32.PACK_AB R6, R29, R28 ;  /* 0x0000001c1d06723e */ /* 0x000fc400000010ff */
[----:B------:R-:W-:Y:S02]  /*d5d0*/  MOV R28, R26 ;  /* 0x0000001a001c7202 */ /* 0x000fe40000000f00 */
[----:B------:R-:W-:Y:S02]  /*d5e0*/  MOV R27, R24 ;  /* 0x00000018001b7202 */ /* 0x000fe40000000f00 */
[----:B------:R-:W-:Y:S02]  /*d5f0*/  MOV R25, R14 ;  /* 0x0000000e00197202 */ /* 0x000fe40000000f00 */
[----:B------:R-:W1:Y:S01]  /*d600*/  LDC.64 R14, c[0x0][0xb78] ;  /* 0x0002de00ff0e7b82 */ /* 0x000e620000000a00 */
[----:B------:R-:W-:Y:S02]  /*d610*/  SHF.R.U64 R8, R7, 0x3, RZ ;  /* 0x0000000307087819 */ /* 0x000fe400000012ff */
[----:B------:R-:W-:Y:S01]  /*d620*/  F2FP.BF16.F32.PACK_AB R7, R31, R30 ;  /* 0x0000001e1f07723e */ /* 0x000fe200000010ff */
[----:B------:R-:W-:Y:S01]  /*d630*/  VIADD R31, R227, UR34 ;  /* 0x00000022e31f7c36 */ /* 0x000fe20008000000 */
[----:B------:R-:W-:Y:S01]  /*d640*/  LOP3.LUT R8, R8, R9, RZ, 0x3c, !PT ;  /* 0x0000000908087212 */ /* 0x000fe200078e3cff */
[----:B------:R-:W-:Y:S01]  /*d650*/  IMAD.X R9, RZ, RZ, R17, P3 ;  /* 0x000000ffff097224 */ /* 0x000fe200018e0611 */
[----:B------:R-:W-:Y:S01]  /*d660*/  MOV R26, R20 ;  /* 0x00000014001a7202 */ /* 0x000fe20000000f00 */
[----:B------:R2:W-:Y:S01]  /*d670*/  STSM.16.M88.4 [R3], R4 ;  /* 0x0000000403007844 */ /* 0x0005e20000000200 */
[----:B------:R-:W-:Y:S01]  /*d680*/  LOP3.LUT P0, RZ, R222, 0x3, RZ, 0xc0, !PT ;  /* 0x00000003deff7812 */ /* 0x000fe2000780c0ff */
[----:B------:R-:W-:Y:S01]  /*d690*/  IMAD.U32 R21, RZ, RZ, UR5 ;  /* 0x00000005ff157e24 */ /* 0x000fe2000f8e00ff */
[----:B------:R-:W-:Y:S01]  /*d6a0*/  MOV R20, UR4 ;  /* 0x0000000400147c02 */ /* 0x000fe20008000f00 */
[----:B------:R-:W-:Y:S01]  /*d6b0*/  IMAD.U32 R21, RZ, RZ, UR6 ;  /* 0x00000006ff157e24 */ /* 0x000fe2000f8e00ff */
[----:B------:R-:W-:Y:S01]  /*d6c0*/  ULDC UR4, c[0x0][0xa88] ;  /* 0x0002a20000047ab9 */ /* 0x000fe20000000800 */
[----:B------:R-:W-:-:S02]  /*d6d0*/  MOV R24, R12 ;  /* 0x0000000c00187202 */ /* 0x000fc40000000f00 */
[----:B------:R-:W-:Y:S02]  /*d6e0*/  F2FP.BF16.F32.PACK_AB R12, R49, R48 ;  /* 0x00000030310c723e */ /* 0x000fe400000010ff */
[----:B------:R-:W-:Y:S02]  /*d6f0*/  F2FP.BF16.F32.PACK_AB R13, R51, R50 ;  /* 0x00000032330d723e */ /* 0x000fe400000010ff */
[----:B------:R-:W-:Y:S02]  /*d700*/  SHF.R.S32.HI R29, RZ, 0x1f, R31 ;  /* 0x0000001fff1d7819 */ /* 0x000fe4000001141f */
[----:B--2---:R-:W-:Y:S01]  /*d710*/  MOV R3, R8 ;  /* 0x0000000800037202 */ /* 0x004fe20000000f00 */
[----:B------:R-:W-:Y:S01]  /*d720*/  VIADD R9, R31, 0x8 ;  /* 0x000000081f097836 */ /* 0x000fe20000000000 */
[----:B------:R-:W-:Y:S01]  /*d730*/  F2FP.BF16.F32.PACK_AB R4, R33, R32 ;  /* 0x000000202104723e */ /* 0x000fe200000010ff */
[C---:B-1----:R-:W-:Y:S01]  /*d740*/  IMAD R8, R14.reuse, UR7, RZ ;  /* 0x000000070e087c24 */ /* 0x042fe2000f8e02ff */
[----:B------:R-:W-:Y:S01]  /*d750*/  F2FP.BF16.F32.PACK_AB R5, R35, R34 ;  /* 0x000000222305723e */ /* 0x000fe200000010ff */
[----:B------:R-:W-:Y:S01]  /*d760*/  IMAD.WIDE.U32 R20, R14, UR36, R20 ;  /* 0x000000240e147c25 */ /* 0x000fe2000f8e0014 */
[----:B------:R-:W-:-:S02]  /*d770*/  F2FP.BF16.F32.PACK_AB R6, R37, R36 ;  /* 0x000000242506723e */ /* 0x000fc400000010ff */
[----:B------:R-:W-:Y:S01]  /*d780*/  F2FP.BF16.F32.PACK_AB R7, R39, R38 ;  /* 0x000000262707723e */ /* 0x000fe200000010ff */
[----:B------:R-:W-:Y:S01]  /*d790*/  IMAD R30, R15, UR36, R8 ;  /* 0x000000240f1e7c24 */ /* 0x000fe2000f8e0208 */
[----:B------:R-:W-:Y:S02]  /*d7a0*/  ISETP.GE.OR P1, PT, R9, UR4, P0 ;  /* 0x0000000409007c0c */ /* 0x000fe40008726670 */
[----:B------:R-:W-:Y:S01]  /*d7b0*/  F2FP.BF16.F32.PACK_AB R8, R41, R40 ;  /* 0x000000282908723e */ /* 0x000fe200000010ff */
[----:B------:R1:W-:Y:S01]  /*d7c0*/  STSM.16.M88.4 [R28], R4 ;  /* 0x000000041c007844 */ /* 0x0003e20000000200 */
[----:B------:R-:W-:Y:S02]  /*d7d0*/  F2FP.BF16.F32.PACK_AB R9, R43, R42 ;  /* 0x0000002a2b09723e */ /* 0x000fe400000010ff */
[----:B------:R-:W-:Y:S02]  /*d7e0*/  F2FP.BF16.F32.PACK_AB R14, R53, R52 ;  /* 0x00000034350e723e */ /* 0x000fe400000010ff */
[----:B------:R-:W-:Y:S01]  /*d7f0*/  F2FP.BF16.F32.PACK_AB R15, R55, R54 ;  /* 0x00000036370f723e */ /* 0x000fe200000010ff */
[----:B------:R-:W-:Y:S01]  /*d800*/  STSM.16.M88.4 [R27], R8 ;  /* 0x000000081b007844 */ /* 0x000fe20000000200 */
[----:B------:R-:W-:-:S02]  /*d810*/  IADD3 R20, P2, R31, R20, RZ ;  /* 0x000000141f147210 */ /* 0x000fc40007f5e0ff */
[----:B------:R-:W-:Y:S01]  /*d820*/  ISETP.GE.OR P0, PT, R31, UR4, P0 ;  /* 0x000000041f007c0c */ /* 0x000fe20008706670 */
[----:B------:R-:W-:Y:S01]  /*d830*/  STSM.16.M88.4 [R26], R12 ;  /* 0x0000000c1a007844 */ /* 0x000fe20000000200 */
[----:B------:R-:W-:Y:S01]  /*d840*/  ULDC.64 UR4, c[0x0][0xb40] ;  /* 0x0002d00000047ab9 */ /* 0x000fe20000000a00 */
[----:B------:R-:W-:Y:S02]  /*d850*/  IADD3.X R29, R29, R21, R30, P2, !PT ;  /* 0x000000151d1d7210 */ /* 0x000fe400017fe41e */
[----:B-1----:R-:W-:Y:S02]  /*d860*/  F2FP.BF16.F32.PACK_AB R4, R57, R56 ;  /* 0x000000383904723e */ /* 0x002fe400000010ff */
[----:B------:R-:W-:Y:S02]  /*d870*/  F2FP.BF16.F32.PACK_AB R5, R59, R58 ;  /* 0x0000003a3b05723e */ /* 0x000fe400000010ff */
[----:B------:R-:W-:Y:S02]  /*d880*/  F2FP.BF16.F32.PACK_AB R6, R61, R60 ;  /* 0x0000003c3d06723e */ /* 0x000fe400000010ff */
[----:B------:R-:W-:-:S05]  /*d890*/  F2FP.BF16.F32.PACK_AB R7, R63, R62 ;  /* 0x0000003e3f07723e */ /* 0x000fca00000010ff */
[----:B------:R1:W-:Y:S04]  /*d8a0*/  STSM.16.M88.4 [R25], R4 ;  /* 0x0000000419007844 */ /* 0x0003e80000000200 */
[----:B------:R-:W-:Y:S04]  /*d8b0*/  STSM.16.M88.4 [R24], R64 ;  /* 0x0000004018007844 */ /* 0x000fe80000000200 */
[----:B------:R-:W-:Y:S04]  /*d8c0*/  STSM.16.M88.4 [R19], R72 ;  /* 0x0000004813007844 */ /* 0x000fe80000000200 */
[----:B------:R-:W-:Y:S01]  /*d8d0*/  STSM.16.M88.4 [R3], R80 ;  /* 0x0000005003007844 */ /* 0x000fe20000000200 */
[----:B------:R-:W-:Y:S01]  /*d8e0*/  @!PT LDS RZ, [RZ] ;  /* 0x00000000fffff984 */ /* 0x000fe20000000800 */
[----:B------:R-:W-:Y:S01]  /*d8f0*/  @!PT LDS RZ, [RZ] ;  /* 0x00000000fffff984 */ /* 0x000fe20000000800 */
[----:B------:R-:W-:Y:S01]  /*d900*/  @!PT LDS RZ, [RZ] ;  /* 0x00000000fffff984 */ /* 0x000fe20000000800 */
[----:B------:R-:W-:Y:S01]  /*d910*/  @!PT LDS RZ, [RZ] ;  /* 0x00000000fffff984 */ /* 0x000fe20000000800 */
[----:B------:R2:W-:Y:S06]  /*d920*/  MEMBAR.ALL.CTA ;  /* 0x0000000000007992 */ /* 0x0005ec0000008000 */
[----:B--2---:R-:W2:Y:S02]  /*d930*/  FENCE.VIEW.ASYNC.S ;  /* 0x00000000000073c6 */ /* 0x004ea40000000000 */
[----:B--2---:R-:W-:Y:S06]  /*d940*/  BAR.ARV 0x1, 0x120 ;  /* 0x0044800000007b1d */ /* 0x004fec0000002000 */
[C---:B-1----:R-:W-:Y:S01]  /*d950*/  LEA R4, P2, R20.reuse, UR4, 0x2 ;  /* 0x0000000414047c11 */ /* 0x042fe2000f8410ff */
[----:B------:R-:W-:Y:S01]  /*d960*/  ULDC UR4, c[0x0][0xc] ;  /* 0x0000030000047ab9 */ /* 0x000fe20000000800 */
[----:B------:R-:W1:Y:S01]  /*d970*/  SHFL.IDX PT, R6, R226, RZ, 0x1f ;  /* 0x00001fffe2067589 */ /* 0x000e6200000e0000 */
[----:B------:R-:W-:Y:S01]  /*d980*/  UIADD3 UR10, UR4, UR10, URZ ;  /* 0x0000000a040a7290 */ /* 0x000fe2000fffe03f */
[----:B------:R-:W-:-:S05]  /*d990*/  LEA.HI.X R5, R20, UR5, R29, 0x2, P2 ;  /* 0x0000000514057c11 */ /* 0x000fca00090f141d */
[----:B------:R2:W-:Y:S01]  /*d9a0*/  @!P0 STG.E desc[UR12][R4.64], R2 ;  /* 0x0000000204008986 */ /* 0x0005e2000c10190c */
[----:B------:R-:W-:-:S03]  /*d9b0*/  IMAD.U32 R220, RZ, RZ, UR10 ;  /* 0x0000000affdc7e24 */ /* 0x000fc6000f8e00ff */
[----:B------:R2:W-:Y:S01]  /*d9c0*/  @!P1 STG.E desc[UR12][R4.64+0x20], R0 ;  /* 0x0000200004009986 */ /* 0x0005e2000c10190c */
[----:B-1----:R-:W-:-:S13]  /*d9d0*/  ISETP.NE.AND P0, PT, R6, 0x7, PT ;  /* 0x000000070600780c */ /* 0x002fda0003f05270 */
[----:B--2---:R-:W-:Y:S05]  /*d9e0*/  @P0 BRA `(.L_x_152) ;  /* 0x0000000000640947 */ /* 0x004fea0003800000 */
        /* <DEDUP_REMOVED lines=11> */
[----:B------:R-:W-:Y:S01]  /*daa0*/  UMOV UR7, 0x40 ;  /* 0x0000004000077882 */ /* 0x000fe20000000000 */
[----:B------:R-:W-:-:S05]  /*dab0*/  UMOV UR8, 0x1 ;  /* 0x0000000100087882 */ /* 0x000fca0000000000 */
[----:B------:R1:W-:Y:S02]  /*dac0*/  UTMASTG.5D [UR32], [UR4] ;  /* 0x00000020040073b5 */ /* 0x0003e40008020000 */
[----:B-1----:R-:W-:Y:S01]  /*dad0*/  UMOV UR32, UR6 ;  /* 0x0000000600207c82 */ /* 0x002fe20008000000 */
[----:B------:R-:W-:Y:S01]  /*dae0*/  UMOV UR33, UR7 ;  /* 0x0000000700217c82 */ /* 0x000fe20008000000 */
[----:B------:R-:W-:Y:S01]  /*daf0*/  UIADD3 UR6, UR39, 0x34820, URZ ;  /* 0x0003482027067890 */ /* 0x000fe2000fffe03f */
[----:B------:R1:W-:Y:S03]  /*db00*/  UTMASTG.5D [UR32], [UR4] ;  /* 0x00000020040073b5 */ /* 0x0003e60008020000 */
[----:B------:R-:W-:Y:S02]  /*db10*/  UPRMT UR7, URZ, 0x654, UR6 ;  /* 0x000006543f077896 */ /* 0x000fe40008000006 */
[----:B------:R-:W-:Y:S01]  /*db20*/  UPRMT UR6, UR8, 0x654, UR6 ;  /* 0x0000065408067896 */ /* 0x000fe20008000006 */
[----:B------:R0:W-:Y:S01]  /*db30*/  UTMACMDFLUSH ;  /* 0x00000000000079b7 */ /* 0x0001e20000000000 */
[----:B------:R-:W-:-:S05]  /*db40*/  DEPBAR.LE SB0, 0x0 ;  /* 0x000080000000791a */ /* 0x000fca0000000000 */
[----:B------:R-:W-:Y:S02]  /*db50*/  SYNCS.ARRIVE.TRANS64.RED.A1T0 RZ, [UR7], RZ ;  /* 0x000000ffffff79a7 */ /* 0x000fe40008100407 */
[----:B-1----:R-:W-:Y:S03]  /*db60*/  SYNCS.ARRIVE.TRANS64.RED.A1T0 RZ, [UR6], RZ ;  /* 0x000000ffffff79a7 */ /* 0x002fe60008100406 */
.L_x_153:
[----:B------:R-:W-:Y:S05]  /*db70*/  BSYNC B0 ;  /* 0x0000000000007941 */ /* 0x000fea0003800000 */
.L_x_152:
[----:B------:R-:W1:Y:S01]  /*db80*/  LDC R0, c[0x0][0xda4] ;  /* 0x00036900ff007b82 */ /* 0x000e620000000800 */
[----:B------:R-:W-:Y:S01]  /*db90*/  R2UR UR5, R220 ;  /* 0x00000000dc0572ca */ /* 0x000fe200000e0000 */
[----:B------:R-:W-:Y:S01]  /*dba0*/  UIADD3 UR38, UR38, 0x1, URZ ;  /* 0x0000000126267890 */ /* 0x000fe2000fffe03f */
[----:B------:R-:W-:-:S03]  /*dbb0*/  VIADD R221, R221, 0x1 ;  /* 0x00000001dddd7836 */ /* 0x000fc60000000000 */
[----:B------:R-:W-:-:S04]  /*dbc0*/  UISETP.NE.AND UP0, UPT, UR38, 0x2, UPT ;  /* 0x000000022600788c */ /* 0x000fc8000bf05270 */
[----:B------:R-:W-:Y:S02]  /*dbd0*/  USEL UR4, URZ, 0x1, UP0 ;  /* 0x000000013f047887 */ /* 0x000fe40008000000 */
[----:B------:R-:W-:Y:S02]  /*dbe0*/  USEL UR38, UR38, URZ, UP0 ;  /* 0x0000003f26267287 */ /* 0x000fe40008000000 */
[----:B------:R-:W-:Y:S01]  /*dbf0*/  ULOP3.LUT UR61, UR61, UR4, URZ, 0x3c, !UPT ;  /* 0x000000043d3d7292 */ /* 0x000fe2000f8e3c3f */
[----:B-1----:R-:W-:-:S13]  /*dc00*/  ISETP.LE.AND P0, PT, R0, UR5, PT ;  /* 0x0000000500007c0c */ /* 0x002fda000bf03270 */
[----:B------:R-:W-:Y:S05]  /*dc10*/  @!P0 BRA `(.L_x_154) ;  /* 0xffffff3400b08947 */ /* 0x000fea000383ffff */
[----:B------:R-:W-:Y:S05]  /*dc20*/  EXIT ;  /* 0x000000000000794d */ /* 0x000fea0003800000 */
.L_x_126:
        /* <DEDUP_REMOVED lines=13> */
[----:B------:R-:W2:Y:S01]  /*dd00*/  LDL R3, [R1+0x1c] ;  /* 0x00001c0001037983 */ /* 0x000ea20000100800 */
[----:B------:R-:W1:Y:S01]  /*dd10*/  S2R R4, SR_TID.X ;  /* 0x0000000000047919 */ /* 0x000e620000002100 */
[----:B------:R-:W3:Y:S02]  /*dd20*/  S2UR UR4, SR_CTAID.X ;  /* 0x00000000000479c3 */ /* 0x000ee40000002500 */
[----:B---3--:R-:W-:Y:S01]  /*dd30*/  IMAD.U32 R2, RZ, RZ, UR4 ;  /* 0x00000004ff027e24 */ /* 0x008fe2000f8e00ff */
[----:B-1----:R-:W-:-:S05]  /*dd40*/  LOP3.LUT P0, R0, R4, 0x1f, RZ, 0xc0, !PT ;  /* 0x0000001f04007812 */ /* 0x002fca000780c0ff */
[----:B------:R2:W-:Y:S04]  /*dd50*/  STL [R1+0x28], R0 ;  /* 0x0000280001007387 */ /* 0x0005e80000100800 */
[----:B------:R1:W-:Y:S01]  /*dd60*/  STL [R1+0x18], R2 ;  /* 0x0000180201007387 */ /* 0x0003e20000100800 */
[----:B------:R-:W-:-:S04]  /*dd70*/  LOP3.LUT P1, RZ, R4, 0x7f, RZ, 0xc0, !PT ;  /* 0x0000007f04ff7812 */ /* 0x000fc8000782c0ff */
[----:B------:R-:W-:Y:S01]  /*dd80*/  PLOP3.LUT P0, PT, P0, P1, PT, 0x8a, 0x0 ;  /* 0x000000000000781c */ /* 0x000fe20000703172 */
[----:B------:R-:W-:Y:S02]  /*dd90*/  IMAD.MOV.U32 R16, RZ, RZ, RZ ;  /* 0x000000ffff107224 */ /* 0x000fe400078e00ff */
[----:B------:R-:W-:Y:S01]  /*dda0*/  IMAD.MOV.U32 R17, RZ, RZ, 0x1 ;  /* 0x00000001ff117424 */ /* 0x000fe200078e00ff */
[----:B------:R-:W-:Y:S01]  /*ddb0*/  P2R R19, PR, RZ, 0x1 ;  /* 0x00000001ff137803 */ /* 0x000fe20000000000 */
[----:B------:R-:W-:Y:S01]  /*ddc0*/  ULDC.64 UR36, c[0x0][0x198] ;  /* 0x0000660000247ab9 */ /* 0x000fe20000000a00 */
[----:B------:R-:W-:Y:S01]  /*ddd0*/  ULDC UR38, c[0x0][0xc] ;  /* 0x0000030000267ab9 */ /* 0x000fe20000000800 */
[----:B--2---:R-:W-:-:S05]  /*dde0*/  LOP3.LUT R0, R3, 0x2, RZ, 0xfc, !PT ;  /* 0x0000000203007812 */ /* 0x004fca00078efcff */
[----:B------:R1:W-:Y:S04]  /*ddf0*/  STL [R1+0xc], R0 ;  /* 0x00000c0001007387 */ /* 0x0003e80000100800 */
[----:B------:R1:W-:Y:S02]  /*de00*/  STL [R1+0x24], RZ ;  /* 0x000024ff01007387 */ /* 0x0003e40000100800 */
.L_x_206:
        /* <DEDUP_REMOVED lines=14> */
[----:B--2---:R-:W-:-:S04]  /*def0*/  @P0 IMAD.HI.U32 R2, R4, R2, RZ ;  /* 0x0000000204020227 */ /* 0x004fc800078e00ff */
[----:B------:R-:W-:Y:S01]  /*df00*/  IMAD.MOV.U32 R6, RZ, RZ, R4 ;  /* 0x000000ffff067224 */ /* 0x000fe200078e0004 */
[----:B----4-:R-:W-:Y:S01]  /*df10*/  @P0 SHF.R.U32.HI R6, RZ, R3, R2 ;  /* 0x00000003ff060219 */ /* 0x010fe20000011602 */
[----:B------:R-:W1:Y:S04]  /*df20*/  LDC R4, c[0x0][0x2e0] ;  /* 0x0000b800ff047b82 */ /* 0x000e680000000800 */
[----:B------:R-:W-:Y:S01]  /*df30*/  IMAD.MOV.U32 R7, RZ, RZ, R6 ;  /* 0x000000ffff077224 */ /* 0x000fe200078e0006 */
[----:B------:R2:W-:Y:S03]  /*df40*/  STL [R1+0x10], R6 ;  /* 0x0000100601007387 */ /* 0x0005e60000100800 */
[----:B------:R-:W4:Y:S01]  /*df50*/  @P1 LDC.64 R2, c[0x0][0xdb8] ;  /* 0x00036e00ff021b82 */ /* 0x000f220000000a00 */
[----:B-1----:R-:W-:-:S02]  /*df60*/  IMAD R9, R4, UR4, RZ ;  /* 0x0000000404097c24 */ /* 0x002fc4000f8e02ff */
[----:B----4-:R-:W-:-:S05]  /*df70*/  @P1 IMAD.HI.U32 R2, R6, R2, RZ ;  /* 0x0000000206021227 */ /* 0x010fca00078e00ff */
[----:B------:R-:W-:Y:S02]  /*df80*/  @P1 SHF.R.U32.HI R7, RZ, R3, R2 ;  /* 0x00000003ff071219 */ /* 0x000fe40000011602 */
[----:B------:R-:W-:-:S03]  /*df90*/  MOV R2, 0x400 ;  /* 0x0000040000027802 */ /* 0x000fc60000000f00 */
[----:B------:R-:W-:Y:S01]  /*dfa0*/  IMAD.MOV R3, RZ, RZ, -R7 ;  /* 0x000000ffff037224 */ /* 0x000fe200078e0a07 */
[----:B---3--:R-:W-:Y:S01]  /*dfb0*/  LEA R8, R5, R2, 0x18 ;  /* 0x0000000205087211 */ /* 0x008fe200078ec0ff */
[----:B------:R2:W-:Y:S01]  /*dfc0*/  STL [R1], R7 ;  /* 0x0000000701007387 */ /* 0x0005e20000100800 */
[----:B------:R-:W-:-:S03]  /*dfd0*/  IADD3 R2, R9, 0xaf, RZ ;  /* 0x000000af09027810 */ /* 0x000fc60007ffe0ff */
[----:B------:R-:W-:Y:S01]  /*dfe0*/  VIADD R4, R8, 0x1e400 ;  /* 0x0001e40008047836 */ /* 0x000fe20000000000 */
[----:B------:R2:W-:Y:S01]  /*dff0*/  STL [R1+0x20], R9 ;  /* 0x0000200901007387 */ /* 0x0005e20000100800 */
[----:B------:R-:W-:-:S03]  /*e000*/  IMAD.HI R2, R2, 0x2e8ba2e9, RZ ;  /* 0x2e8ba2e902027827 */ /* 0x000fc600078e02ff */
[----:B------:R-:W-:Y:S01]  /*e010*/  LOP3.LUT P0, RZ, R4, 0x3ff, RZ, 0xc0, !PT ;  /* 0x000003ff04ff7812 */ /* 0x000fe2000780c0ff */
[----:B------:R-:W-:Y:S01]  /*e020*/  IMAD R4, R0, R3, R6 ;  /* 0x0000000300047224 */ /* 0x000fe200078e0206 */
[----:B------:R-:W-:Y:S01]  /*e030*/  SHF.R.U32.HI R3, RZ, 0x1f, R2 ;  /* 0x0000001fff037819 */ /* 0x000fe20000011602 */
[----:B------:R2:W-:Y:S03]  /*e040*/  STL [R1+0x8], R8 ;  /* 0x0000080801007387 */ /* 0x0005e60000100800 */
[----:B------:R-:W-:Y:S01]  /*e050*/  LEA.HI.SX32 R0, R2, R3, 0x1b ;  /* 0x0000000302007211 */ /* 0x000fe200078fdaff */
[----:B------:R2:W-:Y:S04]  /*e060*/  STL [R1+0x4], R4 ;  /* 0x0000040401007387 */ /* 0x0005e80000100800 */
[----:B------:R2:W-:Y:S02]  /*e070*/  STL [R1+0x14], R0 ;  /* 0x0000140001007387 */ /* 0x0005e40000100800 */
[----:B------:R-:W-:Y:S05]  /*e080*/  @!P0 BRA `(.L_x_156) ;  /* 0x0000000000408947 */ /* 0x000fea0003800000 */
[----:B------:R-:W-:Y:S01]  /*e090*/  MOV R2, 0x0 ;  /* 0x0000000000027802 */ /* 0x000fe20000000f00 */
[----:B------:R-:W-:Y:S01]  /*e0a0*/  ULDC.64 UR6, c[0x4][0xa0] ;  /* 0x0100280000067ab9 */ /* 0x000fe20000000a00 */
[----:B------:R-:W-:Y:S01]  /*e0b0*/  ULDC.64 UR8, c[0x4][0xa8] ;  /* 0x01002a0000087ab9 */ /* 0x000fe20000000a00 */
[----:B------:R-:W-:Y:S01]  /*e0c0*/  ULDC.64 UR4, c[0x4][0x28] ;  /* 0x01000a0000047ab9 */ /* 0x000fe20000000a00 */
[----:B--2---:R-:W-:Y:S01]  /*e0d0*/  IMAD.U32 R4, RZ, RZ, UR6 ;  /* 0x00000006ff047e24 */ /* 0x004fe2000f8e00ff */
[----:B------:R-:W-:Y:S01]  /*e0e0*/  MOV R10, UR4 ;  /* 0x00000004000a7c02 */ /* 0x000fe20008000f00 */
[----:B------:R-:W1:Y:S01]  /*e0f0*/  LDC.64 R2, c[0x4][R2] ;  /* 0x0100000002027b82 */ /* 0x000e620000000a00 */
[----:B------:R-:W-:Y:S02]  /*e100*/  IMAD.U32 R5, RZ, RZ, UR7 ;  /* 0x00000007ff057e24 */ /* 0x000fe4000f8e00ff */
[----:B------:R-:W-:Y:S02]  /*e110*/  IMAD.U32 R6, RZ, RZ, UR8 ;  /* 0x00000008ff067e24 */ /* 0x000fe4000f8e00ff */
[----:B------:R-:W-:-:S02]  /*e120*/  IMAD.U32 R7, RZ, RZ, UR9 ;  /* 0x00000009ff077e24 */ /* 0x000fc4000f8e00ff */
[----:B------:R-:W-:Y:S02]  /*e130*/  IMAD.U32 R11, RZ, RZ, UR5 ;  /* 0x00000005ff0b7e24 */ /* 0x000fe4000f8e00ff */
[----:B------:R-:W-:Y:S02]  /*e140*/  IMAD.MOV.U32 R8, RZ, RZ, 0x70 ;  /* 0x00000070ff087424 */ /* 0x000fe400078e00ff */
[----:B------:R-:W-:Y:S02]  /*e150*/  IMAD.MOV.U32 R12, RZ, RZ, 0x1 ;  /* 0x00000001ff0c7424 */ /* 0x000fe400078e00ff */
[----:B------:R-:W-:-:S07]  /*e160*/  IMAD.MOV.U32 R13, RZ, RZ, RZ ;  /* 0x000000ffff0d7224 */ /* 0x000fce00078e00ff */
[----:B------:R-:W-:-:S07]  /*e170*/  LEPC R20, `(.L_x_156) ;  /* 0x000000001014794e */ /* 0x000fce0000000000 */
[----:B-1----:R-:W-:Y:S05]  /*e180*/  CALL.ABS.NOINC R2 ;  /* 0x0000000002007343 */ /* 0x002fea0003c00000 */
.L_x_156:
[----:B------:R-:W2:Y:S02]  /*e190*/  LDL R2, [R1+0x8] ;  /* 0x0000080001027983 */ /* 0x000ea40000100800 */
[----:B--2---:R-:W-:-:S05]  /*e1a0*/  VIADD R0, R2, 0x400 ;  /* 0x0000040002007836 */ /* 0x004fca0000000000 */
        /* <DEDUP_REMOVED lines=10> */
[----:B------:R-:W-:Y:S01]  /*e250*/  MOV R13, RZ ;  /* 0x000000ff000d7202 */ /* 0x000fe20000000f00 */
[----:B------:R-:W-:Y:S02]  /*e260*/  IMAD.U32 R7, RZ, RZ, UR9 ;  /* 0x00000009ff077e24 */ /* 0x000fe4000f8e00ff */
[----:B------:R-:W-:-:S02]  /*e270*/  IMAD.U32 R10, RZ, RZ, UR4 ;  /* 0x00000004ff0a7e24 */ /* 0x000fc4000f8e00ff */
[----:B------:R-:W-:Y:S02]  /*e280*/  IMAD.U32 R11, RZ, RZ, UR5 ;  /* 0x00000005ff0b7e24 */ /* 0x000fe4000f8e00ff */
[----:B------:R-:W-:Y:S02]  /*e290*/  IMAD.MOV.U32 R8, RZ, RZ, 0x70 ;  /* 0x00000070ff087424 */ /* 0x000fe400078e00ff */
[----:B-1----:R-:W-:-:S07]  /*e2a0*/  IMAD.MOV.U32 R12, RZ, RZ, 0x1 ;  /* 0x00000001ff0c7424 */ /* 0x002fce00078e00ff */
[----:B------:R-:W-:-:S07]  /*e2b0*/  LEPC R20, `(.L_x_158) ;  /* 0x000000001014794e */ /* 0x000fce0000000000 */
[----:B--2---:R-:W-:Y:S05]  /*e2c0*/  CALL.ABS.NOINC R2 ;  /* 0x0000000002007343 */ /* 0x004fea0003c00000 */
.L_x_158:
[----:B------:R-:W-:Y:S01]  /*e2d0*/  MOV R2, 0x0 ;  /* 0x0000000000027802 */ /* 0x000fe20000000f00 */
[----:B------:R-:W-:Y:S01]  /*e2e0*/  ULDC.64 UR6, c[0x4][0xa0] ;  /* 0x0100280000067ab9 */ /* 0x000fe20000000a00 */
[----:B------:R-:W-:Y:S01]  /*e2f0*/  ULDC.64 UR8, c[0x4][0xa8] ;  /* 0x01002a0000087ab9 */ /* 0x000fe20000000a00 */
[----:B------:R-:W-:Y:S01]  /*e300*/  ULDC.64 UR4, c[0x4][0x38] ;  /* 0x01000e0000047ab9 */ /* 0x000fe20000000a00 */
[----:B------:R-:W-:Y:S01]  /*e310*/  IMAD.U32 R4, RZ, RZ, UR6 ;  /* 0x00000006ff047e24 */ /* 0x000fe2000f8e00ff */
[----:B------:R-:W-:Y:S01]  /*e320*/  MOV R8, 0x70 ;  /* 0x0000007000087802 */ /* 0x000fe20000000f00 */
[----:B------:R-:W1:Y:S01]  /*e330*/  LDC.64 R2, c[0x4][R2] ;  /* 0x0100000002027b82 */ /* 0x000e620000000a00 */
[----:B------:R-:W-:Y:S02]  /*e340*/  IMAD.U32 R5, RZ, RZ, UR7 ;  /* 0x00000007ff057e24 */ /* 0x000fe4000f8e00ff */
[----:B------:R-:W-:Y:S02]  /*e350*/  IMAD.U32 R6, RZ, RZ, UR8 ;  /* 0x00000008ff067e24 */ /* 0x000fe4000f8e00ff */
[----:B------:R-:W-:-:S02]  /*e360*/  IMAD.U32 R7, RZ, RZ, UR9 ;  /* 0x00000009ff077e24 */ /* 0x000fc4000f8e00ff */
[----:B------:R-:W-:Y:S02]  /*e370*/  IMAD.U32 R10, RZ, RZ, UR4 ;  /* 0x00000004ff0a7e24 */ /* 0x000fe4000f8e00ff */
[----:B------:R-:W-:Y:S02]  /*e380*/  IMAD.U32 R11, RZ, RZ, UR5 ;  /* 0x00000005ff0b7e24 */ /* 0x000fe4000f8e00ff */
[----:B------:R-:W-:Y:S02]  /*e390*/  IMAD.MOV.U32 R12, RZ, RZ, 0x1 ;  /* 0x00000001ff0c7424 */ /* 0x000fe400078e00ff */
[----:B------:R-:W-:-:S07]  /*e3a0*/  IMAD.MOV.U32 R13, RZ, RZ, RZ ;  /* 0x000000ffff0d7224 */ /* 0x000fce00078e00ff */
[----:B------:R-:W-:-:S07]  /*e3b0*/  LEPC R20, `(.L_x_157) ;  /* 0x000000001014794e */ /* 0x000fce0000000000 */
[----:B-1----:R-:W-:Y:S05]  /*e3c0*/  CALL.ABS.NOINC R2 ;  /* 0x0000000002007343 */ /* 0x002fea0003c00000 */
.L_x_157:
[----:B------:R-:W2:Y:S01]  /*e3d0*/  LDL R8, [R1+0x4] ;  /* 0x0000040001087983 */ /* 0x000ea20000100800 */
[----:B------:R-:W1:Y:S01]  /*e3e0*/  LDC R0, c[0x0][0x428] ;  /* 0x00010a00ff007b82 */ /* 0x000e620000000800 */
[----:B------:R-:W-:Y:S02]  /*e3f0*/  ULDC.64 UR4, c[0x0][0x9f8] ;  /* 0x00027e0000047ab9 */ /* 0x000fe40000000a00 */
[----:B------:R-:W3:Y:S04]  /*e400*/  LDL R6, [R1] ;  /* 0x0000000001067983 */ /* 0x000ee80000100800 */
[----:B------:R-:W4:Y:S01]  /*e410*/  LDL R7, [R1+0x28] ;  /* 0x0000280001077983 */ /* 0x000f220000100800 */
[----:B-1----:R-:W-:-:S03]  /*e420*/  ISETP.NE.AND P1, PT, R0, 0x1, PT ;  /* 0x000000010000780c */ /* 0x002fc60003f25270 */
[----:B------:R-:W4:Y:S01]  /*e430*/  LDL.LU R5, [R1+0x10] ;  /* 0x0000100001057983 */ /* 0x000f220000300800 */
[----:B------:R-:W-:Y:S01]  /*e440*/  ISETP.NE.U32.AND P0, PT, RZ, UR4, PT ;  /* 0x00000004ff007c0c */ /* 0x000fe2000bf05070 */
[----:B------:R-:W-:Y:S01]  /*e450*/  ULDC.64 UR6, c[0x0][0x208] ;  /* 0x0000820000067ab9 */ /* 0x000fe20000000a00 */
[----:B------:R-:W-:Y:S01]  /*e460*/  ULDC UR4, c[0x0][0xda8] ;  /* 0x00036a0000047ab9 */ /* 0x000fe20000000800 */
[----:B------:R-:W4:Y:S01]  /*e470*/  LDL R4, [R1+0x18] ;  /* 0x0000180001047983 */ /* 0x000f220000100800 */
[----:B------:R-:W-:-:S05]  /*e480*/  ISETP.NE.AND.EX P0, PT, RZ, UR5, PT, P0 ;  /* 0x00000005ff007c0c */ /* 0x000fca000bf05300 */
[----:B------:R-:W2:Y:S08]  /*e490*/  @P1 LDC R2, c[0x0][0x42c] ;  /* 0x00010b00ff021b82 */ /* 0x000eb00000000800 */
[----:B------:R-:W1:Y:S01]  /*e4a0*/  @P1 LDC R3, c[0x0][0x430] ;  /* 0x00010c00ff031b82 */ /* 0x000e620000000800 */
[----:B--2---:R-:W-:-:S04]  /*e4b0*/  @P1 IMAD.HI.U32 R2, R8, R2, RZ ;  /* 0x0000000208021227 */ /* 0x004fc800078e00ff */
[----:B------:R-:W-:Y:S01]  /*e4c0*/  IMAD.MOV.U32 R0, RZ, RZ, R8 ;  /* 0x000000ffff007224 */ /* 0x000fe200078e0008 */
[----:B-1----:R-:W-:Y:S02]  /*e4d0*/  @P1 SHF.R.U32.HI R0, RZ, R3, R2 ;  /* 0x00000003ff001219 */ /* 0x002fe40000011602 */
[----:B------:R-:W3:Y:S02]  /*e4e0*/  @P0 LDC.64 R2, c[0x0][0x9f8] ;  /* 0x00027e00ff020b82 */ /* 0x000ee40000000a00 */
[----:B---3--:R-:W-:-:S05]  /*e4f0*/  @P0 IMAD.WIDE R2, R6, 0x4, R2 ;  /* 0x0000000406020825 */ /* 0x008fca00078e0202 */
[----:B------:R1:W5:Y:S01]  /*e500*/  @P0 LDG.E R6, desc[UR6][R2.64] ;  /* 0x0000000602060981 */ /* 0x000362000c1e1900 */
[----:B----4-:R-:W-:Y:S01]  /*e510*/  ISETP.NE.AND P1, PT, R7, RZ, PT ;  /* 0x000000ff0700720c */ /* 0x010fe20003f25270 */
[----:B------:R-:W-:Y:S01]  /*e520*/  IMAD.MOV R7, RZ, RZ, -R5 ;  /* 0x000000ffff077224 */ /* 0x000fe200078e0a05 */
[----:B------:R-:W2:Y:S02]  /*e530*/  S2R R21, SR_CgaCtaId ;  /* 0x0000000000157919 */ /* 0x000ea40000008800 */
[----:B------:R-:W-:Y:S01]  /*e540*/  PLOP3.LUT P2, PT, P1, PT, PT, 0x8, 0x0 ;  /* 0x000000000000781c */ /* 0x000fe20000f4e170 */
[----:B------:R-:W-:-:S04]  /*e550*/  IMAD R7, R7, UR4, R4 ;  /* 0x0000000407077c24 */ /* 0x000fc8000f8e0204 */
[----:B------:R-:W-:-:S04]  /*e560*/  IMAD.SHL.U32 R7, R7, 0x80, RZ ;  /* 0x0000008007077824 */ /* 0x000fc800078e00ff */
[----:B------:R-:W-:-:S05]  /*e570*/  VOTEU.ALL UP1, P1 ;  /* 0x00000000003f7886 */ /* 0x000fca0000820000 */
[----:B------:R-:W-:-:S04]  /*e580*/  @!UP1 UIADD3 UR8, UP0, UR36, 0x270, URZ ;  /* 0x0000027024089890 */ /* 0x000fc8000ff1e03f */
[----:B------:R-:W-:-:S03]  /*e590*/  @!UP1 UIADD3.X UR9, URZ, UR37, URZ, UP0, !UPT ;  /* 0x000000253f099290 */ /* 0x000fc600087fe43f */
[----:B-1----:R-:W-:-:S09]  /*e5a0*/  VOTEU.ALL UP0, P1 ;  /* 0x00000000003f7886 */ /* 0x002fd20000800000 */
.L_x_159:
[----:B------:R-:W3:Y:S04]  /*e5b0*/  LDL R3, [R1] ;  /* 0x0000000001037983 */ /* 0x000ee80000100800 */
[----:B------:R-:W4:Y:S01]  /*e5c0*/  LDL R2, [R1+0x4] ;  /* 0x0000040001027983 */ /* 0x000f220000100800 */
[----:B------:R-:W-:Y:S01]  /*e5d0*/  UMOV UR4, URZ ;  /* 0x0000003f00047c82 */ /* 0x000fe20008000000 */
[----:B------:R-:W-:Y:S02]  /*e5e0*/  PLOP3.LUT P0, PT, P0, P2, PT, 0xa2, 0x0 ;  /* 0x000000000000781c */ /* 0x000fe40000705472 */
[----:B---3--:R-:W-:-:S08]  /*e5f0*/  @P2 R2UR P0, UR7, R3 ;  /* 0x00000000030722ca */ /* 0x008fd00000000000 */
[----:B------:R-:W-:Y:S02]  /*e600*/  PLOP3.LUT P0, PT, P0, P2, PT, 0xa2, 0x0 ;  /* 0x000000000000781c */ /* 0x000fe40000705472 */
[----:B----4-:R-:W-:-:S08]  /*e610*/  @P2 R2UR.OR P0, UR6, R2 ;  /* 0x00000000020622ca */ /* 0x010fd00000100000 */
        /* <DEDUP_REMOVED lines=8> */
.L_x_160:
[----:B------:R-:W3:Y:S04]  /*e6a0*/  LDL R3, [R1] ;  /* 0x0000000001037983 */ /* 0x000ee80000100800 */
[----:B------:R-:W4:Y:S01]  /*e6b0*/  LDL R2, [R1+0x4] ;  /* 0x0000040001027983 */ /* 0x000f220000100800 */
        /* <DEDUP_REMOVED lines=9> */
[----:B------:R-:W1:Y:S01]  /*e750*/  LDC.64 R2, c[0x0][0x3f8] ;  /* 0x0000fe00ff027b82 */ /* 0x000e620000000a00 */
[----:B--2---:R-:W-:Y:S01]  /*e760*/  LOP3.LUT R21, R21, 0x1, RZ, 0xc0, !PT ;  /* 0x0000000115157812 */ /* 0x004fe200078ec0ff */
[----:B------:R-:W-:-:S04]  /*e770*/  UMOV UR4, 0xffffffff ;  /* 0xffffffff00047882 */ /* 0x000fc80000000000 */
[C---:B------:R-:W-:Y:S02]  /*e780*/  IMAD R20, R21.reuse, 0x58, RZ ;  /* 0x0000005815147824 */ /* 0x040fe400078e02ff */
[----:B------:R-:W-:Y:S01]  /*e790*/  IMAD R21, R21, 0x1600, RZ ;  /* 0x0000160015157824 */ /* 0x000fe200078e02ff */
[----:B-1----:R-:W-:-:S04]  /*e7a0*/  ISETP.NE.U32.AND P0, PT, R2, RZ, PT ;  /* 0x000000ff0200720c */ /* 0x002fc80003f05070 */
[----:B------:R-:W-:-:S04]  /*e7b0*/  ISETP.NE.AND.EX P0, PT, R3, RZ, PT, P0 ;  /* 0x000000ff0300720c */ /* 0x000fc80003f05300 */
[----:B-----5:R-:W-:Y:S01]  /*e7c0*/  SEL R5, R6, RZ, !P0 ;  /* 0x000000ff06057207 */ /* 0x020fe20004000000 */
[----:B------:R-:W-:Y:S08]  /*e7d0*/  BRA.DIV UR4, `(.L_x_161) ;  /* 0x0000002604f07947 */ /* 0x000ff0000b800000 */
.L_x_222:
[----:B------:R-:W2:Y:S01]  /*e7e0*/  LDL R8, [R1+0x14] ;  /* 0x0000140001087983 */ /* 0x000ea20000100800 */
[----:B------:R-:W-:Y:S01]  /*e7f0*/  UMOV UR4, 0xffffffff ;  /* 0xffffffff00047882 */ /* 0x000fe20000000000 */
[--C-:B------:R-:W-:Y:S01]  /*e800*/  SHF.R.S32.HI R12, RZ, 0x1f, R6.reuse ;  /* 0x0000001fff0c7819 */ /* 0x100fe20000011406 */
[----:B------:R-:W-:Y:S01]  /*e810*/  IMAD.MOV.U32 R4, RZ, RZ, R6 ;  /* 0x000000ffff047224 */ /* 0x000fe200078e0006 */
[----:B--2---:R-:W-:Y:S01]  /*e820*/  IADD3 R8, R8, -0x1, RZ ;  /* 0xffffffff08087810 */ /* 0x004fe20007ffe0ff */
[----:B------:R-:W-:Y:S06]  /*e830*/  BRA.DIV UR4, `(.L_x_162) ;  /* 0x0000002a040c7947 */ /* 0x000fec000b800000 */
[----:B------:R-:W-:-:S13]  /*e840*/  ELECT P6, URZ, PT ;  /* 0x00000000003f782f */ /* 0x000fda00038c0000 */
.L_x_225:
[----:B------:R-:W-:Y:S05]  /*e850*/  @!P6 BRA `(.L_x_163) ;  /* 0x000000040010e947 */ /* 0x000fea0003800000 */
[----:B------:R-:W-:Y:S01]  /*e860*/  IMAD.MOV.U32 R18, RZ, RZ, R8 ;  /* 0x000000ffff127224 */ /* 0x000fe200078e0008 */
[----:B------:R-:W-:Y:S06]  /*e870*/  @!P0 BRA `(.L_x_164) ;  /* 0x00000000004c8947 */ /* 0x000fec0003800000 */
[----:B------:R-:W1:Y:S01]  /*e880*/  LDC R9, c[0x0][0x41c] ;  /* 0x00010700ff097b82 */ /* 0x000e620000000800 */
[----:B------:R-:W-:Y:S01]  /*e890*/  IMAD.MOV.U32 R5, RZ, RZ, R8 ;  /* 0x000000ffff057224 */ /* 0x000fe200078e0008 */
[----:B------:R-:W-:Y:S01]  /*e8a0*/  ULDC.64 UR4, c[0x0][0x408] ;  /* 0x0001020000047ab9 */ /* 0x000fe20000000a00 */
[----:B------:R-:W-:Y:S01]  /*e8b0*/  ULDC.64 UR6, c[0x0][0x208] ;  /* 0x0000820000067ab9 */ /* 0x000fe20000000a00 */
[----:B-1----:R-:W-:-:S13]  /*e8c0*/  ISETP.NE.AND P1, PT, R9, 0x1, PT ;  /* 0x000000010900780c */ /* 0x002fda0003f25270 */
[----:B------:R-:W1:Y:S02]  /*e8d0*/  @P1 LDC.64 R10, c[0x0][0x420] ;  /* 0x00010800ff0a1b82 */ /* 0x000e640000000a00 */
[----:B-1----:R-:W-:-:S05]  /*e8e0*/  @P1 IMAD.HI.U32 R10, R8, R10, RZ ;  /* 0x0000000a080a1227 */ /* 0x002fca00078e00ff */
[----:B------:R-:W-:-:S04]  /*e8f0*/  @P1 SHF.R.U32.HI R5, RZ, R11, R10 ;  /* 0x0000000bff051219 */ /* 0x000fc8000001160a */
[--C-:B------:R-:W-:Y:S01]  /*e900*/  SHF.R.S32.HI R11, RZ, 0x1f, R5.reuse ;  /* 0x0000001fff0b7819 */ /* 0x100fe20000011405 */
[--C-:B------:R-:W-:Y:S02]  /*e910*/  IMAD.MOV R18, RZ, RZ, -R5.reuse ;  /* 0x000000ffff127224 */ /* 0x100fe400078e0a05 */
[----:B------:R-:W-:Y:S02]  /*e920*/  IMAD.MOV.U32 R10, RZ, RZ, R5 ;  /* 0x000000ffff0a7224 */ /* 0x000fe400078e0005 */
[----:B------:R-:W-:Y:S02]  /*e930*/  IMAD R18, R9, R18, R8 ;  /* 0x0000001209127224 */ /* 0x000fe400078e0208 */
[----:B------:R-:W-:Y:S02]  /*e940*/  IMAD R9, R12, UR4, RZ ;  /* 0x000000040c097c24 */ /* 0x000fe4000f8e02ff */
[----:B------:R-:W-:-:S04]  /*e950*/  IMAD.WIDE.U32 R10, R6, UR4, R10 ;  /* 0x00000004060a7c25 */ /* 0x000fc8000f8e000a */
[----:B------:R-:W-:Y:S01]  /*e960*/  IMAD R5, R6, UR5, R9 ;  /* 0x0000000506057c24 */ /* 0x000fe2000f8e0209 */
[----:B------:R-:W-:-:S03]  /*e970*/  LEA R14, P1, R10, R2, 0x2 ;  /* 0x000000020a0e7211 */ /* 0x000fc600078210ff */
[----:B------:R-:W-:-:S05]  /*e980*/  IMAD.IADD R5, R11, 0x1, R5 ;  /* 0x000000010b057824 */ /* 0x000fca00078e0205 */
[----:B------:R-:W-:-:S05]  /*e990*/  LEA.HI.X R15, R10, R3, R5, 0x2, P1 ;  /* 0x000000030a0f7211 */ /* 0x000fca00008f1405 */
[----:B------:R1:W5:Y:S02]  /*e9a0*/  LDG.E R6, desc[UR6][R14.64] ;  /* 0x000000060e067981 */ /* 0x000364000c1e1900 */
.L_x_164:
[----:B------:R-:W2:Y:S01]  /*e9b0*/  S2R R9, SR_CgaCtaId ;  /* 0x0000000000097919 */ /* 0x000ea20000008800 */
[----:B------:R-:W-:-:S04]  /*e9c0*/  MOV R5, 0x400 ;  /* 0x0000040000057802 */ /* 0x000fc80000000f00 */
[----:B--2---:R-:W-:Y:S02]  /*e9d0*/  LEA R5, R9, R5, 0x18 ;  /* 0x0000000509057211 */ /* 0x004fe400078ec0ff */
[----:B------:R-:W-:-:S03]  /*e9e0*/  SHF.L.U32 R9, R17, 0x1f, RZ ;  /* 0x0000001f11097819 */ /* 0x000fc600000006ff */
[----:B------:R-:W-:-:S04]  /*e9f0*/  IMAD R5, R16, 0x8, R5 ;  /* 0x0000000810057824 */ /* 0x000fc800078e0205 */
[----:B------:R-:W2:Y:S02]  /*ea00*/  SYNCS.PHASECHK.TRANS64.TRYWAIT P1, [R5+URZ+0x34840], R9 ;  /* 0x03484009050075a7 */ /* 0x000ea4000802017f */
[----:B--2---:R-:W-:Y:S05]  /*ea10*/  @!P1 BRA `(.L_x_165) ;  /* 0x0000002400b49947 */ /* 0x004fea0003800000 */
.L_x_226:
[----:B------:R-:W3:Y:S01]  /*ea20*/  LDL R10, [R1+0xc] ;  /* 0x00000c00010a7983 */ /* 0x000ee20000100800 */
[----:B------:R-:W4:Y:S02]  /*ea30*/  S2R R11, SR_TID.X ;  /* 0x00000000000b7919 */ /* 0x000f240000002100 */
[----:B----4-:R-:W-:-:S13]  /*ea40*/  LOP3.LUT P1, RZ, R11, 0x7f, RZ, 0xc0, !PT ;  /* 0x0000007f0bff7812 */ /* 0x010fda000782c0ff */
[----:B--2---:R-:W-:-:S04]  /*ea50*/  @!P1 MOV R9, 0xb000 ;  /* 0x0000b00000099802 */ /* 0x004fc80000000f00 */
[----:B------:R3:W-:Y:S02]  /*ea60*/  @!P1 SYNCS.ARRIVE.TRANS64 RZ, [R5+URZ+0x34830], R9 ;  /* 0x0348300905ff99a7 */ /* 0x0007e4000800003f */
[----:B---3--:R-:W-:-:S04]  /*ea70*/  PRMT R9, R10, 0x9910, RZ ;  /* 0x000099100a097816 */ /* 0x008fc800000000ff */
[----:B------:R-:W-:-:S13]  /*ea80*/  ISETP.NE.AND P1, PT, R9, 0x2, PT ;  /* 0x000000020900780c */ /* 0x000fda0003f25270 */
[----:B------:R-:W-:Y:S05]  /*ea90*/  @P1 BRA `(.L_x_166) ;  /* 0x0000000000041947 */ /* 0x000fea0003800000 */
[----:B------:R-:W-:Y:S01]  /*eaa0*/  BPT.TRAP 0x1 ;  /* 0x000000040000795c */ /* 0x000fe20000300000 */
.L_x_166:
[----:B------:R-:W-:-:S13]  /*eab0*/  ISETP.NE.AND P1, PT, R19, RZ, PT ;  /* 0x000000ff1300720c */ /* 0x000fda0003f25270 */
[----:B------:R-:W-:Y:S05]  /*eac0*/  @P1 BRA `(.L_x_167) ;  /* 0x0000000000041947 */ /* 0x000fea0003800000 */
[----:B------:R-:W-:Y:S01]  /*ead0*/  BPT.TRAP 0x1 ;  /* 0x000000040000795c */ /* 0x000fe20000300000 */
.L_x_167:
[----:B------:R-:W2:Y:S01]  /*eae0*/  S2R R10, SR_CgaCtaId ;  /* 0x00000000000a7919 */ /* 0x000ea20000008800 */
[----:B------:R-:W-:Y:S01]  /*eaf0*/  MOV R9, 0x400 ;  /* 0x0000040000097802 */ /* 0x000fe20000000f00 */
[----:B------:R-:W-:Y:S01]  /*eb00*/  UIADD3 UR4, UP0, UR36, 0x370, URZ ;  /* 0x0000037024047890 */ /* 0x000fe2000ff1e03f */
[----:B------:R-:W-:Y:S01]  /*eb10*/  R2UR UR9, R5 ;  /* 0x00000000050972ca */ /* 0x000fe200000e0000 */
[----:B------:R-:W-:Y:S01]  /*eb20*/  IMAD R5, R16, 0x5800, R21 ;  /* 0x0000580010057824 */ /* 0x000fe200078e0215 */
[----:B------:R-:W-:Y:S01]  /*eb30*/  R2UR UR11, R18 ;  /* 0x00000000120b72ca */ /* 0x000fe200000e0000 */
[----:B------:R-:W-:Y:S01]  /*eb40*/  UMOV UR10, URZ ;  /* 0x0000003f000a7c82 */ /* 0x000fe20008000000 */
[----:B------:R-:W-:Y:S01]  /*eb50*/  R2UR UR5, R20 ;  /* 0x00000000140572ca */ /* 0x000fe200000e0000 */
[----:B------:R-:W-:Y:S01]  /*eb60*/  UMOV UR16, 0x30000 ;  /* 0x0003000000107882 */ /* 0x000fe20000000000 */
[----:B------:R-:W-:Y:S01]  /*eb70*/  R2UR UR12, R0 ;  /* 0x00000000000c72ca */ /* 0x000fe200000e0000 */
[----:B------:R-:W-:Y:S01]  /*eb80*/  UMOV UR7, 0x14f00000 ;  /* 0x14f0000000077882 */ /* 0x000fe20000000000 */
[----:B-----5:R-:W-:Y:S01]  /*eb90*/  R2UR UR13, R6 ;  /* 0x00000000060d72ca */ /* 0x020fe200000e0000 */
[----:B------:R-:W-:-:S04]  /*eba0*/  UMOV UR15, 0x40 ;  /* 0x00000040000f7882 */ /* 0x000fc80000000000 */
[----:B------:R-:W-:-:S04]  /*ebb0*/  UIADD3 UR9, UR9, 0x34830, URZ ;  /* 0x0003483009097890 */ /* 0x000fc8000fffe03f */
[----:B------:R-:W-:Y:S02]  /*ebc0*/  UIMAD UR11, UR11, 0xb0, UR5 ;  /* 0x000000b00b0b78a4 */ /* 0x000fe4000f8e0205 */
[----:B------:R-:W-:Y:S01]  /*ebd0*/  UIADD3.X UR5, URZ, UR37, URZ, UP0, !UPT ;  /* 0x000000253f057290 */ /* 0x000fe200087fe43f */
[----:B--2---:R-:W-:-:S05]  /*ebe0*/  LEA R9, R10, R9, 0x18 ;  /* 0x000000090a097211 */ /* 0x004fca00078ec0ff */
[----:B------:R-:W-:-:S05]  /*ebf0*/  IMAD R5, R5, 0x2, R9 ;  /* 0x0000000205057824 */ /* 0x000fca00078e0209 */
[----:B------:R-:W-:Y:S01]  /*ec00*/  R2UR UR6, R5 ;  /* 0x00000000050672ca */ /* 0x000fe200000e0000 */
[----:B------:R-:W-:-:S12]  /*ec10*/  IMAD.MOV.U32 R5, RZ, RZ, R6 ;  /* 0x000000ffff057224 */ /* 0x000fd800078e0006 */
[----:B------:R-:W-:Y:S02]  /*ec20*/  UIADD3 UR8, UR6, 0x1e400, URZ ;  /* 0x0001e40006087890 */ /* 0x000fe4000fffe03f */
[----:B------:R-:W-:-:S03]  /*ec30*/  UIADD3 UR14, UR6, 0x23c00, URZ ;  /* 0x00023c00060e7890 */ /* 0x000fc6000fffe03f */
[----:B------:R-:W-:-:S04]  /*ec40*/  UMOV UR6, 0x0 ;  /* 0x0000000000067882 */ /* 0x000fc80000000000 */
[----:B------:R2:W-:Y:S02]  /*ec50*/  UTMALDG.4D.MULTICAST [UR8], [UR4], UR16, desc[UR6] ;  /* 0x00000608040073b4 */ /* 0x0005e40008019810 */
[----:B--2---:R-:W-:Y:S01]  /*ec60*/  UMOV UR8, UR14 ;  /* 0x0000000e00087c82 */ /* 0x004fe20008000000 */
[----:B------:R-:W-:Y:S02]  /*ec70*/  UMOV UR10, UR15 ;  /* 0x0000000f000a7c82 */ /* 0x000fe40008000000 */
[----:B------:R2:W-:Y:S02]  /*ec80*/  UTMALDG.4D.MULTICAST [UR8], [UR4], UR16, desc[UR6] ;  /* 0x00000608040073b4 */ /* 0x0005e40008019810 */
[----:B--2---:R-:W-:Y:S01]  /*ec90*/  NOP ;  /* 0x0000000000007918 */ /* 0x004fe20000000000 */
.L_x_163:
[----:B-1----:R-:W2:Y:S04]  /*eca0*/  LDL.LU R15, [R1] ;  /* 0x00000000010f7983 */ /* 0x002ea80000300800 */
[----:B------:R-:W3:Y:S04]  /*ecb0*/  LDL.LU R14, [R1+0x4] ;  /* 0x00000400010e7983 */ /* 0x000ee80000300800 */
[----:B------:R-:W4:Y:S01]  /*ecc0*/  LDL R13, [R1+0x24] ;  /* 0x00002400010d7983 */ /* 0x000f220000100800 */
[----:B------:R-:W-:-:S03]  /*ecd0*/  MOV R10, 0x400 ;  /* 0x00000400000a7802 */ /* 0x000fc60000000f00 */
[----:B------:R-:W5:Y:S01]  /*ece0*/  LDL.LU R9, [R1+0x20] ;  /* 0x0000200001097983 */ /* 0x000f620000300800 */
[----:B------:R-:W1:Y:S01]  /*ecf0*/  S2R R11, SR_CgaCtaId ;  /* 0x00000000000b7919 */ /* 0x000e620000008800 */
[----:B------:R-:W-:Y:S05]  /*ed00*/  WARPSYNC.ALL ;  /* 0x0000000000007948 */ /* 0x000fea0003800000 */
[----:B------:R-:W-:-:S13]  /*ed10*/  ELECT P1, URZ, PT ;  /* 0x00000000003f782f */ /* 0x000fda0003820000 */
[C---:B------:R-:W-:Y:S01]  /*ed20*/  @P1 R2UR UR11, R7.reuse ;  /* 0x00000000070b12ca */ /* 0x040fe200000e0000 */
[----:B------:R-:W-:Y:S01]  /*ed30*/  UIADD3 UR4, UP0, UR36, 0x270, URZ ;  /* 0x0000027024047890 */ /* 0x000fe2000ff1e03f */
[----:B------:R-:W-:-:S03]  /*ed40*/  @P1 R2UR UR19, R7 ;  /* 0x00000000071312ca */ /* 0x000fc600000e0000 */
[----:B------:R-:W-:Y:S01]  /*ed50*/  UIADD3.X UR5, URZ, UR37, URZ, UP0, !UPT ;  /* 0x000000253f057290 */ /* 0x000fe200087fe43f */
[----:B-1----:R-:W-:-:S04]  /*ed60*/  LEA R10, R11, R10, 0x18 ;  /* 0x0000000a0b0a7211 */ /* 0x002fc800078ec0ff */
[----:B------:R-:W-:Y:S01]  /*ed70*/  R2UR UR16, R10 ;  /* 0x000000000a1072ca */ /* 0x000fe200000e0000 */
[----:B------:R-:W-:Y:S01]  /*ed80*/  @P1 IMAD.MOV.U32 R6, RZ, RZ, 0x8000 ;  /* 0x00008000ff061424 */ /* 0x000fe200078e00ff */
[----:B------:R-:W-:Y:S11]  /*ed90*/  BAR.SYNC.DEFER_BLOCKING 0x8, 0x120 ;  /* 0x0204800000007b1d */ /* 0x000ff60000010000 */
        /* <DEDUP_REMOVED lines=14> */
[C---:B---3--:R-:W-:Y:S02]  /*ee80*/  @P1 R2UR UR12, R14.reuse ;  /* 0x000000000e0c12ca */ /* 0x048fe400000e0000 */
[----:B------:R-:W-:Y:S02]  /*ee90*/  @P1 R2UR UR20, R14 ;  /* 0x000000000e1412ca */ /* 0x000fe400000e0000 */
[----:B----4-:R-:W-:-:S04]  /*eea0*/  LOP3.LUT R6, R13, 0x1, RZ, 0xc, !PT ;  /* 0x000000010d067812 */ /* 0x010fc800078e0cff */
[----:B------:R-:W-:-:S05]  /*eeb0*/  SHF.L.U32 R6, R6, 0x1f, RZ ;  /* 0x0000001f06067819 */ /* 0x000fca00000006ff */
[----:B------:R1:W-:Y:S02]  /*eec0*/  UTMALDG.4D [UR8], [UR4], desc[UR6] ;  /* 0x00000608040075b4 */ /* 0x0003e40008019000 */
[----:B------:R1:W-:Y:S01]  /*eed0*/  UTMALDG.4D [UR16], [UR4], desc[UR14] ;  /* 0x00000e10040075b4 */ /* 0x0003e20008019000 */
[----:B------:R-:W2:Y:S01]  /*eee0*/  SYNCS.PHASECHK.TRANS64.TRYWAIT P1, [R10+URZ+0x34820], R6 ;  /* 0x034820060a0075a7 */ /* 0x000ea2000802017f */
[----:B-----5:R-:W-:Y:S01]  /*eef0*/  ISETP.GE.AND P2, PT, R9, 0xb1, PT ;  /* 0x000000b10900780c */ /* 0x020fe20003f46270 */
[----:B-12---:R-:W-:-:S12]  /*ef00*/  @!P1 BRA `(.L_x_169) ;  /* 0x00000020008c9947 */ /* 0x006fd80003800000 */
.L_x_227:
[----:B------:R-:W-:Y:S05]  /*ef10*/  BSYNC B0 ;  /* 0x0000000000007941 */ /* 0x000fea0003800000 */
.L_x_168:
[----:B------:R-:W-:Y:S05]  /*ef20*/  @!P2 BRA `(.L_x_170) ;  /* 0x0000001400d4a947 */ /* 0x000fea0003800000 */
[----:B-1----:R-:W2:Y:S01]  /*ef30*/  LDL R7, [R1+0x14] ;  /* 0x0000140001077983 */ /* 0x002ea20000100800 */
[----:B------:R-:W-:Y:S02]  /*ef40*/  IMAD.MOV.U32 R6, RZ, RZ, 0x1 ;  /* 0x00000001ff067424 */ /* 0x000fe400078e00ff */
[----:B--2---:R-:W-:-:S05]  /*ef50*/  IMAD.MOV R14, RZ, RZ, -R7 ;  /* 0x000000ffff0e7224 */ /* 0x004fca00078e0a07 */
[----:B------:R-:W-:-:S05]  /*ef60*/  VIADDMNMX R14, R14, R6, 0xffffffff, !PT ;  /* 0xffffffff0e0e7446 */ /* 0x000fca0007800106 */
[----:B------:R-:W-:-:S05]  /*ef70*/  IMAD.IADD R6, R7, 0x1, R14 ;  /* 0x0000000107067824 */ /* 0x000fca00078e020e */
[----:B------:R-:W-:-:S04]  /*ef80*/  LOP3.LUT R6, R6, 0x1, RZ, 0xc0, !PT ;  /* 0x0000000106067812 */ /* 0x000fc800078ec0ff */
[----:B------:R-:W-:Y:S02]  /*ef90*/  ISETP.NE.U32.AND P1, PT, R6, 0x1, PT ;  /* 0x000000010600780c */ /* 0x000fe40003f25070 */
[----:B------:R-:W-:-:S11]  /*efa0*/  IADD3 R6, R7, -0x2, RZ ;  /* 0xfffffffe07067810 */ /* 0x000fd60007ffe0ff */
        /* <DEDUP_REMOVED lines=19> */
[----:B------:R-:W-:-:S04]  /*f0e0*/  IMAD.MOV R10, RZ, RZ, -R7 ;  /* 0x000000ffff0a7224 */ /* 0x000fc800078e0a07 */
[----:B------:R-:W-:Y:S02]  /*f0f0*/  IMAD R6, R15, R10, R6 ;  /* 0x0000000a0f067224 */ /* 0x000fe400078e0206 */
[----:B------:R-:W-:Y:S02]  /*f100*/  IMAD R15, R12, UR4, RZ ;  /* 0x000000040c0f7c24 */ /* 0x000fe4000f8e02ff */
[----:B------:R-:W-:Y:S02]  /*f110*/  IMAD.MOV.U32 R10, RZ, RZ, R7 ;  /* 0x000000ffff0a7224 */ /* 0x000fe400078e0007 */
[C---:B------:R-:W-:Y:S02]  /*f120*/  IMAD R7, R4.reuse, UR5, R15 ;  /* 0x0000000504077c24 */ /* 0x040fe4000f8e020f */
[----:B------:R-:W-:-:S04]  /*f130*/  IMAD.WIDE.U32 R10, R4, UR4, R10 ;  /* 0x00000004040a7c25 */ /* 0x000fc8000f8e000a */
[----:B------:R-:W-:Y:S01]  /*f140*/  IMAD.IADD R7, R7, 0x1, R11 ;  /* 0x0000000107077824 */ /* 0x000fe200078e020b */
[----:B------:R-:W-:-:S04]  /*f150*/  LEA R2, P1, R10, R2, 0x2 ;  /* 0x000000020a027211 */ /* 0x000fc800078210ff */
[----:B------:R-:W-:-:S05]  /*f160*/  LEA.HI.X R3, R10, R3, R7, 0x2, P1 ;  /* 0x000000030a037211 */ /* 0x000fca00008f1407 */
[----:B------:R1:W5:Y:S04]  /*f170*/  LDG.E R7, desc[UR6][R2.64] ;  /* 0x0000000602077981 */ /* 0x000368000c1e1900 */
.L_x_174:
[----:B-1----:R-:W1:Y:S01]  /*f180*/  S2R R3, SR_CgaCtaId ;  /* 0x0000000000037919 */ /* 0x002e620000008800 */
[----:B------:R-:W-:-:S04]  /*f190*/  MOV R2, 0x400 ;  /* 0x0000040000027802 */ /* 0x000fc80000000f00 */
[----:B-1----:R-:W-:Y:S02]  /*f1a0*/  LEA R2, R3, R2, 0x18 ;  /* 0x0000000203027211 */ /* 0x002fe400078ec0ff */
[----:B------:R-:W-:Y:S02]  /*f1b0*/  SHF.L.U32 R3, R13, 0x1f, RZ ;  /* 0x0000001f0d037819 */ /* 0x000fe400000006ff */
[----:B------:R-:W-:-:S04]  /*f1c0*/  LEA R2, R9, R2, 0x3 ;  /* 0x0000000209027211 */ /* 0x000fc800078e18ff */
[----:B------:R-:W1:Y:S02]  /*f1d0*/  SYNCS.PHASECHK.TRANS64.TRYWAIT P1, [R2+URZ+0x34840], R3 ;  /* 0x03484003020075a7 */ /* 0x000e64000802017f */
[----:B-1----:R-:W-:Y:S05]  /*f1e0*/  @!P1 BRA `(.L_x_175) ;  /* 0x0000001c00f49947 */ /* 0x002fea0003800000 */
.L_x_228:
[----:B------:R-:W2:Y:S01]  /*f1f0*/  LDL R10, [R1+0xc] ;  /* 0x00000c00010a7983 */ /* 0x000ea20000100800 */
[----:B------:R-:W3:Y:S02]  /*f200*/  S2R R11, SR_TID.X ;  /* 0x00000000000b7919 */ /* 0x000ee40000002100 */
[----:B---3--:R-:W-:-:S13]  /*f210*/  LOP3.LUT P1, RZ, R11, 0x7f, RZ, 0xc0, !PT ;  /* 0x0000007f0bff7812 */ /* 0x008fda000782c0ff */
[----:B-1----:R-:W-:-:S04]  /*f220*/  @!P1 IMAD.MOV.U32 R3, RZ, RZ, 0xb000 ;  /* 0x0000b000ff039424 */ /* 0x002fc800078e00ff */
[----:B------:R2:W-:Y:S02]  /*f230*/  @!P1 SYNCS.ARRIVE.TRANS64 RZ, [R2+URZ+0x34830], R3 ;  /* 0x0348300302ff99a7 */ /* 0x0005e4000800003f */
[----:B--2---:R-:W-:-:S04]  /*f240*/  PRMT R3, R10, 0x9910, RZ ;  /* 0x000099100a037816 */ /* 0x004fc800000000ff */
[----:B------:R-:W-:-:S13]  /*f250*/  ISETP.NE.AND P2, PT, R3, 0x2, PT ;  /* 0x000000020300780c */ /* 0x000fda0003f45270 */
[----:B------:R-:W-:Y:S05]  /*f260*/  @P2 BRA `(.L_x_176) ;  /* 0x0000000000042947 */ /* 0x000fea0003800000 */
[----:B------:R-:W-:Y:S01]  /*f270*/  BPT.TRAP 0x1 ;  /* 0x000000040000795c */ /* 0x000fe20000300000 */
.L_x_176:
[----:B------:R-:W-:-:S13]  /*f280*/  ISETP.NE.AND P1, PT, R19, RZ, PT ;  /* 0x000000ff1300720c */ /* 0x000fda0003f25270 */
[----:B------:R-:W-:Y:S05]  /*f290*/  @P1 BRA `(.L_x_177) ;  /* 0x0000000000041947 */ /* 0x000fea0003800000 */
[----:B------:R-:W-:Y:S01]  /*f2a0*/  BPT.TRAP 0x1 ;  /* 0x000000040000795c */ /* 0x000fe20000300000 */
.L_x_177:
[----:B------:R-:W1:Y:S01]  /*f2b0*/  S2R R11, SR_CgaCtaId ;  /* 0x00000000000b7919 */ /* 0x000e620000008800 */
        /* <DEDUP_REMOVED lines=11> */
[----:B------:R-:W-:Y:S01]  /*f370*/  UMOV UR7, 0x14f00000 ;  /* 0x14f0000000077882 */ /* 0x000fe20000000000 */
[----:B------:R-:W-:Y:S01]  /*f380*/  UMOV UR16, 0x40 ;  /* 0x0000004000107882 */ /* 0x000fe20000000000 */
[----:B------:R-:W-:-:S02]  /*f390*/  SHF.L.U32 R3, R17, 0x1f, RZ ;  /* 0x0000001f11037819 */ /* 0x000fc400000006ff */
[----:B------:R-:W-:-:S04]  /*f3a0*/  UIADD3 UR9, UR9, 0x34830, URZ ;  /* 0x0003483009097890 */ /* 0x000fc8000fffe03f */
[----:B------:R-:W-:Y:S02]  /*f3b0*/  UIMAD UR11, UR11, 0xb0, UR5 ;  /* 0x000000b00b0b78a4 */ /* 0x000fe4000f8e0205 */
[----:B------:R-:W-:Y:S01]  /*f3c0*/  UIADD3.X UR5, URZ, UR37, URZ, UP0, !UPT ;  /* 0x000000253f057290 */ /* 0x000fe200087fe43f */
[----:B-1----:R-:W-:-:S05]  /*f3d0*/  LEA R10, R11, R10, 0x18 ;  /* 0x0000000a0b0a7211 */ /* 0x002fca00078ec0ff */
[----:B------:R-:W-:-:S05]  /*f3e0*/  IMAD R2, R2, 0x2, R10 ;  /* 0x0000000202027824 */ /* 0x000fca00078e020a */
[----:B------:R-:W-:Y:S01]  /*f3f0*/  R2UR UR8, R2 ;  /* 0x00000000020872ca */ /* 0x000fe200000e0000 */
[----:B------:R-:W-:-:S12]  /*f400*/  IMAD R2, R16, 0x8, R10 ;  /* 0x0000000810027824 */ /* 0x000fd800078e020a */
[----:B------:R-:W-:Y:S02]  /*f410*/  UIADD3 UR14, UR8, 0x1e400, URZ ;  /* 0x0001e400080e7890 */ /* 0x000fe4000fffe03f */
[----:B------:R-:W-:-:S05]  /*f420*/  UIADD3 UR15, UR8, 0x23c00, URZ ;  /* 0x00023c00080f7890 */ /* 0x000fca000fffe03f */
[----:B------:R-:W-:Y:S02]  /*f430*/  UMOV UR8, UR14 ;  /* 0x0000000e00087c82 */ /* 0x000fe40008000000 */
[----:B------:R1:W-:Y:S02]  /*f440*/  UTMALDG.4D.MULTICAST [UR8], [UR4], UR17, desc[UR6] ;  /* 0x00000608040073b4 */ /* 0x0003e40008019811 */
[----:B-1----:R-:W-:Y:S01]  /*f450*/  UMOV UR8, UR15 ;  /* 0x0000000f00087c82 */ /* 0x002fe20008000000 */
[----:B------:R-:W-:Y:S02]  /*f460*/  UMOV UR10, UR16 ;  /* 0x00000010000a7c82 */ /* 0x000fe40008000000 */
[----:B------:R1:W-:Y:S01]  /*f470*/  UTMALDG.4D.MULTICAST [UR8], [UR4], UR17, desc[UR6] ;  /* 0x00000608040073b4 */ /* 0x0003e20008019811 */
[----:B------:R-:W2:Y:S02]  /*f480*/  SYNCS.PHASECHK.TRANS64.TRYWAIT P1, [R2+URZ+0x34860], R3 ;  /* 0x03486003020075a7 */ /* 0x000ea4000802017f */
[----:B-12---:R-:W-:Y:S05]  /*f490*/  @!P1 BRA `(.L_x_178) ;  /* 0x0000001c005c9947 */ /* 0x006fea0003800000 */
.L_x_229:
[----:B------:R-:W2:Y:S02]  /*f4a0*/  S2R R10, SR_TID.X ;  /* 0x00000000000a7919 */ /* 0x000ea40000002100 */
[----:B--2---:R-:W-:-:S13]  /*f4b0*/  LOP3.LUT P1, RZ, R10, 0x7f, RZ, 0xc0, !PT ;  /* 0x0000007f0aff7812 */ /* 0x004fda000782c0ff */
[----:B-1----:R-:W-:-:S04]  /*f4c0*/  @!P1 IMAD.MOV.U32 R3, RZ, RZ, 0xb000 ;  /* 0x0000b000ff039424 */ /* 0x002fc800078e00ff */
[----:B------:R1:W-:Y:S01]  /*f4d0*/  @!P1 SYNCS.ARRIVE.TRANS64 RZ, [R2+URZ+0x34850], R3 ;  /* 0x0348500302ff99a7 */ /* 0x0003e2000800003f */
[----:B------:R-:W-:Y:S05]  /*f4e0*/  @P2 BRA `(.L_x_179) ;  /* 0x0000000000042947 */ /* 0x000fea0003800000 */
[----:B------:R-:W-:Y:S01]  /*f4f0*/  BPT.TRAP 0x1 ;  /* 0x000000040000795c */ /* 0x000fe20000300000 */
.L_x_179:
[----:B------:R-:W-:-:S13]  /*f500*/  ISETP.NE.AND P1, PT, R19, RZ, PT ;  /* 0x000000ff1300720c */ /* 0x000fda0003f25270 */
[----:B------:R-:W-:Y:S05]  /*f510*/  @P1 BRA `(.L_x_180) ;  /* 0x0000000000041947 */ /* 0x000fea0003800000 */
[----:B------:R-:W-:Y:S01]  /*f520*/  BPT.TRAP 0x1 ;  /* 0x000000040000795c */ /* 0x000fe20000300000 */
.L_x_180:
[----:B------:R-:W2:Y:S01]  /*f530*/  S2R R11, SR_CgaCtaId ;  /* 0x00000000000b7919 */ /* 0x000ea20000008800 */
[----:B------:R-:W-:Y:S01]  /*f540*/  MOV R10, 0x400 ;  /* 0x00000400000a7802 */ /* 0x000fe20000000f00 */
[----:B-1----:R-:W-:Y:S01]  /*f550*/  IMAD R3, R16, 0x5800, R21 ;  /* 0x0000580010037824 */ /* 0x002fe200078e0215 */
[----:B------:R-:W-:Y:S01]  /*f560*/  R2UR UR11, R18 ;  /* 0x00000000120b72ca */ /* 0x000fe200000e0000 */
[----:B------:R-:W-:Y:S01]  /*f570*/  UIADD3 UR4, UP0, UR36, 0x470, URZ ;  /* 0x0000047024047890 */ /* 0x000fe2000ff1e03f */
[----:B------:R-:W-:Y:S01]  /*f580*/  R2UR UR5, R20 ;  /* 0x00000000140572ca */ /* 0x000fe200000e0000 */
[----:B------:R-:W-:Y:S01]  /*f590*/  UMOV UR10, URZ ;  /* 0x0000003f000a7c82 */ /* 0x000fe20008000000 */
[----:B------:R-:W-:Y:S01]  /*f5a0*/  R2UR UR9, R2 ;  /* 0x00000000020972ca */ /* 0x000fe200000e0000 */
[----:B------:R-:W-:Y:S01]  /*f5b0*/  UMOV UR16, 0x30000 ;  /* 0x0003000000107882 */ /* 0x000fe20000000000 */
[----:B------:R-:W-:Y:S01]  /*f5c0*/  R2UR UR13, R5 ;  /* 0x00000000050d72ca */ /* 0x000fe200000e0000 */
[----:B------:R-:W-:Y:S01]  /*f5d0*/  UMOV UR6, 0x0 ;  /* 0x0000000000067882 */ /* 0x000fe20000000000 */
[----:B------:R-:W-:Y:S01]  /*f5e0*/  R2UR UR12, R0 ;  /* 0x00000000000c72ca */ /* 0x000fe200000e0000 */
[----:B------:R-:W-:Y:S01]  /*f5f0*/  UMOV UR7, 0x14f00000 ;  /* 0x14f0000000077882 */ /* 0x000fe20000000000 */
[----:B------:R-:W-:Y:S01]  /*f600*/  UMOV UR15, 0x40 ;  /* 0x00000040000f7882 */ /* 0x000fe20000000000 */
[----:B------:R-:W-:Y:S01]  /*f610*/  IMAD.MOV.U32 R5, RZ, RZ, R7 ;  /* 0x000000ffff057224 */ /* 0x000fe200078e0007 */
[----:B------:R-:W-:-:S03]  /*f620*/  MOV R18, R6 ;  /* 0x0000000600127202 */ /* 0x000fc60000000f00 */
[----:B------:R-:W-:Y:S02]  /*f630*/  UIMAD UR11, UR11, 0xb0, UR5 ;  /* 0x000000b00b0b78a4 */ /* 0x000fe4000f8e0205 */
[----:B------:R-:W-:Y:S02]  /*f640*/  UIADD3 UR9, UR9, 0x34850, URZ ;  /* 0x0003485009097890 */ /* 0x000fe4000fffe03f */
[----:B------:R-:W-:Y:S01]  /*f650*/  UIADD3.X UR5, URZ, UR37, URZ, UP0, !UPT ;  /* 0x000000253f057290 */ /* 0x000fe200087fe43f */
[----:B--2---:R-:W-:-:S05]  /*f660*/  LEA R10, R11, R10, 0x18 ;  /* 0x0000000a0b0a7211 */ /* 0x004fca00078ec0ff */
[----:B------:R-:W-:-:S05]  /*f670*/  IMAD R3, R3, 0x2, R10 ;  /* 0x0000000203037824 */ /* 0x000fca00078e020a */
[----:B------:R-:W-:-:S13]  /*f680*/  R2UR UR14, R3 ;  /* 0x00000000030e72ca */ /* 0x000fda00000e0000 */
[----:B------:R-:W-:Y:S02]  /*f690*/  UIADD3 UR8, UR14, 0x400, URZ ;  /* 0x000004000e087890 */ /* 0x000fe4000fffe03f */
[----:B------:R-:W-:-:S07]  /*f6a0*/  UIADD3 UR14, UR14, 0x5c00, URZ ;  /* 0x00005c000e0e7890 */ /* 0x000fce000fffe03f */
[----:B------:R1:W-:Y:S02]  /*f6b0*/  UTMALDG.4D.MULTICAST [UR8], [UR4], UR16, desc[UR6] ;  /* 0x00000608040073b4 */ /* 0x0003e40008019810 */
[----:B-1----:R-:W-:Y:S01]  /*f6c0*/  UMOV UR8, UR14 ;  /* 0x0000000e00087c82 */ /* 0x002fe20008000000 */
[----:B------:R-:W-:Y:S02]  /*f6d0*/  UMOV UR10, UR15 ;  /* 0x0000000f000a7c82 */ /* 0x000fe40008000000 */
[----:B------:R1:W-:Y:S02]  /*f6e0*/  UTMALDG.4D.MULTICAST [UR8], [UR4], UR16, desc[UR6] ;  /* 0x00000608040073b4 */ /* 0x0003e40008019810 */
[----:B-1----:R-:W-:Y:S01]  /*f6f0*/  NOP ;  /* 0x0000000000007918 */ /* 0x002fe20000000000 */
.L_x_173:
[----:B------:R-:W-:Y:S05]  /*f700*/  BSYNC B0 ;  /* 0x0000000000007941 */ /* 0x000fea0003800000 */
.L_x_172:
[----:B------:R-:W2:Y:S01]  /*f710*/  LDL.LU R2, [R1+0x14] ;  /* 0x0000140001027983 */ /* 0x000ea20000300800 */
[----:B------:R-:W-:Y:S02]  /*f720*/  IMAD.MOV.U32 R16, RZ, RZ, R9 ;  /* 0x000000ffff107224 */ /* 0x000fe400078e0009 */
[----:B------:R-:W-:Y:S02]  /*f730*/  IMAD.MOV.U32 R17, RZ, RZ, R13 ;  /* 0x000000ffff117224 */ /* 0x000fe400078e000d */
[----:B--2---:R-:W-:-:S07]  /*f740*/  VIADD R6, R2, 0xfffffffd ;  /* 0xfffffffd02067836 */ /* 0x004fce0000000000 */
.L_x_171:
[----:B------:R-:W-:Y:S01]  /*f750*/  IMAD.MOV R3, RZ, RZ, -R14 ;  /* 0x000000ffff037224 */ /* 0x000fe200078e0a0e */
[----:B------:R-:W-:Y:S04]  /*f760*/  BSSY B0, `(.L_x_170) ;  /* 0x00000f1000007945 */ /* 0x000fe80003800000 */
[----:B------:R-:W-:-:S13]  /*f770*/  ISETP.NE.AND P1, PT, R8, R3, PT ;  /* 0x000000030800720c */ /* 0x000fda0003f25270 */
[----:B------:R-:W-:Y:S05]  /*f780*/  @!P1 BRA `(.L_x_181) ;  /* 0x0000000c00b89947 */ /* 0x000fea0003800000 */
[----:B------:R-:W-:-:S07]  /*f790*/  IMAD.MOV.U32 R8, RZ, RZ, R5 ;  /* 0x000000ffff087224 */ /* 0x000fce00078e0005 */
.L_x_200:
[----:B------:R-:W-:Y:S01]  /*f7a0*/  VIADD R7, R16, 0x1 ;  /* 0x0000000110077836 */ /* 0x000fe20000000000 */
[----:B------:R-:W-:Y:S04]  /*f7b0*/  BSSY B1, `(.L_x_182) ;  /* 0x0000073000017945 */ /* 0x000fe80003800000 */
[----:B------:R-:W-:-:S04]  /*f7c0*/  ISETP.NE.AND P1, PT, R7, 0x2, PT ;  /* 0x000000020700780c */ /* 0x000fc80003f25270 */
[----:B-1----:R-:W-:Y:S02]  /*f7d0*/  SEL R10, RZ, 0x1, P1 ;  /* 0x00000001ff0a7807 */ /* 0x002fe40000800000 */
        /* <DEDUP_REMOVED lines=15> */
[--C-:B------:R-:W-:Y:S01]  /*f8d0*/  SHF.R.S32.HI R3, RZ, 0x1f, R2.reuse ;  /* 0x0000001fff037819 */ /* 0x100fe20000011402 */
[----:B------:R-:W-:-:S04]  /*f8e0*/  IMAD.MOV R11, RZ, RZ, -R2 ;  /* 0x000000ffff0b7224 */ /* 0x000fc800078e0a02 */
[----:B------:R-:W-:Y:S02]  /*f8f0*/  IMAD R11, R9, R11, R6 ;  /* 0x0000000b090b7224 */ /* 0x000fe400078e0206 */
[----:B------:R-:W1:Y:S01]  /*f900*/  LDC.64 R8, c[0x0][0x3f8] ;  /* 0x0000fe00ff087b82 */ /* 0x000e620000000a00 */
[----:B------:R-:W-:-:S04]  /*f910*/  IMAD.WIDE.U32 R2, R4, UR4, R2 ;  /* 0x0000000404027c25 */ /* 0x000fc8000f8e0002 */
[----:B------:R-:W-:Y:S01]  /*f920*/  IMAD.IADD R13, R13, 0x1, R3 ;  /* 0x000000010d0d7824 */ /* 0x000fe200078e0203 */
[----:B-1----:R-:W-:-:S04]  /*f930*/  LEA R8, P1, R2, R8, 0x2 ;  /* 0x0000000802087211 */ /* 0x002fc800078210ff */
[----:B------:R-:W-:-:S05]  /*f940*/  LEA.HI.X R9, R2, R9, R13, 0x2, P1 ;  /* 0x0000000902097211 */ /* 0x000fca00008f140d */
[----:B------:R1:W5:Y:S04]  /*f950*/  LDG.E R8, desc[UR6][R8.64] ;  /* 0x0000000608087981 */ /* 0x000368000c1e1900 */
.L_x_184:
[----:B------:R-:W2:Y:S01]  /*f960*/  S2R R3, SR_CgaCtaId ;  /* 0x0000000000037919 */ /* 0x000ea20000008800 */
[----:B------:R-:W-:-:S04]  /*f970*/  MOV R2, 0x400 ;  /* 0x0000040000027802 */ /* 0x000fc80000000f00 */
[----:B--2---:R-:W-:Y:S02]  /*f980*/  LEA R2, R3, R2, 0x18 ;  /* 0x0000000203027211 */ /* 0x004fe400078ec0ff */
[----:B------:R-:W-:-:S03]  /*f990*/  SHF.L.U32 R3, R10, 0x1f, RZ ;  /* 0x0000001f0a037819 */ /* 0x000fc600000006ff */
[----:B------:R-:W-:-:S04]  /*f9a0*/  IMAD R2, R7, 0x8, R2 ;  /* 0x0000000807027824 */ /* 0x000fc800078e0202 */
[----:B------:R-:W2:Y:S02]  /*f9b0*/  SYNCS.PHASECHK.TRANS64.TRYWAIT P1, [R2+URZ+0x34840], R3 ;  /* 0x03484003020075a7 */ /* 0x000ea4000802017f */
[----:B--2---:R-:W-:Y:S05]  /*f9c0*/  @!P1 BRA `(.L_x_185) ;  /* 0x0000001800249947 */ /* 0x004fea0003800000 */
.L_x_230:
[----:B-1----:R-:W3:Y:S01]  /*f9d0*/  LDL R9, [R1+0xc] ;  /* 0x00000c0001097983 */ /* 0x002ee20000100800 */
[----:B------:R-:W1:Y:S02]  /*f9e0*/  S2R R13, SR_TID.X ;  /* 0x00000000000d7919 */ /* 0x000e640000002100 */
[----:B-1----:R-:W-:-:S13]  /*f9f0*/  LOP3.LUT P1, RZ, R13, 0x7f, RZ, 0xc0, !PT ;  /* 0x0000007f0dff7812 */ /* 0x002fda000782c0ff */
[----:B--2---:R-:W-:-:S04]  /*fa00*/  @!P1 IMAD.MOV.U32 R3, RZ, RZ, 0xb000 ;  /* 0x0000b000ff039424 */ /* 0x004fc800078e00ff */
[----:B------:R3:W-:Y:S02]  /*fa10*/  @!P1 SYNCS.ARRIVE.TRANS64 RZ, [R2+URZ+0x34830], R3 ;  /* 0x0348300302ff99a7 */ /* 0x0007e4000800003f */
[----:B---3--:R-:W-:-:S04]  /*fa20*/  PRMT R3, R9, 0x9910, RZ ;  /* 0x0000991009037816 */ /* 0x008fc800000000ff */
[----:B------:R-:W-:-:S13]  /*fa30*/  ISETP.NE.AND P2, PT, R3, 0x2, PT ;  /* 0x000000020300780c */ /* 0x000fda0003f45270 */
[----:B------:R-:W-:Y:S05]  /*fa40*/  @P2 BRA `(.L_x_186) ;  /* 0x0000000000042947 */ /* 0x000fea0003800000 */
[----:B------:R-:W-:Y:S01]  /*fa50*/  BPT.TRAP 0x1 ;  /* 0x000000040000795c */ /* 0x000fe20000300000 */
.L_x_186:
[----:B------:R-:W-:-:S13]  /*fa60*/  ISETP.NE.AND P1, PT, R19, RZ, PT ;  /* 0x000000ff1300720c */ /* 0x000fda0003f25270 */
[----:B------:R-:W-:Y:S05]  /*fa70*/  @P1 BRA `(.L_x_187) ;  /* 0x0000000000041947 */ /* 0x000fea0003800000 */
[----:B------:R-:W-:Y:S01]  /*fa80*/  BPT.TRAP 0x1 ;  /* 0x000000040000795c */ /* 0x000fe20000300000 */
.L_x_187:
        /* <DEDUP_REMOVED lines=18> */
[----:B-1----:R-:W-:-:S04]  /*fbb0*/  LEA R3, R9, R3, 0x18 ;  /* 0x0000000309037211 */ /* 0x002fc800078ec0ff */
[----:B------:R-:W-:-:S04]  /*fbc0*/  LEA R2, R2, R3, 0x1 ;  /* 0x0000000302027211 */ /* 0x000fc800078e08ff */
        /* <DEDUP_REMOVED lines=11> */
.L_x_231:
[----:B------:R-:W2:Y:S02]  /*fc80*/  S2R R3, SR_TID.X ;  /* 0x0000000000037919 */ /* 0x000ea40000002100 */
[----:B--2---:R-:W-:-:S13]  /*fc90*/  LOP3.LUT P1, RZ, R3, 0x7f, RZ, 0xc0, !PT ;  /* 0x0000007f03ff7812 */ /* 0x004fda000782c0ff */
[----:B------:R-:W-:-:S04]  /*fca0*/  @!P1 IMAD.MOV.U32 R3, RZ, RZ, 0xb000 ;  /* 0x0000b000ff039424 */ /* 0x000fc800078e00ff */
[----:B------:R2:W-:Y:S01]  /*fcb0*/  @!P1 SYNCS.ARRIVE.TRANS64 RZ, [R2+URZ+0x34850], R3 ;  /* 0x0348500302ff99a7 */ /* 0x0005e2000800003f */
[----:B------:R-:W-:Y:S05]  /*fcc0*/  @P2 BRA `(.L_x_189) ;  /* 0x0000000000042947 */ /* 0x000fea0003800000 */
[----:B------:R-:W-:Y:S01]  /*fcd0*/  BPT.TRAP 0x1 ;  /* 0x000000040000795c */ /* 0x000fe20000300000 */
.L_x_189:
[----:B------:R-:W-:-:S13]  /*fce0*/  ISETP.NE.AND P1, PT, R19, RZ, PT ;  /* 0x000000ff1300720c */ /* 0x000fda0003f25270 */
[----:B------:R-:W-:Y:S05]  /*fcf0*/  @P1 BRA `(.L_x_190) ;  /* 0x0000000000041947 */ /* 0x000fea0003800000 */
[----:B------:R-:W-:Y:S01]  /*fd00*/  BPT.TRAP 0x1 ;  /* 0x000000040000795c */ /* 0x000fe20000300000 */
.L_x_190:
[----:B------:R-:W3:Y:S01]  /*fd10*/  S2R R9, SR_CgaCtaId ;  /* 0x0000000000097919 */ /* 0x000ee20000008800 */
[----:B--2---:R-:W-:Y:S01]  /*fd20*/  MOV R3, 0x400 ;  /* 0x0000040000037802 */ /* 0x004fe20000000f00 */
[----:B------:R-:W-:Y:S01]  /*fd30*/  IMAD R16, R16, 0x5800, R21 ;  /* 0x0000580010107824 */ /* 0x000fe200078e0215 */
        /* <DEDUP_REMOVED lines=10> */
[----:B------:R-:W-:-:S02]  /*fde0*/  IMAD.MOV.U32 R18, RZ, RZ, R11 ;  /* 0x000000ffff127224 */ /* 0x000fc400078e000b */
[----:B------:R-:W-:-:S03]  /*fdf0*/  IMAD.MOV.U32 R5, RZ, RZ, R8 ;  /* 0x000000ffff057224 */ /* 0x000fc600078e0008 */
[----:B------:R-:W-:Y:S02]  /*fe00*/  UIMAD UR11, UR11, 0xb0, UR5 ;  /* 0x000000b00b0b78a4 */ /* 0x000fe4000f8e0205 */
[----:B------:R-:W-:Y:S02]  /*fe10*/  UIADD3 UR9, UR9, 0x34850, URZ ;  /* 0x0003485009097890 */ /* 0x000fe4000fffe03f */
[----:B------:R-:W-:Y:S01]  /*fe20*/  UIADD3.X UR5, URZ, UR37, URZ, UP0, !UPT ;  /* 0x000000253f057290 */ /* 0x000fe200087fe43f */
[----:B---3--:R-:W-:-:S05]  /*fe30*/  LEA R3, R9, R3, 0x18 ;  /* 0x0000000309037211 */ /* 0x008fca00078ec0ff */
[----:B------:R-:W-:-:S05]  /*fe40*/  IMAD R16, R16, 0x2, R3 ;  /* 0x0000000210107824 */ /* 0x000fca00078e0203 */
[----:B------:R-:W-:-:S13]  /*fe50*/  R2UR UR6, R16 ;  /* 0x00000000100672ca */ /* 0x000fda00000e0000 */
        /* <DEDUP_REMOVED lines=8> */
.L_x_183:
[----:B------:R-:W-:Y:S05]  /*fee0*/  BSYNC B1 ;  /* 0x0000000000017941 */ /* 0x000fea0003800000 */
.L_x_182:
        /* <DEDUP_REMOVED lines=18> */
[----:B------:R-:W-:-:S05]  /*10010*/  @P1 SHF.R.U32.HI R2, RZ, R3, R8 ;  /* 0x00000003ff021219 */ /* 0x000fca0000011608 */
[----:B------:R-:W-:-:S04]  /*10020*/  IMAD.MOV R3, RZ, RZ, -R2 ;  /* 0x000000ffff037224 */ /* 0x000fc800078e0a02 */
        /* <DEDUP_REMOVED lines=8> */
.L_x_193:
[----:B------:R-:W2:Y:S01]  /*100b0*/  S2R R3, SR_CgaCtaId ;  /* 0x0000000000037919 */ /* 0x000ea20000008800 */
[----:B------:R-:W-:-:S04]  /*100c0*/  MOV R2, 0x400 ;  /* 0x0000040000027802 */ /* 0x000fc80000000f00 */
[----:B--2---:R-:W-:Y:S02]  /*100d0*/  LEA R2, R3, R2, 0x18 ;  /* 0x0000000203027211 */ /* 0x004fe400078ec0ff */
[----:B------:R-:W-:-:S03]  /*100e0*/  SHF.L.U32 R3, R17, 0x1f, RZ ;  /* 0x0000001f11037819 */ /* 0x000fc600000006ff */
[----:B------:R-:W-:-:S04]  /*100f0*/  IMAD R2, R16, 0x8, R2 ;  /* 0x0000000810027824 */ /* 0x000fc800078e0202 */
[----:B------:R-:W2:Y:S02]  /*10100*/  SYNCS.PHASECHK.TRANS64.TRYWAIT P1, [R2+URZ+0x34840], R3 ;  /* 0x03484003020075a7 */ /* 0x000ea4000802017f */
[----:B--2---:R-:W-:Y:S05]  /*10110*/  @!P1 BRA `(.L_x_194) ;  /* 0x0000001000789947 */ /* 0x004fea0003800000 */
.L_x_232:
[----:B-1----:R-:W3:Y:S01]  /*10120*/  LDL R9, [R1+0xc] ;  /* 0x00000c0001097983 */ /* 0x002ee20000100800 */
[----:B------:R-:W1:Y:S02]  /*10130*/  S2R R13, SR_TID.X ;  /* 0x00000000000d7919 */ /* 0x000e640000002100 */
[----:B-1----:R-:W-:-:S13]  /*10140*/  LOP3.LUT P1, RZ, R13, 0x7f, RZ, 0xc0, !PT ;  /* 0x0000007f0dff7812 */ /* 0x002fda000782c0ff */
[----:B--2---:R-:W-:-:S04]  /*10150*/  @!P1 MOV R3, 0xb000 ;  /* 0x0000b00000039802 */ /* 0x004fc80000000f00 */
[----:B------:R3:W-:Y:S02]  /*10160*/  @!P1 SYNCS.ARRIVE.TRANS64 RZ, [R2+URZ+0x34830], R3 ;  /* 0x0348300302ff99a7 */ /* 0x0007e4000800003f */
[----:B---3--:R-:W-:-:S04]  /*10170*/  PRMT R3, R9, 0x9910, RZ ;  /* 0x0000991009037816 */ /* 0x008fc800000000ff */
[----:B------:R-:W-:-:S13]  /*10180*/  ISETP.NE.AND P2, PT, R3, 0x2, PT ;  /* 0x000000020300780c */ /* 0x000fda0003f45270 */
[----:B------:R-:W-:Y:S05]  /*10190*/  @P2 BRA `(.L_x_195) ;  /* 0x0000000000042947 */ /* 0x000fea0003800000 */
[----:B------:R-:W-:Y:S01]  /*101a0*/  BPT.TRAP 0x1 ;  /* 0x000000040000795c */ /* 0x000fe20000300000 */
.L_x_195:
[----:B------:R-:W-:-:S13]  /*101b0*/  ISETP.NE.AND P1, PT, R19, RZ, PT ;  /* 0x000000ff1300720c */ /* 0x000fda0003f25270 */
[----:B------:R-:W-:Y:S05]  /*101c0*/  @P1 BRA `(.L_x_196) ;  /* 0x0000000000041947 */ /* 0x000fea0003800000 */
[----:B------:R-:W-:Y:S01]  /*101d0*/  BPT.TRAP 0x1 ;  /* 0x000000040000795c */ /* 0x000fe20000300000 */
.L_x_196:
        /* <DEDUP_REMOVED lines=31> */
.L_x_233:
[----:B------:R-:W2:Y:S02]  /*103d0*/  S2R R3, SR_TID.X ;  /* 0x0000000000037919 */ /* 0x000ea40000002100 */
[----:B--2---:R-:W-:-:S13]  /*103e0*/  LOP3.LUT P1, RZ, R3, 0x7f, RZ, 0xc0, !PT ;  /* 0x0000007f03ff7812 */ /* 0x004fda000782c0ff */
[----:B------:R-:W-:-:S04]  /*103f0*/  @!P1 IMAD.MOV.U32 R3, RZ, RZ, 0xb000 ;  /* 0x0000b000ff039424 */ /* 0x000fc800078e00ff */
[----:B------:R2:W-:Y:S01]  /*10400*/  @!P1 SYNCS.ARRIVE.TRANS64 RZ, [R2+URZ+0x34850], R3 ;  /* 0x0348500302ff99a7 */ /* 0x0005e2000800003f */
[----:B------:R-:W-:Y:S05]  /*10410*/  @P2 BRA `(.L_x_198) ;  /* 0x0000000000042947 */ /* 0x000fea0003800000 */
[----:B------:R-:W-:Y:S01]  /*10420*/  BPT.TRAP 0x1 ;  /* 0x000000040000795c */ /* 0x000fe20000300000 */
.L_x_198:
[----:B------:R-:W-:-:S13]  /*10430*/  ISETP.NE.AND P1, PT, R19, RZ, PT ;  /* 0x000000ff1300720c */ /* 0x000fda0003f25270 */
[----:B------:R-:W-:Y:S05]  /*10440*/  @P1 BRA `(.L_x_199) ;  /* 0x0000000000041947 */ /* 0x000fea0003800000 */
[----:B------:R-:W-:Y:S01]  /*10450*/  BPT.TRAP 0x1 ;  /* 0x000000040000795c */ /* 0x000fe20000300000 */
.L_x_199:
        /* <DEDUP_REMOVED lines=19> */
[----:B---3--:R-:W-:-:S05]  /*10590*/  LEA R3, R9, R3, 0x18 ;  /* 0x0000000309037211 */ /* 0x008fca00078ec0ff */
[----:B------:R-:W-:-:S05]  /*105a0*/  IMAD R7, R7, 0x2, R3 ;  /* 0x0000000207077824 */ /* 0x000fca00078e0203 */
[----:B------:R-:W-:-:S13]  /*105b0*/  R2UR UR14, R7 ;  /* 0x00000000070e72ca */ /* 0x000fda00000e0000 */
[----:B------:R-:W-:Y:S02]  /*105c0*/  UIADD3 UR8, UR14, 0x400, URZ ;  /* 0x000004000e087890 */ /* 0x000fe4000fffe03f */
[----:B------:R-:W-:-:S07]  /*105d0*/  UIADD3 UR14, UR14, 0x5c00, URZ ;  /* 0x00005c000e0e7890 */ /* 0x000fce000fffe03f */
[----:B------:R2:W-:Y:S02]  /*105e0*/  UTMALDG.4D.MULTICAST [UR8], [UR4], UR16, desc[UR6] ;  /* 0x00000608040073b4 */ /* 0x0005e40008019810 */
[----:B--2---:R-:W-:Y:S01]  /*105f0*/  UMOV UR8, UR14 ;  /* 0x0000000e00087c82 */ /* 0x004fe20008000000 */
[----:B------:R-:W-:Y:S02]  /*10600*/  UMOV UR10, UR15 ;  /* 0x0000000f000a7c82 */ /* 0x000fe40008000000 */
[----:B------:R2:W-:Y:S02]  /*10610*/  UTMALDG.4D.MULTICAST [UR8], [UR4], UR16, desc[UR6] ;  /* 0x00000608040073b4 */ /* 0x0005e40008019810 */
[----:B--2---:R-:W-:Y:S01]  /*10620*/  NOP ;  /* 0x0000000000007918 */ /* 0x004fe20000000000 */
.L_x_192:
[----:B------:R-:W-:Y:S05]  /*10630*/  BSYNC B1 ;  /* 0x0000000000017941 */ /* 0x000fea0003800000 */
.L_x_191:
[C---:B------:R-:W-:Y:S01]  /*10640*/  ISETP.GT.AND P1, PT, R6.reuse, 0x1, PT ;  /* 0x000000010600780c */ /* 0x040fe20003f24270 */
[----:B------:R-:W-:-:S12]  /*10650*/  VIADD R6, R6, 0xfffffffe ;  /* 0xfffffffe06067836 */ /* 0x000fd80000000000 */
[----:B------:R-:W-:Y:S05]  /*10660*/  @P1 BRA `(.L_x_200) ;  /* 0xfffffff0004c1947 */ /* 0x000fea000383ffff */
.L_x_181:
[----:B------:R-:W-:Y:S05]  /*10670*/  BSYNC B0 ;  /* 0x0000000000007941 */ /* 0x000fea0003800000 */
.L_x_170:
[----:B------:R-:W-:Y:S04]  /*10680*/  BSSY B0, `(.L_x_201) ;  /* 0x0000030000007945 */ /* 0x000fe80003800000 */
[----:B------:R-:W-:Y:S05]  /*10690*/  @!P6 BRA `(.L_x_202) ;  /* 0x0000000000b8e947 */ /* 0x000fea0003800000 */
[----:B------:R-:W2:Y:S01]  /*106a0*/  S2R R3, SR_CgaCtaId ;  /* 0x0000000000037919 */ /* 0x000ea20000008800 */
[----:B-1----:R-:W-:-:S04]  /*106b0*/  MOV R2, 0x400 ;  /* 0x0000040000027802 */ /* 0x002fc80000000f00 */
[----:B--2---:R-:W-:Y:S02]  /*106c0*/  LEA R2, R3, R2, 0x18 ;  /* 0x0000000203027211 */ /* 0x004fe400078ec0ff */
[----:B------:R-:W-:-:S03]  /*106d0*/  SHF.L.U32 R3, R17, 0x1f, RZ ;  /* 0x0000001f11037819 */ /* 0x000fc600000006ff */
[----:B------:R-:W-:-:S04]  /*106e0*/  IMAD R2, R16, 0x8, R2 ;  /* 0x0000000810027824 */ /* 0x000fc800078e0202 */
[----:B------:R-:W1:Y:S02]  /*106f0*/  SYNCS.PHASECHK.TRANS64.TRYWAIT P0, [R2+URZ+0x34860], R3 ;  /* 0x03486003020075a7 */ /* 0x000e64000800017f */
[----:B-1----:R-:W-:Y:S05]  /*10700*/  @!P0 BRA `(.L_x_203) ;  /* 0x0000000c00248947 */ /* 0x002fea0003800000 */
.L_x_234:
        /* <DEDUP_REMOVED lines=9> */
.L_x_204:
[----:B------:R-:W-:-:S13]  /*107a0*/  ISETP.NE.AND P0, PT, R19, RZ, PT ;  /* 0x000000ff1300720c */ /* 0x000fda0003f05270 */
[----:B------:R-:W-:Y:S05]  /*107b0*/  @P0 BRA `(.L_x_205) ;  /* 0x0000000000040947 */ /* 0x000fea0003800000 */
[----:B------:R-:W-:Y:S01]  /*107c0*/  BPT.TRAP 0x1 ;  /* 0x000000040000795c */ /* 0x000fe20000300000 */
.L_x_205:
[----:B------:R-:W1:Y:S01]  /*107d0*/  S2R R4, SR_CgaCtaId ;  /* 0x0000000000047919 */ /* 0x000e620000008800 */
[----:B------:R-:W-:Y:S01]  /*107e0*/  MOV R3, 0x400 ;  /* 0x0000040000037802 */ /* 0x000fe20000000f00 */
        /* <DEDUP_REMOVED lines=10> */
[----:B------:R-:W-:-:S06]  /*10890*/  UMOV UR15, 0x40 ;  /* 0x00000040000f7882 */ /* 0x000fcc0000000000 */
[----:B------:R-:W-:Y:S02]  /*108a0*/  UIMAD UR11, UR11, 0xb0, UR5 ;  /* 0x000000b00b0b78a4 */ /* 0x000fe4000f8e0205 */
[----:B------:R-:W-:Y:S02]  /*108b0*/  UIADD3 UR9, UR9, 0x34850, URZ ;  /* 0x0003485009097890 */ /* 0x000fe4000fffe03f */
[----:B------:R-:W-:Y:S01]  /*108c0*/  UIADD3.X UR5, URZ, UR37, URZ, UP0, !UPT ;  /* 0x000000253f057290 */ /* 0x000fe200087fe43f */
[----:B-1----:R-:W-:-:S05]  /*108d0*/  LEA R3, R4, R3, 0x18 ;  /* 0x0000000304037211 */ /* 0x002fca00078ec0ff */
[----:B------:R-:W-:-:S05]  /*108e0*/  IMAD R21, R21, 0x2, R3 ;  /* 0x0000000215157824 */ /* 0x000fca00078e0203 */
[----:B------:R-:W-:-:S13]  /*108f0*/  R2UR UR6, R21 ;  /* 0x00000000150672ca */ /* 0x000fda00000e0000 */
[----:B------:R-:W-:Y:S02]  /*10900*/  UIADD3 UR8, UR6, 0x400, URZ ;  /* 0x0000040006087890 */ /* 0x000fe4000fffe03f */
[----:B------:R-:W-:-:S03]  /*10910*/  UIADD3 UR14, UR6, 0x5c00, URZ ;  /* 0x00005c00060e7890 */ /* 0x000fc6000fffe03f */
[----:B------:R-:W-:-:S04]  /*10920*/  UMOV UR6, 0x0 ;  /* 0x0000000000067882 */ /* 0x000fc80000000000 */
[----:B------:R1:W-:Y:S02]  /*10930*/  UTMALDG.4D.MULTICAST [UR8], [UR4], UR16, desc[UR6] ;  /* 0x00000608040073b4 */ /* 0x0003e40008019810 */
[----:B-1----:R-:W-:Y:S01]  /*10940*/  UMOV UR8, UR14 ;  /* 0x0000000e00087c82 */ /* 0x002fe20008000000 */
[----:B------:R-:W-:Y:S02]  /*10950*/  UMOV UR10, UR15 ;  /* 0x0000000f000a7c82 */ /* 0x000fe40008000000 */
[----:B------:R2:W-:Y:S02]  /*10960*/  UTMALDG.4D.MULTICAST [UR8], [UR4], UR16, desc[UR6] ;  /* 0x00000608040073b4 */ /* 0x0005e40008019810 */
[----:B--2---:R-:W-:Y:S01]  /*10970*/  NOP ;  /* 0x0000000000007918 */ /* 0x004fe20000000000 */
.L_x_202:
[----:B------:R-:W-:Y:S05]  /*10980*/  BSYNC B0 ;  /* 0x0000000000007941 */ /* 0x000fea0003800000 */
.L_x_201:
[----:B------:R-:W2:Y:S01]  /*10990*/  LDL.LU R0, [R1+0x18] ;  /* 0x0000180001007983 */ /* 0x000ea20000300800 */
[----:B------:R-:W-:-:S03]  /*109a0*/  ULDC UR4, c[0x0][0xda4] ;  /* 0x0003690000047ab9 */ /* 0x000fc60000000800 */
[----:B-1----:R-:W3:Y:S01]  /*109b0*/  LDL.LU R2, [R1+0x24] ;  /* 0x0000240001027983 */ /* 0x002ee20000300800 */
[----:B------:R-:W-:-:S05]  /*109c0*/  VIADD R16, R16, 0x1 ;  /* 0x0000000110107836 */ /* 0x000fca0000000000 */
[----:B------:R-:W-:-:S04]  /*109d0*/  ISETP.NE.AND P0, PT, R16, 0x2, PT ;  /* 0x000000021000780c */ /* 0x000fc80003f05270 */
[----:B------:R-:W-:Y:S02]  /*109e0*/  SEL R16, R16, RZ, P0 ;  /* 0x000000ff10107207 */ /* 0x000fe40000000000 */
[----:B--2---:R-:W-:Y:S01]  /*109f0*/  IADD3 R0, R0, UR38, RZ ;  /* 0x0000002600007c10 */ /* 0x004fe2000fffe0ff */
[----:B---3--:R-:W-:-:S04]  /*10a00*/  VIADD R2, R2, 0x1 ;  /* 0x0000000102027836 */ /* 0x008fc80000000000 */
[----:B------:R1:W-:Y:S01]  /*10a10*/  STL [R1+0x18], R0 ;  /* 0x0000180001007387 */ /* 0x0003e20000100800 */
[----:B------:R-:W-:-:S03]  /*10a20*/  ISETP.GE.AND P1, PT, R0, UR4, PT ;  /* 0x0000000400007c0c */ /* 0x000fc6000bf26270 */
[----:B------:R2:W-:Y:S01]  /*10a30*/  STL [R1+0x24], R2 ;  /* 0x0000240201007387 */ /* 0x0005e20000100800 */
[----:B-1----:R-:W-:-:S04]  /*10a40*/  SEL R0, RZ, 0x1, P0 ;  /* 0x00000001ff007807 */ /* 0x002fc80000000000 */
[----:B------:R-:W-:-:S05]  /*10a50*/  LOP3.LUT R17, R17, R0, RZ, 0x3c, !PT ;  /* 0x0000000011117212 */ /* 0x000fca00078e3cff */
[----:B--2---:R-:W-:Y:S05]  /*10a60*/  @!P1 BRA `(.L_x_206) ;  /* 0xffffffd000e89947 */ /* 0x004fea000383ffff */
[----:B------:R-:W-:-:S07]  /*10a70*/  LOP3.LUT R2, R2, 0x1, RZ, 0xc, !PT ;  /* 0x0000000102027812 */ /* 0x000fce00078e0cff */
.L_x_155:
[----:B------:R-:W1:Y:S01]  /*10a80*/  S2R R3, SR_CgaCtaId ;  /* 0x0000000000037919 */ /* 0x000e620000008800 */
[----:B------:R-:W-:Y:S01]  /*10a90*/  MOV R0, 0x400 ;  /* 0x0000040000007802 */ /* 0x000fe20000000f00 */
[----:B------:R-:W-:Y:S03]  /*10aa0*/  BSSY B0, `(.L_x_207) ;  /* 0x0000005000007945 */ /* 0x000fe60003800000 */
[----:B-1----:R-:W-:Y:S02]  /*10ab0*/  LEA R0, R3, R0, 0x18 ;  /* 0x0000000003007211 */ /* 0x002fe400078ec0ff */
[----:B------:R-:W-:-:S04]  /*10ac0*/  SHF.L.U32 R3, R2, 0x1f, RZ ;  /* 0x0000001f02037819 */ /* 0x000fc800000006ff */
[----:B------:R-:W1:Y:S02]  /*10ad0*/  SYNCS.PHASECHK.TRANS64.TRYWAIT P0, [R0+URZ+0x34820], R3 ;  /* 0x03482003000075a7 */ /* 0x000e64000800017f */
[----:B-1----:R-:W-:Y:S05]  /*10ae0*/  @!P0 BRA `(.L_x_208) ;  /* 0x0000000800408947 */ /* 0x002fea0003800000 */
.L_x_235:
[----:B------:R-:W-:Y:S05]  /*10af0*/  BSYNC B0 ;  /* 0x0000000000007941 */ /* 0x000fea0003800000 */
.L_x_207:
[----:B------:R-:W-:-:S03]  /*10b00*/  UMOV UR4, 0xffffffff ;  /* 0xffffffff00047882 */ /* 0x000fc60000000000 */
[----:B------:R-:W-:Y:S05]  /*10b10*/  BRA.DIV UR4, `(.L_x_209) ;  /* 0x0000000a04487947 */ /* 0x000fea000b800000 */
[----:B------:R-:W2:Y:S02]  /*10b20*/  S2R R2, SR_TID.X ;  /* 0x0000000000027919 */ /* 0x000ea40000002100 */
[----:B--2---:R-:W-:-:S04]  /*10b30*/  SHF.R.U32.HI R2, RZ, 0x5, R2 ;  /* 0x00000005ff027819 */ /* 0x004fc80000011602 */
[----:B------:R-:W-:-:S05]  /*10b40*/  LOP3.LUT R2, R2, 0x3, RZ, 0xc0, !PT ;  /* 0x0000000302027812 */ /* 0x000fca00078ec0ff */
[----:B------:R2:W3:Y:S02]  /*10b50*/  SHFL.IDX PT, R14, R2, RZ, 0x1f ;  /* 0x00001fff020e7589 */ /* 0x0004e400000e0000 */
.L_x_238:
[----:B---3--:R-:W-:Y:S01]  /*10b60*/  ISETP.NE.AND P0, PT, R14, RZ, PT ;  /* 0x000000ff0e00720c */ /* 0x008fe20003f05270 */
[----:B------:R-:W-:-:S12]  /*10b70*/  BSSY B0, `(.L_x_210) ;  /* 0x0000024000007945 */ /* 0x000fd80003800000 */
[----:B------:R-:W-:Y:S05]  /*10b80*/  @P0 BRA `(.L_x_211) ;  /* 0x0000000000880947 */ /* 0x000fea0003800000 */
[----:B------:R-:W-:-:S03]  /*10b90*/  UMOV UR4, 0xffffffff ;  /* 0xffffffff00047882 */ /* 0x000fc60000000000 */
[----:B------:R-:W-:Y:S05]  /*10ba0*/  BRA.DIV UR4, `(.L_x_212) ;  /* 0x0000000a04587947 */ /* 0x000fea000b800000 */
[----:B------:R-:W-:-:S13]  /*10bb0*/  ELECT P6, URZ, PT ;  /* 0x00000000003f782f */ /* 0x000fda00038c0000 */
.L_x_241:
[----:B------:R-:W-:Y:S05]  /*10bc0*/  @!P6 BRA `(.L_x_211) ;  /* 0x000000000078e947 */ /* 0x000fea0003800000 */
[----:B--2---:R-:W2:Y:S02]  /*10bd0*/  LDL.LU R2, [R1+0x1c] ;  /* 0x00001c0001027983 */ /* 0x004ea40000300800 */
[----:B--2---:R-:W-:-:S04]  /*10be0*/  LOP3.LUT R2, R2, 0x2, RZ, 0xfc, !PT ;  /* 0x0000000202027812 */ /* 0x004fc800078efcff */
[----:B------:R-:W-:-:S13]  /*10bf0*/  ISETP.NE.AND P2, PT, R2, 0x3, PT ;  /* 0x000000030200780c */ /* 0x000fda0003f45270 */
[----:B------:R-:W-:Y:S05]  /*10c00*/  @!P2 BRA `(.L_x_213) ;  /* 0x000000000004a947 */ /* 0x000fea0003800000 */
[----:B------:R-:W-:Y:S01]  /*10c10*/  BPT.TRAP 0x1 ;  /* 0x000000040000795c */ /* 0x000fe20000300000 */
.L_x_213:
[----:B-1----:R-:W-:Y:S01]  /*10c20*/  VIADD R3, R0, 0x34840 ;  /* 0x0003484000037836 */ /* 0x002fe20000000000 */
[----:B------:R-:W-:Y:S01]  /*10c30*/  SHF.L.U32 R5, R17, 0x1f, RZ ;  /* 0x0000001f11057819 */ /* 0x000fe200000006ff */
[C---:B------:R-:W-:Y:S02]  /*10c40*/  VIADD R2, R16.reuse, 0x1 ;  /* 0x0000000110027836 */ /* 0x040fe40000000000 */
[----:B------:R-:W-:-:S03]  /*10c50*/  IMAD R6, R16, 0x8, R3 ;  /* 0x0000000810067824 */ /* 0x000fc600078e0203 */
[----:B------:R-:W-:Y:S01]  /*10c60*/  ISETP.NE.AND P1, PT, R2, 0x2, PT ;  /* 0x000000020200780c */ /* 0x000fe20003f25270 */
[----:B------:R-:W1:Y:S03]  /*10c70*/  SYNCS.PHASECHK.TRANS64.TRYWAIT P0, [R6+URZ], R5 ;  /* 0x00000005060075a7 */ /* 0x000e66000800017f */
[----:B------:R-:W-:-:S04]  /*10c80*/  SEL R4, RZ, 0x1, P1 ;  /* 0x00000001ff047807 */ /* 0x000fc80000800000 */
[----:B------:R-:W-:Y:S02]  /*10c90*/  LOP3.LUT R17, R17, R4, RZ, 0x3c, !PT ;  /* 0x0000000411117212 */ /* 0x000fe400078e3cff */
[----:B------:R-:W-:Y:S02]  /*10ca0*/  SEL R4, R2, RZ, P1 ;  /* 0x000000ff02047207 */ /* 0x000fe40000800000 */
[----:B------:R-:W-:-:S03]  /*10cb0*/  SHF.L.U32 R2, R17, 0x1f, RZ ;  /* 0x0000001f11027819 */ /* 0x000fc600000006ff */
[----:B------:R-:W-:Y:S01]  /*10cc0*/  IMAD R3, R4, 0x8, R3 ;  /* 0x0000000804037824 */ /* 0x000fe200078e0203 */
[----:B-1----:R-:W-:Y:S06]  /*10cd0*/  @!P0 BRA `(.L_x_214) ;  /* 0x00000008002c8947 */ /* 0x002fec0003800000 */
.L_x_242:
[----:B------:R-:W2:Y:S02]  /*10ce0*/  SYNCS.PHASECHK.TRANS64.TRYWAIT P0, [R3+URZ], R2 ;  /* 0x00000002030075a7 */ /* 0x000ea4000800017f */
[----:B--2---:R-:W-:Y:S05]  /*10cf0*/  @!P0 BRA `(.L_x_215) ;  /* 0x0000000800388947 */ /* 0x004fea0003800000 */
.L_x_243:
[----:B------:R-:W-:Y:S05]  /*10d00*/  @!P2 BRA `(.L_x_216) ;  /* 0x000000000004a947 */ /* 0x000fea0003800000 */
[----:B------:R-:W-:Y:S01]  /*10d10*/  BPT.TRAP 0x1 ;  /* 0x000000040000795c */ /* 0x000fe20000300000 */
.L_x_216:
[----:B--2---:R-:W-:-:S05]  /*10d20*/  IADD3 R3, R0, 0x34860, RZ ;  /* 0x0003486000037810 */ /* 0x004fca0007ffe0ff */
[----:B------:R-:W-:-:S04]  /*10d30*/  IMAD R16, R16, 0x8, R3 ;  /* 0x0000000810107824 */ /* 0x000fc800078e0203 */
[----:B------:R-:W2:Y:S02]  /*10d40*/  SYNCS.PHASECHK.TRANS64.TRYWAIT P0, [R16+URZ], R5 ;  /* 0x00000005100075a7 */ /* 0x000ea4000800017f */
[----:B--2---:R-:W-:Y:S05]  /*10d50*/  @!P0 BRA `(.L_x_217) ;  /* 0x0000000800348947 */ /* 0x004fea0003800000 */
.L_x_244:
[----:B------:R-:W-:-:S07]  /*10d60*/  IMAD R3, R4, 0x8, R3 ;  /* 0x0000000804037824 */ /* 0x000fce00078e0203 */
.L_x_218:
[----:B---3--:R3:W4:Y:S02]  /*10d70*/  SYNCS.PHASECHK.TRANS64.TRYWAIT P0, [R3+URZ], R2 ;  /* 0x00000002030075a7 */ /* 0x008724000800017f */
[----:B----4-:R-:W-:Y:S05]  /*10d80*/  @!P0 NANOSLEEP.SYNCS 0x989680 ;  /* 0x009896800000895d */ /* 0x010fea0003900000 */
[----:B------:R-:W4:Y:S02]  /*10d90*/  @!P0 SYNCS.PHASECHK.TRANS64 P0, [R3+URZ], R2 ;  /* 0x00000002030085a7 */ /* 0x000f24000800007f */
[----:B----4-:R-:W-:Y:S05]  /*10da0*/  @!P0 BRA `(.L_x_218) ;  /* 0xfffffffc00f08947 */ /* 0x010fea000383ffff */
.L_x_211:
[----:B------:R-:W-:Y:S05]  /*10db0*/  BSYNC B0 ;  /* 0x0000000000007941 */ /* 0x000fea0003800000 */
.L_x_210:
[----:B------:R-:W-:Y:S05]  /*10dc0*/  EXIT ;  /* 0x000000000000794d */ /* 0x000fea0003800000 */
.L_x_129:
[----:B-1----:R-:W-:-:S04]  /*10dd0*/  IMAD.U32 R3, RZ, RZ, UR39 ;  /* 0x00000027ff037e24 */ /* 0x002fc8000f8e00ff */
[----:B------:R1:W2:Y:S03]  /*10de0*/  SYNCS.PHASECHK.TRANS64.TRYWAIT P1, [R3+URZ+0x34800], R0 ;  /* 0x03480000030075a7 */ /* 0x0002a6000802017f */
[----:B--2---:R-:W-:Y:S05]  /*10df0*/  @!P1 NANOSLEEP.SYNCS 0x989680 ;  /* 0x009896800000995d */ /* 0x004fea0003900000 */
[----:B------:R-:W2:Y:S02]  /*10e00*/  @!P1 SYNCS.PHASECHK.TRANS64 P1, [R3+URZ+0x34800], R0 ;  /* 0x03480000030095a7 */ /* 0x000ea4000802007f */
[----:B--2---:R-:W-:Y:S05]  /*10e10*/  @!P1 BRA `(.L_x_129) ;  /* 0xfffffffc00ec9947 */ /* 0x004fea000383ffff */
[----:B------:R-:W-:Y:S05]  /*10e20*/  BRA `(.L_x_219) ;  /* 0xffffff0800247947 */ /* 0x000fea000383ffff */
.L_x_133:
[----:B--2---:R2:W3:Y:S02]  /*10e30*/  SYNCS.PHASECHK.TRANS64.TRYWAIT P1, [R10+URZ+0x34830], R3 ;  /* 0x034830030a0075a7 */ /* 0x0044e4000802017f */
[----:B---3--:R-:W-:Y:S05]  /*10e40*/  @!P1 NANOSLEEP.SYNCS 0x989680 ;  /* 0x009896800000995d */ /* 0x008fea0003900000 */
[----:B------:R-:W3:Y:S02]  /*10e50*/  @!P1 SYNCS.PHASECHK.TRANS64 P1, [R10+URZ+0x34830], R3 ;  /* 0x034830030a0095a7 */ /* 0x000ee4000802007f */
[----:B---3--:R-:W-:Y:S05]  /*10e60*/  @!P1 BRA `(.L_x_133) ;  /* 0xfffffffc00f09947 */ /* 0x008fea000383ffff */
[----:B------:R-:W-:Y:S05]  /*10e70*/  BRA `(.L_x_132) ;  /* 0xffffff0800407947 */ /* 0x000fea000383ffff */
.L_x_139:
[----:B--2---:R-:W-:-:S04]  /*10e80*/  IMAD.U32 R20, RZ, RZ, UR6 ;  /* 0x00000006ff147e24 */ /* 0x004fc8000f8e00ff */
[----:B------:R2:W3:Y:S03]  /*10e90*/  SYNCS.PHASECHK.TRANS64.TRYWAIT P1, [R20+URZ+0x34830], R15 ;  /* 0x0348300f140075a7 */ /* 0x0004e6000802017f */
[----:B---3--:R-:W-:Y:S05]  /*10ea0*/  @!P1 NANOSLEEP.SYNCS 0x989680 ;  /* 0x009896800000995d */ /* 0x008fea0003900000 */
[----:B------:R-:W3:Y:S02]  /*10eb0*/  @!P1 SYNCS.PHASECHK.TRANS64 P1, [R20+URZ+0x34830], R15 ;  /* 0x0348300f140095a7 */ /* 0x000ee4000802007f */
[----:B---3--:R-:W-:Y:S05]  /*10ec0*/  @!P1 BRA `(.L_x_139) ;  /* 0xfffffffc00ec9947 */ /* 0x008fea000383ffff */
[----:B------:R-:W-:Y:S05]  /*10ed0*/  BRA `(.L_x_136) ;  /* 0xffffff6000747947 */ /* 0x000fea000383ffff */
.L_x_143:
[----:B--2---:R-:W-:-:S04]  /*10ee0*/  IMAD.U32 R20, RZ, RZ, UR6 ;  /* 0x00000006ff147e24 */ /* 0x004fc8000f8e00ff */
[----:B------:R2:W3:Y:S03]  /*10ef0*/  SYNCS.PHASECHK.TRANS64.TRYWAIT P1, [R20+URZ+0x34850], R15 ;  /* 0x0348500f140075a7 */ /* 0x0004e6000802017f */
[----:B---3--:R-:W-:Y:S05]  /*10f00*/  @!P1 NANOSLEEP.SYNCS 0x989680 ;  /* 0x009896800000995d */ /* 0x008fea0003900000 */
[----:B------:R-:W3:Y:S02]  /*10f10*/  @!P1 SYNCS.PHASECHK.TRANS64 P1, [R20+URZ+0x34850], R15 ;  /* 0x0348500f140095a7 */ /* 0x000ee4000802007f */
[----:B---3--:R-:W-:Y:S05]  /*10f20*/  @!P1 BRA `(.L_x_143) ;  /* 0xfffffffc00ec9947 */ /* 0x008fea000383ffff */
[----:B------:R-:W-:Y:S05]  /*10f30*/  BRA `(.L_x_140) ;  /* 0xffffff88003c7947 */ /* 0x000fea000383ffff */
.L_x_150:
[----:B--2---:R-:W-:-:S04]  /*10f40*/  MOV R3, UR5 ;  /* 0x0000000500037c02 */ /* 0x004fc80008000f00 */
[----:B------:R2:W3:Y:S03]  /*10f50*/  SYNCS.PHASECHK.TRANS64.TRYWAIT P1, [R3+URZ+0x34850], R0 ;  /* 0x03485000030075a7 */ /* 0x0004e6000802017f */
[----:B---3--:R-:W-:Y:S05]  /*10f60*/  @!P1 NANOSLEEP.SYNCS 0x989680 ;  /* 0x009896800000995d */ /* 0x008fea0003900000 */
[----:B------:R-:W3:Y:S02]  /*10f70*/  @!P1 SYNCS.PHASECHK.TRANS64 P1, [R3+URZ+0x34850], R0 ;  /* 0x03485000030095a7 */ /* 0x000ee4000802007f */
[----:B---3--:R-:W-:Y:S05]  /*10f80*/  @!P1 BRA `(.L_x_150) ;  /* 0xfffffffc00ec9947 */ /* 0x008fea000383ffff */
[----:B------:R-:W-:Y:S05]  /*10f90*/  BRA `(.L_x_149) ;  /* 0xffffffb400f07947 */ /* 0x000fea000383ffff */
.L_x_161:
[----:B------:R-:W1:Y:S01]  /*10fa0*/  S2R R4, SR_TID.X ;  /* 0x0000000000047919 */ /* 0x000e620000002100 */
[----:B------:R-:W-:Y:S01]  /*10fb0*/  BSSY B0, `(.L_x_220) ;  /* 0x000000a000007945 */ /* 0x000fe20003800000 */
[----:B------:R-:W-:Y:S02]  /*10fc0*/  IMAD.MOV.U32 R12, RZ, RZ, RZ ;  /* 0x000000ffff0c7224 */ /* 0x000fe400078e00ff */
[----:B------:R-:W-:Y:S02]  /*10fd0*/  IMAD.MOV.U32 R11, RZ, RZ, 0x1f ;  /* 0x0000001fff0b7424 */ /* 0x000fe400078e00ff */
[----:B------:R-:W-:Y:S01]  /*10fe0*/  IMAD.MOV.U32 R15, RZ, RZ, -0x1 ;  /* 0xffffffffff0f7424 */ /* 0x000fe200078e00ff */
[----:B-1----:R-:W-:-:S04]  /*10ff0*/  SHF.R.U32.HI R4, RZ, 0x5, R4 ;  /* 0x00000005ff047819 */ /* 0x002fc80000011604 */
[----:B------:R-:W-:-:S05]  /*11000*/  LOP3.LUT R4, R4, 0x3, RZ, 0xc0, !PT ;  /* 0x0000000304047812 */ /* 0x000fca00078ec0ff */
[----:B------:R-:W-:-:S07]  /*11010*/  IMAD.MOV.U32 R13, RZ, RZ, R4 ;  /* 0x000000ffff0d7224 */ /* 0x000fce00078e0004 */
[----:B------:R-:W-:Y:S05]  /*11020*/  WARPSYNC.COLLECTIVE R15, `(.L_x_221) ;  /* 0x000000000f087348 */ /* 0x000fea0003c00000 */
[----:B------:R1:W2:Y:S02]  /*11030*/  SHFL.IDX P6, R14, R13, R12, R11 ;  /* 0x0000000c0d0e7389 */ /* 0x0002a400000c000b */
[----:B-12---:R-:W-:Y:S01]  /*11040*/  ENDCOLLECTIVE ;  /* 0x000000000000791b */ /* 0x006fe20003800000 */
.L_x_221:
[----:B------:R-:W-:Y:S05]  /*11050*/  BSYNC B0 ;  /* 0x0000000000007941 */ /* 0x000fea0003800000 */
.L_x_220:
[----:B------:R-:W-:Y:S05]  /*11060*/  BRA `(.L_x_222) ;  /* 0xffffffd400dc7947 */ /* 0x000fea000383ffff */
.L_x_162:
[----:B------:R-:W-:Y:S01]  /*11070*/  BSSY B0, `(.L_x_223) ;  /* 0x0000006000007945 */ /* 0x000fe20003800000 */
[----:B------:R-:W-:-:S07]  /*11080*/  IMAD.MOV.U32 R15, RZ, RZ, -0x1 ;  /* 0xffffffffff0f7424 */ /* 0x000fce00078e00ff */
[----:B------:R-:W-:Y:S05]  /*11090*/  WARPSYNC.COLLECTIVE R15, `(.L_x_224) ;  /* 0x000000000f0c7348 */ /* 0x000fea0003c00000 */
[----:B------:R-:W-:Y:S02]  /*110a0*/  ELECT P6, UR62, PT ;  /* 0x00000000003e782f */ /* 0x000fe400038c0000 */
[----:B------:R-:W-:Y:S01]  /*110b0*/  MOV R14, UR62 ;  /* 0x0000003e000e7c02 */ /* 0x000fe20008000f00 */
[----:B------:R-:W-:Y:S10]  /*110c0*/  ENDCOLLECTIVE ;  /* 0x000000000000791b */ /* 0x000ff40003800000 */
.L_x_224:
[----:B------:R-:W-:Y:S05]  /*110d0*/  BSYNC B0 ;  /* 0x0000000000007941 */ /* 0x000fea0003800000 */
.L_x_223:
[----:B------:R-:W-:Y:S05]  /*110e0*/  BRA `(.L_x_225) ;  /* 0xffffffd400d87947 */ /* 0x000fea000383ffff */
.L_x_165:
[----:B--2---:R2:W3:Y:S02]  /*110f0*/  SYNCS.PHASECHK.TRANS64.TRYWAIT P1, [R5+URZ+0x34840], R9 ;  /* 0x03484009050075a7 */ /* 0x0044e4000802017f */
[----:B---3--:R-:W-:Y:S05]  /*11100*/  @!P1 NANOSLEEP.SYNCS 0x989680 ;  /* 0x009896800000995d */ /* 0x008fea0003900000 */
[----:B------:R-:W3:Y:S02]  /*11110*/  @!P1 SYNCS.PHASECHK.TRANS64 P1, [R5+URZ+0x34840], R9 ;  /* 0x03484009050095a7 */ /* 0x000ee4000802007f */
[----:B---3--:R-:W-:Y:S05]  /*11120*/  @!P1 BRA `(.L_x_165) ;  /* 0xfffffffc00f09947 */ /* 0x008fea000383ffff */
[----:B------:R-:W-:Y:S05]  /*11130*/  BRA `(.L_x_226) ;  /* 0xffffffd800387947 */ /* 0x000fea000383ffff */
.L_x_169:
        /* <DEDUP_REMOVED lines=8> */
.L_x_175:
[----:B-1----:R1:W2:Y:S02]  /*111c0*/  SYNCS.PHASECHK.TRANS64.TRYWAIT P1, [R2+URZ+0x34840], R3 ;  /* 0x03484003020075a7 */ /* 0x0022a4000802017f */
[----:B--2---:R-:W-:Y:S05]  /*111d0*/  @!P1 NANOSLEEP.SYNCS 0x989680 ;  /* 0x009896800000995d */ /* 0x004fea0003900000 */
[----:B------:R-:W2:Y:S02]  /*111e0*/  @!P1 SYNCS.PHASECHK.TRANS64 P1, [R2+URZ+0x34840], R3 ;  /* 0x03484003020095a7 */ /* 0x000ea4000802007f */
[----:B--2---:R-:W-:Y:S05]  /*111f0*/  @!P1 BRA `(.L_x_175) ;  /* 0xfffffffc00f09947 */ /* 0x004fea000383ffff */
[----:B------:R-:W-:Y:S05]  /*11200*/  BRA `(.L_x_228) ;  /* 0xffffffdc00f87947 */ /* 0x000fea000383ffff */
.L_x_178:
[----:B-1----:R1:W2:Y:S02]  /*11210*/  SYNCS.PHASECHK.TRANS64.TRYWAIT P1, [R2+URZ+0x34860], R3 ;  /* 0x03486003020075a7 */ /* 0x0022a4000802017f */
[----:B--2---:R-:W-:Y:S05]  /*11220*/  @!P1 NANOSLEEP.SYNCS 0x989680 ;  /* 0x009896800000995d */ /* 0x004fea0003900000 */
[----:B------:R-:W2:Y:S02]  /*11230*/  @!P1 SYNCS.PHASECHK.TRANS64 P1, [R2+URZ+0x34860], R3 ;  /* 0x03486003020095a7 */ /* 0x000ea4000802007f */
[----:B--2---:R-:W-:Y:S05]  /*11240*/  @!P1 BRA `(.L_x_178) ;  /* 0xfffffffc00f09947 */ /* 0x004fea000383ffff */
[----:B------:R-:W-:Y:S05]  /*11250*/  BRA `(.L_x_229) ;  /* 0xffffffe000907947 */ /* 0x000fea000383ffff */
.L_x_185:
[----:B--2---:R2:W3:Y:S02]  /*11260*/  SYNCS.PHASECHK.TRANS64.TRYWAIT P1, [R2+URZ+0x34840], R3 ;  /* 0x03484003020075a7 */ /* 0x0044e4000802017f */
[----:B---3--:R-:W-:Y:S05]  /*11270*/  @!P1 NANOSLEEP.SYNCS 0x989680 ;  /* 0x009896800000995d */ /* 0x008fea0003900000 */
[----:B------:R-:W3:Y:S02]  /*11280*/  @!P1 SYNCS.PHASECHK.TRANS64 P1, [R2+URZ+0x34840], R3 ;  /* 0x03484003020095a7 */ /* 0x000ee4000802007f */
[----:B---3--:R-:W-:Y:S05]  /*11290*/  @!P1 BRA `(.L_x_185) ;  /* 0xfffffffc00f09947 */ /* 0x008fea000383ffff */
[----:B------:R-:W-:Y:S05]  /*112a0*/  BRA `(.L_x_230) ;  /* 0xffffffe400c87947 */ /* 0x000fea000383ffff */
.L_x_188:
[----:B-1----:R1:W2:Y:S02]  /*112b0*/  SYNCS.PHASECHK.TRANS64.TRYWAIT P1, [R2+URZ+0x34860], R17 ;  /* 0x03486011020075a7 */ /* 0x0022a4000802017f */
[----:B--2---:R-:W-:Y:S05]  /*112c0*/  @!P1 NANOSLEEP.SYNCS 0x989680 ;  /* 0x009896800000995d */ /* 0x004fea0003900000 */
[----:B------:R-:W2:Y:S02]  /*112d0*/  @!P1 SYNCS.PHASECHK.TRANS64 P1, [R2+URZ+0x34860], R17 ;  /* 0x03486011020095a7 */ /* 0x000ea4000802007f */
[----:B--2---:R-:W-:Y:S05]  /*112e0*/  @!P1 BRA `(.L_x_188) ;  /* 0xfffffffc00f09947 */ /* 0x004fea000383ffff */
[----:B------:R-:W-:Y:S05]  /*112f0*/  BRA `(.L_x_231) ;  /* 0xffffffe800607947 */ /* 0x000fea000383ffff */
.L_x_194:
[----:B--2---:R2:W3:Y:S02]  /*11300*/  SYNCS.PHASECHK.TRANS64.TRYWAIT P1, [R2+URZ+0x34840], R3 ;  /* 0x03484003020075a7 */ /* 0x0044e4000802017f */
[----:B---3--:R-:W-:Y:S05]  /*11310*/  @!P1 NANOSLEEP.SYNCS 0x989680 ;  /* 0x009896800000995d */ /* 0x008fea0003900000 */
[----:B------:R-:W3:Y:S02]  /*11320*/  @!P1 SYNCS.PHASECHK.TRANS64 P1, [R2+URZ+0x34840], R3 ;  /* 0x03484003020095a7 */ /* 0x000ee4000802007f */
[----:B---3--:R-:W-:Y:S05]  /*11330*/  @!P1 BRA `(.L_x_194) ;  /* 0xfffffffc00f09947 */ /* 0x008fea000383ffff */
[----:B------:R-:W-:Y:S05]  /*11340*/  BRA `(.L_x_232) ;  /* 0xffffffec00747947 */ /* 0x000fea000383ffff */
.L_x_197:
[----:B-1----:R1:W2:Y:S02]  /*11350*/  SYNCS.PHASECHK.TRANS64.TRYWAIT P1, [R2+URZ+0x34860], R10 ;  /* 0x0348600a020075a7 */ /* 0x0022a4000802017f */
[----:B--2---:R-:W-:Y:S05]  /*11360*/  @!P1 NANOSLEEP.SYNCS 0x989680 ;  /* 0x009896800000995d */ /* 0x004fea0003900000 */
[----:B------:R-:W2:Y:S02]  /*11370*/  @!P1 SYNCS.PHASECHK.TRANS64 P1, [R2+URZ+0x34860], R10 ;  /* 0x0348600a020095a7 */ /* 0x000ea4000802007f */
[----:B--2---:R-:W-:Y:S05]  /*11380*/  @!P1 BRA `(.L_x_197) ;  /* 0xfffffffc00f09947 */ /* 0x004fea000383ffff */
[----:B------:R-:W-:Y:S05]  /*11390*/  BRA `(.L_x_233) ;  /* 0xfffffff0000c7947 */ /* 0x000fea000383ffff */
.L_x_203:
[----:B-1----:R1:W2:Y:S02]  /*113a0*/  SYNCS.PHASECHK.TRANS64.TRYWAIT P0, [R2+URZ+0x34860], R3 ;  /* 0x03486003020075a7 */ /* 0x0022a4000800017f */
[----:B--2---:R-:W-:Y:S05]  /*113b0*/  @!P0 NANOSLEEP.SYNCS 0x989680 ;  /* 0x009896800000895d */ /* 0x004fea0003900000 */
[----:B------:R-:W2:Y:S02]  /*113c0*/  @!P0 SYNCS.PHASECHK.TRANS64 P0, [R2+URZ+0x34860], R3 ;  /* 0x03486003020085a7 */ /* 0x000ea4000800007f */
[----:B--2---:R-:W-:Y:S05]  /*113d0*/  @!P0 BRA `(.L_x_203) ;  /* 0xfffffffc00f08947 */ /* 0x004fea000383ffff */
[----:B------:R-:W-:Y:S05]  /*113e0*/  BRA `(.L_x_234) ;  /* 0xfffffff000c87947 */ /* 0x000fea000383ffff */
.L_x_208:
[----:B-1----:R1:W2:Y:S02]  /*113f0*/  SYNCS.PHASECHK.TRANS64.TRYWAIT P0, [R0+URZ+0x34820], R3 ;  /* 0x03482003000075a7 */ /* 0x0022a4000800017f */
[----:B--2---:R-:W-:Y:S05]  /*11400*/  @!P0 NANOSLEEP.SYNCS 0x989680 ;  /* 0x009896800000895d */ /* 0x004fea0003900000 */
[----:B------:R-:W2:Y:S02]  /*11410*/  @!P0 SYNCS.PHASECHK.TRANS64 P0, [R0+URZ+0x34820], R3 ;  /* 0x03482003000085a7 */ /* 0x000ea4000800007f */
[----:B--2---:R-:W-:Y:S05]  /*11420*/  @!P0 BRA `(.L_x_208) ;  /* 0xfffffffc00f08947 */ /* 0x004fea000383ffff */
[----:B------:R-:W-:Y:S05]  /*11430*/  BRA `(.L_x_235) ;  /* 0xfffffff400ac7947 */ /* 0x000fea000383ffff */
.L_x_209:
[----:B------:R-:W2:Y:S01]  /*11440*/  S2R R2, SR_TID.X ;  /* 0x0000000000027919 */ /* 0x000ea20000002100 */
[----:B------:R-:W-:Y:S01]  /*11450*/  BSSY B0, `(.L_x_236) ;  /* 0x000000a000007945 */ /* 0x000fe20003800000 */
[----:B------:R-:W-:Y:S02]  /*11460*/  IMAD.MOV.U32 R12, RZ, RZ, RZ ;  /* 0x000000ffff0c7224 */ /* 0x000fe400078e00ff */
[----:B------:R-:W-:Y:S02]  /*11470*/  IMAD.MOV.U32 R11, RZ, RZ, 0x1f ;  /* 0x0000001fff0b7424 */ /* 0x000fe400078e00ff */
[----:B------:R-:W-:Y:S01]  /*11480*/  IMAD.MOV.U32 R15, RZ, RZ, -0x1 ;  /* 0xffffffffff0f7424 */ /* 0x000fe200078e00ff */
[----:B--2---:R-:W-:-:S04]  /*11490*/  SHF.R.U32.HI R2, RZ, 0x5, R2 ;  /* 0x00000005ff027819 */ /* 0x004fc80000011602 */
[----:B------:R-:W-:-:S04]  /*114a0*/  LOP3.LUT R2, R2, 0x3, RZ, 0xc0, !PT ;  /* 0x0000000302027812 */ /* 0x000fc800078ec0ff */
[----:B------:R-:W-:-:S07]  /*114b0*/  MOV R13, R2 ;  /* 0x00000002000d7202 */ /* 0x000fce0000000f00 */
[----:B-1----:R-:W-:Y:S05]  /*114c0*/  WARPSYNC.COLLECTIVE R15, `(.L_x_237) ;  /* 0x000000000f087348 */ /* 0x002fea0003c00000 */
[----:B------:R2:W3:Y:S02]  /*114d0*/  SHFL.IDX P6, R14, R13, R12, R11 ;  /* 0x0000000c0d0e7389 */ /* 0x0004e400000c000b */
[----:B-123--:R-:W-:Y:S01]  /*114e0*/  ENDCOLLECTIVE ;  /* 0x000000000000791b */ /* 0x00efe20003800000 */
.L_x_237:
[----:B------:R-:W-:Y:S05]  /*114f0*/  BSYNC B0 ;  /* 0x0000000000007941 */ /* 0x000fea0003800000 */
.L_x_236:
[----:B------:R-:W-:Y:S05]  /*11500*/  BRA `(.L_x_238) ;  /* 0xfffffff400947947 */ /* 0x000fea000383ffff */
.L_x_212:
[----:B------:R-:W-:Y:S01]  /*11510*/  BSSY B1, `(.L_x_239) ;  /* 0x0000006000017945 */ /* 0x000fe20003800000 */
[----:B------:R-:W-:-:S07]  /*11520*/  IMAD.MOV.U32 R15, RZ, RZ, -0x1 ;  /* 0xffffffffff0f7424 */ /* 0x000fce00078e00ff */
[----:B-12---:R-:W-:Y:S05]  /*11530*/  WARPSYNC.COLLECTIVE R15, `(.L_x_240) ;  /* 0x000000000f0c7348 */ /* 0x006fea0003c00000 */
[----:B------:R-:W-:Y:S02]  /*11540*/  ELECT P6, UR62, PT ;  /* 0x00000000003e782f */ /* 0x000fe400038c0000 */
[----:B------:R-:W-:Y:S01]  /*11550*/  MOV R14, UR62 ;  /* 0x0000003e000e7c02 */ /* 0x000fe20008000f00 */
[----:B-12---:R-:W-:Y:S10]  /*11560*/  ENDCOLLECTIVE ;  /* 0x000000000000791b */ /* 0x006ff40003800000 */
.L_x_240:
[----:B------:R-:W-:Y:S05]  /*11570*/  BSYNC B1 ;  /* 0x0000000000017941 */ /* 0x000fea0003800000 */
.L_x_239:
[----:B------:R-:W-:Y:S05]  /*11580*/  BRA `(.L_x_241) ;  /* 0xfffffff4008c7947 */ /* 0x000fea000383ffff */
.L_x_214:
[----:B-1----:R1:W2:Y:S02]  /*11590*/  SYNCS.PHASECHK.TRANS64.TRYWAIT P0, [R6+URZ], R5 ;  /* 0x00000005060075a7 */ /* 0x0022a4000800017f */
[----:B--2---:R-:W-:Y:S05]  /*115a0*/  @!P0 NANOSLEEP.SYNCS 0x989680 ;  /* 0x009896800000895d */ /* 0x004fea0003900000 */
[----:B------:R-:W2:Y:S02]  /*115b0*/  @!P0 SYNCS.PHASECHK.TRANS64 P0, [R6+URZ], R5 ;  /* 0x00000005060085a7 */ /* 0x000ea4000800007f */
[----:B--2---:R-:W-:Y:S05]  /*115c0*/  @!P0 BRA `(.L_x_214) ;  /* 0xfffffffc00f08947 */ /* 0x004fea000383ffff */
[----:B------:R-:W-:Y:S05]  /*115d0*/  BRA `(.L_x_242) ;  /* 0xfffffff400c07947 */ /* 0x000fea000383ffff */
.L_x_215:
[----:B--2---:R2:W3:Y:S02]  /*115e0*/  SYNCS.PHASECHK.TRANS64.TRYWAIT P0, [R3+URZ], R2 ;  /* 0x00000002030075a7 */ /* 0x0044e4000800017f */
[----:B---3--:R-:W-:Y:S05]  /*115f0*/  @!P0 NANOSLEEP.SYNCS 0x989680 ;  /* 0x009896800000895d */ /* 0x008fea0003900000 */
[----:B------:R-:W3:Y:S02]  /*11600*/  @!P0 SYNCS.PHASECHK.TRANS64 P0, [R3+URZ], R2 ;  /* 0x00000002030085a7 */ /* 0x000ee4000800007f */
[----:B---3--:R-:W-:Y:S05]  /*11610*/  @!P0 BRA `(.L_x_215) ;  /* 0xfffffffc00f08947 */ /* 0x008fea000383ffff */
[----:B------:R-:W-:Y:S05]  /*11620*/  BRA `(.L_x_243) ;  /* 0xfffffff400b47947 */ /* 0x000fea000383ffff */
.L_x_217:
[----:B--2---:R2:W3:Y:S02]  /*11630*/  SYNCS.PHASECHK.TRANS64.TRYWAIT P0, [R16+URZ], R5 ;  /* 0x00000005100075a7 */ /* 0x0044e4000800017f */
[----:B---3--:R-:W-:Y:S05]  /*11640*/  @!P0 NANOSLEEP.SYNCS 0x989680 ;  /* 0x009896800000895d */ /* 0x008fea0003900000 */
[----:B------:R-:W3:Y:S02]  /*11650*/  @!P0 SYNCS.PHASECHK.TRANS64 P0, [R16+URZ], R5 ;  /* 0x00000005100085a7 */ /* 0x000ee4000800007f */
[----:B---3--:R-:W-:Y:S05]  /*11660*/  @!P0 BRA `(.L_x_217) ;  /* 0xfffffffc00f08947 */ /* 0x008fea000383ffff */
[----:B------:R-:W-:Y:S05]  /*11670*/  BRA `(.L_x_244) ;  /* 0xfffffff400b87947 */ /* 0x000fea000383ffff */
.L_x_245:
        /* <DEDUP_REMOVED lines=16> */
.L_x_2727:


//--------------------- .text._ZN7cutlass13device_kernelIN5flash11enable_sm90INS1_16FlashAttnFwdSm90INS1_25CollectiveMainloopFwdSm90ILi2EN4cute5tupleIJNS5_1CILi1EEES8_S8_EEENS6_IJNS7_ILi128EEENS7_ILi176EEESA_EEELi128ENS_10bfloat16_tEfNS_4arch4Sm90ELb0ELb0ELb1ELb1ELb0ELb0ELb0ELb1ELb1ELb0ELb0ELb0EEENS1_21CollectiveEpilogueFwdINS6_IJSA_SA_SB_EEES9_SD_SF_Li256ELb1ELb0ELb0ELb0EEENS1_36VarlenDynamicPersistentTileSchedulerILi128ELi176ELi256ELi32ELb0ELb0ELb1ELb0ELb1ELb1EEEEEEEEEvNT_6ParamsE --------------------------
	.section	.text._ZN7cutlass13device_kernelIN5flash11enable_sm90INS1_16FlashAttnFwdSm90INS1_25CollectiveMainloopFwdSm90ILi2EN4cute5tupleIJNS5_1CILi1EEES8_S8_EEENS6_IJNS7_ILi128EEENS7_ILi176EEESA_EEELi128ENS_10bfloat16_tEfNS_4arch4Sm90ELb0ELb0ELb1ELb1ELb0ELb0ELb0ELb1ELb1ELb0ELb0ELb0EEENS1_21CollectiveEpilogueFwdINS6_IJSA_SA_SB_EEES9_SD_SF_Li256ELb1ELb0ELb0ELb0EEENS1_36VarlenDynamicPersistentTileSchedulerILi128ELi176ELi256ELi32ELb0ELb0ELb1ELb0ELb1ELb1EEEEEEEEEvNT_6ParamsE,"ax",@progbits
	.align	128
.text._ZN7cutlass13device_kernelIN5flash11enable_sm90INS1_16FlashAttnFwdSm90INS1_25CollectiveMainloopFwdSm90ILi2EN4cute5tupleIJNS5_1CILi1EEES8_S8_EEENS6_IJNS7_ILi128EEENS7_ILi176EEESA_EEELi128ENS_10bfloat16_tEfNS_4arch4Sm90ELb0ELb0ELb1ELb1ELb0ELb0ELb0ELb1ELb1ELb0ELb0ELb0EEENS1_21CollectiveEpilogueFwdINS6_IJSA_SA_SB_EEES9_SD_SF_Li256ELb1ELb0ELb0ELb0EEENS1_36VarlenDynamicPersistentTileSchedulerILi128ELi176ELi256ELi32ELb0ELb0ELb1ELb0ELb1ELb1EEEEEEEEEvNT_6ParamsE:
        .type           _ZN7cutlass13device_kernelIN5flash11enable_sm90INS1_16FlashAttnFwdSm90INS1_25CollectiveMainloopFwdSm90ILi2EN4cute5tupleIJNS5_1CILi1EEES8_S8_EEENS6_IJNS7_ILi128EEENS7_ILi176EEESA_EEELi128ENS_10bfloat16_tEfNS_4arch4Sm90ELb0ELb0ELb1ELb1ELb0ELb0ELb0ELb1ELb1ELb0ELb0ELb0EEENS1_21CollectiveEpilogueFwdINS6_IJSA_SA_SB_EEES9_SD_SF_Li256ELb1ELb0ELb0ELb0EEENS1_36VarlenDynamicPersistentTileSchedulerILi128ELi176ELi256ELi32ELb0ELb0ELb1ELb0ELb1ELb1EEEEEEEEEvNT_6ParamsE,@function
        .size           _ZN7cutlass13device_kernelIN5flash11enable_sm90INS1_16FlashAttnFwdSm90INS1_25CollectiveMainloopFwdSm90ILi2EN4cute5tupleIJNS5_1CILi1EEES8_S8_EEENS6_IJNS7_ILi128EEENS7_ILi176EEESA_EEELi128ENS_10bfloat16_tEfNS_4arch4Sm90ELb0ELb0ELb1ELb1ELb0ELb0ELb0ELb1ELb1ELb0ELb0ELb0EEENS1_21CollectiveEpilogueFwdINS6_IJSA_SA_SB_EEES9_SD_SF_Li256ELb1ELb0ELb0ELb0EEENS1_36VarlenDynamicPersistentTileSchedulerILi128ELi176ELi256ELi32ELb0ELb0ELb1ELb0ELb1ELb1EEEEEEEEEvNT_6ParamsE,(.L_x_2728 - _ZN7cutlass13device_kernelIN5flash11enable_sm90INS1_16FlashAttnFwdSm90INS1_25CollectiveMainloopFwdSm90ILi2EN4cute5tupleIJNS5_1CILi1EEES8_S8_EEENS6_IJNS7_ILi128EEENS7_ILi176EEESA_EEELi128ENS_10bfloat16_tEfNS_4arch4Sm90ELb0ELb0ELb1ELb1ELb0ELb0ELb0ELb1ELb1ELb0ELb0ELb0EEENS1_21CollectiveEpilogueFwdINS6_IJSA_SA_SB_EEES9_SD_SF_Li256ELb1ELb0ELb0ELb0EEENS1_36VarlenDynamicPersistentTileSchedulerILi128ELi176ELi256ELi32ELb0ELb0ELb1ELb0ELb1ELb1EEEEEEEEEvNT_6ParamsE)
        .other          _ZN7cutlass13device_kernelIN5flash11enable_sm90INS1_16FlashAttnFwdSm90INS1_25CollectiveMainloopFwdSm90ILi2EN4cute5tupleIJNS5_1CILi1EEES8_S8_EEENS6_IJNS7_ILi128EEENS7_ILi176EEESA_EEELi128ENS_10bfloat16_tEfNS_4arch4Sm90ELb0ELb0ELb1ELb1ELb0ELb0ELb0ELb1ELb1ELb0ELb0ELb0EEENS1_21CollectiveEpilogueFwdINS6_IJSA_SA_SB_EEES9_SD_SF_Li256ELb1ELb0ELb0ELb0EEENS1_36VarlenDynamicPersistentTileSchedulerILi128ELi176ELi256ELi32ELb0ELb0ELb1ELb0ELb1ELb1EEEEEEEEEvNT_6ParamsE,@"STO_CUDA_ENTRY STV_DEFAULT"
_ZN7cutlass13device_kernelIN5flash11enable_sm90INS1_16FlashAttnFwdSm90INS1_25CollectiveMainloopFwdSm90ILi2EN4cute5tupleIJNS5_1CILi1EEES8_S8_EEENS6_IJNS7_ILi128EEENS7_ILi176EEESA_EEELi128ENS_10bfloat16_tEfNS_4arch4Sm90ELb0ELb0ELb1ELb1ELb0ELb0ELb0ELb1ELb1ELb0ELb0ELb0EEENS1_21CollectiveEpilogueFwdINS6_IJSA_SA_SB_EEES9_SD_SF_Li256ELb1ELb0ELb0ELb0EEENS1_36VarlenDynamicPersistentTileSchedulerILi128ELi176ELi256ELi32ELb0ELb0ELb1ELb0ELb1ELb1EEEEEEEEEvNT_6ParamsE:
[----:B------:R-:W0:Y:S02]  /*0000*/  LDC R1, c[0x0][0x28] ;  /* 0x00000a00ff017b82 */ /* 0x000e240000000800 */
[----:B0-----:R-:W-:Y:S01]  /*0010*/  VIADD R1, R1, 0xffffffc8 ;  /* 0xffffffc801017836 */ /* 0x001fe20000000000 */
[----:B------:R-:W0:Y:S01]  /*0020*/  S2R R3, SR_TID.X ;  /* 0x0000000000037919 */ /* 0x000e220000002100 */
[----:B------:R-:W-:Y:S01]  /*0030*/  ELECT P0, URZ, PT ;  /* 0x00000000003f782f */ /* 0x000fe20003800000 */
[----:B------:R-:W-:Y:S01]  /*0040*/  BSSY B0, `(.L_x_246) ;  /* 0x0000010000007945 */ /* 0x000fe20003800000 */
[----:B0-----:R-:W-:-:S05]  /*0050*/  SHF.R.U32.HI R0, RZ, 0x5, R3 ;  /* 0x00000005ff007819 */ /* 0x001fca0000011603 */
[----:B------:R-:W0:Y:S02]  /*0060*/  SHFL.IDX PT, R2, R0, RZ, 0x1f ;  /* 0x00001fff00027589 */ /* 0x000e2400000e0000 */
[----:B0-----:R-:W-:-:S13]  /*0070*/  ISETP.EQ.AND P0, PT, R2, RZ, P0 ;  /* 0x000000ff0200720c */ /* 0x001fda0000702270 */
[----:B------:R-:W-:Y:S05]  /*0080*/  @!P0 BRA `(.L_x_247) ;  /* 0x00000000002c8947 */ /* 0x000fea0003800000 */
[----:B------:R-:W-:Y:S02]  /*0090*/  ULDC.64 UR4, c[0x0][0x198] ;  /* 0x0000660000047ab9 */ /* 0x000fe40000000a00 */
[----:B------:R-:W-:Y:S02]  /*00a0*/  UIADD3 UR6, UP0, UR4, 0x270, URZ ;  /* 0x0000027004067890 */ /* 0x000fe4000ff1e03f */
[----:B------:R-:W-:Y:S02]  /*00b0*/  UIADD3 UR8, UP1, UR4, 0x370, URZ ;  /* 0x0000037004087890 */ /* 0x000fe4000ff3e03f */
[----:B------:R-:W-:Y:S02]  /*00c0*/  UIADD3 UR4, UP2, UR4, 0x470, URZ ;  /* 0x0000047004047890 */ /* 0x000fe4000ff5e03f */
[----:B------:R-:W-:Y:S02]  /*00d0*/  UIADD3.X UR7, URZ, UR5, URZ, UP0, !UPT ;  /* 0x000000053f077290 */ /* 0x000fe400087fe43f */
[----:B------:R-:W-:-:S02]  /*00e0*/  UIADD3.X UR9, URZ, UR5, URZ, UP1, !UPT ;  /* 0x000000053f097290 */ /* 0x000fc40008ffe43f */
[----:B------:R-:W-:-:S05]  /*00f0*/  UIADD3.X UR5, URZ, UR5, URZ, UP2, !UPT ;  /* 0x000000053f057290 */ /* 0x000fca00097fe43f */
[----:B------:R0:W-:Y:S02]  /*0100*/  UTMACCTL.PF [UR6] ;  /* 0x00000000060079b9 */ /* 0x0001e40008040000 */
[----:B------:R0:W-:Y:S02]  /*0110*/  UTMACCTL.PF [UR8] ;  /* 0x00000000080079b9 */ /* 0x0001e40008040000 */
[----:B------:R0:W-:Y:S02]  /*0120*/  UTMACCTL.PF [UR4] ;  /* 0x00000000040079b9 */ /* 0x0001e40008040000 */
[----:B0-----:R-:W-:Y:S01]  /*0130*/  NOP ;  /* 0x0000000000007918 */ /* 0x001fe20000000000 */
.L_x_247:
[----:B------:R-:W-:Y:S05]  /*0140*/  BSYNC B0 ;  /* 0x0000000000007941 */ /* 0x000fea0003800000 */
.L_x_246:
[----:B------:R-:W-:Y:S01]  /*0150*/  VOTEU.ANY UP0, P0 ;  /* 0x00000000003f7886 */ /* 0x000fe20000000100 */
[----:B------:R-:W0:Y:S01]  /*0160*/  SHFL.IDX PT, R2, R0, RZ, 0x1f ;  /* 0x00001fff00027589 */ /* 0x000e2200000e0000 */
[----:B------:R-:W-:Y:S01]  /*0170*/  UMOV UR4, 0x1 ;  /* 0x0000000100047882 */ /* 0x000fe20000000000 */
[----:B------:R-:W-:Y:S01]  /*0180*/  UMOV UR7, 0x100 ;  /* 0x0000010000077882 */ /* 0x000fe20000000000 */
[----:B------:R-:W-:Y:S01]  /*0190*/  SHF.R.U32.HI R3, RZ, 0x7, R3 ;  /* 0x00000007ff037819 */ /* 0x000fe20000011603 */
[----:B------:R-:W1:Y:S01]  /*01a0*/  @UP0 S2UR UR8, SR_CgaCtaId ;  /* 0x00000000000809c3 */ /* 0x000e620000008800 */
[----:B------:R-:W-:Y:S01]  /*01b0*/  @UP0 UMOV UR6, 0x400 ;  /* 0x0000040000060882 */ /* 0x000fe20000000000 */
[----:B------:R-:W-:-:S04]  /*01c0*/  @UP0 UIADD3 UR4, -UR4, 0x100000, URZ ;  /* 0x0010000004040890 */ /* 0x000fc8000fffe13f */
[----:B------:R-:W-:Y:S02]  /*01d0*/  @UP0 USHF.L.U32 UR5, UR4, 0xb, URZ ;  /* 0x0000000b04050899 */ /* 0x000fe4000800063f */
[----:B------:R-:W-:Y:S01]  /*01e0*/  @UP0 USHF.L.U32 UR4, UR4, 0x1, URZ ;  /* 0x0000000104040899 */ /* 0x000fe2000800063f */
[----:B------:R-:W-:Y:S01]  /*01f0*/  VOTEU.ANY UP1, P0 ;  /* 0x00000000003f7886 */ /* 0x000fe20000020100 */
[----:B0-----:R-:W-:Y:S02]  /*0200*/  ISETP.NE.AND P1, PT, R2, RZ, PT ;  /* 0x000000ff0200720c */ /* 0x001fe40003f25270 */
[----:B------:R0:W2:Y:S01]  /*0210*/  SHFL.IDX PT, R2, R3, RZ, 0x1f ;  /* 0x00001fff03027589 */ /* 0x0000a200000e0000 */
[----:B-1----:R-:W-:Y:S02]  /*0220*/  @UP0 ULEA UR8, UR8, UR6, 0x18 ;  /* 0x0000000608080291 */ /* 0x002fe4000f8ec03f */
[----:B------:R-:W-:-:S04]  /*0230*/  @UP0 UIADD3 UR6, -UR7, 0x100000, URZ ;  /* 0x0010000007060890 */ /* 0x000fc8000fffe13f */
[----:B------:R-:W-:Y:S02]  /*0240*/  @UP0 USHF.L.U32 UR7, UR6, 0xb, URZ ;  /* 0x0000000b06070899 */ /* 0x000fe4000800063f */
[----:B------:R-:W-:Y:S01]  /*0250*/  @UP0 USHF.L.U32 UR6, UR6, 0x1, URZ ;  /* 0x0000000106060899 */ /* 0x000fe2000800063f */
[----:B------:R-:W-:Y:S01]  /*0260*/  VOTEU.ANY UP0, P0 ;  /* 0x00000000003f7886 */ /* 0x000fe20000000100 */
[----:B------:R-:W1:Y:S04]  /*0270*/  FENCE.VIEW.ASYNC.S ;  /* 0x00000000000073c6 */ /* 0x000e680000000000 */
[----:B-1----:R0:W1:Y:S06]  /*0280*/  @UP0 SYNCS.EXCH.64 URZ, [UR8+0x34800], UR4 ;  /* 0x03480004083f05b2 */ /* 0x00206c0008000100 */
[----:B------:R0:W3:Y:S02]  /*0290*/  @UP1 SYNCS.EXCH.64 URZ, [UR8+0x34820], UR6 ;  /* 0x03482006083f15b2 */ /* 0x0000e40008000100 */
[----:B0-----:R-:W-:Y:S05]  /*02a0*/  @P1 BRA `(.L_x_248) ;  /* 0x0000000000481947 */ /* 0x001fea0003800000 */
[----:B------:R-:W0:Y:S01]  /*02b0*/  S2UR UR5, SR_CgaCtaId ;  /* 0x00000000000579c3 */ /* 0x000e220000008800 */
[----:B------:R-:W-:Y:S01]  /*02c0*/  UMOV UR4, 0x400 ;  /* 0x0000040000047882 */ /* 0x000fe20000000000 */
[----:B------:R-:W-:Y:S01]  /*02d0*/  UMOV UR6, 0x1 ;  /* 0x0000000100067882 */ /* 0x000fe20000000000 */
[----:B------:R-:W-:Y:S01]  /*02e0*/  UMOV UR9, 0x2 ;  /* 0x0000000200097882 */ /* 0x000fe20000000000 */
[----:B------:R-:W-:-:S04]  /*02f0*/  UIADD3 UR6, -UR6, 0x100000, URZ ;  /* 0x0010000006067890 */ /* 0x000fc8000fffe13f */
[----:B------:R-:W-:Y:S02]  /*0300*/  USHF.L.U32 UR7, UR6, 0xb, URZ ;  /* 0x0000000b06077899 */ /* 0x000fe4000800063f */
[----:B------:R-:W-:Y:S01]  /*0310*/  USHF.L.U32 UR6, UR6, 0x1, URZ ;  /* 0x0000000106067899 */ /* 0x000fe2000800063f */
[----:B------:R-:W-:Y:S01]  /*0320*/  ELECT P0, URZ, PT ;  /* 0x00000000003f782f */ /* 0x000fe20003800000 */
[----:B0-----:R-:W-:Y:S02]  /*0330*/  ULEA UR8, UR5, UR4, 0x18 ;  /* 0x0000000405087291 */ /* 0x001fe4000f8ec03f */
[----:B------:R-:W-:-:S04]  /*0340*/  UIADD3 UR4, -UR9, 0x100000, URZ ;  /* 0x0010000009047890 */ /* 0x000fc8000fffe13f */
[----:B------:R-:W-:Y:S02]  /*0350*/  USHF.L.U32 UR5, UR4, 0xb, URZ ;  /* 0x0000000b04057899 */ /* 0x000fe4000800063f */
[----:B------:R-:W-:Y:S01]  /*0360*/  USHF.L.U32 UR4, UR4, 0x1, URZ ;  /* 0x0000000104047899 */ /* 0x000fe2000800063f */
[----:B------:R-:W0:Y:S03]  /*0370*/  FENCE.VIEW.ASYNC.S ;  /* 0x00000000000073c6 */ /* 0x000e260000000000 */
[----:B0-----:R0:W4:Y:S08]  /*0380*/  SYNCS.EXCH.64 URZ, [UR8+0x34830], UR6 ;  /* 0x03483006083f75b2 */ /* 0x0011300008000100 */
[----:B------:R0:W0:Y:S01]  /*0390*/  SYNCS.EXCH.64 URZ, [UR8+0x34840], UR4 ;  /* 0x03484004083f75b2 */ /* 0x0000220008000100 */
[----:B------:R0:W0:Y:S01]  /*03a0*/  SYNCS.EXCH.64 URZ, [UR8+0x34838], UR6 ;  /* 0x03483806083f75b2 */ /* 0x0000220008000100 */
[----:B------:R0:W0:Y:S01]  /*03b0*/  SYNCS.EXCH.64 URZ, [UR8+0x34848], UR4 ;  /* 0x03484804083f75b2 */ /* 0x0000220008000100 */
[----:B------:R-:W-:Y:S01]  /*03c0*/  NOP ;  /* 0x0000000000007918 */ /* 0x000fe20000000000 */
.L_x_248:
[----:B------:R-:W5:Y:S01]  /*03d0*/  SHFL.IDX PT, R3, R0, RZ, 0x1f ;  /* 0x00001fff00037589 */ /* 0x000f6200000e0000 */
[----:B------:R-:W-:Y:S01]  /*03e0*/  NOP ;  /* 0x0000000000007918 */ /* 0x000fe20000000000 */
[----:B-----5:R-:W-:-:S13]  /*03f0*/  ISETP.NE.AND P0, PT, R3, RZ, PT ;  /* 0x000000ff0300720c */ /* 0x020fda0003f05270 */
[----:B------:R-:W-:Y:S05]  /*0400*/  @P0 BRA `(.L_x_249) ;  /* 0x0000000000480947 */ /* 0x000fea0003800000 */
[----:B0-----:R-:W0:Y:S01]  /*0410*/  S2UR UR5, SR_CgaCtaId ;  /* 0x00000000000579c3 */ /* 0x001e220000008800 */
[----:B------:R-:W-:Y:S01]  /*0420*/  UMOV UR4, 0x400 ;  /* 0x0000040000047882 */ /* 0x000fe20000000000 */
[----:B------:R-:W-:Y:S01]  /*0430*/  UMOV UR6, 0x1 ;  /* 0x0000000100067882 */ /* 0x000fe20000000000 */
[----:B------:R-:W-:Y:S01]  /*0440*/  UMOV UR7, 0x2 ;  /* 0x0000000200077882 */ /* 0x000fe20000000000 */
[----:B------:R-:W-:Y:S01]  /*0450*/  ELECT P0, URZ, PT ;  /* 0x00000000003f782f */ /* 0x000fe20003800000 */
[----:B0-----:R-:W-:Y:S02]  /*0460*/  ULEA UR8, UR5, UR4, 0x18 ;  /* 0x0000000405087291 */ /* 0x001fe4000f8ec03f */
[----:B------:R-:W-:-:S04]  /*0470*/  UIADD3 UR4, -UR6, 0x100000, URZ ;  /* 0x0010000006047890 */ /* 0x000fc8000fffe13f */
[----:B------:R-:W-:Y:S02]  /*0480*/  USHF.L.U32 UR5, UR4, 0xb, URZ ;  /* 0x0000000b04057899 */ /* 0x000fe4000800063f */
[----:B------:R-:W-:Y:S02]  /*0490*/  USHF.L.U32 UR4, UR4, 0x1, URZ ;  /* 0x0000000104047899 */ /* 0x000fe4000800063f */
[----:B------:R-:W-:-:S04]  /*04a0*/  UIADD3 UR6, -UR7, 0x100000, URZ ;  /* 0x0010000007067890 */ /* 0x000fc8000fffe13f */
[----:B------:R-:W-:Y:S02]  /*04b0*/  USHF.L.U32 UR7, UR6, 0xb, URZ ;  /* 0x0000000b06077899 */ /* 0x000fe4000800063f */
[----:B------:R-:W-:Y:S01]  /*04c0*/  USHF.L.U32 UR6, UR6, 0x1, URZ ;  /* 0x0000000106067899 */ /* 0x000fe2000800063f */
[----:B------:R-:W0:Y:S03]  /*04d0*/  FENCE.VIEW.ASYNC.S ;  /* 0x00000000000073c6 */ /* 0x000e260000000000 */
[----:B0-----:R0:W0:Y:S08]  /*04e0*/  SYNCS.EXCH.64 URZ, [UR8+0x34850], UR4 ;  /* 0x03485004083f75b2 */ /* 0x0010300008000100 */
[----:B------:R0:W0:Y:S01]  /*04f0*/  SYNCS.EXCH.64 URZ, [UR8+0x34860], UR6 ;  /* 0x03486006083f75b2 */ /* 0x0000220008000100 */
[----:B------:R0:W0:Y:S01]  /*0500*/  SYNCS.EXCH.64 URZ, [UR8+0x34858], UR4 ;  /* 0x03485804083f75b2 */ /* 0x0000220008000100 */
[----:B------:R0:W0:Y:S01]  /*0510*/  SYNCS.EXCH.64 URZ, [UR8+0x34868], UR6 ;  /* 0x03486806083f75b2 */ /* 0x0000220008000100 */
[----:B------:R-:W-:Y:S01]  /*0520*/  NOP ;  /* 0x0000000000007918 */ /* 0x000fe20000000000 */
.L_x_249:
[----:B------:R-:W5:Y:S01]  /*0530*/  SHFL.IDX PT, R3, R0, RZ, 0x1f ;  /* 0x00001fff00037589 */ /* 0x000f6200000e0000 */
[----:B------:R-:W-:Y:S01]  /*0540*/  NOP ;  /* 0x0000000000007918 */ /* 0x000fe20000000000 */
[----:B-----5:R-:W-:-:S13]  /*0550*/  ISETP.NE.AND P0, PT, R3, RZ, PT ;  /* 0x000000ff0300720c */ /* 0x020fda0003f05270 */
[----:B------:R-:W-:Y:S05]  /*0560*/  @P0 BRA `(.L_x_250) ;  /* 0x0000000000380947 */ /* 0x000fea0003800000 */
[----:B0-----:R-:W0:Y:S01]  /*0570*/  S2UR UR5, SR_CgaCtaId ;  /* 0x00000000000579c3 */ /* 0x001e220000008800 */
[----:B------:R-:W-:Y:S01]  /*0580*/  UMOV UR4, 0x400 ;  /* 0x0000040000047882 */ /* 0x000fe20000000000 */
[----:B------:R-:W-:Y:S01]  /*0590*/  UMOV UR7, 0x1 ;  /* 0x0000000100077882 */ /* 0x000fe20000000000 */
[----:B------:R-:W-:Y:S01]  /*05a0*/  ELECT P0, URZ, PT ;  /* 0x00000000003f782f */ /* 0x000fe20003800000 */
[----:B0-----:R-:W-:Y:S02]  /*05b0*/  ULEA UR6, UR5, UR4, 0x18 ;  /* 0x0000000405067291 */ /* 0x001fe4000f8ec03f */
[----:B------:R-:W-:-:S04]  /*05c0*/  UIADD3 UR4, -UR7, 0x100000, URZ ;  /* 0x0010000007047890 */ /* 0x000fc8000fffe13f */
[----:B------:R-:W-:Y:S02]  /*05d0*/  USHF.L.U32 UR5, UR4, 0xb, URZ ;  /* 0x0000000b04057899 */ /* 0x000fe4000800063f */
[----:B------:R-:W-:Y:S01]  /*05e0*/  USHF.L.U32 UR4, UR4, 0x1, URZ ;  /* 0x0000000104047899 */ /* 0x000fe2000800063f */
[----:B------:R-:W0:Y:S11]  /*05f0*/  FENCE.VIEW.ASYNC.S ;  /* 0x00000000000073c6 */ /* 0x000e360000000000 */
[----:B0-----:R0:W0:Y:S01]  /*0600*/  SYNCS.EXCH.64 URZ, [UR6+0x34870], UR4 ;  /* 0x03487004063f75b2 */ /* 0x0010220008000100 */
[----:B------:R0:W0:Y:S01]  /*0610*/  SYNCS.EXCH.64 URZ, [UR6+0x34880], UR4 ;  /* 0x03488004063f75b2 */ /* 0x0000220008000100 */
[----:B------:R0:W0:Y:S01]  /*0620*/  SYNCS.EXCH.64 URZ, [UR6+0x34878], UR4 ;  /* 0x03487804063f75b2 */ /* 0x0000220008000100 */
[----:B------:R0:W0:Y:S01]  /*0630*/  SYNCS.EXCH.64 URZ, [UR6+0x34888], UR4 ;  /* 0x03488804063f75b2 */ /* 0x0000220008000100 */
[----:B------:R-:W-:Y:S01]  /*0640*/  NOP ;  /* 0x0000000000007918 */ /* 0x000fe20000000000 */
.L_x_250:
        /* <DEDUP_REMOVED lines=22> */
.L_x_251:
        /* <DEDUP_REMOVED lines=22> */
.L_x_252:
[----:B--2---:R-:W-:Y:S01]  /*0910*/  ISETP.NE.AND P0, PT, R2, RZ, PT ;  /* 0x000000ff0200720c */ /* 0x004fe20003f05270 */
[----:B------:R-:W-:Y:S01]  /*0920*/  IMAD.MOV.U32 R2, RZ, RZ, 0x1 ;  /* 0x00000001ff027424 */ /* 0x000fe200078e00ff */
[----:B------:R-:W-:-:S04]  /*0930*/  NOP ;  /* 0x0000000000007918 */ /* 0x000fc80000000000 */
[----:B------:R-:W-:-:S05]  /*0940*/  SEL R2, R2, 0x2, !P0 ;  /* 0x0000000202027807 */ /* 0x000fca0004000000 */
[----:B------:R2:W-:Y:S01]  /*0950*/  STL [R1+0x30], R2 ;  /* 0x0000300201007387 */ /* 0x0005e20000100800 */
[----:B01-34-:R-:W-:Y:S06]  /*0960*/  BAR.SYNC.DEFER_BLOCKING 0x0 ;  /* 0x0000000000007b1d */ /* 0x01bfec0000010000 */
[----:B------:R-:W-:Y:S05]  /*0970*/  @!P0 BRA `(.L_x_253) ;  /* 0x000000e800008947 */ /* 0x000fea0003800000 */
.L_x_254:
[----:B------:R-:W-:-:S08]  /*0980*/  NOP ;  /* 0x0000000000007918 */ /* 0x000fd00000000000 */
[----:B------:R-:W0:Y:S02]  /*0990*/  USETMAXREG.TRY_ALLOC.CTAPOOL UP0, 0xf0 ;  /* 0x000000f0000079c8 */ /* 0x000e240008000600 */
[----:B0-----:R-:W-:-:S13]  /*09a0*/  PLOP3.LUT P0, PT, PT, PT, UP0, 0x80, 0x0 ;  /* 0x000000000000781c */ /* 0x001fda0003f0f008 */
[----:B------:R-:W-:Y:S05]  /*09b0*/  @!P0 BRA `(.L_x_254) ;  /* 0xfffffffc00f08947 */ /* 0x000fea000383ffff */
[----:B--2---:R-:W0:Y:S01]  /*09c0*/  S2R R2, SR_TID.X ;  /* 0x0000000000027919 */ /* 0x004e220000002100 */
[----:B------:R-:W1:Y:S01]  /*09d0*/  S2UR UR5, SR_CgaCtaId ;  /* 0x00000000000579c3 */ /* 0x000e620000008800 */
[----:B------:R-:W-:-:S07]  /*09e0*/  UMOV UR4, 0x400 ;  /* 0x0000040000047882 */ /* 0x000fce0000000000 */
[----:B------:R-:W-:Y:S06]  /*09f0*/  BAR.ARV 0x8, 0x120 ;  /* 0x0204800000007b1d */ /* 0x000fec0000002000 */
[----:B-1----:R-:W-:Y:S01]  /*0a00*/  ULEA UR4, UR5, UR4, 0x18 ;  /* 0x0000000405047291 */ /* 0x002fe2000f8ec03f */
[----:B0-----:R-:W-:-:S04]  /*0a10*/  LOP3.LUT R0, R2, 0xffffff80, RZ, 0xc0, !PT ;  /* 0xffffff8002007812 */ /* 0x001fc800078ec0ff */
[----:B------:R-:W-:-:S13]  /*0a20*/  ISETP.NE.AND P0, PT, R0, 0x80, PT ;  /* 0x000000800000780c */ /* 0x000fda0003f05270 */
[----:B------:R-:W-:Y:S08]  /*0a30*/  @!P0 BAR.ARV 0x9, 0x100 ;  /* 0x0244000000008b1d */ /* 0x000ff00000002000 */
[----:B------:R-:W-:Y:S06]  /*0a40*/  BAR.SYNC.DEFER_BLOCKING 0x5, 0x120 ;  /* 0x0144800000007b1d */ /* 0x000fec0000010000 */
[----:B------:R-:W0:Y:S01]  /*0a50*/  LDS.128 R48, [UR4+0x348d0] ;  /* 0x0348d004ff307984 */ /* 0x000e220008000c00 */
[----:B------:R-:W-:Y:S01]  /*0a60*/  ULDC UR4, c[0x0][0xc14] ;  /* 0x0003050000047ab9 */ /* 0x000fe20000000800 */
[----:B------:R-:W-:Y:S06]  /*0a70*/  BAR.ARV 0x4, 0x120 ;  /* 0x0104800000007b1d */ /* 0x000fec0000002000 */
[----:B0-----:R-:W-:-:S13]  /*0a80*/  ISETP.GE.AND P0, PT, R51, UR4, PT ;  /* 0x0000000433007c0c */ /* 0x001fda000bf06270 */
[----:B------:R-:W-:Y:S05]  /*0a90*/  @P0 EXIT ;  /* 0x000000000000094d */ /* 0x000fea0003800000 */
[----:B------:R-:W2:Y:S01]  /*0aa0*/  LDL.LU R11, [R1+0x30] ;  /* 0x00003000010b7983 */ /* 0x000ea20000300800 */
[----:B------:R-:W-:-:S05]  /*0ab0*/  VIADD R229, R2, 0xffffff80 ;  /* 0xffffff8002e57836 */ /* 0x000fca0000000000 */
[----:B------:R-:W-:-:S04]  /*0ac0*/  SHF.R.S32.HI R0, RZ, 0x1f, R229 ;  /* 0x0000001fff007819 */ /* 0x000fc800000114e5 */
[----:B------:R-:W-:-:S04]  /*0ad0*/  LEA.HI R2, R0, R229, RZ, 0x7 ;  /* 0x000000e500027211 */ /* 0x000fc800078f38ff */
[----:B------:R-:W-:-:S05]  /*0ae0*/  LOP3.LUT R224, R2, 0xffffff80, RZ, 0xc0, !PT ;  /* 0xffffff8002e07812 */ /* 0x000fca00078ec0ff */
[----:B------:R-:W-:-:S05]  /*0af0*/  IMAD.IADD R224, R229, 0x1, -R224 ;  /* 0x00000001e5e07824 */ /* 0x000fca00078e0ae0 */
[----:B------:R-:W-:-:S04]  /*0b00*/  SHF.R.S32.HI R7, RZ, 0x1f, R224 ;  /* 0x0000001fff077819 */ /* 0x000fc800000114e0 */
[----:B------:R-:W-:-:S04]  /*0b10*/  LEA.HI R8, R7, R224, RZ, 0x2 ;  /* 0x000000e007087211 */ /* 0x000fc800078f10ff */
[--C-:B------:R-:W-:Y:S02]  /*0b20*/  SHF.R.S32.HI R9, RZ, 0x2, R8.reuse ;  /* 0x00000002ff097819 */ /* 0x100fe40000011408 */
[----:B------:R-:W-:Y:S02]  /*0b30*/  SHF.R.S32.HI R10, RZ, 0x1f, R8 ;  /* 0x0000001fff0a7819 */ /* 0x000fe40000011408 */
[----:B------:R-:W-:Y:S02]  /*0b40*/  SHF.R.S32.HI R225, RZ, 0x7, R2 ;  /* 0x00000007ffe17819 */ /* 0x000fe40000011402 */
[----:B------:R-:W-:Y:S02]  /*0b50*/  LEA.HI R10, R10, R9, RZ, 0x3 ;  /* 0x000000090a0a7211 */ /* 0x000fe400078f18ff */
[CC--:B------:R-:W-:Y:S02]  /*0b60*/  LEA.HI R4, R0.reuse, R229.reuse, RZ, 0x5 ;  /* 0x000000e500047211 */ /* 0x0c0fe400078f28ff */
[----:B------:R-:W-:-:S02]  /*0b70*/  LEA.HI R3, R0, R229, RZ, 0x4 ;  /* 0x000000e500037211 */ /* 0x000fc400078f20ff */
[----:B------:R-:W-:Y:S02]  /*0b80*/  LOP3.LUT R10, R10, 0xfffffff8, RZ, 0xc0, !PT ;  /* 0xfffffff80a0a7812 */ /* 0x000fe400078ec0ff */
[----:B------:R-:W-:Y:S02]  /*0b90*/  LEA.HI R7, R7, R224, RZ, 0x5 ;  /* 0x000000e007077211 */ /* 0x000fe400078f28ff */
[----:B------:R-:W-:Y:S01]  /*0ba0*/  LEA.HI R2, R2, R225, RZ, 0x1 ;  /* 0x000000e102027211 */ /* 0x000fe200078f08ff */
[----:B------:R-:W-:Y:S01]  /*0bb0*/  IMAD.SHL.U32 R5, R4, 0x20, RZ ;  /* 0x0000002004057824 */ /* 0x000fe200078e00ff */
[----:B------:R-:W-:Y:S02]  /*0bc0*/  LOP3.LUT R4, R3, 0x3fffff0, RZ, 0xc0, !PT ;  /* 0x03fffff003047812 */ /* 0x000fe400078ec0ff */
[----:B------:R-:W-:Y:S02]  /*0bd0*/  IADD3 R10, R9, -R10, RZ ;  /* 0x8000000a090a7210 */ /* 0x000fe40007ffe0ff */
[----:B------:R-:W-:-:S02]  /*0be0*/  SHF.R.S32.HI R7, RZ, 0x5, R7 ;  /* 0x00000005ff077819 */ /* 0x000fc40000011407 */
[----:B------:R-:W-:Y:S02]  /*0bf0*/  LOP3.LUT R2, R2, 0x3fffffe, RZ, 0xc0, !PT ;  /* 0x03fffffe02027812 */ /* 0x000fe400078ec0ff */
[----:B------:R-:W-:Y:S01]  /*0c00*/  SHF.R.S32.HI R6, RZ, 0x4, R3 ;  /* 0x00000004ff067819 */ /* 0x000fe20000011403 */
[----:B------:R-:W-:Y:S01]  /*0c10*/  IMAD.IADD R4, R229, 0x1, -R4 ;  /* 0x00000001e5047824 */ /* 0x000fe200078e0a04 */
[----:B------:R-:W-:Y:S01]  /*0c20*/  LOP3.LUT R5, R5, 0xfffffc00, RZ, 0xc0, !PT ;  /* 0xfffffc0005057812 */ /* 0x000fe200078ec0ff */
[----:B------:R-:W-:Y:S01]  /*0c30*/  IMAD R7, R7, 0x10, R10 ;  /* 0x0000001007077824 */ /* 0x000fe200078e020a */
[----:B------:R-:W-:Y:S01]  /*0c40*/  LEA.HI R3, R3, R6, RZ, 0x1 ;  /* 0x0000000603037211 */ /* 0x000fe200078f08ff */
[----:B------:R-:W-:Y:S01]  /*0c50*/  IMAD.IADD R2, R225, 0x1, -R2 ;  /* 0x00000001e1027824 */ /* 0x000fe200078e0a02 */
[----:B------:R-:W-:Y:S01]  /*0c60*/  LEA.HI R0, R0, R229, RZ, 0x3 ;  /* 0x000000e500007211 */ /* 0x000fe200078f18ff */
[----:B------:R-:W-:Y:S01]  /*0c70*/  IMAD R4, R4, 0x40, R5 ;  /* 0x0000004004047824 */ /* 0x000fe200078e0205 */
[----:B------:R-:W-:Y:S01]  /*0c80*/  LOP3.LUT R3, R3, 0x1ffffffe, RZ, 0xc0, !PT ;  /* 0x1ffffffe03037812 */ /* 0x000fe200078ec0ff */
[----:B------:R-:W-:Y:S01]  /*0c90*/  IMAD R227, R2, 0x40, R7 ;  /* 0x0000004002e37824 */ /* 0x000fe200078e0207 */
[----:B------:R-:W-:-:S02]  /*0ca0*/  LOP3.LUT R5, R8, 0x7ffffffc, RZ, 0xc0, !PT ;  /* 0x7ffffffc08057812 */ /* 0x000fc400078ec0ff */
[----:B------:R-:W-:Y:S01]  /*0cb0*/  LOP3.LUT R2, R0, 0x1ffffff8, RZ, 0xc0, !PT ;  /* 0x1ffffff800027812 */ /* 0x000fe200078ec0ff */
[----:B------:R-:W-:Y:S02]  /*0cc0*/  IMAD.IADD R3, R6, 0x1, -R3 ;  /* 0x0000000106037824 */ /* 0x000fe400078e0a03 */
[----:B------:R-:W-:Y:S02]  /*0cd0*/  IMAD.MOV.U32 R226, RZ, RZ, -0x2 ;  /* 0xfffffffeffe27424 */ /* 0x000fe400078e00ff */
[----:B------:R-:W-:Y:S02]  /*0ce0*/  IMAD.IADD R5, R224, 0x1, -R5 ;  /* 0x00000001e0057824 */ /* 0x000fe400078e0a05 */
[----:B------:R-:W-:Y:S01]  /*0cf0*/  IMAD.IADD R17, R229, 0x1, -R2 ;  /* 0x00000001e5117824 */ /* 0x000fe200078e0a02 */
[----:B------:R-:W-:Y:S01]  /*0d00*/  MOV R16, RZ ;  /* 0x000000ff00107202 */ /* 0x000fe20000000f00 */
[----:B------:R-:W-:Y:S01]  /*0d10*/  IMAD R228, R3, 0x8, R4 ;  /* 0x0000000803e47824 */ /* 0x000fe200078e0204 */
[----:B------:R-:W-:Y:S01]  /*0d20*/  SHF.R.S32.HI R18, RZ, 0x3, R0 ;  /* 0x00000003ff127819 */ /* 0x000fe20000011400 */
[----:B------:R-:W-:-:S02]  /*0d30*/  IMAD R226, R5, R226, 0xb0 ;  /* 0x000000b005e27424 */ /* 0x000fc400078e02e2 */
[----:B------:R-:W-:Y:S02]  /*0d40*/  IMAD.MOV.U32 R223, RZ, RZ, RZ ;  /* 0x000000ffffdf7224 */ /* 0x000fe400078e00ff */
[----:B------:R-:W-:Y:S02]  /*0d50*/  IMAD.MOV.U32 R2, RZ, RZ, RZ ;  /* 0x000000ffff027224 */ /* 0x000fe400078e00ff */
[----:B------:R-:W-:Y:S01]  /*0d60*/  IMAD.SHL.U32 R17, R17, 0x8, RZ ;  /* 0x0000000811117824 */ /* 0x000fe200078e00ff */
[----:B--2---:R-:W-:-:S07]  /*0d70*/  LOP3.LUT R22, R11, 0x1, RZ, 0xfc, !PT ;  /* 0x000000010b167812 */ /* 0x004fce00078efcff */
.L_x_297:
[----:B0---45:R-:W0:Y:S01]  /*0d80*/  LDC.64 R4, c[0x0][0xc60] ;  /* 0x00031800ff047b82 */ /* 0x031e220000000a00 */
[----:B------:R-:W-:Y:S01]  /*0d90*/  ULDC.64 UR8, c[0x0][0x208] ;  /* 0x0000820000087ab9 */ /* 0x000fe20000000a00 */
[----:B------:R-:W-:Y:S01]  /*0da0*/  ULDC.64 UR4, c[0x0][0xa28] ;  /* 0x00028a0000047ab9 */ /* 0x000fe20000000a00 */
[----:B------:R-:W-:Y:S01]  /*0db0*/  IMAD.MOV.U32 R0, RZ, RZ, RZ ;  /* 0x000000ffff007224 */ /* 0x000fe200078e00ff */
[----:B------:R-:W-:Y:S01]  /*0dc0*/  ULDC.64 UR6, c[0x0][0xa20] ;  /* 0x0002880000067ab9 */ /* 0x000fe20000000a00 */
[----:B0-----:R-:W-:-:S05]  /*0dd0*/  IMAD.WIDE R4, R51, 0x4, R4 ;  /* 0x0000000433047825 */ /* 0x001fca00078e0204 */
[----:B--2---:R-:W2:Y:S01]  /*0de0*/  LDG.E R23, desc[UR8][R4.64] ;  /* 0x0000000804177981 */ /* 0x004ea2000c1e1900 */
[----:B------:R-:W-:-:S04]  /*0df0*/  ISETP.NE.U32.AND P0, PT, RZ, UR4, PT ;  /* 0x00000004ff007c0c */ /* 0x000fc8000bf05070 */
[----:B------:R-:W-:Y:S02]  /*0e00*/  ISETP.NE.AND.EX P0, PT, RZ, UR5, PT, P0 ;  /* 0x00000005ff007c0c */ /* 0x000fe4000bf05300 */
[----:B--2---:R-:W-:-:S11]  /*0e10*/  SHF.R.S32.HI R222, RZ, 0x1f, R23 ;  /* 0x0000001fffde7819 */ /* 0x004fd60000011417 */
[----:B------:R-:W-:-:S04]  /*0e20*/  @P0 LEA R6, P1, R23, UR4, 0x2 ;  /* 0x0000000417060c11 */ /* 0x000fc8000f8210ff */
[----:B------:R-:W-:Y:S01]  /*0e30*/  @P0 LEA.HI.X R7, R23, UR5, R222, 0x2, P1 ;  /* 0x0000000517070c11 */ /* 0x000fe200088f14de */
[----:B------:R-:W-:-:S04]  /*0e40*/  ULDC.64 UR4, c[0x0][0x3f8] ;  /* 0x0000fe0000047ab9 */ /* 0x000fc80000000a00 */
[----:B------:R0:W5:Y:S01]  /*0e50*/  @P0 LDG.E R0, desc[UR8][R6.64] ;  /* 0x0000000806000981 */ /* 0x000162000c1e1900 */
[----:B------:R-:W-:Y:S01]  /*0e60*/  ISETP.NE.U32.AND P0, PT, RZ, UR6, PT ;  /* 0x00000006ff007c0c */ /* 0x000fe2000bf05070 */
[----:B------:R-:W-:-:S03]  /*0e70*/  UISETP.NE.U32.AND UP0, UPT, UR4, URZ, UPT ;  /* 0x0000003f0400728c */ /* 0x000fc6000bf05070 */
[----:B------:R-:W-:Y:S01]  /*0e80*/  ISETP.NE.AND.EX P0, PT, RZ, UR7, PT, P0 ;  /* 0x00000007ff007c0c */ /* 0x000fe2000bf05300 */
[----:B------:R-:W-:Y:S01]  /*0e90*/  UISETP.NE.AND.EX UP0, UPT, UR5, URZ, UPT, UP0 ;  /* 0x0000003f0500728c */ /* 0x000fe2000bf05300 */
[----:B------:R-:W-:Y:S02]  /*0ea0*/  ULDC UR4, c[0x0][0x404] ;  /* 0x0001010000047ab9 */ /* 0x000fe40000000800 */
[----:B------:R-:W-:Y:S01]  /*0eb0*/  ULDC UR5, c[0x0][0x2e0] ;  /* 0x0000b80000057ab9 */ /* 0x000fe20000000800 */
[----:B------:R-:W-:-:S04]  /*0ec0*/  USEL UR4, UR4, 0x1, UP0 ;  /* 0x0000000104047887 */ /* 0x000fc80008000000 */
[----:B------:R-:W-:-:S04]  /*0ed0*/  UIMAD UR4, UR4, UR5, URZ ;  /* 0x00000005040472a4 */ /* 0x000fc8000f8e023f */
[C---:B------:R-:W-:Y:S02]  /*0ee0*/  @P0 LEA R4, P1, R23.reuse, UR6, 0x2 ;  /* 0x0000000617040c11 */ /* 0x040fe4000f8210ff */
[----:B------:R-:W-:Y:S02]  /*0ef0*/  IMAD.U32 R81, RZ, RZ, UR4 ;  /* 0x00000004ff517e24 */ /* 0x000fe4000f8e00ff */
[----:B------:R-:W-:-:S05]  /*0f00*/  @P0 LEA.HI.X R5, R23, UR7, R222, 0x2, P1 ;  /* 0x0000000717050c11 */ /* 0x000fca00088f14de */
[----:B------:R0:W5:Y:S01]  /*0f10*/  @P0 LDG.E R81, desc[UR8][R4.64] ;  /* 0x0000000804510981 */ /* 0x000162000c1e1900 */
[----:B---3--:R-:W-:Y:S05]  /*0f20*/  @P0 BRA `(.L_x_255) ;  /* 0x0000000000280947 */ /* 0x008fea0003800000 */
[----:B------:R-:W-:Y:S02]  /*0f30*/  ULDC.64 UR4, c[0x0][0xa08] ;  /* 0x0002820000047ab9 */ /* 0x000fe40000000a00 */
[----:B------:R-:W-:-:S04]  /*0f40*/  ISETP.NE.U32.AND P0, PT, RZ, UR4, PT ;  /* 0x00000004ff007c0c */ /* 0x000fc8000bf05070 */
[----:B------:R-:W-:-:S13]  /*0f50*/  ISETP.NE.AND.EX P0, PT, RZ, UR5, PT, P0 ;  /* 0x00000005ff007c0c */ /* 0x000fda000bf05300 */
[----:B------:R-:W-:Y:S05]  /*0f60*/  @!P0 BRA `(.L_x_255) ;  /* 0x0000000000188947 */ /* 0x000fea0003800000 */
[----:B0-----:R-:W0:Y:S01]  /*0f70*/  LDC.64 R4, c[0x0][0xa08] ;  /* 0x00028200ff047b82 */ /* 0x001e220000000a00 */
[----:B------:R-:W-:Y:S01]  /*0f80*/  ULDC.64 UR4, c[0x0][0x208] ;  /* 0x0000820000047ab9 */ /* 0x000fe20000000a00 */
[----:B0-----:R-:W-:-:S05]  /*0f90*/  IMAD.WIDE R4, R23, 0x4, R4 ;  /* 0x0000000417047825 */ /* 0x001fca00078e0204 */
[----:B-----5:R-:W2:Y:S04]  /*0fa0*/  LDG.E R81, desc[UR4][R4.64] ;  /* 0x0000000404517981 */ /* 0x020ea8000c1e1900 */
[----:B------:R-:W2:Y:S02]  /*0fb0*/  LDG.E R6, desc[UR4][R4.64+0x4] ;  /* 0x0000040404067981 */ /* 0x000ea4000c1e1900 */
[----:B--2---:R-:W-:-:S07]  /*0fc0*/  IMAD.IADD R81, R6, 0x1, -R81 ;  /* 0x0000000106517824 */ /* 0x004fce00078e0a51 */
.L_x_255:
[----:B-----5:R-:W-:Y:S01]  /*0fd0*/  IMAD.IADD R81, R81, 0x1, -R0 ;  /* 0x0000000151517824 */ /* 0x020fe200078e0a00 */
[----:B------:R-:W-:Y:S01]  /*0fe0*/  MOV R220, R50 ;  /* 0x0000003200dc7202 */ /* 0x000fe20000000f00 */
[----:B------:R-:W-:Y:S01]  /*0ff0*/  IMAD.MOV.U32 R221, RZ, RZ, R49 ;  /* 0x000000ffffdd7224 */ /* 0x000fe200078e0031 */
[----:B------:R-:W-:Y:S01]  /*1000*/  PLOP3.LUT P0, PT, PT, PT, PT, 0x80, 0x0 ;  /* 0x000000000000781c */ /* 0x000fe20003f0f070 */
[C---:B------:R-:W-:Y:S01]  /*1010*/  VIADD R0, R81.reuse, 0xaf ;  /* 0x000000af51007836 */ /* 0x040fe20000000000 */
[----:B------:R-:W-:Y:S01]  /*1020*/  ISETP.GE.AND P1, PT, R81, 0x1, PT ;  /* 0x000000015100780c */ /* 0x000fe20003f26270 */
[----:B------:R-:W-:Y:S01]  /*1030*/  IMAD.MOV.U32 R87, RZ, RZ, RZ ;  /* 0x000000ffff577224 */ /* 0x000fe200078e00ff */
[----:B------:R-:W-:Y:S01]  /*1040*/  CS2R R32, SRZ ;  /* 0x0000000000207805 */ /* 0x000fe2000001ff00 */
[----:B------:R-:W-:Y:S01]  /*1050*/  IMAD.HI R0, R0, 0x2e8ba2e9, RZ ;  /* 0x2e8ba2e900007827 */ /* 0x000fe200078e02ff */
[----:B------:R-:W-:Y:S02]  /*1060*/  CS2R R36, SRZ ;  /* 0x0000000000247805 */ /* 0x000fe4000001ff00 */
[----:B------:R-:W-:-:S02]  /*1070*/  CS2R R34, SRZ ;  /* 0x0000000000227805 */ /* 0x000fc4000001ff00 */
[----:B------:R-:W-:Y:S01]  /*1080*/  CS2R R40, SRZ ;  /* 0x0000000000287805 */ /* 0x000fe2000001ff00 */
[----:B------:R-:W-:Y:S01]  /*1090*/  IMAD.MOV.U32 R29, RZ, RZ, RZ ;  /* 0x000000ffff1d7224 */ /* 0x000fe200078e00ff */
[----:B------:R-:W-:Y:S02]  /*10a0*/  SHF.R.U32.HI R3, RZ, 0x1f, R0 ;  /* 0x0000001fff037819 */ /* 0x000fe40000011600 */
[----:B------:R-:W-:Y:S02]  /*10b0*/  CS2R R38, SRZ ;  /* 0x0000000000267805 */ /* 0x000fe4000001ff00 */
[----:B------:R-:W-:Y:S02]  /*10c0*/  CS2R R44, SRZ ;  /* 0x00000000002c7805 */ /* 0x000fe4000001ff00 */
[----:B------:R-:W-:Y:S02]  /*10d0*/  CS2R R42, SRZ ;  /* 0x00000000002a7805 */ /* 0x000fe4000001ff00 */
[----:B------:R-:W-:Y:S01]  /*10e0*/  LEA.HI.SX32 R120, R0, R3, 0x1b ;  /* 0x0000000300787211 */ /* 0x000fe200078fdaff */
[----:B------:R-:W-:Y:S01]  /*10f0*/  IMAD.MOV.U32 R3, RZ, RZ, RZ ;  /* 0x000000ffff037224 */ /* 0x000fe200078e00ff */
[----:B------:R-:W-:Y:S01]  /*1100*/  CS2R R52, SRZ ;  /* 0x0000000000347805 */ /* 0x000fe2000001ff00 */
[----:B------:R-:W-:Y:S01]  /*1110*/  IMAD.MOV.U32 R0, RZ, RZ, RZ ;  /* 0x000000ffff007224 */ /* 0x000fe200078e00ff */
        /* <DEDUP_REMOVED lines=13> */
[----:B------:R-:W-:Y:S01]  /*11f0*/  CS2R R96, SRZ ;  /* 0x0000000000607805 */ /* 0x000fe2000001ff00 */
[----:B------:R-:W-:Y:S01]  /*1200*/  IMAD.MOV.U32 R80, RZ, RZ, RZ ;  /* 0x000000ffff507224 */ /* 0x000fe200078e00ff */
[----:B------:R-:W-:Y:S02]  /*1210*/  CS2R R98, SRZ ;  /* 0x0000000000627805 */ /* 0x000fe4000001ff00 */
[----:B------:R-:W-:Y:S02]  /*1220*/  CS2R R84, SRZ ;  /* 0x0000000000547805 */ /* 0x000fe4000001ff00 */
[----:B------:R-:W-:Y:S02]  /*1230*/  CS2R R100, SRZ ;  /* 0x0000000000647805 */ /* 0x000fe4000001ff00 */
[----:B------:R-:W-:Y:S02]  /*1240*/  CS2R R102, SRZ ;  /* 0x0000000000667805 */ /* 0x000fe4000001ff00 */
[----:B------:R-:W-:-:S02]  /*1250*/  CS2R R104, SRZ ;  /* 0x0000000000687805 */ /* 0x000fc4000001ff00 */
[----:B0-----:R-:W-:Y:S01]  /*1260*/  CS2R R6, SRZ ;  /* 0x0000000000067805 */ /* 0x001fe2000001ff00 */
[----:B------:R-:W-:Y:S01]  /*1270*/  IMAD.MOV.U32 R8, RZ, RZ, RZ ;  /* 0x000000ffff087224 */ /* 0x000fe200078e00ff */
[----:B------:R-:W-:Y:S01]  /*1280*/  CS2R R106, SRZ ;  /* 0x00000000006a7805 */ /* 0x000fe2000001ff00 */
[----:B------:R-:W-:Y:S02]  /*1290*/  IMAD.MOV.U32 R10, RZ, RZ, RZ ;  /* 0x000000ffff0a7224 */ /* 0x000fe400078e00ff */
[----:B------:R-:W-:Y:S01]  /*12a0*/  IMAD.MOV.U32 R109, RZ, RZ, RZ ;  /* 0x000000ffff6d7224 */ /* 0x000fe200078e00ff */
[----:B------:R-:W-:Y:S06]  /*12b0*/  @!P1 BRA `(.L_x_256) ;  /* 0x000000bc00fc9947 */ /* 0x000fec0003800000 */
[----:B------:R-:W0:Y:S01]  /*12c0*/  SHFL.IDX PT, R0, R225, RZ, 0x1f ;  /* 0x00001fffe1007589 */ /* 0x000e2200000e0000 */
[----:B------:R-:W1:Y:S01]  /*12d0*/  S2UR UR6, SR_CgaCtaId ;  /* 0x00000000000679c3 */ /* 0x000e620000008800 */
[----:B------:R-:W-:Y:S01]  /*12e0*/  UMOV UR5, 0x400 ;  /* 0x0000040000057882 */ /* 0x000fe20000000000 */
[----:B0-----:R-:W-:Y:S01]  /*12f0*/  R2UR UR61, R0 ;  /* 0x00000000003d72ca */ /* 0x001fe200000e0000 */
[----:B-1----:R-:W-:-:S04]  /*1300*/  ULEA UR5, UR6, UR5, 0x18 ;  /* 0x0000000506057291 */ /* 0x002fc8000f8ec03f */
[----:B------:R-:W-:-:S04]  /*1310*/  UIADD3 UR5, UR5, 0x16400, URZ ;  /* 0x0001640005057890 */ /* 0x000fc8000fffe03f */
[----:B------:R-:W-:-:S04]  /*1320*/  ULOP3.LUT UP0, URZ, UR5, 0x9f, URZ, 0xc0, !UPT ;  /* 0x0000009f053f7892 */ /* 0x000fc8000f80c03f */
[----:B------:R-:W-:Y:S02]  /*1330*/  ULEA.HI UR4, UR61, UR61, URZ, 0x1 ;  /* 0x0000003d3d047291 */ /* 0x000fe4000f8f083f */
[----:B------:R-:W-:Y:S02]  /*1340*/  PLOP3.LUT P0, PT, PT, PT, UP0, 0x80, 0x0 ;  /* 0x000000000000781c */ /* 0x000fe40003f0f008 */
[----:B------:R-:W-:-:S04]  /*1350*/  ULOP3.LUT UR4, UR4, 0x1e, URZ, 0xc0, !UPT ;  /* 0x0000001e04047892 */ /* 0x000fc8000f8ec03f */
[----:B------:R-:W-:-:S04]  /*1360*/  UIADD3 UR4, UR61, -UR4, URZ ;  /* 0x800000043d047290 */ /* 0x000fc8000fffe03f */
[----:B------:R-:W-:-:S04]  /*1370*/  ULEA UR4, UR4, UR5, 0xd ;  /* 0x0000000504047291 */ /* 0x000fc8000f8e683f */
[----:B------:R-:W-:-:S04]  /*1380*/  USHF.R.U32.HI UR4, URZ, 0x4, UR4 ;  /* 0x000000043f047899 */ /* 0x000fc80008011604 */
[----:B------:R-:W-:Y:S01]  /*1390*/  ULOP3.LUT UR36, UR4, 0x3fff, URZ, 0xc0, !UPT ;  /* 0x00003fff04247892 */ /* 0x000fe2000f8ec03f */
[----:B------:R-:W-:Y:S11]  /*13a0*/  @!P0 BRA `(.L_x_257) ;  /* 0x0000000000408947 */ /* 0x000ff60003800000 */
[----:B------:R-:W-:Y:S01]  /*13b0*/  MOV R0, 0x0 ;  /* 0x0000000000007802 */ /* 0x000fe20000000f00 */
[----:B------:R-:W-:Y:S01]  /*13c0*/  ULDC.64 UR4, c[0x4][0xa0] ;  /* 0x0100280000047ab9 */ /* 0x000fe20000000a00 */
[----:B------:R-:W-:Y:S01]  /*13d0*/  ULDC.64 UR6, c[0x4][0x40] ;  /* 0x0100100000067ab9 */ /* 0x000fe20000000a00 */
[----:B------:R-:W-:Y:S01]  /*13e0*/  MOV R4, UR4 ;  /* 0x0000000400047c02 */ /* 0x000fe20008000f00 */
[----:B------:R0:W1:Y:S01]  /*13f0*/  LDC.64 R14, c[0x4][R0] ;  /* 0x01000000000e7b82 */ /* 0x0000620000000a00 */
[----:B------:R-:W-:Y:S01]  /*1400*/  IMAD.U32 R5, RZ, RZ, UR5 ;  /* 0x00000005ff057e24 */ /* 0x000fe2000f8e00ff */
[----:B------:R-:W-:Y:S01]  /*1410*/  ULDC.64 UR4, c[0x4][0xa8] ;  /* 0x01002a0000047ab9 */ /* 0x000fe20000000a00 */
[----:B------:R-:W-:Y:S02]  /*1420*/  IMAD.U32 R10, RZ, RZ, UR6 ;  /* 0x00000006ff0a7e24 */ /* 0x000fe4000f8e00ff */
[----:B------:R-:W-:Y:S02]  /*1430*/  IMAD.U32 R6, RZ, RZ, UR4 ;  /* 0x00000004ff067e24 */ /* 0x000fe4000f8e00ff */
[----:B------:R-:W-:-:S02]  /*1440*/  IMAD.U32 R7, RZ, RZ, UR5 ;  /* 0x00000005ff077e24 */ /* 0x000fc4000f8e00ff */
[----:B------:R-:W-:Y:S02]  /*1450*/  IMAD.U32 R11, RZ, RZ, UR7 ;  /* 0x00000007ff0b7e24 */ /* 0x000fe4000f8e00ff */
[----:B------:R-:W-:Y:S02]  /*1460*/  IMAD.MOV.U32 R8, RZ, RZ, 0x70 ;  /* 0x00000070ff087424 */ /* 0x000fe400078e00ff */
[----:B------:R-:W-:Y:S02]  /*1470*/  IMAD.MOV.U32 R12, RZ, RZ, 0x1 ;  /* 0x00000001ff0c7424 */ /* 0x000fe400078e00ff */
[----:B0-----:R-:W-:-:S07]  /*1480*/  IMAD.MOV.U32 R13, RZ, RZ, RZ ;  /* 0x000000ffff0d7224 */ /* 0x001fce00078e00ff */
[----:B------:R-:W-:-:S07]  /*1490*/  LEPC R20, `(.L_x_257) ;  /* 0x000000001014794e */ /* 0x000fce0000000000 */
[----:B-1----:R-:W-:Y:S05]  /*14a0*/  CALL.ABS.NOINC R14 ;  /* 0x000000000e007343 */ /* 0x002fea0003c00000 */
.L_x_257:
[----:B------:R-:W0:Y:S01]  /*14b0*/  S2UR UR5, SR_CgaCtaId ;  /* 0x00000000000579c3 */ /* 0x000e220000008800 */
[----:B------:R-:W-:Y:S01]  /*14c0*/  LEA.HI R0, R223, R223, RZ, 0x1 ;  /* 0x000000dfdf007211 */ /* 0x000fe200078f08ff */
[----:B------:R-:W-:Y:S01]  /*14d0*/  UMOV UR4, 0x400 ;  /* 0x0000040000047882 */ /* 0x000fe20000000000 */
[----:B------:R-:W-:Y:S01]  /*14e0*/  BSSY B0, `(.L_x_258) ;  /* 0x0000009000007945 */ /* 0x000fe20003800000 */
[----:B------:R-:W-:Y:S02]  /*14f0*/  ISETP.NE.AND P0, PT, R22, 0x3, PT ;  /* 0x000000031600780c */ /* 0x000fe40003f05270 */
[----:B------:R-:W-:-:S04]  /*1500*/  LOP3.LUT R0, R0, 0xfffffffe, RZ, 0xc0, !PT ;  /* 0xfffffffe00007812 */ /* 0x000fc800078ec0ff */
[----:B------:R-:W-:-:S04]  /*1510*/  IADD3 R3, R223, -R0, RZ ;  /* 0x80000000df037210 */ /* 0x000fc80007ffe0ff */
[----:B------:R-:W-:Y:S01]  /*1520*/  SHF.L.U32 R3, R3, 0x1f, RZ ;  /* 0x0000001f03037819 */ /* 0x000fe200000006ff */
[----:B0-----:R-:W-:-:S06]  /*1530*/  ULEA UR4, UR5, UR4, 0x18 ;  /* 0x0000000405047291 */ /* 0x001fcc000f8ec03f */
[----:B------:R-:W-:-:S04]  /*1540*/  IMAD.U32 R0, RZ, RZ, UR4 ;  /* 0x00000004ff007e24 */ /* 0x000fc8000f8e00ff */
[----:B------:R-:W0:Y:S02]  /*1550*/  SYNCS.PHASECHK.TRANS64.TRYWAIT P1, [R0+URZ+0x34800], R3 ;  /* 0x03480003000075a7 */ /* 0x000e24000802017f */
[----:B0-----:R-:W-:Y:S05]  /*1560*/  @!P1 BRA `(.L_x_259) ;  /* 0x0000012400a89947 */ /* 0x001fea0003800000 */
.L_x_382:
[----:B------:R-:W-:Y:S05]  /*1570*/  BSYNC B0 ;  /* 0x0000000000007941 */ /* 0x000fea0003800000 */
.L_x_258:
[----:B------:R-:W-:Y:S05]  /*1580*/  @!P0 BRA `(.L_x_260) ;  /* 0x0000000000048947 */ /* 0x000fea0003800000 */
[----:B------:R-:W-:Y:S01]  /*1590*/  BPT.TRAP 0x1 ;  /* 0x000000040000795c */ /* 0x000fe20000300000 */
.L_x_260:
[----:B------:R-:W-:Y:S01]  /*15a0*/  IMAD R10, R2, 0x8, R0 ;  /* 0x00000008020a7824 */ /* 0x000fe200078e0200 */
[----:B0-----:R-:W-:-:S04]  /*15b0*/  SHF.L.U32 R3, R16, 0x1f, RZ ;  /* 0x0000001f10037819 */ /* 0x001fc800000006ff */
[----:B------:R0:W1:Y:S01]  /*15c0*/  SYNCS.PHASECHK.TRANS64.TRYWAIT P2, [R10+URZ+0x34830], R3 ;  /* 0x034830030a0075a7 */ /* 0x000062000804017f */
[----:B------:R-:W-:Y:S05]  /*15d0*/  @!P0 BRA `(.L_x_261) ;  /* 0x0000000000048947 */ /* 0x000fea0003800000 */
[----:B------:R-:W-:Y:S01]  /*15e0*/  BPT.TRAP 0x1 ;  /* 0x000000040000795c */ /* 0x000fe20000300000 */
.L_x_261:
[----:B------:R-:W2:Y:S01]  /*15f0*/  S2R R4, SR_TID.X ;  /* 0x0000000000047919 */ /* 0x000ea20000002100 */
[----:B------:R-:W-:Y:S01]  /*1600*/  IMAD.MOV.U32 R87, RZ, RZ, RZ ;  /* 0x000000ffff577224 */ /* 0x000fe200078e00ff */
[----:B--2---:R-:W-:Y:S01]  /*1610*/  LOP3.LUT P1, RZ, R4, 0x7f, RZ, 0xc0, !PT ;  /* 0x0000007f04ff7812 */ /* 0x004fe2000782c0ff */
[----:B-1----:R-:W-:-:S12]  /*1620*/  @P2 BRA `(.L_x_262) ;  /* 0x0000000000082947 */ /* 0x002fd80003800000 */
[----:B------:R-:W1:Y:S02]  /*1630*/  SYNCS.PHASECHK.TRANS64.TRYWAIT P2, [R10+URZ+0x34830], R3 ;  /* 0x034830030a0075a7 */ /* 0x000e64000804017f */
[----:B-1----:R-:W-:Y:S05]  /*1640*/  @!P2 BRA `(.L_x_263) ;  /* 0x000001240084a947 */ /* 0x002fea0003800000 */
.L_x_262:
[----:B------:R-:W-:Y:S05]  /*1650*/  WARPSYNC.ALL ;  /* 0x0000000000007948 */ /* 0x000fea0003800000 */
[----:B01----:R-:W-:Y:S01]  /*1660*/  VIADD R3, R0, 0x1e400 ;  /* 0x0001e40000037836 */ /* 0x003fe20000000000 */
[----:B------:R-:W-:Y:S01]  /*1670*/  ULOP3.LUT UR25, UR36, 0x10000, URZ, 0xfc, !UPT ;  /* 0x0001000024197892 */ /* 0x000fe2000f8efc3f */
[----:B------:R-:W-:Y:S01]  /*1680*/  WARPGROUP.ARRIVE ;  /* 0x00000000000079c5 */ /* 0x000fe20000000000 */
[----:B------:R-:W-:Y:S01]  /*1690*/  UMOV UR5, 0x40000040 ;  /* 0x4000004000057882 */ /* 0x000fe20000000000 */
[----:B------:R-:W-:Y:S01]  /*16a0*/  UMOV UR7, 0x40000040 ;  /* 0x4000004000077882 */ /* 0x000fe20000000000 */
[----:B------:R-:W-:Y:S01]  /*16b0*/  SHF.R.U32.HI R3, RZ, 0x4, R3 ;  /* 0x00000004ff037819 */ /* 0x000fe20000011603 */
[----:B------:R-:W-:Y:S01]  /*16c0*/  UMOV UR45, UR5 ;  /* 0x00000005002d7c82 */ /* 0x000fe20008000000 */
[----:B------:R-:W-:Y:S01]  /*16d0*/  IMAD.U32 R9, RZ, RZ, UR5 ;  /* 0x00000005ff097e24 */ /* 0x000fe2000f8e00ff */
[----:B------:R-:W-:Y:S01]  /*16e0*/  UMOV UR4, UR25 ;  /* 0x0000001900047c82 */ /* 0x000fe20008000000 */
[----:B------:R-:W-:Y:S01]  /*16f0*/  LOP3.LUT R3, R3, 0x3fff, RZ, 0xc0, !PT ;  /* 0x00003fff03037812 */ /* 0x000fe200078ec0ff */
[----:B------:R-:W-:Y:S01]  /*1700*/  UMOV UR44, UR4 ;  /* 0x00000004002c7c82 */ /* 0x000fe20008000000 */
[----:B------:R-:W-:Y:S01]  /*1710*/  IMAD.U32 R8, RZ, RZ, UR4 ;  /* 0x00000004ff087e24 */ /* 0x000fe2000f8e00ff */
[----:B------:R-:W-:Y:S01]  /*1720*/  UMOV UR8, UR44 ;  /* 0x0000002c00087c82 */ /* 0x000fe20008000000 */
[----:B------:R-:W-:Y:S01]  /*1730*/  LOP3.LUT R3, R3, 0x10000, RZ, 0xfc, !PT ;  /* 0x0001000003037812 */ /* 0x000fe200078efcff */
[----:B------:R-:W-:Y:S01]  /*1740*/  UMOV UR9, UR45 ;  /* 0x0000002d00097c82 */ /* 0x000fe20008000000 */
[----:B------:R-:W-:Y:S01]  /*1750*/  UMOV UR11, 0x40000040 ;  /* 0x40000040000b7882 */ /* 0x000fe20000000000 */
[----:B------:R-:W-:Y:S01]  /*1760*/  UMOV UR12, UR44 ;  /* 0x0000002c000c7c82 */ /* 0x000fe20008000000 */
[----:B------:R-:W-:Y:S01]  /*1770*/  UMOV UR13, UR45 ;  /* 0x0000002d000d7c82 */ /* 0x000fe20008000000 */
[----:B------:R-:W-:Y:S01]  /*1780*/  IMAD R4, R2, 0xb00, R3 ;  /* 0x00000b0002047824 */ /* 0x000fe200078e0203 */
[----:B------:R-:W-:Y:S01]  /*1790*/  UMOV UR15, 0x40000040 ;  /* 0x40000040000f7882 */ /* 0x000fe20000000000 */
[----:B------:R-:W-:Y:S01]  /*17a0*/  UMOV UR32, UR44 ;  /* 0x0000002c00207c82 */ /* 0x000fe20008000000 */
[----:B------:R-:W-:Y:S01]  /*17b0*/  UMOV UR33, UR45 ;  /* 0x0000002d00217c82 */ /* 0x000fe20008000000 */
[----:B------:R-:W-:Y:S01]  /*17c0*/  UMOV UR35, 0x40000040 ;  /* 0x4000004000237882 */ /* 0x000fe20000000000 */
[----:B------:R-:W-:Y:S01]  /*17d0*/  R2UR UR24, R4 ;  /* 0x00000000041872ca */ /* 0x000fe200000e0000 */
[----:B------:R-:W-:Y:S01]  /*17e0*/  UMOV UR28, UR44 ;  /* 0x0000002c001c7c82 */ /* 0x000fe20008000000 */
[----:B------:R-:W-:Y:S01]  /*17f0*/  UMOV UR29, UR45 ;  /* 0x0000002d001d7c82 */ /* 0x000fe20008000000 */
[----:B------:R-:W-:Y:S01]  /*1800*/  UMOV UR31, 0x40000040 ;  /* 0x40000040001f7882 */ /* 0x000fe20000000000 */
        /* <DEDUP_REMOVED lines=10> */
[----:B------:R-:W-:Y:S01]  /*18b0*/  UIADD3 UR10, UR24, 0x100, URZ ;  /* 0x00000100180a7890 */ /* 0x000fe2000fffe03f */
[----:B------:R-:W-:Y:S01]  /*18c0*/  HGMMA.64x16x16.F32.BF16 R112, gdesc[UR4], RZ, !UPT, gsb0 ;  /* 0x00200000047079f0 */ /* 0x000fe2000c0018ff */
[----:B------:R-:W-:Y:S01]  /*18d0*/  UIADD3 UR6, UR24, 0x80, URZ ;  /* 0x0000008018067890 */ /* 0x000fe2000fffe03f */
[----:B------:R-:W-:Y:S01]  /*18e0*/  P2R R122, PR, RZ, 0x1 ;  /* 0x00000001ff7a7803 */ /* 0x000fe20000000000 */
[----:B------:R-:W-:Y:S01]  /*18f0*/  UMOV UR4, UR44 ;  /* 0x0000002c00047c82 */ /* 0x000fe20008000000 */
[----:B------:R-:W-:Y:S01]  /*1900*/  UMOV UR5, UR45 ;  /* 0x0000002d00057c82 */ /* 0x000fe20008000000 */
[----:B------:R-:W-:Y:S01]  /*1910*/  UMOV UR7, 0x40000040 ;  /* 0x4000004000077882 */ /* 0x000fe20000000000 */
[----:B------:R-:W-:Y:S01]  /*1920*/  UIADD3 UR14, UR24, 0x180, URZ ;  /* 0x00000180180e7890 */ /* 0x000fe2000fffe03f */
[----:B------:R-:W-:Y:S01]  /*1930*/  @!P1 VIADD R10, R10, 0x34840 ;  /* 0x000348400a0a9836 */ /* 0x000fe20000000000 */
[----:B------:R-:W-:-:S02]  /*1940*/  UIADD3 UR34, UR24, 0x200, URZ ;  /* 0x0000020018227890 */ /* 0x000fc4000fffe03f */
[----:B------:R-:W-:Y:S02]  /*1950*/  UIADD3 UR30, UR24, 0x280, URZ ;  /* 0x00000280181e7890 */ /* 0x000fe4000fffe03f */
[----:B------:R-:W-:Y:S02]  /*1960*/  UIADD3 UR22, UR24, 0x300, URZ ;  /* 0x0000030018167890 */ /* 0x000fe4000fffe03f */
[----:B------:R-:W-:Y:S02]  /*1970*/  UIADD3 UR18, UR24, 0x380, URZ ;  /* 0x0000038018127890 */ /* 0x000fe4000fffe03f */
[----:B------:R-:W-:Y:S02]  /*1980*/  UIADD3 UR38, UR24, 0x400, URZ ;  /* 0x0000040018267890 */ /* 0x000fe4000fffe03f */
        /* <DEDUP_REMOVED lines=9> */
[----:B------:R-:W-:Y:S01]  /*1a20*/  UIADD3 UR54, UR24, 0x604, URZ ;  /* 0x0000060418367890 */ /* 0x000fe2000fffe03f */
        /* <DEDUP_REMOVED lines=512> */
[----:B------:R-:W0:Y:S01]  /*3a30*/  MUFU.TANH R12, R12 ;  /* 0x0000000c000c7308 */ /* 0x000e220000002400 */
[----:B------:R-:W-:Y:S01]  /*3a40*/  UMOV UR23, 0x40000040 ;  /* 0x4000004000177882 */ /* 0x000fe20000000000 */
[----:B------:R-:W-:Y:S01]  /*3a50*/  FMUL.FTZ R15, R115, UR6 ;  /* 0x00000006730f7c20 */ /* 0x000fe20008410000 */
[----:B------:R-:W-:Y:S01]  /*3a60*/  FMUL.FTZ R21, R118, UR6 ;  /* 0x0000000676157c20 */ /* 0x000fe20008410000 */
[----:B------:R-:W-:-:S04]  /*3a70*/  FMUL.FTZ R83, R119, UR6 ;  /* 0x0000000677537c20 */ /* 0x000fc80008410000 */
[----:B------:R-:W-:Y:S08]  /*3a80*/  MUFU.TANH R13, R13 ;  /* 0x0000000d000d7308 */ /* 0x000ff00000002400 */
[----:B------:R-:W1:Y:S08]  /*3a90*/  MUFU.TANH R14, R14 ;  /* 0x0000000e000e7308 */ /* 0x000e700000002400 */
[----:B------:R-:W2:Y:S08]  /*3aa0*/  MUFU.TANH R20, R20 ;  /* 0x0000001400147308 */ /* 0x000eb00000002400 */
[----:B------:R-:W3:Y:S08]  /*3ab0*/  MUFU.TANH R11, R11 ;  /* 0x0000000b000b7308 */ /* 0x000ef00000002400 */
        /* <DEDUP_REMOVED lines=11> */
[----:B------:R-:W4:Y:S01]  /*3b70*/  MUFU.TANH R80, R80 ;  /* 0x0000005000507308 */ /* 0x000f220000002400 */
        /* <DEDUP_REMOVED lines=22> */
[----:B------:R-:W-:Y:S01]  /*3ce0*/  FMUL.FTZ R98, R98, UR6 ;  /* 0x0000000662627c20 */ /* 0x000fe20008410000 */
[----:B------:R-:W-:Y:S01]  /*3cf0*/  FMUL.FTZ R102, R102, UR6 ;  /* 0x0000000666667c20 */ /* 0x000fe20008410000 */
[----:B------:R-:W5:Y:S08]  /*3d00*/  MUFU.TANH R105, R105 ;  /* 0x0000006900697308 */ /* 0x000f700000002400 */
        /* <DEDUP_REMOVED lines=9> */
[----:B------:R-:W-:Y:S02]  /*3da0*/  FMUL.FTZ R88, R88, UR6 ;  /* 0x0000000658587c20 */ /* 0x000fe40008410000 */
[----:B------:R-:W5:Y:S01]  /*3db0*/  MUFU.TANH R106, R106 ;  /* 0x0000006a006a7308 */ /* 0x000f620000002400 */
        /* <DEDUP_REMOVED lines=10> */
[----:B------:R-:W5:Y:S08]  /*3e60*/  MUFU.TANH R98, R98 ;  /* 0x0000006200627308 */ /* 0x000f700000002400 */
[----:B------:R-:W5:Y:S08]  /*3e70*/  MUFU.TANH R88, R88 ;  /* 0x0000005800587308 */ /* 0x000f700000002400 */
[----:B------:R-:W5:Y:S08]  /*3e80*/  MUFU.TANH R89, R89 ;  /* 0x0000005900597308 */ /* 0x000f700000002400 */
[----:B------:R-:W5:Y:S01]  /*3e90*/  MUFU.TANH R102, R102 ;  /* 0x0000006600667308 */ /* 0x000f620000002400 */
[----:B------:R-:W-:-:S02]  /*3ea0*/  WARPGROUP.DEPBAR.LE gsb0, 0x0 ;  /* 0x00008000000079c5 */ /* 0x000fc40000010000 */
[----:B------:R-:W-:-:S05]  /*3eb0*/  WARPGROUP.ARRIVE ;  /* 0x00000000000079c5 */ /* 0x000fca0000000000 */
[----:B------:R-:W5:Y:S01]  /*3ec0*/  MUFU.TANH R92, R92 ;  /* 0x0000005c005c7308 */ /* 0x000f620000002400 */
[----:B------:R-:W-:Y:S01]  /*3ed0*/  FMUL.FTZ R72, R72, UR6 ;  /* 0x0000000648487c20 */ /* 0x000fe20008410000 */
[----:B------:R-:W-:Y:S01]  /*3ee0*/  FMUL.FTZ R73, R73, UR6 ;  /* 0x0000000649497c20 */ /* 0x000fe20008410000 */
[----:B------:R-:W-:Y:S01]  /*3ef0*/  FMUL.FTZ R76, R76, UR6 ;  /* 0x000000064c4c7c20 */ /* 0x000fe20008410000 */
[----:B------:R-:W-:Y:S01]  /*3f00*/  FMUL.FTZ R77, R77, UR6 ;  /* 0x000000064d4d7c20 */ /* 0x000fe20008410000 */
[----:B------:R-:W-:Y:S01]  /*3f10*/  HGMMA.64x16x16.F32.BF16 R64, gdesc[UR20], R64, gsb0 ;  /* 0x00200000144079f0 */ /* 0x000fe20008001840 */
[----:B------:R-:W-:Y:S01]  /*3f20*/  UIADD3 UR22, UR24, 0x886, URZ ;  /* 0x0000088618167890 */ /* 0x000fe2000fffe03f */
[----:B------:R-:W-:Y:S01]  /*3f30*/  FMUL.FTZ R74, R74, UR6 ;  /* 0x000000064a4a7c20 */ /* 0x000fe20008410000 */
[----:B------:R-:W-:Y:S01]  /*3f40*/  UMOV UR23, 0x40000040 ;  /* 0x4000004000177882 */ /* 0x000fe20000000000 */
[----:B------:R-:W5:Y:S01]  /*3f50*/  MUFU.TANH R93, R93 ;  /* 0x0000005d005d7308 */ /* 0x000f620000002400 */
[----:B------:R-:W-:Y:S01]  /*3f60*/  FMUL.FTZ R75, R75, UR6 ;  /* 0x000000064b4b7c20 */ /* 0x000fe20008410000 */
[----:B------:R-:W-:Y:S01]  /*3f70*/  FMUL.FTZ R78, R78, UR6 ;  /* 0x000000064e4e7c20 */ /* 0x000fe20008410000 */
[----:B------:R-:W-:-:S05]  /*3f80*/  FMUL.FTZ R79, R79, UR6 ;  /* 0x000000064f4f7c20 */ /* 0x000fca0008410000 */
[----:B------:R-:W5:Y:S08]  /*3f90*/  MUFU.TANH R90, R90 ;  /* 0x0000005a005a7308 */ /* 0x000f700000002400 */
[----:B------:R-:W5:Y:S08]  /*3fa0*/  MUFU.TANH R72, R72 ;  /* 0x0000004800487308 */ /* 0x000f700000002400 */
[----:B------:R-:W5:Y:S08]  /*3fb0*/  MUFU.TANH R73, R73 ;  /* 0x0000004900497308 */ /* 0x000f700000002400 */
        /* <DEDUP_REMOVED lines=17> */
[----:B------:R-:W-:Y:S08]  /*40d0*/  MUFU.TANH R64, R69 ;  /* 0x0000004500407308 */ /* 0x000ff00000002400 */
[----:B------:R-:W-:Y:S08]  /*40e0*/  MUFU.TANH R116, R67 ;  /* 0x0000004300747308 */ /* 0x000ff00000002400 */
[----:B------:R-:W5:Y:S08]  /*40f0*/  MUFU.TANH R77, R77 ;  /* 0x0000004d004d7308 */ /* 0x000f700000002400 */
[----:B------:R-:W5:Y:S08]  /*4100*/  MUFU.TANH R74, R74 ;  /* 0x0000004a004a7308 */ /* 0x000f700000002400 */
[----:B------:R-:W5:Y:S01]  /*4110*/  MUFU.TANH R75, R75 ;  /* 0x0000004b004b7308 */ /* 0x000f620000002400 */
[----:B------:R-:W-:-:S02]  /*4120*/  WARPGROUP.DEPBAR.LE gsb0, 0x0 ;  /* 0x00008000000079c5 */ /* 0x000fc40000010000 */
[----:B------:R-:W-:Y:S01]  /*4130*/  WARPGROUP.ARRIVE ;  /* 0x00000000000079c5 */ /* 0x000fe20000000000 */
[----:B0-----:R-:W-:Y:S01]  /*4140*/  FMUL.FTZ R66, R56, UR6 ;  /* 0x0000000638427c20 */ /* 0x001fe20008410000 */
[----:B------:R-:W-:Y:S01]  /*4150*/  FMUL.FTZ R56, R57, UR6 ;  /* 0x0000000639387c20 */ /* 0x000fe20008410000 */
[----:B------:R-:W-:Y:S01]  /*4160*/  FMUL.FTZ R57, R58, UR6 ;  /* 0x000000063a397c20 */ /* 0x000fe20008410000 */
[----:B------:R-:W-:Y:S01]  /*4170*/  FMUL.FTZ R58, R61, UR6 ;  /* 0x000000063d3a7c20 */ /* 0x000fe20008410000 */
[----:B------:R-:W-:Y:S01]  /*4180*/  IMAD.IADD R61, R226, 0x1, R81 ;  /* 0x00000001e23d7824 */ /* 0x000fe200078e0251 */
        /* <DEDUP_REMOVED lines=8> */
[----:B------:R-:W-:Y:S08]  /*4210*/  MUFU.TANH R128, R63 ;  /* 0x0000003f00807308 */ /* 0x000ff00000002400 */
[----:B------:R1:W-:Y:S08]  /*4220*/  MUFU.TANH R126, R59 ;  /* 0x0000003b007e7308 */ /* 0x0003f00000002400 */
[----:B------:R-:W5:Y:S08]  /*4230*/  MUFU.TANH R141, R65 ;  /* 0x00000041008d7308 */ /* 0x000f700000002400 */
[----:B------:R-:W5:Y:S08]  /*4240*/  MUFU.TANH R78, R78 ;  /* 0x0000004e004e7308 */ /* 0x000f700000002400 */
[----:B------:R-:W5:Y:S08]  /*4250*/  MUFU.TANH R68, R68 ;  /* 0x0000004400447308 */ /* 0x000f700000002400 */
[----:B------:R-:W5:Y:S01]  /*4260*/  MUFU.TANH R79, R79 ;  /* 0x0000004f004f7308 */ /* 0x000f620000002400 */
[----:B------:R-:W-:-:S02]  /*4270*/  WARPGROUP.DEPBAR.LE gsb0, 0x0 ;  /* 0x00008000000079c5 */ /* 0x000fc40000010000 */
[----:B------:R-:W-:Y:S01]  /*4280*/  WARPGROUP.ARRIVE ;  /* 0x00000000000079c5 */ /* 0x000fe20000000000 */
[----:B0-----:R-:W-:Y:S01]  /*4290*/  FMUL.FTZ R57, R48, UR6 ;  /* 0x0000000630397c20 */ /* 0x001fe20008410000 */
[----:B------:R-:W-:Y:S02]  /*42a0*/  IMAD R48, R120, -0xb0, R61 ;  /* 0xffffff5078307824 */ /* 0x000fe400078e023d */
[----:B------:R-:W-:Y:S01]  /*42b0*/  FMUL.FTZ R49, R49, UR6 ;  /* 0x0000000631317c20 */ /* 0x000fe20008410000 */
[----:B------:R-:W-:Y:S01]  /*42c0*/  FMUL.FTZ R51, R51, UR6 ;  /* 0x0000000633337c20 */ /* 0x000fe20008410000 */
[----:B------:R-:W-:Y:S01]  /*42d0*/  FMUL.FTZ R53, R53, UR6 ;  /* 0x0000000635357c20 */ /* 0x000fe20008410000 */
[----:B------:R-:W-:Y:S01]  /*42e0*/  HGMMA.64x16x16.F32.BF16 R40, gdesc[UR20], R40, gsb0 ;  /* 0x00200000142879f0 */ /* 0x000fe20008001828 */
[C---:B------:R-:W-:Y:S01]  /*42f0*/  ISETP.GT.AND P5, PT, R48.reuse, RZ, PT ;  /* 0x000000ff3000720c */ /* 0x040fe20003fa4270 */
[----:B------:R-:W-:Y:S01]  /*4300*/  UIADD3 UR22, UR24, 0xa06, URZ ;  /* 0x00000a0618167890 */ /* 0x000fe2000fffe03f */
[C---:B------:R-:W-:Y:S01]  /*4310*/  ISETP.GT.AND P4, PT, R48.reuse, 0x1, PT ;  /* 0x000000013000780c */ /* 0x040fe20003f84270 */
[----:B------:R-:W-:Y:S01]  /*4320*/  UMOV UR23, 0x40000040 ;  /* 0x4000004000177882 */ /* 0x000fe20000000000 */
[----:B------:R-:W-:Y:S01]  /*4330*/  ISETP.GT.AND P2, PT, R48, 0x8, PT ;  /* 0x000000083000780c */ /* 0x000fe20003f44270 */
[----:B------:R0:W-:Y:S01]  /*4340*/  MUFU.TANH R161, R49 ;  /* 0x0000003100a17308 */ /* 0x0001e20000002400 */
[----:B------:R-:W-:Y:S01]  /*4350*/  FSEL R91, R12, -INF , P5 ;  /* 0xff8000000c5b7808 */ /* 0x000fe20002800000 */
[----:B-1----:R-:W-:Y:S01]  /*4360*/  FMUL.FTZ R59, R55, UR6 ;  /* 0x00000006373b7c20 */ /* 0x002fe20008410000 */
[----:B------:R-:W-:Y:S01]  /*4370*/  FSEL R95, R14, -INF , P2 ;  /* 0xff8000000e5f7808 */ /* 0x000fe20001000000 */
[----:B------:R-:W-:Y:S01]  /*4380*/  FMUL.FTZ R52, R52, UR6 ;  /* 0x0000000634347c20 */ /* 0x000fe20008410000 */
[----:B------:R-:W-:Y:S01]  /*4390*/  ISETP.GT.AND P3, PT, R48, 0x9, PT ;  /* 0x000000093000780c */ /* 0x000fe20003f64270 */
[----:B------:R-:W-:Y:S01]  /*43a0*/  FMUL.FTZ R50, R50, UR6 ;  /* 0x0000000632327c20 */ /* 0x000fe20008410000 */
[----:B------:R-:W-:Y:S01]  /*43b0*/  ISETP.GT.AND P6, PT, R48, 0x10, PT ;  /* 0x000000103000780c */ /* 0x000fe20003fc4270 */
[----:B------:R-:W-:Y:S01]  /*43c0*/  MUFU.TANH R165, R53 ;  /* 0x0000003500a57308 */ /* 0x000fe20000002400 */
[----:B--2---:R-:W-:Y:S01]  /*43d0*/  FSEL R99, R20, -INF , P3 ;  /* 0xff80000014637808 */ /* 0x004fe20001800000 */
[----:B------:R-:W-:Y:S01]  /*43e0*/  FMUL.FTZ R54, R54, UR6 ;  /* 0x0000000636367c20 */ /* 0x000fe20008410000 */
[----:B---3--:R-:W-:-:S02]  /*43f0*/  FSEL R11, R11, -INF , P5 ;  /* 0xff8000000b0b7808 */ /* 0x008fc40002800000 */
[----:B------:R-:W-:Y:S02]  /*4400*/  ISETP.GT.AND P5, PT, R48, 0x11, PT ;  /* 0x000000113000780c */ /* 0x000fe40003fa4270 */
[----:B----4-:R-:W-:Y:S01]  /*4410*/  FSEL R101, R80, -INF , P6 ;  /* 0xff80000050657808 */ /* 0x010fe20003000000 */
[----:B------:R-:W-:Y:S01]  /*4420*/  MUFU.TANH R159, R57 ;  /* 0x00000039009f7308 */ /* 0x000fe20000002400 */
[----:B------:R-:W-:Y:S01]  /*4430*/  FSEL R12, R15, -INF , P4 ;  /* 0xff8000000f0c7808 */ /* 0x000fe20002000000 */
[----:B------:R-:W-:Y:S01]  /*4440*/  IMAD.MOV.U32 R80, RZ, RZ, R87 ;  /* 0x000000ffff507224 */ /* 0x000fe200078e0057 */
[----:B-----5:R-:W-:Y:S02]  /*4450*/  FSEL R103, R82, -INF , P5 ;  /* 0xff80000052677808 */ /* 0x020fe40002800000 */
[----:B------:R-:W-:Y:S02]  /*4460*/  FSEL R15, R83, -INF , P3 ;  /* 0xff800000530f7808 */ /* 0x000fe40001800000 */
[----:B------:R-:W-:Y:S01]  /*4470*/  ISETP.GT.AND P3, PT, R48, 0x20, PT ;  /* 0x000000203000780c */ /* 0x000fe20003f64270 */
[----:B------:R-:W1:Y:S01]  /*4480*/  MUFU.TANH R56, R56 ;  /* 0x0000003800387308 */ /* 0x000e620000002400 */
[----:B------:R-:W-:-:S02]  /*4490*/  MOV R82, R87 ;  /* 0x0000005700527202 */ /* 0x000fc40000000f00 */
[----:B------:R-:W-:-:S05]  /*44a0*/  FSEL R113, R105, -INF , P3 ;  /* 0xff80000069717808 */ /* 0x000fca0001800000 */
[----:B------:R-:W-:Y:S08]  /*44b0*/  MUFU.TANH R60, R60 ;  /* 0x0000003c003c7308 */ /* 0x000ff00000002400 */
[----:B------:R-:W2:Y:S01]  /*44c0*/  MUFU.TANH R62, R62 ;  /* 0x0000003e003e7308 */ /* 0x000ea20000002400 */
[----:B------:R-:W-:Y:S02]  /*44d0*/  WARPGROUP.DEPBAR.LE gsb0, 0x0 ;  /* 0x00008000000079c5 */ /* 0x000fe40000010000 */
        /* <DEDUP_REMOVED lines=24> */
[----:B------:R-:W-:Y:S01]  /*4660*/  MUFU.TANH R167, R61 ;  /* 0x0000003d00a77308 */ /* 0x000fe20000002400 */
[----:B------:R-:W-:Y:S01]  /*4670*/  FMNMX.FTZ R14, R107, R14, !PT ;  /* 0x0000000e6b0e7209 */ /* 0x000fe20007810000 */
[----:B------:R-:W-:Y:S01]  /*4680*/  FMUL.FTZ R46, R46, UR6 ;  /* 0x000000062e2e7c20 */ /* 0x000fe20008410000 */
[----:B------:R-:W-:Y:S01]  /*4690*/  ISETP.GT.AND P6, PT, R48, 0x21, PT ;  /* 0x000000213000780c */ /* 0x000fe20003fc4270 */
[----:B------:R-:W-:Y:S01]  /*46a0*/  IMAD.MOV.U32 R84, RZ, RZ, R87 ;  /* 0x000000ffff547224 */ /* 0x000fe200078e0057 */
[----:B------:R-:W-:-:S02]  /*46b0*/  FMNMX.FTZ R14, R111, R14, !PT ;  /* 0x0000000e6f0e7209 */ /* 0x000fc40007810000 */
[----:B------:R-:W-:Y:S01]  /*46c0*/  FSEL R41, R86, -INF , P5 ;  /* 0xff80000056297808 */ /* 0x000fe20002800000 */
[----:B------:R-:W-:Y:S01]  /*46d0*/  MUFU.TANH R169, R63 ;  /* 0x0000003f00a97308 */ /* 0x000fe20000002400 */
[----:B------:R-:W-:Y:S01]  /*46e0*/  ISETP.GT.AND P5, PT, R48, 0x28, PT ;  /* 0x000000283000780c */ /* 0x000fe20003fa4270 */
[----:B------:R-:W-:Y:S01]  /*46f0*/  IMAD.MOV.U32 R86, RZ, RZ, R87 ;  /* 0x000000ffff567224 */ /* 0x000fe200078e0057 */
[----:B------:R-:W-:Y:S02]  /*4700*/  FSEL R115, R96, -INF , P6 ;  /* 0xff80000060737808 */ /* 0x000fe40003000000 */
[----:B------:R-:W-:Y:S02]  /*4710*/  FMNMX.FTZ R14, R113, R14, !PT ;  /* 0x0000000e710e7209 */ /* 0x000fe40007810000 */
[----:B------:R-:W-:Y:S01]  /*4720*/  FSEL R43, R110, -INF , P4 ;  /* 0xff8000006e2b7808 */ /* 0x000fe20002000000 */
[----:B------:R-:W4:Y:S01]  /*4730*/  MUFU.TANH R66, R66 ;  /* 0x0000004200427308 */ /* 0x000f220000002400 */
[----:B------:R-:W-:-:S02]  /*4740*/  ISETP.GT.AND P4, PT, R48, 0x29, PT ;  /* 0x000000293000780c */ /* 0x000fc40003f84270 */
[----:B------:R-:W-:Y:S02]  /*4750*/  FSEL R117, R100, -INF , P5 ;  /* 0xff80000064757808 */ /* 0x000fe40002800000 */
[----:B------:R-:W-:Y:S02]  /*4760*/  FMNMX.FTZ R14, R115, R14, !PT ;  /* 0x0000000e730e7209 */ /* 0x000fe40007810000 */
[----:B------:R-:W-:Y:S01]  /*4770*/  FSEL R45, R106, -INF , P2 ;  /* 0xff8000006a2d7808 */ /* 0x000fe20001000000 */
[----:B------:R-:W-:Y:S01]  /*4780*/  MUFU.TANH R118, R71 ;  /* 0x0000004700767308 */ /* 0x000fe20000002400 */
[----:B------:R-:W-:Y:S02]  /*4790*/  ISETP.GT.AND P2, PT, R48, 0x30, PT ;  /* 0x000000303000780c */ /* 0x000fe40003f44270 */
[----:B------:R-:W-:Y:S02]  /*47a0*/  FSEL R119, R119, -INF , P4 ;  /* 0xff80000077777808 */ /* 0x000fe40002000000 */
[----:B------:R-:W-:-:S02]  /*47b0*/  FMNMX.FTZ R14, R117, R14, !PT ;  /* 0x0000000e750e7209 */ /* 0x000fc40007810000 */
[----:B------:R-:W-:Y:S01]  /*47c0*/  FSEL R47, R98, -INF , P3 ;  /* 0xff800000622f7808 */ /* 0x000fe20001800000 */
[----:B------:R-:W-:Y:S01]  /*47d0*/  MUFU.TANH R70, R70 ;  /* 0x0000004600467308 */ /* 0x000fe20000002400 */
[----:B------:R-:W-:Y:S02]  /*47e0*/  ISETP.GT.AND P3, PT, R48, 0x31, PT ;  /* 0x000000313000780c */ /* 0x000fe40003f64270 */
[----:B------:R-:W-:Y:S01]  /*47f0*/  FSEL R121, R88, -INF , P2 ;  /* 0xff80000058797808 */ /* 0x000fe20001000000 */
[----:B------:R-:W-:Y:S02]  /*4800*/  WARPGROUP.DEPBAR.LE gsb0, 0x0 ;  /* 0x00008000000079c5 */ /* 0x000fe40000010000 */
[----:B------:R-:W-:Y:S01]  /*4810*/  FMNMX.FTZ R14, R119, R14, !PT ;  /* 0x0000000e770e7209 */ /* 0x000fe20007810000 */
[----:B------:R-:W-:Y:S01]  /*4820*/  FMUL.FTZ R32, R32, UR6 ;  /* 0x0000000620207c20 */ /* 0x000fe20008410000 */
[----:B0-----:R-:W-:Y:S01]  /*4830*/  FSEL R49, R97, -INF , P6 ;  /* 0xff80000061317808 */ /* 0x001fe20003000000 */
[----:B------:R-:W-:Y:S01]  /*4840*/  WARPGROUP.ARRIVE ;  /* 0x00000000000079c5 */ /* 0x000fe20000000000 */
[----:B------:R-:W-:Y:S01]  /*4850*/  ISETP.GT.AND P6, PT, R48, 0x38, PT ;  /* 0x000000383000780c */ /* 0x000fe20003fc4270 */
[----:B------:R0:W5:Y:S01]  /*4860*/  MUFU.TANH R97, R59 ;  /* 0x0000003b00617308 */ /* 0x0001620000002400 */
[----:B------:R-:W-:Y:S01]  /*4870*/  FSEL R123, R89, -INF , P3 ;  /* 0xff800000597b7808 */ /* 0x000fe20001800000 */
[----:B------:R-:W-:Y:S01]  /*4880*/  FMUL.FTZ R36, R36, UR6 ;  /* 0x0000000624247c20 */ /* 0x000fe20008410000 */
[----:B------:R-:W-:Y:S01]  /*4890*/  FMNMX.FTZ R14, R121, R14, !PT ;  /* 0x0000000e790e7209 */ /* 0x000fe20007810000 */
[----:B------:R-:W-:Y:S01]  /*48a0*/  HGMMA.64x16x16.F32.BF16 R24, gdesc[UR20], R24, gsb0 ;  /* 0x00200000141879f0 */ /* 0x000fe20008001818 */
[----:B---3--:R-:W-:Y:S01]  /*48b0*/  FSEL R51, R102, -INF , P5 ;  /* 0xff80000066337808 */ /* 0x008fe20002800000 */
[----:B------:R-:W-:Y:S01]  /*48c0*/  FMUL.FTZ R34, R34, UR6 ;  /* 0x0000000622227c20 */ /* 0x000fe20008410000 */
[----:B------:R-:W-:Y:S01]  /*48d0*/  ISETP.GT.AND P5, PT, R48, 0x39, PT ;  /* 0x000000393000780c */ /* 0x000fe20003fa4270 */
[----:B------:R-:W3:Y:S01]  /*48e0*/  MUFU.TANH R32, R32 ;  /* 0x0000002000207308 */ /* 0x000ee20000002400 */
[----:B------:R-:W-:Y:S01]  /*48f0*/  FSEL R125, R92, -INF , P6 ;  /* 0xff8000005c7d7808 */ /* 0x000fe20003000000 */
[----:B------:R-:W-:Y:S01]  /*4900*/  FMUL.FTZ R38, R38, UR6 ;  /* 0x0000000626267c20 */ /* 0x000fe20008410000 */
[----:B------:R-:W-:Y:S01]  /*4910*/  FMNMX.FTZ R14, R123, R14, !PT ;  /* 0x0000000e7b0e7209 */ /* 0x000fe20007810000 */
[----:B------:R-:W-:Y:S01]  /*4920*/  FMUL.FTZ R39, R39, UR6 ;  /* 0x0000000627277c20 */ /* 0x000fe20008410000 */
[----:B------:R-:W-:Y:S01]  /*4930*/  FSEL R53, R108, -INF , P4 ;  /* 0xff8000006c357808 */ /* 0x000fe20002000000 */
[----:B------:R-:W-:Y:S01]  /*4940*/  IMAD.U32 R88, RZ, RZ, UR7 ;  /* 0x00000007ff587e24 */ /* 0x000fe2000f8e00ff */
[----:B------:R-:W-:Y:S01]  /*4950*/  ISETP.GT.AND P4, PT, R48, 0x40, PT ;  /* 0x000000403000780c */ /* 0x000fe20003f84270 */
[----:B------:R1:W-:Y:S01]  /*4960*/  MUFU.TANH R105, R67 ;  /* 0x0000004300697308 */ /* 0x0003e20000002400 */
[----:B------:R-:W-:-:S02]  /*4970*/  FSEL R127, R93, -INF , P5 ;  /* 0xff8000005d7f7808 */ /* 0x000fc40002800000 */
[----:B------:R-:W-:Y:S02]  /*4980*/  FMNMX.FTZ R14, R125, R14, !PT ;  /* 0x0000000e7d0e7209 */ /* 0x000fe40007810000 */
[----:B------:R-:W-:Y:S02]  /*4990*/  FSEL R55, R90, -INF , P2 ;  /* 0xff8000005a377808 */ /* 0x000fe40001000000 */
[----:B------:R-:W-:Y:S01]  /*49a0*/  ISETP.GT.AND P2, PT, R48, 0x41, PT ;  /* 0x000000413000780c */ /* 0x000fe20003f44270 */
[----:B------:R-:W3:Y:S01]  /*49b0*/  MUFU.TANH R58, R58 ;  /* 0x0000003a003a7308 */ /* 0x000ee20000002400 */
[----:B------:R-:W-:Y:S01]  /*49c0*/  FSEL R129, R72, -INF , P4 ;  /* 0xff80000048817808 */ /* 0x000fe20002000000 */
[----:B------:R-:W-:Y:S01]  /*49d0*/  IMAD.MOV.U32 R72, RZ, RZ, R87 ;  /* 0x000000ffff487224 */ /* 0x000fe200078e0057 */
[----:B------:R-:W-:Y:S02]  /*49e0*/  FMNMX.FTZ R14, R127, R14, !PT ;  /* 0x0000000e7f0e7209 */ /* 0x000fe40007810000 */
[----:B------:R-:W-:-:S02]  /*49f0*/  FSEL R57, R109, -INF , P3 ;  /* 0xff8000006d397808 */ /* 0x000fc40001800000 */
[----:B------:R-:W-:Y:S01]  /*4a00*/  ISETP.GT.AND P3, PT, R48, 0x48, PT ;  /* 0x000000483000780c */ /* 0x000fe20003f64270 */
[----:B------:R2:W-:Y:S01]  /*4a10*/  MUFU.TANH R109, R69 ;  /* 0x00000045006d7308 */ /* 0x0005e20000002400 */
[----:B------:R-:W-:Y:S02]  /*4a20*/  FSEL R131, R73, -INF , P2 ;  /* 0xff80000049837808 */ /* 0x000fe40001000000 */
[----:B------:R-:W-:Y:S02]  /*4a30*/  FMNMX.FTZ R14, R129, R14, !PT ;  /* 0x0000000e810e7209 */ /* 0x000fe40007810000 */
[----:B0-----:R-:W-:Y:S02]  /*4a40*/  FSEL R59, R94, -INF , P6 ;  /* 0xff8000005e3b7808 */ /* 0x001fe40003000000 */
[----:B------:R-:W-:Y:S01]  /*4a50*/  ISETP.GT.AND P6, PT, R48, 0x49, PT ;  /* 0x000000493000780c */ /* 0x000fe20003fc4270 */
[----:B------:R-:W0:Y:S01]  /*4a60*/  MUFU.TANH R52, R52 ;  /* 0x0000003400347308 */ /* 0x000e220000002400 */
[----:B------:R-:W-:Y:S01]  /*4a70*/  FSEL R133, R76, -INF , P3 ;  /* 0xff8000004c857808 */ /* 0x000fe20001800000 */
[----:B------:R-:W-:Y:S01]  /*4a80*/  IMAD.MOV.U32 R76, RZ, RZ, R87 ;  /* 0x000000ffff4c7224 */ /* 0x000fe200078e0057 */
[----:B------:R-:W-:-:S02]  /*4a90*/  FMNMX.FTZ R14, R131, R14, !PT ;  /* 0x0000000e830e7209 */ /* 0x000fc40007810000 */
[----:B------:R-:W-:Y:S02]  /*4aa0*/  FSEL R61, R112, -INF , P5 ;  /* 0xff800000703d7808 */ /* 0x000fe40002800000 */
[----:B------:R-:W-:Y:S01]  /*4ab0*/  ISETP.GT.AND P5, PT, R48, 0x50, PT ;  /* 0x000000503000780c */ /* 0x000fe20003fa4270 */
[----:B------:R-:W0:Y:S01]  /*4ac0*/  MUFU.TANH R50, R50 ;  /* 0x0000003200327308 */ /* 0x000e220000002400 */
[----:B------:R-:W-:Y:S02]  /*4ad0*/  FSEL R135, R77, -INF , P6 ;  /* 0xff8000004d877808 */ /* 0x000fe40003000000 */
[----:B------:R-:W-:Y:S01]  /*4ae0*/  FMNMX.FTZ R20, R133, R14, !PT ;  /* 0x0000000e85147209 */ /* 0x000fe20007810000 */
[----:B------:R-:W-:Y:S01]  /*4af0*/  FMUL.FTZ R14, R33, UR6 ;  /* 0x00000006210e7c20 */ /* 0x000fe20008410000 */
[----:B------:R-:W-:Y:S01]  /*4b00*/  FSEL R63, R74, -INF , P4 ;  /* 0xff8000004a3f7808 */ /* 0x000fe20002000000 */
[----:B------:R-:W-:Y:S01]  /*4b10*/  IMAD.MOV.U32 R74, RZ, RZ, R87 ;  /* 0x000000ffff4a7224 */ /* 0x000fe200078e0057 */
[----:B------:R-:W-:Y:S01]  /*4b20*/  ISETP.GT.AND P4, PT, R48, 0x51, PT ;  /* 0x000000513000780c */ /* 0x000fe20003f84270 */
[----:B------:R-:W0:Y:S01]  /*4b30*/  MUFU.TANH R54, R54 ;  /* 0x0000003600367308 */ /* 0x000e220000002400 */
[----:B------:R-:W-:Y:S01]  /*4b40*/  FSEL R137, R137, -INF , P5 ;  /* 0xff80000089897808 */ /* 0x000fe20002800000 */
[----:B------:R-:W-:-:S02]  /*4b50*/  WARPGROUP.DEPBAR.LE gsb0, 0x0 ;  /* 0x00008000000079c5 */ /* 0x000fc40000010000 */
[----:B------:R-:W-:Y:S01]  /*4b60*/  FMNMX.FTZ R20, R135, R20, !PT ;  /* 0x0000001487147209 */ /* 0x000fe20007810000 */
[----:B------:R-:W-:Y:S01]  /*4b70*/  FMUL.FTZ R24, R24, UR6 ;  /* 0x0000000618187c20 */ /* 0x000fe20008410000 */
[----:B------:R-:W-:Y:S01]  /*4b80*/  FSEL R65, R75, -INF , P2 ;  /* 0xff8000004b417808 */ /* 0x000fe20001000000 */
[----:B------:R-:W-:Y:S01]  /*4b90*/  FMUL.FTZ R28, R28, UR6 ;  /* 0x000000061c1c7c20 */ /* 0x000fe20008410000 */
[----:B------:R-:W-:Y:S01]  /*4ba0*/  ISETP.GT.AND P2, PT, R48, 0x58, PT ;  /* 0x000000583000780c */ /* 0x000fe20003f44270 */
[----:B------:R-:W0:Y:S01]  /*4bb0*/  MUFU.TANH R44, R44 ;  /* 0x0000002c002c7308 */ /* 0x000e220000002400 */
[----:B------:R-:W-:Y:S01]  /*4bc0*/  FSEL R141, R141, -INF , P4 ;  /* 0xff8000008d8d7808 */ /* 0x000fe20002000000 */
[----:B------:R-:W-:Y:S01]  /*4bd0*/  FMUL.FTZ R26, R26, UR6 ;  /* 0x000000061a1a7c20 */ /* 0x000fe20008410000 */
[----:B------:R-:W-:Y:S01]  /*4be0*/  FMNMX.FTZ R20, R137, R20, !PT ;  /* 0x0000001489147209 */ /* 0x000fe20007810000 */
[----:B------:R-:W-:Y:S01]  /*4bf0*/  FMUL.FTZ R30, R30, UR6 ;  /* 0x000000061e1e7c20 */ /* 0x000fe20008410000 */
[----:B------:R-:W-:-:S02]  /*4c00*/  FSEL R71, R114, -INF , P5 ;  /* 0xff80000072477808 */ /* 0x000fc40002800000 */
[----:B------:R-:W-:Y:S01]  /*4c10*/  FSEL R73, R116, -INF , P4 ;  /* 0xff80000074497808 */ /* 0x000fe20002000000 */
[----:B------:R-:W0:Y:S01]  /*4c20*/  MUFU.TANH R130, R130 ;  /* 0x0000008200827308 */ /* 0x000e220000002400 */
[----:B-1----:R-:W-:Y:S01]  /*4c30*/  FSEL R67, R78, -INF , P3 ;  /* 0xff8000004e437808 */ /* 0x002fe20001800000 */
[--C-:B------:R-:W-:Y:S01]  /*4c40*/  IMAD.MOV.U32 R78, RZ, RZ, R87.reuse ;  /* 0x000000ffff4e7224 */ /* 0x100fe200078e0057 */
[C---:B------:R-:W-:Y:S02]  /*4c50*/  ISETP.GT.AND P5, PT, R48.reuse, 0x61, PT ;  /* 0x000000613000780c */ /* 0x040fe40003fa4270 */
[C---:B------:R-:W-:Y:S02]  /*4c60*/  ISETP.GT.AND P4, PT, R48.reuse, 0x68, PT ;  /* 0x000000683000780c */ /* 0x040fe40003f84270 */
[----:B------:R-:W-:Y:S01]  /*4c70*/  ISETP.GT.AND P3, PT, R48, 0x59, PT ;  /* 0x000000593000780c */ /* 0x000fe20003f64270 */
[----:B------:R-:W1:Y:S01]  /*4c80*/  MUFU.TANH R14, R14 ;  /* 0x0000000e000e7308 */ /* 0x000e620000002400 */
[----:B------:R-:W-:Y:S01]  /*4c90*/  FSEL R145, R68, -INF , P2 ;  /* 0xff80000044917808 */ /* 0x000fe20001000000 */
[----:B------:R-:W-:Y:S01]  /*4ca0*/  IMAD.MOV.U32 R68, RZ, RZ, R87 ;  /* 0x000000ffff447224 */ /* 0x000fe200078e0057 */
[----:B------:R-:W-:-:S02]  /*4cb0*/  FMNMX.FTZ R20, R141, R20, !PT ;  /* 0x000000148d147209 */ /* 0x000fc40007810000 */
[----:B--2---:R-:W-:Y:S02]  /*4cc0*/  FSEL R69, R79, -INF , P6 ;  /* 0xff8000004f457808 */ /* 0x004fe40003000000 */
[----:B------:R-:W-:Y:S01]  /*4cd0*/  FSEL R153, R56, -INF , P5 ;  /* 0xff80000038997808 */ /* 0x000fe20002800000 */
[----:B------:R-:W2:Y:S01]  /*4ce0*/  MUFU.TANH R46, R46 ;  /* 0x0000002e002e7308 */ /* 0x000ea20000002400 */
[----:B------:R-:W-:Y:S01]  /*4cf0*/  FSEL R83, R62, -INF , P4 ;  /* 0xff8000003e537808 */ /* 0x000fe20002000000 */
[----:B------:R-:W-:Y:S01]  /*4d00*/  IMAD.MOV.U32 R62, RZ, RZ, R87 ;  /* 0x000000ffff3e7224 */ /* 0x000fe200078e0057 */
[----:B------:R-:W-:Y:S02]  /*4d10*/  FSEL R155, R60, -INF , P4 ;  /* 0xff8000003c9b7808 */ /* 0x000fe40002000000 */
[----:B------:R-:W-:Y:S02]  /*4d20*/  ISETP.GT.AND P6, PT, R48, 0x60, PT ;  /* 0x000000603000780c */ /* 0x000fe40003fc4270 */
[----:B------:R-:W-:Y:S01]  /*4d30*/  FSEL R149, R64, -INF , P3 ;  /* 0xff80000040957808 */ /* 0x000fe20001800000 */
[----:B------:R-:W2:Y:S01]  /*4d40*/  MUFU.TANH R36, R36 ;  /* 0x0000002400247308 */ /* 0x000ea20000002400 */
[----:B------:R-:W-:Y:S01]  /*4d50*/  FMNMX.FTZ R56, R145, R20, !PT ;  /* 0x0000001491387209 */ /* 0x000fe20007810000 */
[----:B------:R-:W-:Y:S01]  /*4d60*/  FMUL.FTZ R20, R35, UR6 ;  /* 0x0000000623147c20 */ /* 0x000fe20008410000 */
[----:B------:R-:W-:-:S02]  /*4d70*/  ISETP.GT.AND P4, PT, R48, 0x79, PT ;  /* 0x000000793000780c */ /* 0x000fc40003f84270 */
[----:B----4-:R-:W-:Y:S01]  /*4d80*/  FSEL R151, R66, -INF , P6 ;  /* 0xff80000042977808 */ /* 0x010fe20003000000 */
[----:B------:R-:W-:Y:S01]  /*4d90*/  IMAD.MOV.U32 R66, RZ, RZ, R87 ;  /* 0x000000ffff427224 */ /* 0x000fe200078e0057 */
[----:B------:R-:W-:Y:S01]  /*4da0*/  FMNMX.FTZ R56, R149, R56, !PT ;  /* 0x0000003895387209 */ /* 0x000fe20007810000 */
[----:B------:R-:W4:Y:S01]  /*4db0*/  MUFU.TANH R132, R132 ;  /* 0x0000008400847308 */ /* 0x000f220000002400 */
[----:B-----5:R-:W-:Y:S02]  /*4dc0*/  FSEL R97, R97, -INF , P4 ;  /* 0xff80000061617808 */ /* 0x020fe40002000000 */
[----:B------:R-:W-:Y:S02]  /*4dd0*/  FSEL R165, R165, -INF , P4 ;  /* 0xff800000a5a57808 */ /* 0x000fe40002000000 */
[----:B------:R-:W-:Y:S02]  /*4de0*/  ISETP.GT.AND P4, PT, R48, 0x90, PT ;  /* 0x000000903000780c */ /* 0x000fe40003f84270 */
[----:B------:R-:W-:Y:S01]  /*4df0*/  FMNMX.FTZ R56, R151, R56, !PT ;  /* 0x0000003897387209 */ /* 0x000fe20007810000 */
[----:B------:R-:W-:Y:S01]  /*4e00*/  MUFU.TANH R34, R34 ;  /* 0x0000002200227308 */ /* 0x000fe20000002400 */
[----:B---3--:R-:W-:-:S02]  /*4e10*/  FSEL R175, R32, -INF , P4 ;  /* 0xff80000020af7808 */ /* 0x008fc40002000000 */
[----:B------:R-:W-:Y:S02]  /*4e20*/  FMNMX.FTZ R32, R11, R12, !PT ;  /* 0x0000000c0b207209 */ /* 0x000fe40007810000 */
[----:B------:R-:W-:Y:S01]  /*4e30*/  FSEL R75, R70, -INF , P2 ;  /* 0xff800000464b7808 */ /* 0x000fe20001000000 */
[----:B------:R-:W-:Y:S01]  /*4e40*/  IMAD.MOV.U32 R70, RZ, RZ, R87 ;  /* 0x000000ffff467224 */ /* 0x000fe200078e0057 */
[----:B------:R-:W-:Y:S01]  /*4e50*/  ISETP.GT.AND P2, PT, R48, 0x69, PT ;  /* 0x000000693000780c */ /* 0x000fe20003f44270 */
[----:B------:R-:W-:Y:S01]  /*4e60*/  MUFU.TANH R24, R24 ;  /* 0x0000001800187308 */ /* 0x000fe20000002400 */
[----:B------:R-:W-:Y:S02]  /*4e70*/  FMNMX.FTZ R56, R153, R56, !PT ;  /* 0x0000003899387209 */ /* 0x000fe40007810000 */
[----:B------:R-:W-:Y:S02]  /*4e80*/  FMNMX.FTZ R32, R13, R32, !PT ;  /* 0x000000200d207209 */ /* 0x000fe40007810000 */
[----:B------:R-:W-:-:S02]  /*4e90*/  FSEL R77, R118, -INF , P3 ;  /* 0xff800000764d7808 */ /* 0x000fc40001800000 */
[----:B------:R-:W-:Y:S01]  /*4ea0*/  ISETP.GT.AND P3, PT, R48, 0x70, PT ;  /* 0x000000703000780c */ /* 0x000fe20003f64270 */
[----:B------:R-:W-:Y:S01]  /*4eb0*/  MUFU.TANH R20, R20 ;  /* 0x0000001400147308 */ /* 0x000fe20000002400 */
[----:B------:R-:W-:Y:S02]  /*4ec0*/  FSEL R157, R58, -INF , P2 ;  /* 0xff8000003a9d7808 */ /* 0x000fe40001000000 */
[----:B------:R-:W-:Y:S02]  /*4ed0*/  FMNMX.FTZ R56, R155, R56, !PT ;  /* 0x000000389b387209 */ /* 0x000fe40007810000 */
[----:B------:R-:W-:Y:S02]  /*4ee0*/  FMNMX.FTZ R32, R15, R32, !PT ;  /* 0x000000200f207209 */ /* 0x000fe40007810000 */
[----:B------:R-:W-:Y:S01]  /*4ef0*/  FSEL R79, R124, -INF , P6 ;  /* 0xff8000007c4f7808 */ /* 0x000fe20003000000 */
[----:B------:R-:W-:Y:S01]  /*4f00*/  MUFU.TANH R38, R38 ;  /* 0x0000002600267308 */ /* 0x000fe20000002400 */
[----:B------:R-:W-:-:S02]  /*4f10*/  ISETP.GT.AND P6, PT, R48, 0x71, PT ;  /* 0x000000713000780c */ /* 0x000fc40003fc4270 */
[----:B------:R-:W-:Y:S02]  /*4f20*/  FSEL R159, R159, -INF , P3 ;  /* 0xff8000009f9f7808 */ /* 0x000fe40001800000 */
[----:B------:R-:W-:Y:S02]  /*4f30*/  FMNMX.FTZ R56, R157, R56, !PT ;  /* 0x000000389d387209 */ /* 0x000fe40007810000 */
[----:B------:R-:W-:Y:S01]  /*4f40*/  FMNMX.FTZ R32, R21, R32, !PT ;  /* 0x0000002015207209 */ /* 0x000fe20007810000 */
[----:B------:R-:W-:Y:S01]  /*4f50*/  MUFU.TANH R28, R28 ;  /* 0x0000001c001c7308 */ /* 0x000fe20000002400 */
[----:B------:R-:W-:Y:S02]  /*4f60*/  FSEL R33, R126, -INF , P5 ;  /* 0xff8000007e217808 */ /* 0x000fe40002800000 */
[----:B------:R-:W-:Y:S02]  /*4f70*/  ISETP.GT.AND P5, PT, R48, 0x78, PT ;  /* 0x000000783000780c */ /* 0x000fe40003fa4270 */
[----:B------:R-:W-:-:S02]  /*4f80*/  FSEL R161, R161, -INF , P6 ;  /* 0xff800000a1a17808 */ /* 0x000fc40003000000 */
[----:B------:R-:W-:Y:S01]  /*4f90*/  FMNMX.FTZ R56, R159, R56, !PT ;  /* 0x000000389f387209 */ /* 0x000fe20007810000 */
[----:B------:R-:W-:Y:S01]  /*4fa0*/  MUFU.TANH R26, R26 ;  /* 0x0000001a001a7308 */ /* 0x000fe20000002400 */
[----:B------:R-:W-:Y:S02]  /*4fb0*/  FMNMX.FTZ R32, R41, R32, !PT ;  /* 0x0000002029207209 */ /* 0x000fe40007810000 */
[----:B0-----:R-:W-:Y:S02]  /*4fc0*/  FSEL R163, R52, -INF , P5 ;  /* 0xff80000034a37808 */ /* 0x001fe40002800000 */
[----:B------:R-:W-:Y:S02]  /*4fd0*/  FMNMX.FTZ R56, R161, R56, !PT ;  /* 0x00000038a1387209 */ /* 0x000fe40007810000 */
[----:B------:R-:W-:Y:S01]  /*4fe0*/  FMNMX.FTZ R32, R43, R32, !PT ;  /* 0x000000202b207209 */ /* 0x000fe20007810000 */
[----:B------:R-:W-:Y:S01]  /*4ff0*/  MUFU.TANH R30, R30 ;  /* 0x0000001e001e7308 */ /* 0x000fe20000002400 */
[----:B------:R-:W-:-:S02]  /*5000*/  FSEL R35, R128, -INF , P2 ;  /* 0xff80000080237808 */ /* 0x000fc40001000000 */
[----:B------:R-:W-:Y:S02]  /*5010*/  ISETP.GT.AND P2, PT, R48, 0x80, PT ;  /* 0x000000803000780c */ /* 0x000fe40003f44270 */
[----:B------:R-:W-:Y:S02]  /*5020*/  FMNMX.FTZ R56, R163, R56, !PT ;  /* 0x00000038a3387209 */ /* 0x000fe40007810000 */
[----:B------:R-:W-:Y:S02]  /*5030*/  FMNMX.FTZ R32, R45, R32, !PT ;  /* 0x000000202d207209 */ /* 0x000fe40007810000 */
[----:B------:R-:W-:Y:S01]  /*5040*/  FSEL R85, R50, -INF , P3 ;  /* 0xff80000032557808 */ /* 0x000fe20001800000 */
[----:B------:R-:W-:Y:S01]  /*5050*/  FMUL.FTZ R50, R37, UR6 ;  /* 0x0000000625327c20 */ /* 0x000fe20008410000 */
[----:B------:R-:W-:Y:S02]  /*5060*/  ISETP.GT.AND P3, PT, R48, 0x81, PT ;  /* 0x000000813000780c */ /* 0x000fe40003f64270 */
[----:B------:R-:W-:-:S02]  /*5070*/  FSEL R167, R167, -INF , P2 ;  /* 0xff800000a7a77808 */ /* 0x000fc40001000000 */
[----:B------:R-:W-:Y:S01]  /*5080*/  FMNMX.FTZ R56, R165, R56, !PT ;  /* 0x00000038a5387209 */ /* 0x000fe20007810000 */
[----:B------:R-:W0:Y:S01]  /*5090*/  MUFU.TANH R50, R50 ;  /* 0x0000003200327308 */ /* 0x000e220000002400 */
[----:B------:R-:W-:Y:S02]  /*50a0*/  FMNMX.FTZ R32, R47, R32, !PT ;  /* 0x000000202f207209 */ /* 0x000fe40007810000 */
[----:B------:R-:W-:Y:S01]  /*50b0*/  FSEL R37, R42, -INF , P6 ;  /* 0xff8000002a257808 */ /* 0x000fe20003000000 */
[----:B------:R-:W-:Y:S01]  /*50c0*/  FMUL.FTZ R42, R25, UR6 ;  /* 0x00000006192a7c20 */ /* 0x000fe20008410000 */
[----:B------:R-:W-:Y:S02]  /*50d0*/  ISETP.GT.AND P6, PT, R48, 0x88, PT ;  /* 0x000000883000780c */ /* 0x000fe40003fc4270 */
[----:B------:R-:W-:Y:S02]  /*50e0*/  FSEL R169, R169, -INF , P3 ;  /* 0xff800000a9a97808 */ /* 0x000fe40001800000 */
[----:B------:R-:W-:Y:S01]  /*50f0*/  FMNMX.FTZ R56, R167, R56, !PT ;  /* 0x00000038a7387209 */ /* 0x000fe20007810000 */
[----:B------:R-:W3:Y:S01]  /*5100*/  MUFU.TANH R42, R42 ;  /* 0x0000002a002a7308 */ /* 0x000ee20000002400 */
[----:B------:R-:W-:-:S02]  /*5110*/  FMNMX.FTZ R32, R49, R32, !PT ;  /* 0x0000002031207209 */ /* 0x000fc40007810000 */
[----:B------:R-:W-:Y:S02]  /*5120*/  FSEL R93, R54, -INF , P5 ;  /* 0xff800000365d7808 */ /* 0x000fe40002800000 */
[----:B------:R-:W-:Y:S02]  /*5130*/  ISETP.GT.AND P5, PT, R48, 0x89, PT ;  /* 0x000000893000780c */ /* 0x000fe40003fa4270 */
[----:B------:R-:W-:Y:S02]  /*5140*/  FSEL R171, R44, -INF , P6 ;  /* 0xff8000002cab7808 */ /* 0x000fe40003000000 */
[----:B------:R-:W-:Y:S02]  /*5150*/  FMNMX.FTZ R56, R169, R56, !PT ;  /* 0x00000038a9387209 */ /* 0x000fe40007810000 */
[----:B------:R-:W-:Y:S02]  /*5160*/  FMNMX.FTZ R32, R51, R32, !PT ;  /* 0x0000002033207209 */ /* 0x000fe40007810000 */
[----:B------:R-:W-:-:S02]  /*5170*/  FSEL R173, R130, -INF , P5 ;  /* 0xff80000082ad7808 */ /* 0x000fc40002800000 */
[----:B------:R-:W-:Y:S02]  /*5180*/  FMNMX.FTZ R56, R171, R56, !PT ;  /* 0x00000038ab387209 */ /* 0x000fe40007810000 */
[----:B------:R-:W-:Y:S02]  /*5190*/  FMNMX.FTZ R32, R53, R32, !PT ;  /* 0x0000002035207209 */ /* 0x000fe40007810000 */
[----:B------:R-:W-:Y:S02]  /*51a0*/  FSEL R109, R109, -INF , P3 ;  /* 0xff8000006d6d7808 */ /* 0x000fe40001800000 */
[----:B------:R-:W-:Y:S02]  /*51b0*/  ISETP.GT.AND P3, PT, R48, 0x91, PT ;  /* 0x000000913000780c */ /* 0x000fe40003f64270 */
[----:B------:R-:W-:Y:S02]  /*51c0*/  FMNMX.FTZ R56, R173, R56, !PT ;  /* 0x00000038ad387209 */ /* 0x000fe40007810000 */
[----:B------:R-:W-:-:S02]  /*51d0*/  FMNMX.FTZ R32, R55, R32, !PT ;  /* 0x0000002037207209 */ /* 0x000fc40007810000 */
[----:B------:R-:W-:Y:S02]  /*51e0*/  FSEL R105, R105, -INF , P2 ;  /* 0xff80000069697808 */ /* 0x000fe40001000000 */
[----:B------:R-:W-:Y:S02]  /*51f0*/  ISETP.GT.AND P2, PT, R48, 0x98, PT ;  /* 0x000000983000780c */ /* 0x000fe40003f44270 */
[----:B-1----:R-:W-:Y:S01]  /*5200*/  FSEL R177, R14, -INF , P3 ;  /* 0xff8000000eb17808 */ /* 0x002fe20001800000 */
[----:B------:R-:W-:Y:S01]  /*5210*/  FMUL.FTZ R14, R29, UR6 ;  /* 0x000000061d0e7c20 */ /* 0x000fe20008410000 */
[----:B------:R-:W-:Y:S02]  /*5220*/  FMNMX.FTZ R56, R175, R56, !PT ;  /* 0x00000038af387209 */ /* 0x000fe40007810000 */
[----:B------:R-:W-:Y:S02]  /*5230*/  FMNMX.FTZ R32, R57, R32, !PT ;  /* 0x0000002039207209 */ /* 0x000fe40007810000 */
[----:B--2---:R-:W-:Y:S01]  /*5240*/  FSEL R25, R46, -INF , P6 ;  /* 0xff8000002e197808 */ /* 0x004fe20003000000 */
[----:B------:R-:W1:Y:S01]  /*5250*/  MUFU.TANH R14, R14 ;  /* 0x0000000e000e7308 */ /* 0x000e620000002400 */
[----:B------:R-:W-:-:S02]  /*5260*/  ISETP.GT.AND P6, PT, R48, 0x99, PT ;  /* 0x000000993000780c */ /* 0x000fc40003fc4270 */
[----:B------:R-:W-:Y:S02]  /*5270*/  FSEL R179, R36, -INF , P2 ;  /* 0xff80000024b37808 */ /* 0x000fe40001000000 */
[----:B------:R-:W-:Y:S02]  /*5280*/  FMNMX.FTZ R56, R177, R56, !PT ;  /* 0x00000038b1387209 */ /* 0x000fe40007810000 */
[----:B------:R-:W-:Y:S02]  /*5290*/  FMNMX.FTZ R32, R59, R32, !PT ;  /* 0x000000203b207209 */ /* 0x000fe40007810000 */
[----:B----4-:R-:W-:Y:S02]  /*52a0*/  FSEL R29, R132, -INF , P5 ;  /* 0xff800000841d7808 */ /* 0x010fe40002800000 */
[----:B------:R-:W-:Y:S02]  /*52b0*/  ISETP.GT.AND P5, PT, R48, 0xa0, PT ;  /* 0x000000a03000780c */ /* 0x000fe40003fa4270 */
[----:B0-----:R-:W-:-:S02]  /*52c0*/  FSEL R181, R50, -INF , P6 ;  /* 0xff80000032b57808 */ /* 0x001fc40003000000 */
[----:B------:R-:W-:Y:S02]  /*52d0*/  FMNMX.FTZ R56, R179, R56, !PT ;  /* 0x00000038b3387209 */ /* 0x000fe40007810000 */
[----:B------:R-:W-:Y:S02]  /*52e0*/  FMNMX.FTZ R32, R61, R32, !PT ;  /* 0x000000203d207209 */ /* 0x000fe40007810000 */
[----:B------:R-:W-:Y:S02]  /*52f0*/  FSEL R139, R34, -INF , P4 ;  /* 0xff800000228b7808 */ /* 0x000fe40002000000 */
[----:B------:R-:W-:Y:S02]  /*5300*/  ISETP.GT.AND P4, PT, R48, 0xa1, PT ;  /* 0x000000a13000780c */ /* 0x000fe40003f84270 */
[----:B------:R-:W-:Y:S02]  /*5310*/  FSEL R183, R24, -INF , P5 ;  /* 0xff80000018b77808 */ /* 0x000fe40002800000 */
[----:B------:R-:W-:-:S02]  /*5320*/  FMNMX.FTZ R56, R181, R56, !PT ;  /* 0x00000038b5387209 */ /* 0x000fc40007810000 */
[----:B------:R-:W-:Y:S02]  /*5330*/  FMNMX.FTZ R32, R63, R32, !PT ;  /* 0x000000203f207209 */ /* 0x000fe40007810000 */
[----:B------:R-:W-:Y:S02]  /*5340*/  FSEL R143, R20, -INF , P3 ;  /* 0xff800000148f7808 */ /* 0x000fe40001800000 */
[----:B------:R-:W-:Y:S01]  /*5350*/  ISETP.GT.AND P3, PT, R48, 0xa8, PT ;  /* 0x000000a83000780c */ /* 0x000fe20003f64270 */
[----:B------:R-:W0:Y:S01]  /*5360*/  MUFU.TANH R20, R39 ;  /* 0x0000002700147308 */ /* 0x000e220000002400 */
[----:B---3--:R-:W-:Y:S02]  /*5370*/  FSEL R185, R42, -INF , P4 ;  /* 0xff8000002ab97808 */ /* 0x008fe40002000000 */
[----:B------:R-:W-:Y:S02]  /*5380*/  FMNMX.FTZ R56, R183, R56, !PT ;  /* 0x00000038b7387209 */ /* 0x000fe40007810000 */
[----:B------:R-:W-:-:S02]  /*5390*/  FMNMX.FTZ R32, R65, R32, !PT ;  /* 0x0000002041207209 */ /* 0x000fc40007810000 */
[----:B------:R-:W-:Y:S02]  /*53a0*/  FSEL R147, R38, -INF , P2 ;  /* 0xff80000026937808 */ /* 0x000fe40001000000 */
[----:B------:R-:W-:Y:S02]  /*53b0*/  ISETP.GT.AND P2, PT, R48, 0xa9, PT ;  /* 0x000000a93000780c */ /* 0x000fe40003f44270 */
[----:B------:R-:W-:Y:S01]  /*53c0*/  FSEL R187, R28, -INF , P3 ;  /* 0xff8000001cbb7808 */ /* 0x000fe20001800000 */
[----:B------:R-:W-:Y:S01]  /*53d0*/  FMUL.FTZ R28, R31, UR6 ;  /* 0x000000061f1c7c20 */ /* 0x000fe20008410000 */
[----:B------:R-:W-:Y:S02]  /*53e0*/  FMNMX.FTZ R56, R185, R56, !PT ;  /* 0x00000038b9387209 */ /* 0x000fe40007810000 */
[----:B------:R-:W-:Y:S02]  /*53f0*/  FMNMX.FTZ R32, R67, R32, !PT ;  /* 0x0000002043207209 */ /* 0x000fe40007810000 */
[----:B-1----:R-:W-:Y:S01]  /*5400*/  FSEL R189, R14, -INF , P2 ;  /* 0xff8000000ebd7808 */ /* 0x002fe20001000000 */
[----:B------:R-:W-:Y:S01]  /*5410*/  MUFU.TANH R28, R28 ;  /* 0x0000001c001c7308 */ /* 0x000fe20000002400 */
[----:B------:R-:W-:-:S02]  /*5420*/  FMNMX.FTZ R56, R187, R56, !PT ;  /* 0x00000038bb387209 */ /* 0x000fc40007810000 */
[----:B------:R-:W-:Y:S02]  /*5430*/  FMNMX.FTZ R32, R69, R32, !PT ;  /* 0x0000002045207209 */ /* 0x000fe40007810000 */
[----:B------:R-:W-:Y:S02]  /*5440*/  FMNMX.FTZ R56, R189, R56, !PT ;  /* 0x00000038bd387209 */ /* 0x000fe40007810000 */
[----:B------:R-:W-:Y:S02]  /*5450*/  FMNMX.FTZ R32, R71, R32, !PT ;  /* 0x0000002047207209 */ /* 0x000fe40007810000 */
[----:B------:R-:W-:Y:S01]  /*5460*/  MOV R64, R87 ;  /* 0x0000005700407202 */ /* 0x000fe20000000f00 */
[----:B------:R-:W1:Y:S01]  /*5470*/  SHFL.BFLY PT, R89, R56, 0x2, 0x1f ;  /* 0x0c401f0038597f89 */ /* 0x000e6200000e0000 */
[----:B------:R-:W-:-:S04]  /*5480*/  FMNMX.FTZ R32, R73, R32, !PT ;  /* 0x0000002049207209 */ /* 0x000fc80007810000 */
[----:B------:R-:W-:-:S04]  /*5490*/  FMNMX.FTZ R32, R75, R32, !PT ;  /* 0x000000204b207209 */ /* 0x000fc80007810000 */
[----:B------:R-:W-:-:S04]  /*54a0*/  FMNMX.FTZ R32, R77, R32, !PT ;  /* 0x000000204d207209 */ /* 0x000fc80007810000 */
[----:B------:R-:W-:-:S04]  /*54b0*/  FMNMX.FTZ R32, R79, R32, !PT ;  /* 0x000000204f207209 */ /* 0x000fc80007810000 */
[----:B------:R-:W-:-:S04]  /*54c0*/  FMNMX.FTZ R32, R33, R32, !PT ;  /* 0x0000002021207209 */ /* 0x000fc80007810000 */
[----:B------:R-:W-:Y:S02]  /*54d0*/  FMNMX.FTZ R32, R83, R32, !PT ;  /* 0x0000002053207209 */ /* 0x000fe40007810000 */
[----:B-1----:R-:W-:Y:S02]  /*54e0*/  FMNMX.FTZ R24, R56, R89, !PT ;  /* 0x0000005938187209 */ /* 0x002fe40007810000 */
[----:B------:R-:W-:-:S03]  /*54f0*/  FMNMX.FTZ R32, R35, R32, !PT ;  /* 0x0000002023207209 */ /* 0x000fc60007810000 */
[----:B------:R-:W1:Y:S01]  /*5500*/  SHFL.BFLY PT, R89, R24, 0x1, 0x1f ;  /* 0x0c201f0018597f89 */ /* 0x000e6200000e0000 */
[----:B------:R-:W-:-:S04]  /*5510*/  FMNMX.FTZ R32, R85, R32, !PT ;  /* 0x0000002055207209 */ /* 0x000fc80007810000 */
[----:B------:R-:W-:-:S04]  /*5520*/  FMNMX.FTZ R32, R37, R32, !PT ;  /* 0x0000002025207209 */ /* 0x000fc80007810000 */
[----:B------:R-:W-:-:S04]  /*5530*/  FMNMX.FTZ R32, R93, R32, !PT ;  /* 0x000000205d207209 */ /* 0x000fc80007810000 */
[----:B------:R-:W-:-:S04]  /*5540*/  FMNMX.FTZ R32, R97, R32, !PT ;  /* 0x0000002061207209 */ /* 0x000fc80007810000 */
[----:B------:R-:W-:-:S04]  /*5550*/  FMNMX.FTZ R32, R105, R32, !PT ;  /* 0x0000002069207209 */ /* 0x000fc80007810000 */
[----:B------:R-:W-:Y:S02]  /*5560*/  FMNMX.FTZ R32, R109, R32, !PT ;  /* 0x000000206d207209 */ /* 0x000fe40007810000 */
[----:B-1----:R-:W-:Y:S01]  /*5570*/  FMNMX.FTZ R89, R24, R89, !PT ;  /* 0x0000005918597209 */ /* 0x002fe20007810000 */
[----:B------:R-:W-:Y:S01]  /*5580*/  FMUL.FTZ R24, R27, UR6 ;  /* 0x000000061b187c20 */ /* 0x000fe20008410000 */
[----:B------:R-:W-:Y:S02]  /*5590*/  FMNMX.FTZ R32, R25, R32, !PT ;  /* 0x0000002019207209 */ /* 0x000fe40007810000 */
[C---:B------:R-:W-:Y:S01]  /*55a0*/  FSETP.NEU.FTZ.AND P0, PT, R89.reuse, -INF , PT ;  /* 0xff8000005900780b */ /* 0x040fe20003f1d000 */
[----:B------:R-:W-:Y:S01]  /*55b0*/  FMUL.FTZ R14, R89, R88 ;  /* 0x00000058590e7220 */ /* 0x000fe20000410000 */
[----:B------:R-:W-:Y:S01]  /*55c0*/  FMNMX.FTZ R32, R29, R32, !PT ;  /* 0x000000201d207209 */ /* 0x000fe20007810000 */
[----:B------:R-:W1:Y:S03]  /*55d0*/  MUFU.TANH R24, R24 ;  /* 0x0000001800187308 */ /* 0x000e660000002400 */
[----:B------:R-:W-:-:S02]  /*55e0*/  FMNMX.FTZ R32, R139, R32, !PT ;  /* 0x000000208b207209 */ /* 0x000fc40007810000 */
[----:B------:R-:W-:Y:S02]  /*55f0*/  FSEL R14, R14, RZ, P0 ;  /* 0x000000ff0e0e7208 */ /* 0x000fe40000000000 */
[----:B------:R-:W-:Y:S02]  /*5600*/  FMNMX.FTZ R32, R143, R32, !PT ;  /* 0x000000208f207209 */ /* 0x000fe40007810000 */
[----:B------:R-:W-:Y:S01]  /*5610*/  ISETP.NE.AND P0, PT, R122, RZ, PT ;  /* 0x000000ff7a00720c */ /* 0x000fe20003f05270 */
[-CC-:B------:R-:W-:Y:S01]  /*5620*/  FFMA.FTZ R190, R125, R88.reuse, -R14.reuse ;  /* 0x000000587dbe7223 */ /* 0x180fe2000001080e */
[----:B0-----:R-:W-:Y:S01]  /*5630*/  FSEL R125, R20, -INF , P6 ;  /* 0xff800000147d7808 */ /* 0x001fe20003000000 */
[--C-:B------:R-:W-:Y:S01]  /*5640*/  FFMA.FTZ R182, R107, R88, -R14.reuse ;  /* 0x000000586bb67223 */ /* 0x100fe2000001080e */
[----:B------:R-:W-:Y:S01]  /*5650*/  FMNMX.FTZ R32, R147, R32, !PT ;  /* 0x0000002093207209 */ /* 0x000fe20007810000 */
[-CC-:B------:R-:W-:Y:S01]  /*5660*/  FFMA.FTZ R107, R127, R88.reuse, -R14.reuse ;  /* 0x000000587f6b7223 */ /* 0x180fe2000001080e */
[----:B------:R-:W-:Y:S01]  /*5670*/  FSEL R127, R26, -INF , P5 ;  /* 0xff8000001a7f7808 */ /* 0x000fe20002800000 */
[--C-:B------:R-:W-:Y:S01]  /*5680*/  FFMA.FTZ R194, R133, R88, -R14.reuse ;  /* 0x0000005885c27223 */ /* 0x100fe2000001080e */
[----:B------:R-:W-:Y:S01]  /*5690*/  FMNMX.FTZ R32, R125, R32, !PT ;  /* 0x000000207d207209 */ /* 0x000fe20007810000 */
[-CC-:B------:R-:W-:Y:S01]  /*56a0*/  FFMA.FTZ R196, R137, R88.reuse, -R14.reuse ;  /* 0x0000005889c47223 */ /* 0x180fe2000001080e */
[----:B-1----:R-:W-:Y:S01]  /*56b0*/  FSEL R133, R24, -INF , P4 ;  /* 0xff80000018857808 */ /* 0x002fe20002000000 */
        /* <DEDUP_REMOVED lines=16> */
[-CC-:B------:R-:W-:Y:S01]  /*57c0*/  FFMA.FTZ R115, R141, R88.reuse, -R14.reuse ;  /* 0x000000588d737223 */ /* 0x180fe2000001080e */
[-CC-:B------:R-:W-:Y:S01]  /*57d0*/  FFMA.FTZ R141, R177, R88.reuse, -R14.reuse ;  /* 0x00000058b18d7223 */ /* 0x180fe2000001080e */
[----:B------:R-:W0:Y:S01]  /*57e0*/  SHFL.BFLY PT, R101, R32, 0x2, 0x1f ;  /* 0x0c401f0020657f89 */ /* 0x000e2200000e0000 */
        /* <DEDUP_REMOVED lines=9> */
[----:B------:R-:W2:Y:S01]  /*5880*/  MUFU.EX2 R178, R178 ;  /* 0x000000b200b27308 */ /* 0x000ea20000000800 */
[-CC-:B------:R-:W-:Y:S01]  /*5890*/  FFMA.FTZ R113, R135, R88.reuse, -R14.reuse ;  /* 0x0000005887717223 */ /* 0x180fe2000001080e */
[-CC-:B------:R-:W-:Y:S01]  /*58a0*/  FFMA.FTZ R198, R145, R88.reuse, -R14.reuse ;  /* 0x0000005891c67223 */ /* 0x180fe2000001080e */
[-CC-:B------:R-:W-:Y:S01]  /*58b0*/  FFMA.FTZ R200, R151, R88.reuse, -R14.reuse ;  /* 0x0000005897c87223 */ /* 0x180fe2000001080e */
[-CC-:B------:R-:W-:Y:S01]  /*58c0*/  FFMA.FTZ R119, R153, R88.reuse, -R14.reuse ;  /* 0x0000005899777223 */ /* 0x180fe2000001080e */
[-CC-:B------:R-:W-:Y:S01]  /*58d0*/  FFMA.FTZ R202, R155, R88.reuse, -R14.reuse ;  /* 0x000000589bca7223 */ /* 0x180fe2000001080e */
[-CC-:B------:R-:W-:Y:S01]  /*58e0*/  FFMA.FTZ R121, R157, R88.reuse, -R14.reuse ;  /* 0x000000589d797223 */ /* 0x180fe2000001080e */
[-CC-:B------:R-:W-:Y:S01]  /*58f0*/  FFMA.FTZ R204, R159, R88.reuse, -R14.reuse ;  /* 0x000000589fcc7223 */ /* 0x180fe2000001080e */
[----:B------:R-:W3:Y:S01]  /*5900*/  MUFU.EX2 R31, R31 ;  /* 0x0000001f001f7308 */ /* 0x000ee20000000800 */
[-CC-:B------:R-:W-:Y:S01]  /*5910*/  FFMA.FTZ R123, R161, R88.reuse, -R14.reuse ;  /* 0x00000058a17b7223 */ /* 0x180fe2000001080e */
[-CC-:B------:R-:W-:Y:S01]  /*5920*/  FFMA.FTZ R206, R163, R88.reuse, -R14.reuse ;  /* 0x00000058a3ce7223 */ /* 0x180fe2000001080e */
[-CC-:B------:R-:W-:Y:S01]  /*5930*/  FFMA.FTZ R129, R165, R88.reuse, -R14.reuse ;  /* 0x00000058a5817223 */ /* 0x180fe2000001080e */
[-CC-:B------:R-:W-:Y:S01]  /*5940*/  FFMA.FTZ R208, R167, R88.reuse, -R14.reuse ;  /* 0x00000058a7d07223 */ /* 0x180fe2000001080e */
[-CC-:B------:R-:W-:Y:S01]  /*5950*/  FFMA.FTZ R131, R169, R88.reuse, -R14.reuse ;  /* 0x00000058a9837223 */ /* 0x180fe2000001080e */
[----:B0-----:R-:W-:Y:S01]  /*5960*/  FMNMX.FTZ R20, R32, R101, !PT ;  /* 0x0000006520147209 */ /* 0x001fe20007810000 */
[-CC-:B------:R-:W-:Y:S01]  /*5970*/  FFMA.FTZ R210, R171, R88.reuse, -R14.reuse ;  /* 0x00000058abd27223 */ /* 0x180fe2000001080e */
[----:B------:R-:W0:Y:S01]  /*5980*/  MUFU.EX2 R180, R180 ;  /* 0x000000b400b47308 */ /* 0x000e220000000800 */
[-CC-:B------:R-:W-:Y:S01]  /*5990*/  FFMA.FTZ R135, R173, R88.reuse, -R14.reuse ;  /* 0x00000058ad877223 */ /* 0x180fe2000001080e */
[-CC-:B------:R-:W-:Y:S01]  /*59a0*/  FFMA.FTZ R212, R175, R88.reuse, -R14.reuse ;  /* 0x00000058afd47223 */ /* 0x180fe2000001080e */
[----:B------:R-:W4:Y:S01]  /*59b0*/  SHFL.BFLY PT, R101, R20, 0x1, 0x1f ;  /* 0x0c201f0014657f89 */ /* 0x000f2200000e0000 */
[-CC-:B------:R-:W-:Y:S01]  /*59c0*/  FFMA.FTZ R145, R181, R88.reuse, -R14.reuse ;  /* 0x00000058b5917223 */ /* 0x180fe2000001080e */
[-CC-:B------:R-:W-:Y:S01]  /*59d0*/  FFMA.FTZ R216, R183, R88.reuse, -R14.reuse ;  /* 0x00000058b7d87223 */ /* 0x180fe2000001080e */
[-CC-:B------:R-:W-:Y:S01]  /*59e0*/  FFMA.FTZ R151, R185, R88.reuse, -R14.reuse ;  /* 0x00000058b9977223 */ /* 0x180fe2000001080e */
[-CC-:B------:R-:W-:Y:S01]  /*59f0*/  FFMA.FTZ R218, R187, R88.reuse, -R14.reuse ;  /* 0x00000058bbda7223 */ /* 0x180fe2000001080e */
[----:B------:R-:W5:Y:S01]  /*5a00*/  MUFU.EX2 R39, R39 ;  /* 0x0000002700277308 */ /* 0x000f620000000800 */
[----:B------:R-:W-:-:S07]  /*5a10*/  FFMA.FTZ R153, R189, R88, -R14 ;  /* 0x00000058bd997223 */ /* 0x000fce000001080e */
[----:B------:R-:W5:Y:S08]  /*5a20*/  MUFU.EX2 R182, R182 ;  /* 0x000000b600b67308 */ /* 0x000f700000000800 */
[----:B------:R-:W5:Y:S01]  /*5a30*/  MUFU.EX2 R91, R91 ;  /* 0x0000005b005b7308 */ /* 0x000f620000000800 */
[----:B----4-:R-:W-:-:S04]  /*5a40*/  FMNMX.FTZ R101, R20, R101, !PT ;  /* 0x0000006514657209 */ /* 0x010fc80007810000 */
[C---:B------:R-:W-:Y:S01]  /*5a50*/  FSETP.NEU.FTZ.AND P2, PT, R101.reuse, -INF , PT ;  /* 0xff8000006500780b */ /* 0x040fe20003f5d000 */
[-C--:B------:R-:W-:Y:S02]  /*5a60*/  FMUL.FTZ R38, R101, R88.reuse ;  /* 0x0000005865267220 */ /* 0x080fe40000410000 */
[----:B------:R-:W4:Y:S03]  /*5a70*/  MUFU.EX2 R184, R184 ;  /* 0x000000b800b87308 */ /* 0x000f260000000800 */
[----:B------:R-:W-:Y:S02]  /*5a80*/  FSEL R38, R38, RZ, P2 ;  /* 0x000000ff26267208 */ /* 0x000fe40001000000 */
[----:B------:R-:W-:Y:S01]  /*5a90*/  ISETP.GE.AND P2, PT, R81, 0xb1, PT ;  /* 0x000000b15100780c */ /* 0x000fe20003f46270 */
[----:B------:R-:W-:Y:S02]  /*5aa0*/  IMAD.MOV.U32 R81, RZ, RZ, R87 ;  /* 0x000000ffff517224 */ /* 0x000fe400078e0057 */
[----:B------:R-:W-:Y:S01]  /*5ab0*/  MUFU.EX2 R95, R95 ;  /* 0x0000005f005f7308 */ /* 0x000fe20000000800 */
[-CC-:B------:R-:W-:Y:S01]  /*5ac0*/  FFMA.FTZ R177, R11, R88.reuse, -R38.reuse ;  /* 0x000000580bb17223 */ /* 0x180fe20000010826 */
[----:B-1----:R-:W-:Y:S01]  /*5ad0*/  FADD.FTZ R11, R176, R27 ;  /* 0x0000001bb00b7221 */ /* 0x002fe20000010000 */
[-CC-:B------:R-:W-:Y:S01]  /*5ae0*/  FFMA.FTZ R12, R12, R88.reuse, -R38.reuse ;  /* 0x000000580c0c7223 */ /* 0x180fe20000010826 */
[-CC-:B------:R-:W-:Y:S01]  /*5af0*/  FFMA.FTZ R179, R13, R88.reuse, -R38.reuse ;  /* 0x000000580db37223 */ /* 0x180fe20000010826 */
[-CC-:B------:R-:W-:Y:S01]  /*5b00*/  FFMA.FTZ R14, R15, R88.reuse, -R38.reuse ;  /* 0x000000580f0e7223 */ /* 0x180fe20000010826 */
[----:B--2---:R-:W-:Y:S01]  /*5b10*/  FADD.FTZ R42, R178, R11 ;  /* 0x0000000bb22a7221 */ /* 0x004fe20000010000 */
[-CC-:B------:R-:W-:Y:S01]  /*5b20*/  FFMA.FTZ R181, R21, R88.reuse, -R38.reuse ;  /* 0x0000005815b57223 */ /* 0x180fe20000010826 */
[----:B------:R-:W-:Y:S01]  /*5b30*/  MUFU.EX2 R177, R177 ;  /* 0x000000b100b17308 */ /* 0x000fe20000000800 */
[-C--:B------:R-:W-:Y:S01]  /*5b40*/  FFMA.FTZ R20, R41, R88.reuse, -R38 ;  /* 0x0000005829147223 */ /* 0x080fe20000010826 */
[----:B---3--:R-:W-:Y:S01]  /*5b50*/  FADD.FTZ R11, R31, R42 ;  /* 0x0000002a1f0b7221 */ /* 0x008fe20000010000 */
[-CC-:B------:R-:W-:Y:S01]  /*5b60*/  FFMA.FTZ R183, R43, R88.reuse, -R38.reuse ;  /* 0x000000582bb77223 */ /* 0x180fe20000010826 */
[-CC-:B------:R-:W-:Y:S01]  /*5b70*/  FFMA.FTZ R24, R45, R88.reuse, -R38.reuse ;  /* 0x000000582d187223 */ /* 0x180fe20000010826 */
[-CC-:B------:R-:W-:Y:S01]  /*5b80*/  FFMA.FTZ R185, R47, R88.reuse, -R38.reuse ;  /* 0x000000582fb97223 */ /* 0x180fe20000010826 */
[----:B0-----:R-:W-:Y:S01]  /*5b90*/  FADD.FTZ R42, R180, R11 ;  /* 0x0000000bb42a7221 */ /* 0x001fe20000010000 */
[-CC-:B------:R-:W-:Y:S01]  /*5ba0*/  FFMA.FTZ R26, R49, R88.reuse, -R38.reuse ;  /* 0x00000058311a7223 */ /* 0x180fe20000010826 */
[----:B------:R-:W0:Y:S01]  /*5bb0*/  MUFU.EX2 R12, R12 ;  /* 0x0000000c000c7308 */ /* 0x000e220000000800 */
[-C--:B------:R-:W-:Y:S01]  /*5bc0*/  FFMA.FTZ R187, R51, R88.reuse, -R38 ;  /* 0x0000005833bb7223 */ /* 0x080fe20000010826 */
[----:B-----5:R-:W-:Y:S01]  /*5bd0*/  FADD.FTZ R11, R39, R42 ;  /* 0x0000002a270b7221 */ /* 0x020fe20000010000 */
[-CC-:B------:R-:W-:Y:S01]  /*5be0*/  FFMA.FTZ R28, R53, R88.reuse, -R38.reuse ;  /* 0x00000058351c7223 */ /* 0x180fe20000010826 */
[-CC-:B------:R-:W-:Y:S01]  /*5bf0*/  FFMA.FTZ R189, R55, R88.reuse, -R38.reuse ;  /* 0x0000005837bd7223 */ /* 0x180fe20000010826 */
[-CC-:B------:R-:W-:Y:S01]  /*5c00*/  FFMA.FTZ R30, R57, R88.reuse, -R38.reuse ;  /* 0x00000058391e7223 */ /* 0x180fe20000010826 */
[----:B------:R-:W-:Y:S01]  /*5c10*/  FADD.FTZ R44, R182, R11 ;  /* 0x0000000bb62c7221 */ /* 0x000fe20000010000 */
[-CC-:B------:R-:W-:Y:S01]  /*5c20*/  FFMA.FTZ R191, R59, R88.reuse, -R38.reuse ;  /* 0x000000583bbf7223 */ /* 0x180fe20000010826 */
[----:B------:R-:W1:Y:S01]  /*5c30*/  MUFU.EX2 R179, R179 ;  /* 0x000000b300b37308 */ /* 0x000e620000000800 */
[-C--:B------:R-:W-:Y:S01]  /*5c40*/  FFMA.FTZ R32, R61, R88.reuse, -R38 ;  /* 0x000000583d207223 */ /* 0x080fe20000010826 */
[----:B------:R-:W-:Y:S01]  /*5c50*/  FADD.FTZ R11, R91, R44 ;  /* 0x0000002c5b0b7221 */ /* 0x000fe20000010000 */
[-CC-:B------:R-:W-:Y:S01]  /*5c60*/  FFMA.FTZ R193, R63, R88.reuse, -R38.reuse ;  /* 0x000000583fc17223 */ /* 0x180fe20000010826 */
[-CC-:B------:R-:W-:Y:S01]  /*5c70*/  FFMA.FTZ R34, R65, R88.reuse, -R38.reuse ;  /* 0x0000005841227223 */ /* 0x180fe20000010826 */
[-CC-:B------:R-:W-:Y:S01]  /*5c80*/  FFMA.FTZ R195, R67, R88.reuse, -R38.reuse ;  /* 0x0000005843c37223 */ /* 0x180fe20000010826 */
[----:B----4-:R-:W-:Y:S01]  /*5c90*/  FADD.FTZ R44, R184, R11 ;  /* 0x0000000bb82c7221 */ /* 0x010fe20000010000 */
[-C--:B------:R-:W-:Y:S01]  /*5ca0*/  FFMA.FTZ R36, R69, R88.reuse, -R38 ;  /* 0x0000005845247223 */ /* 0x080fe20000010826 */
[----:B------:R-:W2:Y:S01]  /*5cb0*/  MUFU.EX2 R186, R186 ;  /* 0x000000ba00ba7308 */ /* 0x000ea20000000800 */
[----:B0-----:R-:W-:Y:S01]  /*5cc0*/  FADD.FTZ R46, R177, R12 ;  /* 0x0000000cb12e7221 */ /* 0x001fe20000010000 */
[----:B------:R-:W-:Y:S01]  /*5cd0*/  FADD.FTZ R13, R95, R44 ;  /* 0x0000002c5f0d7221 */ /* 0x000fe20000010000 */
[-CC-:B------:R-:W-:Y:S01]  /*5ce0*/  FFMA.FTZ R197, R71, R88.reuse, -R38.reuse ;  /* 0x0000005847c57223 */ /* 0x180fe20000010826 */
[-CC-:B------:R-:W-:Y:S01]  /*5cf0*/  FFMA.FTZ R40, R73, R88.reuse, -R38.reuse ;  /* 0x0000005849287223 */ /* 0x180fe20000010826 */
[-CC-:B------:R-:W-:Y:S01]  /*5d00*/  FFMA.FTZ R199, R75, R88.reuse, -R38.reuse ;  /* 0x000000584bc77223 */ /* 0x180fe20000010826 */
[-CC-:B------:R-:W-:Y:S01]  /*5d10*/  FFMA.FTZ R42, R77, R88.reuse, -R38.reuse ;  /* 0x000000584d2a7223 */ /* 0x180fe20000010826 */
[-C--:B------:R-:W-:Y:S01]  /*5d20*/  FFMA.FTZ R201, R79, R88.reuse, -R38 ;  /* 0x000000584fc97223 */ /* 0x080fe20000010826 */
[----:B------:R-:W0:Y:S01]  /*5d30*/  MUFU.EX2 R14, R14 ;  /* 0x0000000e000e7308 */ /* 0x000e220000000800 */
        /* <DEDUP_REMOVED lines=11> */
[-CC-:B------:R-:W-:Y:S01]  /*5df0*/  FFMA.FTZ R25, R25, R88.reuse, -R38.reuse ;  /* 0x0000005819197223 */ /* 0x180fe20000010826 */
[-CC-:B------:R-:W-:Y:S01]  /*5e00*/  FFMA.FTZ R29, R29, R88.reuse, -R38.reuse ;  /* 0x000000581d1d7223 */ /* 0x180fe20000010826 */
[-CC-:B------:R-:W-:Y:S01]  /*5e10*/  FFMA.FTZ R139, R139, R88.reuse, -R38.reuse ;  /* 0x000000588b8b7223 */ /* 0x180fe20000010826 */
[-CC-:B------:R-:W-:Y:S01]  /*5e20*/  FFMA.FTZ R143, R143, R88.reuse, -R38.reuse ;  /* 0x000000588f8f7223 */ /* 0x180fe20000010826 */
[----:B------:R-:W2:Y:S01]  /*5e30*/  MUFU.EX2 R181, R181 ;  /* 0x000000b500b57308 */ /* 0x000ea20000000800 */
[----:B0-----:R-:W-:Y:S01]  /*5e40*/  FADD.FTZ R46, R14, R11 ;  /* 0x0000000b0e2e7221 */ /* 0x001fe20000010000 */
[-CC-:B------:R-:W-:Y:S01]  /*5e50*/  FFMA.FTZ R147, R147, R88.reuse, -R38.reuse ;  /* 0x0000005893937223 */ /* 0x180fe20000010826 */
[-CC-:B------:R-:W-:Y:S01]  /*5e60*/  FFMA.FTZ R125, R125, R88.reuse, -R38.reuse ;  /* 0x000000587d7d7223 */ /* 0x180fe20000010826 */
[-CC-:B------:R-:W-:Y:S01]  /*5e70*/  FFMA.FTZ R127, R127, R88.reuse, -R38.reuse ;  /* 0x000000587f7f7223 */ /* 0x180fe20000010826 */
[-CC-:B------:R-:W-:Y:S01]  /*5e80*/  FFMA.FTZ R133, R133, R88.reuse, -R38.reuse ;  /* 0x0000005885857223 */ /* 0x180fe20000010826 */
[-CC-:B------:R-:W-:Y:S01]  /*5e90*/  FFMA.FTZ R137, R137, R88.reuse, -R38.reuse ;  /* 0x0000005889897223 */ /* 0x180fe20000010826 */
[----:B------:R-:W-:Y:S01]  /*5ea0*/  FFMA.FTZ R149, R149, R88, -R38 ;  /* 0x0000005895957223 */ /* 0x000fe20000010826 */
[----:B------:R-:W0:Y:S01]  /*5eb0*/  MUFU.EX2 R188, R188 ;  /* 0x000000bc00bc7308 */ /* 0x000e220000000800 */
        /* <DEDUP_REMOVED lines=16> */
[----:B0-----:R-:W-:Y:S01]  /*5fc0*/  FADD.FTZ R46, R188, R13 ;  /* 0x0000000dbc2e7221 */ /* 0x001fe20000010000 */
[----:B------:R-:W-:Y:S01]  /*5fd0*/  F2FP.BF16.F32.PACK_AB R184, R95, R184 ;  /* 0x000000b85fb8723e */ /* 0x000fe200000010ff */
[--C-:B------:R-:W-:Y:S01]  /*5fe0*/  IMAD.MOV.U32 R69, RZ, RZ, R87.reuse ;  /* 0x000000ffff457224 */ /* 0x100fe200078e0057 */
[----:B------:R-:W-:Y:S01]  /*5ff0*/  F2FP.BF16.F32.PACK_AB R186, R99, R186 ;  /* 0x000000ba63ba723e */ /* 0x000fe200000010ff */
[--C-:B------:R-:W-:Y:S01]  /*6000*/  IMAD.MOV.U32 R67, RZ, RZ, R87.reuse ;  /* 0x000000ffff437224 */ /* 0x100fe200078e0057 */
[----:B------:R-:W-:Y:S01]  /*6010*/  MOV R73, R87 ;  /* 0x0000005700497202 */ /* 0x000fe20000000f00 */
[----:B------:R-:W-:Y:S01]  /*6020*/  IMAD.MOV.U32 R65, RZ, RZ, R87 ;  /* 0x000000ffff417224 */ /* 0x000fe200078e0057 */
[----:B------:R-:W0:Y:S01]  /*6030*/  MUFU.EX2 R183, R183 ;  /* 0x000000b700b77308 */ /* 0x000e220000000800 */
[C---:B-1----:R-:W-:Y:S01]  /*6040*/  FADD.FTZ R48, R20.reuse, R11 ;  /* 0x0000000b14307221 */ /* 0x042fe20000010000 */
[----:B------:R-:W-:Y:S01]  /*6050*/  F2FP.BF16.F32.PACK_AB R181, R20, R181 ;  /* 0x000000b514b5723e */ /* 0x000fe200000010ff */
[--C-:B------:R-:W-:Y:S01]  /*6060*/  IMAD.MOV.U32 R63, RZ, RZ, R87.reuse ;  /* 0x000000ffff3f7224 */ /* 0x100fe200078e0057 */
[----:B------:R-:W-:Y:S01]  /*6070*/  MOV R55, R87 ;  /* 0x0000005700377202 */ /* 0x000fe20000000f00 */
[----:B------:R-:W-:-:S02]  /*6080*/  IMAD.MOV.U32 R61, RZ, RZ, R87 ;  /* 0x000000ffff3d7224 */ /* 0x000fc400078e0057 */
[--C-:B------:R-:W-:Y:S01]  /*6090*/  IMAD.MOV.U32 R59, RZ, RZ, R87.reuse ;  /* 0x000000ffff3b7224 */ /* 0x100fe200078e0057 */
[----:B------:R-:W1:Y:S01]  /*60a0*/  MUFU.EX2 R190, R190 ;  /* 0x000000be00be7308 */ /* 0x000e620000000800 */
[----:B--2---:R-:W-:Y:S01]  /*60b0*/  FADD.FTZ R13, R103, R46 ;  /* 0x0000002e670d7221 */ /* 0x004fe20000010000 */
[----:B------:R-:W-:Y:S01]  /*60c0*/  FFMA.FTZ R46, R35, R88, -R38 ;  /* 0x00000058232e7223 */ /* 0x000fe20000010826 */
[----:B------:R-:W-:Y:S01]  /*60d0*/  F2FP.BF16.F32.PACK_AB R188, R103, R188 ;  /* 0x000000bc67bc723e */ /* 0x000fe200000010ff */
[--C-:B------:R-:W-:Y:S02]  /*60e0*/  IMAD.MOV.U32 R57, RZ, RZ, R87.reuse ;  /* 0x000000ffff397224 */ /* 0x100fe400078e0057 */
[--C-:B------:R-:W-:Y:S02]  /*60f0*/  IMAD.MOV.U32 R53, RZ, RZ, R87.reuse ;  /* 0x000000ffff357224 */ /* 0x100fe400078e0057 */
[----:B------:R-:W2:Y:S01]  /*6100*/  MUFU.EX2 R24, R24 ;  /* 0x0000001800187308 */ /* 0x000ea20000000800 */
[----:B0-----:R-:W-:Y:S01]  /*6110*/  FADD.FTZ R11, R183, R48 ;  /* 0x00000030b70b7221 */ /* 0x001fe20000010000 */
[----:B------:R-:W-:-:S02]  /*6120*/  IMAD.MOV.U32 R51, RZ, RZ, R87 ;  /* 0x000000ffff337224 */ /* 0x000fc400078e0057 */
[--C-:B------:R-:W-:Y:S02]  /*6130*/  IMAD.MOV.U32 R49, RZ, RZ, R87.reuse ;  /* 0x000000ffff317224 */ /* 0x100fe400078e0057 */
[----:B------:R-:W-:Y:S02]  /*6140*/  IMAD.MOV.U32 R47, RZ, RZ, R87 ;  /* 0x000000ffff2f7224 */ /* 0x000fe400078e0057 */
[----:B------:R-:W0:Y:S01]  /*6150*/  MUFU.EX2 R107, R107 ;  /* 0x0000006b006b7308 */ /* 0x000e220000000800 */
[----:B-1----:R-:W-:Y:S01]  /*6160*/  FADD.FTZ R50, R190, R13 ;  /* 0x0000000dbe327221 */ /* 0x002fe20000010000 */
[--C-:B------:R-:W-:Y:S02]  /*6170*/  IMAD.MOV.U32 R45, RZ, RZ, R87.reuse ;  /* 0x000000ffff2d7224 */ /* 0x100fe400078e0057 */
[--C-:B------:R-:W-:Y:S02]  /*6180*/  IMAD.MOV.U32 R43, RZ, RZ, R87.reuse ;  /* 0x000000ffff2b7224 */ /* 0x100fe400078e0057 */
[----:B------:R-:W-:-:S02]  /*6190*/  IMAD.MOV.U32 R41, RZ, RZ, R87 ;  /* 0x000000ffff297224 */ /* 0x000fc400078e0057 */
[----:B------:R-:W1:Y:S01]  /*61a0*/  MUFU.EX2 R185, R185 ;  /* 0x000000b900b97308 */ /* 0x000e620000000800 */
[C---:B--2---:R-:W-:Y:S01]  /*61b0*/  FADD.FTZ R48, R24.reuse, R11 ;  /* 0x0000000b18307221 */ /* 0x044fe20000010000 */
[----:B------:R-:W-:Y:S01]  /*61c0*/  F2FP.BF16.F32.PACK_AB R183, R24, R183 ;  /* 0x000000b718b7723e */ /* 0x000fe200000010ff */
[--C-:B------:R-:W-:Y:S02]  /*61d0*/  IMAD.MOV.U32 R39, RZ, RZ, R87.reuse ;  /* 0x000000ffff277224 */ /* 0x100fe400078e0057 */
[--C-:B------:R-:W-:Y:S02]  /*61e0*/  IMAD.MOV.U32 R35, RZ, RZ, R87.reuse ;  /* 0x000000ffff237224 */ /* 0x100fe400078e0057 */
[--C-:B------:R-:W-:Y:S01]  /*61f0*/  IMAD.MOV.U32 R33, RZ, RZ, R87.reuse ;  /* 0x000000ffff217224 */ /* 0x100fe200078e0057 */
[----:B------:R-:W2:Y:S01]  /*6200*/  MUFU.EX2 R192, R192 ;  /* 0x000000c000c07308 */ /* 0x000ea20000000800 */
[C---:B0-----:R-:W-:Y:S01]  /*6210*/  FADD.FTZ R13, R107.reuse, R50 ;  /* 0x000000326b0d7221 */ /* 0x041fe20000010000 */
[----:B------:R-:W-:Y:S01]  /*6220*/  F2FP.BF16.F32.PACK_AB R190, R107, R190 ;  /* 0x000000be6bbe723e */ /* 0x000fe200000010ff */
[----:B------:R-:W-:-:S02]  /*6230*/  IMAD.MOV.U32 R31, RZ, RZ, R87 ;  /* 0x000000ffff1f7224 */ /* 0x000fc400078e0057 */
[--C-:B------:R-:W-:Y:S02]  /*6240*/  IMAD.MOV.U32 R27, RZ, RZ, R87.reuse ;  /* 0x000000ffff1b7224 */ /* 0x100fe400078e0057 */
[----:B------:R-:W-:Y:S01]  /*6250*/  IMAD.MOV.U32 R24, RZ, RZ, R87 ;  /* 0x000000ffff187224 */ /* 0x000fe200078e0057 */
[----:B------:R-:W0:Y:S01]  /*6260*/  MUFU.EX2 R26, R26 ;  /* 0x0000001a001a7308 */ /* 0x000e220000000800 */
[----:B-1----:R-:W-:-:S07]  /*6270*/  FADD.FTZ R11, R185, R48 ;  /* 0x00000030b90b7221 */ /* 0x002fce0000010000 */
[----:B------:R-:W1:Y:S01]  /*6280*/  MUFU.EX2 R111, R111 ;  /* 0x0000006f006f7308 */ /* 0x000e620000000800 */
[----:B--2---:R-:W-:-:S07]  /*6290*/  FADD.FTZ R50, R192, R13 ;  /* 0x0000000dc0327221 */ /* 0x004fce0000010000 */
[----:B------:R-:W2:Y:S01]  /*62a0*/  MUFU.EX2 R187, R187 ;  /* 0x000000bb00bb7308 */ /* 0x000ea20000000800 */
[C---:B0-----:R-:W-:Y:S01]  /*62b0*/  FADD.FTZ R48, R26.reuse, R11 ;  /* 0x0000000b1a307221 */ /* 0x041fe20000010000 */
[----:B------:R-:W-:Y:S01]  /*62c0*/  F2FP.BF16.F32.PACK_AB R185, R26, R185 ;  /* 0x000000b91ab9723e */ /* 0x000fe200000010ff */
[----:B------:R-:W-:-:S05]  /*62d0*/  IMAD.MOV.U32 R26, RZ, RZ, R87 ;  /* 0x000000ffff1a7224 */ /* 0x000fca00078e0057 */
[----:B------:R-:W0:Y:S01]  /*62e0*/  MUFU.EX2 R194, R194 ;  /* 0x000000c200c27308 */ /* 0x000e220000000800 */
[C---:B-1----:R-:W-:Y:S01]  /*62f0*/  FADD.FTZ R11, R111.reuse, R50 ;  /* 0x000000326f0b7221 */ /* 0x042fe20000010000 */
[----:B------:R-:W-:-:S06]  /*6300*/  F2FP.BF16.F32.PACK_AB R192, R111, R192 ;  /* 0x000000c06fc0723e */ /* 0x000fcc00000010ff */
[----:B------:R-:W1:Y:S01]  /*6310*/  MUFU.EX2 R28, R28 ;  /* 0x0000001c001c7308 */ /* 0x000e620000000800 */
[----:B--2---:R-:W-:-:S07]  /*6320*/  FADD.FTZ R13, R187, R48 ;  /* 0x00000030bb0d7221 */ /* 0x004fce0000010000 */
[----:B------:R-:W2:Y:S01]  /*6330*/  MUFU.EX2 R189, R189 ;  /* 0x000000bd00bd7308 */ /* 0x000ea20000000800 */
[----:B0-----:R-:W-:Y:S01]  /*6340*/  FADD.FTZ R50, R194, R11 ;  /* 0x0000000bc2327221 */ /* 0x001fe20000010000 */
[----:B------:R-:W-:-:S04]  /*6350*/  @!P1 PRMT R11, RZ, 0x654, R10 ;  /* 0x00000654ff0b9816 */ /* 0x000fc8000000000a */
[----:B------:R2:W-:Y:S02]  /*6360*/  @!P1 SYNCS.ARRIVE.TRANS64.RED.A1T0 RZ, [R11+URZ], RZ ;  /* 0x000000ff0bff99a7 */ /* 0x0005e4000810043f */
[----:B------:R-:W0:Y:S01]  /*6370*/  MUFU.EX2 R113, R113 ;  /* 0x0000007100717308 */ /* 0x000e220000000800 */
[C---:B-1----:R-:W-:Y:S01]  /*6380*/  FADD.FTZ R48, R28.reuse, R13 ;  /* 0x0000000d1c307221 */ /* 0x042fe20000010000 */
[----:B------:R-:W-:Y:S02]  /*6390*/  F2FP.BF16.F32.PACK_AB R187, R28, R187 ;  /* 0x000000bb1cbb723e */ /* 0x000fe400000010ff */
[----:B------:R-:W-:-:S04]  /*63a0*/  MOV R28, R87 ;  /* 0x00000057001c7202 */ /* 0x000fc80000000f00 */
[----:B------:R-:W1:Y:S01]  /*63b0*/  MUFU.EX2 R30, R30 ;  /* 0x0000001e001e7308 */ /* 0x000e620000000800 */
[----:B--2---:R-:W-:-:S07]  /*63c0*/  FADD.FTZ R11, R189, R48 ;  /* 0x00000030bd0b7221 */ /* 0x004fce0000010000 */
[----:B------:R-:W2:Y:S01]  /*63d0*/  MUFU.EX2 R196, R196 ;  /* 0x000000c400c47308 */ /* 0x000ea20000000800 */
[C---:B0-----:R-:W-:Y:S01]  /*63e0*/  FADD.FTZ R13, R113.reuse, R50 ;  /* 0x00000032710d7221 */ /* 0x041fe20000010000 */
[----:B------:R-:W-:-:S06]  /*63f0*/  F2FP.BF16.F32.PACK_AB R194, R113, R194 ;  /* 0x000000c271c2723e */ /* 0x000fcc00000010ff */
[----:B------:R-:W0:Y:S01]  /*6400*/  MUFU.EX2 R191, R191 ;  /* 0x000000bf00bf7308 */ /* 0x000e220000000800 */
[C---:B-1----:R-:W-:Y:S01]  /*6410*/  FADD.FTZ R48, R30.reuse, R11 ;  /* 0x0000000b1e307221 */ /* 0x042fe20000010000 */
[----:B------:R-:W-:Y:S01]  /*6420*/  F2FP.BF16.F32.PACK_AB R189, R30, R189 ;  /* 0x000000bd1ebd723e */ /* 0x000fe200000010ff */
[----:B------:R-:W-:-:S05]  /*6430*/  IMAD.MOV.U32 R30, RZ, RZ, R87 ;  /* 0x000000ffff1e7224 */ /* 0x000fca00078e0057 */
[----:B------:R-:W1:Y:S01]  /*6440*/  MUFU.EX2 R115, R115 ;  /* 0x0000007300737308 */ /* 0x000e620000000800 */
[----:B--2---:R-:W-:-:S07]  /*6450*/  FADD.FTZ R50, R196, R13 ;  /* 0x0000000dc4327221 */ /* 0x004fce0000010000 */
[----:B------:R-:W2:Y:S01]  /*6460*/  MUFU.EX2 R32, R32 ;  /* 0x0000002000207308 */ /* 0x000ea20000000800 */
[----:B0-----:R-:W-:-:S07]  /*6470*/  FADD.FTZ R11, R191, R48 ;  /* 0x00000030bf0b7221 */ /* 0x001fce0000010000 */
[----:B------:R-:W0:Y:S01]  /*6480*/  MUFU.EX2 R198, R198 ;  /* 0x000000c600c67308 */ /* 0x000e220000000800 */
[C---:B-1----:R-:W-:Y:S01]  /*6490*/  FADD.FTZ R13, R115.reuse, R50 ;  /* 0x00000032730d7221 */ /* 0x042fe20000010000 */
[----:B------:R-:W-:-:S06]  /*64a0*/  F2FP.BF16.F32.PACK_AB R196, R115, R196 ;  /* 0x000000c473c4723e */ /* 0x000fcc00000010ff */
[----:B------:R-:W1:Y:S01]  /*64b0*/  MUFU.EX2 R193, R193 ;  /* 0x000000c100c17308 */ /* 0x000e620000000800 */
[C---:B--2---:R-:W-:Y:S01]  /*64c0*/  FADD.FTZ R50, R32.reuse, R11 ;  /* 0x0000000b20327221 */ /* 0x044fe20000010000 */
[----:B------:R-:W-:Y:S01]  /*64d0*/  F2FP.BF16.F32.PACK_AB R191, R32, R191 ;  /* 0x000000bf20bf723e */ /* 0x000fe200000010ff */
[----:B------:R-:W-:-:S05]  /*64e0*/  IMAD.MOV.U32 R32, RZ, RZ, R87 ;  /* 0x000000ffff207224 */ /* 0x000fca00078e0057 */
[----:B------:R-:W2:Y:S01]  /*64f0*/  MUFU.EX2 R117, R117 ;  /* 0x0000007500757308 */ /* 0x000ea20000000800 */
[----:B0-----:R-:W-:-:S07]  /*6500*/  FADD.FTZ R52, R198, R13 ;  /* 0x0000000dc6347221 */ /* 0x001fce0000010000 */
[----:B------:R-:W0:Y:S01]  /*6510*/  MUFU.EX2 R34, R34 ;  /* 0x0000002200227308 */ /* 0x000e220000000800 */
[----:B-1----:R-:W-:-:S07]  /*6520*/  FADD.FTZ R11, R193, R50 ;  /* 0x00000032c10b7221 */ /* 0x002fce0000010000 */
[----:B------:R-:W1:Y:S01]  /*6530*/  MUFU.EX2 R200, R200 ;  /* 0x000000c800c87308 */ /* 0x000e620000000800 */
[C---:B--2---:R-:W-:Y:S01]  /*6540*/  FADD.FTZ R13, R117.reuse, R52 ;  /* 0x00000034750d7221 */ /* 0x044fe20000010000 */
[----:B------:R-:W-:-:S06]  /*6550*/  F2FP.BF16.F32.PACK_AB R198, R117, R198 ;  /* 0x000000c675c6723e */ /* 0x000fcc00000010ff */
[----:B------:R-:W2:Y:S01]  /*6560*/  MUFU.EX2 R195, R195 ;  /* 0x000000c300c37308 */ /* 0x000ea20000000800 */
[C---:B0-----:R-:W-:Y:S01]  /*6570*/  FADD.FTZ R50, R34.reuse, R11 ;  /* 0x0000000b22327221 */ /* 0x041fe20000010000 */
[----:B------:R-:W-:Y:S01]  /*6580*/  F2FP.BF16.F32.PACK_AB R193, R34, R193 ;  /* 0x000000c122c1723e */ /* 0x000fe200000010ff */
[----:B------:R-:W-:-:S05]  /*6590*/  IMAD.MOV.U32 R34, RZ, RZ, R87 ;  /* 0x000000ffff227224 */ /* 0x000fca00078e0057 */
[----:B------:R-:W0:Y:S01]  /*65a0*/  MUFU.EX2 R119, R119 ;  /* 0x0000007700777308 */ /* 0x000e220000000800 */
[----:B-1----:R-:W-:-:S07]  /*65b0*/  FADD.FTZ R52, R200, R13 ;  /* 0x0000000dc8347221 */ /* 0x002fce0000010000 */
        /* <DEDUP_REMOVED lines=51> */
[----:B------:R-:W-:Y:S02]  /*68f0*/  F2FP.BF16.F32.PACK_AB R203, R46, R203 ;  /* 0x000000cb2ecb723e */ /* 0x000fe400000010ff */
[----:B------:R-:W-:-:S04]  /*6900*/  MOV R46, R87 ;  /* 0x00000057002e7202 */ /* 0x000fc80000000f00 */
[----:B------:R-:W2:Y:S01]  /*6910*/  MUFU.EX2 R135, R135 ;  /* 0x0000008700877308 */ /* 0x000ea20000000800 */
[----:B0-----:R-:W-:-:S07]  /*6920*/  FADD.FTZ R56, R210, R13 ;  /* 0x0000000dd2387221 */ /* 0x001fce0000010000 */
[----:B------:R0:W3:Y:S01]  /*6930*/  MUFU.EX2 R10, R37 ;  /* 0x00000025000a7308 */ /* 0x0000e20000000800 */
[----:B-1----:R-:W-:-:S07]  /*6940*/  FADD.FTZ R11, R205, R54 ;  /* 0x00000036cd0b7221 */ /* 0x002fce0000010000 */
[----:B------:R-:W1:Y:S01]  /*6950*/  MUFU.EX2 R212, R212 ;  /* 0x000000d400d47308 */ /* 0x000e620000000800 */
[C---:B--2---:R-:W-:Y:S01]  /*6960*/  FADD.FTZ R13, R135.reuse, R56 ;  /* 0x00000038870d7221 */ /* 0x044fe20000010000 */
[----:B------:R-:W-:Y:S02]  /*6970*/  F2FP.BF16.F32.PACK_AB R210, R135, R210 ;  /* 0x000000d287d2723e */ /* 0x000fe400000010ff */
[----:B0-----:R-:W-:-:S04]  /*6980*/  MOV R37, R87 ;  /* 0x0000005700257202 */ /* 0x001fc80000000f00 */
[----:B------:R-:W0:Y:S01]  /*6990*/  MUFU.EX2 R93, R93 ;  /* 0x0000005d005d7308 */ /* 0x000e220000000800 */
[C---:B---3--:R-:W-:Y:S01]  /*69a0*/  FADD.FTZ R54, R10.reuse, R11 ;  /* 0x0000000b0a367221 */ /* 0x048fe20000010000 */
[----:B------:R-:W-:-:S06]  /*69b0*/  F2FP.BF16.F32.PACK_AB R205, R10, R205 ;  /* 0x000000cd0acd723e */ /* 0x000fcc00000010ff */
[----:B------:R-:W2:Y:S01]  /*69c0*/  MUFU.EX2 R141, R141 ;  /* 0x0000008d008d7308 */ /* 0x000ea20000000800 */
[----:B-1----:R-:W-:-:S07]  /*69d0*/  FADD.FTZ R56, R212, R13 ;  /* 0x0000000dd4387221 */ /* 0x002fce0000010000 */
[----:B------:R-:W1:Y:S01]  /*69e0*/  MUFU.EX2 R48, R97 ;  /* 0x0000006100307308 */ /* 0x000e620000000800 */
[----:B0-----:R-:W-:-:S07]  /*69f0*/  FADD.FTZ R11, R93, R54 ;  /* 0x000000365d0b7221 */ /* 0x001fce0000010000 */
[----:B------:R-:W0:Y:S01]  /*6a00*/  MUFU.EX2 R214, R214 ;  /* 0x000000d600d67308 */ /* 0x000e220000000800 */
[C---:B--2---:R-:W-:Y:S01]  /*6a10*/  FADD.FTZ R13, R141.reuse, R56 ;  /* 0x000000388d0d7221 */ /* 0x044fe20000010000 */
[----:B------:R-:W-:-:S06]  /*6a20*/  F2FP.BF16.F32.PACK_AB R212, R141, R212 ;  /* 0x000000d48dd4723e */ /* 0x000fcc00000010ff */
[----:B------:R-:W2:Y:S01]  /*6a30*/  MUFU.EX2 R105, R105 ;  /* 0x0000006900697308 */ /* 0x000ea20000000800 */
[C---:B-1----:R-:W-:Y:S01]  /*6a40*/  FADD.FTZ R56, R48.reuse, R11 ;  /* 0x0000000b30387221 */ /* 0x042fe20000010000 */
[----:B------:R-:W-:Y:S01]  /*6a50*/  F2FP.BF16.F32.PACK_AB R207, R48, R93 ;  /* 0x0000005d30cf723e */ /* 0x000fe200000010ff */
[----:B------:R-:W-:-:S05]  /*6a60*/  IMAD.MOV.U32 R48, RZ, RZ, R87 ;  /* 0x000000ffff307224 */ /* 0x000fca00078e0057 */
[----:B------:R-:W1:Y:S01]  /*6a70*/  MUFU.EX2 R145, R145 ;  /* 0x0000009100917308 */ /* 0x000e620000000800 */
[----:B0-----:R-:W-:-:S07]  /*6a80*/  FADD.FTZ R58, R214, R13 ;  /* 0x0000000dd63a7221 */ /* 0x001fce0000010000 */
[----:B------:R-:W0:Y:S01]  /*6a90*/  MUFU.EX2 R50, R109 ;  /* 0x0000006d00327308 */ /* 0x000e220000000800 */
[----:B--2---:R-:W-:-:S07]  /*6aa0*/  FADD.FTZ R11, R105, R56 ;  /* 0x00000038690b7221 */ /* 0x004fce0000010000 */
[----:B------:R-:W2:Y:S01]  /*6ab0*/  MUFU.EX2 R216, R216 ;  /* 0x000000d800d87308 */ /* 0x000ea20000000800 */
[C---:B-1----:R-:W-:Y:S01]  /*6ac0*/  FADD.FTZ R13, R145.reuse, R58 ;  /* 0x0000003a910d7221 */ /* 0x042fe20000010000 */
[----:B------:R-:W-:-:S06]  /*6ad0*/  F2FP.BF16.F32.PACK_AB R214, R145, R214 ;  /* 0x000000d691d6723e */ /* 0x000fcc00000010ff */
[----:B------:R-:W1:Y:S01]  /*6ae0*/  MUFU.EX2 R25, R25 ;  /* 0x0000001900197308 */ /* 0x000e620000000800 */
[C---:B0-----:R-:W-:Y:S01]  /*6af0*/  FADD.FTZ R56, R50.reuse, R11 ;  /* 0x0000000b32387221 */ /* 0x041fe20000010000 */
[----:B------:R-:W-:Y:S01]  /*6b00*/  F2FP.BF16.F32.PACK_AB R209, R50, R105 ;  /* 0x0000006932d1723e */ /* 0x000fe200000010ff */
[----:B------:R-:W-:-:S05]  /*6b10*/  IMAD.MOV.U32 R50, RZ, RZ, R87 ;  /* 0x000000ffff327224 */ /* 0x000fca00078e0057 */
[----:B------:R-:W0:Y:S01]  /*6b20*/  MUFU.EX2 R151, R151 ;  /* 0x0000009700977308 */ /* 0x000e220000000800 */
[----:B--2---:R-:W-:-:S07]  /*6b30*/  FADD.FTZ R58, R216, R13 ;  /* 0x0000000dd83a7221 */ /* 0x004fce0000010000 */
[----:B------:R2:W3:Y:S01]  /*6b40*/  MUFU.EX2 R38, R29 ;  /* 0x0000001d00267308 */ /* 0x0004e20000000800 */
[----:B-1----:R-:W-:-:S07]  /*6b50*/  FADD.FTZ R11, R25, R56 ;  /* 0x00000038190b7221 */ /* 0x002fce0000010000 */
[----:B------:R-:W1:Y:S01]  /*6b60*/  MUFU.EX2 R218, R218 ;  /* 0x000000da00da7308 */ /* 0x000e620000000800 */
[C---:B0-----:R-:W-:Y:S01]  /*6b70*/  FADD.FTZ R13, R151.reuse, R58 ;  /* 0x0000003a970d7221 */ /* 0x041fe20000010000 */
[----:B------:R-:W-:Y:S01]  /*6b80*/  F2FP.BF16.F32.PACK_AB R216, R151, R216 ;  /* 0x000000d897d8723e */ /* 0x000fe200000010ff */
[----:B--2---:R-:W-:-:S05]  /*6b90*/  IMAD.MOV.U32 R29, RZ, RZ, R87 ;  /* 0x000000ffff1d7224 */ /* 0x004fca00078e0057 */
[----:B------:R-:W0:Y:S01]  /*6ba0*/  MUFU.EX2 R139, R139 ;  /* 0x0000008b008b7308 */ /* 0x000e220000000800 */
[C---:B---3--:R-:W-:Y:S01]  /*6bb0*/  FADD.FTZ R58, R38.reuse, R11 ;  /* 0x0000000b263a7221 */ /* 0x048fe20000010000 */
[----:B------:R-:W-:Y:S01]  /*6bc0*/  F2FP.BF16.F32.PACK_AB R211, R38, R25 ;  /* 0x0000001926d3723e */ /* 0x000fe200000010ff */
[--C-:B------:R-:W-:Y:S02]  /*6bd0*/  IMAD.MOV.U32 R38, RZ, RZ, R87.reuse ;  /* 0x000000ffff267224 */ /* 0x100fe400078e0057 */
[----:B------:R-:W-:-:S03]  /*6be0*/  IMAD.MOV.U32 R25, RZ, RZ, R87 ;  /* 0x000000ffff197224 */ /* 0x000fc600078e0057 */
[----:B------:R-:W2:Y:S01]  /*6bf0*/  MUFU.EX2 R52, R143 ;  /* 0x0000008f00347308 */ /* 0x000ea20000000800 */
[----:B-1----:R-:W-:-:S07]  /*6c00*/  FADD.FTZ R60, R218, R13 ;  /* 0x0000000dda3c7221 */ /* 0x002fce0000010000 */
[----:B------:R-:W1:Y:S01]  /*6c10*/  MUFU.EX2 R147, R147 ;  /* 0x0000009300937308 */ /* 0x000e620000000800 */
[----:B0-----:R-:W-:Y:S01]  /*6c20*/  FADD.FTZ R13, R139, R58 ;  /* 0x0000003a8b0d7221 */ /* 0x001fe20000010000 */
[----:B------:R-:W-:-:S06]  /*6c30*/  IMAD.MOV.U32 R58, RZ, RZ, R87 ;  /* 0x000000ffff3a7224 */ /* 0x000fcc00078e0057 */
[----:B------:R-:W0:Y:S01]  /*6c40*/  MUFU.EX2 R54, R125 ;  /* 0x0000007d00367308 */ /* 0x000e220000000800 */
[C---:B--2---:R-:W-:Y:S01]  /*6c50*/  FADD.FTZ R12, R52.reuse, R13 ;  /* 0x0000000d340c7221 */ /* 0x044fe20000010000 */
[----:B------:R-:W-:Y:S01]  /*6c60*/  F2FP.BF16.F32.PACK_AB R213, R52, R139 ;  /* 0x0000008b34d5723e */ /* 0x000fe200000010ff */
[----:B------:R-:W-:-:S05]  /*6c70*/  IMAD.MOV.U32 R52, RZ, RZ, R87 ;  /* 0x000000ffff347224 */ /* 0x000fca00078e0057 */
[----:B------:R-:W2:Y:S01]  /*6c80*/  MUFU.EX2 R127, R127 ;  /* 0x0000007f007f7308 */ /* 0x000ea20000000800 */
[----:B-1----:R-:W-:-:S07]  /*6c90*/  FADD.FTZ R13, R147, R12 ;  /* 0x0000000c930d7221 */ /* 0x002fce0000010000 */
[----:B------:R-:W1:Y:S01]  /*6ca0*/  MUFU.EX2 R56, R133 ;  /* 0x0000008500387308 */ /* 0x000e620000000800 */
[C---:B0-----:R-:W-:Y:S01]  /*6cb0*/  FADD.FTZ R14, R54.reuse, R13 ;  /* 0x0000000d360e7221 */ /* 0x041fe20000010000 */
[----:B------:R-:W-:Y:S01]  /*6cc0*/  F2FP.BF16.F32.PACK_AB R215, R54, R147 ;  /* 0x0000009336d7723e */ /* 0x000fe200000010ff */
[----:B------:R-:W-:-:S05]  /*6cd0*/  IMAD.MOV.U32 R54, RZ, RZ, R87 ;  /* 0x000000ffff367224 */ /* 0x000fca00078e0057 */
[----:B------:R-:W0:Y:S01]  /*6ce0*/  MUFU.EX2 R137, R137 ;  /* 0x0000008900897308 */ /* 0x000e220000000800 */
[----:B--2---:R-:W-:-:S07]  /*6cf0*/  FADD.FTZ R13, R127, R14 ;  /* 0x0000000e7f0d7221 */ /* 0x004fce0000010000 */
[----:B------:R-:W2:Y:S01]  /*6d00*/  MUFU.EX2 R153, R153 ;  /* 0x0000009900997308 */ /* 0x000ea20000000800 */
[C---:B-1----:R-:W-:Y:S01]  /*6d10*/  FADD.FTZ R10, R56.reuse, R13 ;  /* 0x0000000d380a7221 */ /* 0x042fe20000010000 */
[----:B------:R-:W-:Y:S01]  /*6d20*/  F2FP.BF16.F32.PACK_AB R217, R56, R127 ;  /* 0x0000007f38d9723e */ /* 0x000fe200000010ff */
[----:B------:R-:W-:-:S05]  /*6d30*/  IMAD.MOV.U32 R56, RZ, RZ, R87 ;  /* 0x000000ffff387224 */ /* 0x000fca00078e0057 */
[----:B------:R-:W1:Y:S01]  /*6d40*/  MUFU.EX2 R12, R149 ;  /* 0x00000095000c7308 */ /* 0x000e620000000800 */
[----:B0-----:R-:W-:Y:S01]  /*6d50*/  FADD.FTZ R13, R137, R10 ;  /* 0x0000000a890d7221 */ /* 0x001fe20000010000 */
[C---:B--2---:R-:W-:Y:S01]  /*6d60*/  FADD.FTZ R11, R153.reuse, R60 ;  /* 0x0000003c990b7221 */ /* 0x044fe20000010000 */
[----:B------:R-:W-:Y:S01]  /*6d70*/  F2FP.BF16.F32.PACK_AB R218, R153, R218 ;  /* 0x000000da99da723e */ /* 0x000fe200000010ff */
[----:B------:R-:W-:Y:S02]  /*6d80*/  IMAD.MOV.U32 R60, RZ, RZ, R87 ;  /* 0x000000ffff3c7224 */ /* 0x000fe400078e0057 */
[C---:B-1----:R-:W-:Y:S01]  /*6d90*/  FADD.FTZ R10, R12.reuse, R13 ;  /* 0x0000000d0c0a7221 */ /* 0x042fe20000010000 */
[----:B------:R-:W-:Y:S01]  /*6da0*/  F2FP.BF16.F32.PACK_AB R219, R12, R137 ;  /* 0x000000890cdb723e */ /* 0x000fe200000010ff */
[----:B------:R-:W-:Y:S06]  /*6db0*/  @!P2 BRA `(.L_x_264) ;  /* 0x000000580040a947 */ /* 0x000fec0003800000 */
[----:B------:R-:W-:Y:S01]  /*6dc0*/  R2UR UR60, R2 ;  /* 0x00000000023c72ca */ /* 0x000fe200000e0000 */
[----:B------:R-:W-:Y:S01]  /*6dd0*/  VIADD R14, R120, 0xfffffffe ;  /* 0xfffffffe780e7836 */ /* 0x000fe20000000000 */
[----:B------:R-:W-:Y:S01]  /*6de0*/  CS2R R86, SRZ ;  /* 0x0000000000567805 */ /* 0x000fe2000001ff00 */
[----:B------:R-:W-:Y:S01]  /*6df0*/  IMAD.MOV.U32 R13, RZ, RZ, R101 ;  /* 0x000000ffff0d7224 */ /* 0x000fe200078e0065 */
[----:B------:R-:W-:Y:S01]  /*6e00*/  CS2R R84, SRZ ;  /* 0x0000000000547805 */ /* 0x000fe2000001ff00 */
[----:B------:R-:W-:Y:S01]  /*6e10*/  IMAD.MOV.U32 R12, RZ, RZ, R89 ;  /* 0x000000ffff0c7224 */ /* 0x000fe200078e0059 */
[----:B------:R-:W-:Y:S01]  /*6e20*/  CS2R R82, SRZ ;  /* 0x0000000000527805 */ /* 0x000fe2000001ff00 */
[----:B------:R-:W-:Y:S01]  /*6e30*/  IMAD.MOV.U32 R15, RZ, RZ, R16 ;  /* 0x000000ffff0f7224 */ /* 0x000fe200078e0010 */
        /* <DEDUP_REMOVED lines=28> */
[----:B------:R-:W-:Y:S01]  /*7000*/  CS2R R24, SRZ ;  /* 0x0000000000187805 */ /* 0x000fe2000001ff00 */
[----:B------:R-:W-:-:S06]  /*7010*/  ULDC UR7, c[0x0][0x9d8] ;  /* 0x0002760000077ab9 */ /* 0x000fcc0000000800 */
.L_x_273:
[----:B------:R-:W-:Y:S01]  /*7020*/  UIADD3 UR6, UR60, 0x1, URZ ;  /* 0x000000013c067890 */ /* 0x000fe2000fffe03f */
[----:B------:R-:W-:-:S03]  /*7030*/  ISETP.NE.AND P3, PT, RZ, UR61, PT ;  /* 0x0000003dff007c0c */ /* 0x000fc6000bf65270 */
[----:B------:R-:W-:-:S04]  /*7040*/  UISETP.NE.AND UP0, UPT, UR6, 0x2, UPT ;  /* 0x000000020600788c */ /* 0x000fc8000bf05270 */
[----:B------:R-:W-:Y:S02]  /*7050*/  USEL UR10, URZ, 0x1, UP0 ;  /* 0x000000013f0a7887 */ /* 0x000fe40008000000 */
[----:B------:R-:W-:-:S04]  /*7060*/  USEL UR6, UR6, URZ, UP0 ;  /* 0x0000003f06067287 */ /* 0x000fc80008000000 */
[----:B------:R-:W-:Y:S02]  /*7070*/  LOP3.LUT R16, R15, UR10, RZ, 0x3c, !PT ;  /* 0x0000000a0f107c12 */ /* 0x000fe4000f8e3cff */
[----:B------:R-:W-:Y:S01]  /*7080*/  MOV R2, UR6 ;  /* 0x0000000600027c02 */ /* 0x000fe20008000f00 */
[----:B------:R-:W-:Y:S06]  /*7090*/  @P3 BRA `(.L_x_265) ;  /* 0x0000000000343947 */ /* 0x000fec0003800000 */
[----:B------:R-:W-:Y:S05]  /*70a0*/  @!P0 BRA `(.L_x_266) ;  /* 0x0000000000048947 */ /* 0x000fea0003800000 */
[----:B------:R-:W-:Y:S01]  /*70b0*/  BPT.TRAP 0x1 ;  /* 0x000000040000795c */ /* 0x000fe20000300000 */
.L_x_266:
[----:B------:R-:W0:Y:S01]  /*70c0*/  S2UR UR10, SR_CgaCtaId ;  /* 0x00000000000a79c3 */ /* 0x000e220000008800 */
[----:B------:R-:W-:Y:S01]  /*70d0*/  UMOV UR6, 0x400 ;  /* 0x0000040000067882 */ /* 0x000fe20000000000 */
[----:B------:R-:W-:Y:S01]  /*70e0*/  SHF.L.U32 R21, R16, 0x1f, RZ ;  /* 0x0000001f10157819 */ /* 0x000fe200000006ff */
[----:B0-----:R-:W-:-:S06]  /*70f0*/  ULEA UR6, UR10, UR6, 0x18 ;  /* 0x000000060a067291 */ /* 0x001fcc000f8ec03f */
[----:B------:R-:W-:-:S04]  /*7100*/  LEA R0, R2, UR6, 0x3 ;  /* 0x0000000602007c11 */ /* 0x000fc8000f8e18ff */
[----:B------:R0:W1:Y:S01]  /*7110*/  SYNCS.PHASECHK.TRANS64.TRYWAIT P2, [R0+URZ+0x34830], R21 ;  /* 0x03483015000075a7 */ /* 0x000062000804017f */
[----:B------:R-:W-:Y:S05]  /*7120*/  @!P0 BRA `(.L_x_267) ;  /* 0x0000000000048947 */ /* 0x000fea0003800000 */
[----:B------:R-:W-:Y:S01]  /*7130*/  BPT.TRAP 0x1 ;  /* 0x000000040000795c */ /* 0x000fe20000300000 */
.L_x_267:
[----:B-1----:R-:W-:Y:S05]  /*7140*/  @P2 BRA `(.L_x_265) ;  /* 0x0000000000082947 */ /* 0x002fea0003800000 */
[----:B------:R-:W1:Y:S02]  /*7150*/  SYNCS.PHASECHK.TRANS64.TRYWAIT P2, [R0+URZ+0x34830], R21 ;  /* 0x03483015000075a7 */ /* 0x000e64000804017f */
[----:B-1----:R-:W-:Y:S05]  /*7160*/  @!P2 BRA `(.L_x_268) ;  /* 0x000000c800d0a947 */ /* 0x002fea0003800000 */
.L_x_265:
[----:B------:R-:W2:Y:S01]  /*7170*/  S2R R20, SR_TID.X ;  /* 0x0000000000147919 */ /* 0x000ea20000002100 */
[----:B01----:R-:W-:Y:S01]  /*7180*/  IMAD R0, R2, 0xb00, R3 ;  /* 0x00000b0002007824 */ /* 0x003fe200078e0203 */
        /* <DEDUP_REMOVED lines=13> */
[----:B------:R-:W-:Y:S01]  /*7260*/  UMOV UR56, UR14 ;  /* 0x0000000e00387c82 */ /* 0x000fe20008000000 */
[----:B------:R-:W-:Y:S01]  /*7270*/  UMOV UR24, UR14 ;  /* 0x0000000e00187c82 */ /* 0x000fe20008000000 */
[----:B------:R-:W-:Y:S01]  /*7280*/  UMOV UR57, UR15 ;  /* 0x0000000f00397c82 */ /* 0x000fe20008000000 */
[----:B------:R-:W-:Y:S01]  /*7290*/  UMOV UR25, UR15 ;  /* 0x0000000f00197c82 */ /* 0x000fe20008000000 */
[----:B------:R-:W-:Y:S01]  /*72a0*/  UMOV UR58, UR6 ;  /* 0x00000006003a7c82 */ /* 0x000fe20008000000 */
[----:B------:R-:W-:Y:S01]  /*72b0*/  UIADD3 UR26, UR6, 0x80, URZ ;  /* 0x00000080061a7890 */ /* 0x000fe2000fffe03f */
[----:B------:R-:W-:Y:S01]  /*72c0*/  R2UR UR19, R7 ;  /* 0x00000000071372ca */ /* 0x000fe200000e0000 */
        /* <DEDUP_REMOVED lines=11> */
[----:B------:R-:W-:Y:S01]  /*7380*/  VIADD R0, R20, 0x8 ;  /* 0x0000000814007836 */ /* 0x000fe20000000000 */
        /* <DEDUP_REMOVED lines=14> */
[----:B------:R-:W-:Y:S01]  /*7470*/  UIADD3 UR22, UR6, 0x586, URZ ;  /* 0x0000058606167890 */ /* 0x000fe2000fffe03f */
        /* <DEDUP_REMOVED lines=563> */
[----:B0-----:R-:W-:Y:S05]  /*97b0*/  @P3 BRA `(.L_x_269) ;  /* 0x0000000000343947 */ /* 0x001fea0003800000 */
[----:B------:R-:W-:Y:S05]  /*97c0*/  @!P0 BRA `(.L_x_270) ;  /* 0x0000000000048947 */ /* 0x000fea0003800000 */
[----:B------:R-:W-:Y:S01]  /*97d0*/  BPT.TRAP 0x1 ;  /* 0x000000040000795c */ /* 0x000fe20000300000 */
.L_x_270:
[----:B------:R-:W0:Y:S01]  /*97e0*/  S2UR UR10, SR_CgaCtaId ;  /* 0x00000000000a79c3 */ /* 0x000e220000008800 */
[----:B------:R-:W-:Y:S01]  /*97f0*/  UMOV UR6, 0x400 ;  /* 0x0000040000067882 */ /* 0x000fe20000000000 */
[----:B------:R-:W-:Y:S01]  /*9800*/  SHF.L.U32 R0, R15, 0x1f, RZ ;  /* 0x0000001f0f007819 */ /* 0x000fe200000006ff */
[----:B0-----:R-:W-:-:S04]  /*9810*/  ULEA UR6, UR10, UR6, 0x18 ;  /* 0x000000060a067291 */ /* 0x001fc8000f8ec03f */
[----:B------:R-:W-:-:S09]  /*9820*/  ULEA UR6, UR60, UR6, 0x3 ;  /* 0x000000063c067291 */ /* 0x000fd2000f8e183f */
[----:B------:R0:W1:Y:S01]  /*9830*/  SYNCS.PHASECHK.TRANS64.TRYWAIT P2, [UR6+0x34850], R0 ;  /* 0x03485000ff0075a7 */ /* 0x0000620008040146 */
[----:B------:R-:W-:Y:S05]  /*9840*/  @!P0 BRA `(.L_x_271) ;  /* 0x0000000000048947 */ /* 0x000fea0003800000 */
[----:B------:R-:W-:Y:S01]  /*9850*/  BPT.TRAP 0x1 ;  /* 0x000000040000795c */ /* 0x000fe20000300000 */
.L_x_271:
[----:B-1----:R-:W-:Y:S05]  /*9860*/  @P2 BRA `(.L_x_269) ;  /* 0x0000000000082947 */ /* 0x002fea0003800000 */
[----:B------:R-:W1:Y:S02]  /*9870*/  SYNCS.PHASECHK.TRANS64.TRYWAIT P2, [UR6+0x34850], R0 ;  /* 0x03485000ff0075a7 */ /* 0x000e640008040146 */
[----:B-1----:R-:W-:Y:S05]  /*9880*/  @!P2 BRA `(.L_x_272) ;  /* 0x000000a4001ca947 */ /* 0x002fea0003800000 */
.L_x_269:
[----:B------:R-:W2:Y:S01]  /*9890*/  S2UR UR10, SR_CgaCtaId ;  /* 0x00000000000a79c3 */ /* 0x000ea20000008800 */
[----:B------:R-:W-:Y:S01]  /*98a0*/  UMOV UR6, 0x400 ;  /* 0x0000040000067882 */ /* 0x000fe20000000000 */
[----:B------:R-:W-:Y:S01]  /*98b0*/  WARPGROUP.ARRIVE ;  /* 0x00000000000079c5 */ /* 0x000fe20000000000 */
[----:B------:R-:W-:Y:S01]  /*98c0*/  UMOV UR11, 0x40000040 ;  /* 0x40000040000b7882 */ /* 0x000fe20000000000 */
[----:B-1----:R-:W-:Y:S01]  /*98d0*/  FMUL.FTZ R15, R168, UR7 ;  /* 0x00000007a80f7c20 */ /* 0x002fe20008410000 */
[----:B------:R-:W-:Y:S01]  /*98e0*/  FMUL.FTZ R20, R169, UR7 ;  /* 0x00000007a9147c20 */ /* 0x000fe20008410000 */
[----:B------:R-:W-:Y:S01]  /*98f0*/  FMUL.FTZ R169, R172, UR7 ;  /* 0x00000007aca97c20 */ /* 0x000fe20008410000 */
[----:B------:R-:W-:Y:S01]  /*9900*/  FMUL.FTZ R168, R170, UR7 ;  /* 0x00000007aaa87c20 */ /* 0x000fe20008410000 */
[----:B------:R-:W-:Y:S01]  /*9910*/  FMUL.FTZ R170, R173, UR7 ;  /* 0x00000007adaa7c20 */ /* 0x000fe20008410000 */
[----:B------:R-:W-:Y:S01]  /*9920*/  FMUL.FTZ R160, R160, UR7 ;  /* 0x00000007a0a07c20 */ /* 0x000fe20008410000 */
        /* <DEDUP_REMOVED lines=14> */
[----:B--2---:R-:W-:Y:S01]  /*9a10*/  ULEA UR6, UR10, UR6, 0x18 ;  /* 0x000000060a067291 */ /* 0x004fe2000f8ec03f */
[----:B------:R-:W-:Y:S01]  /*9a20*/  FMUL.FTZ R149, R149, UR7 ;  /* 0x0000000795957c20 */ /* 0x000fe20008410000 */
[----:B------:R-:W2:Y:S01]  /*9a30*/  MUFU.TANH R169, R169 ;  /* 0x000000a900a97308 */ /* 0x000ea20000002400 */
[----:B-1----:R-:W-:Y:S01]  /*9a40*/  FMNMX.FTZ R173, R15, R12, !PT ;  /* 0x0000000c0fad7209 */ /* 0x002fe20007810000 */
[----:B------:R-:W-:Y:S01]  /*9a50*/  FMUL.FTZ R136, R136, UR7 ;  /* 0x0000000788887c20 */ /* 0x000fe20008410000 */
[----:B------:R-:W-:Y:S01]  /*9a60*/  FMUL.FTZ R137, R137, UR7 ;  /* 0x0000000789897c20 */ /* 0x000fe20008410000 */
[----:B0-----:R-:W-:-:S02]  /*9a70*/  IMAD.U32 R0, RZ, RZ, UR6 ;  /* 0x00000006ff007e24 */ /* 0x001fc4000f8e00ff */
[----:B------:R-:W-:Y:S01]  /*9a80*/  FMUL.FTZ R140, R140, UR7 ;  /* 0x000000078c8c7c20 */ /* 0x000fe20008410000 */
[----:B------:R-:W-:Y:S01]  /*9a90*/  FMUL.FTZ R172, R175, UR7 ;  /* 0x00000007afac7c20 */ /* 0x000fe20008410000 */
[----:B------:R-:W-:Y:S01]  /*9aa0*/  FMUL.FTZ R141, R141, UR7 ;  /* 0x000000078d8d7c20 */ /* 0x000fe20008410000 */
[----:B------:R-:W0:Y:S01]  /*9ab0*/  MUFU.TANH R170, R170 ;  /* 0x000000aa00aa7308 */ /* 0x000e220000002400 */
[----:B------:R-:W-:Y:S01]  /*9ac0*/  R2UR UR6, R0 ;  /* 0x00000000000672ca */ /* 0x000fe200000e0000 */
[----:B------:R-:W-:Y:S01]  /*9ad0*/  FMUL.FTZ R128, R128, UR7 ;  /* 0x0000000780807c20 */ /* 0x000fe20008410000 */
[----:B---3--:R-:W-:Y:S01]  /*9ae0*/  FMNMX.FTZ R174, R20, R173, !PT ;  /* 0x000000ad14ae7209 */ /* 0x008fe20007810000 */
        /* <DEDUP_REMOVED lines=10> */
[----:B------:R-:W-:Y:S01]  /*9b90*/  UIADD3 UR6, UR6, 0x400, URZ ;  /* 0x0000040006067890 */ /* 0x000fe2000fffe03f */
[----:B------:R-:W-:Y:S01]  /*9ba0*/  FMUL.FTZ R113, R113, UR7 ;  /* 0x0000000771717c20 */ /* 0x000fe20008410000 */
[----:B------:R-:W2:Y:S01]  /*9bb0*/  MUFU.TANH R161, R161 ;  /* 0x000000a100a17308 */ /* 0x000ea20000002400 */
[----:B0-----:R-:W-:Y:S01]  /*9bc0*/  FMNMX.FTZ R173, R170, R173, !PT ;  /* 0x000000adaaad7209 */ /* 0x001fe20007810000 */
[----:B------:R-:W-:Y:S01]  /*9bd0*/  USHF.R.U32.HI UR6, URZ, 0x4, UR6 ;  /* 0x000000043f067899 */ /* 0x000fe20008011606 */
[----:B------:R-:W-:Y:S01]  /*9be0*/  FMUL.FTZ R116, R116, UR7 ;  /* 0x0000000774747c20 */ /* 0x000fe20008410000 */
[----:B------:R-:W-:Y:S01]  /*9bf0*/  FMUL.FTZ R117, R117, UR7 ;  /* 0x0000000775757c20 */ /* 0x000fe20008410000 */
[----:B------:R-:W-:Y:S01]  /*9c00*/  FMUL.FTZ R105, R105, UR7 ;  /* 0x0000000769697c20 */ /* 0x000fe20008410000 */
[----:B------:R-:W-:Y:S01]  /*9c10*/  ULOP3.LUT UR6, UR6, 0x3fff, URZ, 0xc0, !UPT ;  /* 0x00003fff06067892 */ /* 0x000fe2000f8ec03f */
[----:B------:R-:W-:Y:S01]  /*9c20*/  FMUL.FTZ R109, R109, UR7 ;  /* 0x000000076d6d7c20 */ /* 0x000fe20008410000 */
[----:B------:R-:W0:Y:S01]  /*9c30*/  MUFU.TANH R164, R164 ;  /* 0x000000a400a47308 */ /* 0x000e220000002400 */
[----:B-1----:R-:W-:Y:S01]  /*9c40*/  FMNMX.FTZ R174, R160, R173, !PT ;  /* 0x000000ada0ae7209 */ /* 0x002fe20007810000 */
[----:B------:R-:W-:Y:S01]  /*9c50*/  ULOP3.LUT UR6, UR6, 0x5800000, URZ, 0xfc, !UPT ;  /* 0x0580000006067892 */ /* 0x000fe2000f8efc3f */
[----:B------:R-:W-:Y:S01]  /*9c60*/  FMUL.FTZ R97, R97, UR7 ;  /* 0x0000000761617c20 */ /* 0x000fe20008410000 */
[----:B------:R-:W-:Y:S01]  /*9c70*/  FMUL.FTZ R101, R101, UR7 ;  /* 0x0000000765657c20 */ /* 0x000fe20008410000 */
[----:B------:R-:W-:Y:S01]  /*9c80*/  FMUL.FTZ R93, R93, UR7 ;  /* 0x000000075d5d7c20 */ /* 0x000fe20008410000 */
[----:B------:R-:W-:Y:S01]  /*9c90*/  UIMAD UR6, UR60, 0xb00, UR6 ;  /* 0x00000b003c0678a4 */ /* 0x000fe2000f8e0206 */
[----:B------:R-:W-:Y:S01]  /*9ca0*/  FMUL.FTZ R162, R162, UR7 ;  /* 0x00000007a2a27c20 */ /* 0x000fe20008410000 */
[----:B------:R-:W1:Y:S01]  /*9cb0*/  MUFU.TANH R165, R165 ;  /* 0x000000a500a57308 */ /* 0x000e620000002400 */
[----:B--2---:R-:W-:Y:S01]  /*9cc0*/  FMNMX.FTZ R173, R161, R174, !PT ;  /* 0x000000aea1ad7209 */ /* 0x004fe20007810000 */
[----:B------:R-:W-:Y:S01]  /*9cd0*/  FMUL.FTZ R163, R163, UR7 ;  /* 0x00000007a3a37c20 */ /* 0x000fe20008410000 */
[----:B------:R-:W-:Y:S01]  /*9ce0*/  FMUL.FTZ R166, R166, UR7 ;  /* 0x00000007a6a67c20 */ /* 0x000fe20008410000 */
[----:B------:R-:W-:Y:S01]  /*9cf0*/  FMUL.FTZ R167, R167, UR7 ;  /* 0x00000007a7a77c20 */ /* 0x000fe20008410000 */
[----:B------:R-:W-:Y:S01]  /*9d00*/  UMOV UR10, UR6 ;  /* 0x00000006000a7c82 */ /* 0x000fe20008000000 */
[----:B------:R-:W-:Y:S01]  /*9d10*/  FMUL.FTZ R154, R154, UR7 ;  /* 0x000000079a9a7c20 */ /* 0x000fe20008410000 */
[----:B------:R-:W-:Y:S01]  /*9d20*/  HGMMA.64x128x16.F32.BF16 R24, R176, gdesc[UR8].tnspB, R24, gsb0 ;  /* 0x41e00008b0187df0 */ /* 0x000fe20008001818 */
[----:B------:R-:W-:Y:S01]  /*9d30*/  UIADD3 UR10, UR6, 0x80, URZ ;  /* 0x00000080060a7890 */ /* 0x000fe2000fffe03f */
[----:B------:R-:W2:Y:S01]  /*9d40*/  MUFU.TANH R152, R152 ;  /* 0x0000009800987308 */ /* 0x000ea20000002400 */
[----:B------:R-:W-:Y:S01]  /*9d50*/  UMOV UR11, 0x40000040 ;  /* 0x40000040000b7882 */ /* 0x000fe20000000000 */
[----:B0-----:R-:W-:Y:S01]  /*9d60*/  FMNMX.FTZ R174, R164, R173, !PT ;  /* 0x000000ada4ae7209 */ /* 0x001fe20007810000 */
[----:B------:R-:W-:Y:S01]  /*9d70*/  FMUL.FTZ R155, R155, UR7 ;  /* 0x000000079b9b7c20 */ /* 0x000fe20008410000 */
[----:B------:R-:W-:Y:S01]  /*9d80*/  FMUL.FTZ R158, R158, UR7 ;  /* 0x000000079e9e7c20 */ /* 0x000fe20008410000 */
[----:B------:R-:W-:Y:S01]  /*9d90*/  FMUL.FTZ R159, R159, UR7 ;  /* 0x000000079f9f7c20 */ /* 0x000fe20008410000 */
[----:B------:R-:W-:Y:S01]  /*9da0*/  FMUL.FTZ R146, R146, UR7 ;  /* 0x0000000792927c20 */ /* 0x000fe20008410000 */
[----:B------:R-:W-:Y:S01]  /*9db0*/  FMUL.FTZ R147, R147, UR7 ;  /* 0x0000000793937c20 */ /* 0x000fe20008410000 */
[----:B------:R-:W0:Y:S01]  /*9dc0*/  MUFU.TANH R153, R153 ;  /* 0x0000009900997308 */ /* 0x000e220000002400 */
        /* <DEDUP_REMOVED lines=16> */
[----:B0-----:R-:W-:Y:S01]  /*9ed0*/  FMNMX.FTZ R173, R153, R174, !PT ;  /* 0x000000ae99ad7209 */ /* 0x001fe20007810000 */
[----:B------:R-:W-:Y:S01]  /*9ee0*/  FMUL.FTZ R126, R126, UR7 ;  /* 0x000000077e7e7c20 */ /* 0x000fe20008410000 */
        /* <DEDUP_REMOVED lines=12> */
[----:B------:R-:W1:Y:S01]  /*9fb0*/  S2R R230, SR_TID.X ;  /* 0x0000000000e67919 */ /* 0x000e620000002100 */
[----:B------:R-:W3:Y:S01]  /*9fc0*/  MUFU.TANH R145, R145 ;  /* 0x0000009100917308 */ /* 0x000ee20000002400 */
[----:B--2---:R-:W-:-:S02]  /*9fd0*/  FMNMX.FTZ R173, R157, R174, !PT ;  /* 0x000000ae9dad7209 */ /* 0x004fc40007810000 */
[C---:B------:R-:W-:Y:S01]  /*9fe0*/  ISETP.GT.AND P2, PT, R14.reuse, RZ, PT ;  /* 0x000000ff0e00720c */ /* 0x040fe20003f44270 */
[----:B------:R-:W-:-:S04]  /*9ff0*/  VIADD R14, R14, 0xffffffff ;  /* 0xffffffff0e0e7836 */ /* 0x000fc80000000000 */
[----:B------:R-:W2:Y:S01]  /*a000*/  MUFU.TANH R148, R148 ;  /* 0x0000009400947308 */ /* 0x000ea20000002400 */
[----:B0-----:R-:W-:Y:S01]  /*a010*/  FMNMX.FTZ R174, R144, R173, !PT ;  /* 0x000000ad90ae7209 */ /* 0x001fe20007810000 */
[----:B------:R-:W-:-:S06]  /*a020*/  FMUL.FTZ R173, R118, UR7 ;  /* 0x0000000776ad7c20 */ /* 0x000fcc0008410000 */
[----:B------:R-:W0:Y:S01]  /*a030*/  MUFU.TANH R149, R149 ;  /* 0x0000009500957308 */ /* 0x000e220000002400 */
[----:B---3--:R-:W-:-:S07]  /*a040*/  FMNMX.FTZ R175, R145, R174, !PT ;  /* 0x000000ae91af7209 */ /* 0x008fce0007810000 */
[----:B------:R-:W3:Y:S01]  /*a050*/  MUFU.TANH R136, R136 ;  /* 0x0000008800887308 */ /* 0x000ee20000002400 */
[----:B--2---:R-:W-:Y:S01]  /*a060*/  FMNMX.FTZ R118, R148, R175, !PT ;  /* 0x000000af94767209 */ /* 0x004fe20007810000 */
[----:B------:R-:W-:Y:S01]  /*a070*/  FMUL.FTZ R175, R104, UR7 ;  /* 0x0000000768af7c20 */ /* 0x000fe20008410000 */
[----:B-1----:R-:W-:-:S05]  /*a080*/  SHF.R.U32.HI R230, RZ, 0x7, R230 ;  /* 0x00000007ffe67819 */ /* 0x002fca00000116e6 */
[----:B------:R-:W1:Y:S08]  /*a090*/  MUFU.TANH R137, R137 ;  /* 0x0000008900897308 */ /* 0x000e700000002400 */
[----:B------:R-:W2:Y:S08]  /*a0a0*/  MUFU.TANH R140, R140 ;  /* 0x0000008c008c7308 */ /* 0x000eb00000002400 */
[----:B------:R-:W4:Y:S08]  /*a0b0*/  MUFU.TANH R141, R141 ;  /* 0x0000008d008d7308 */ /* 0x000f300000002400 */
        /* <DEDUP_REMOVED lines=8> */
[----:B0-----:R-:W-:-:S04]  /*a140*/  FMNMX.FTZ R177, R149, R118, !PT ;  /* 0x0000007695b17209 */ /* 0x001fc80007810000 */
[----:B------:R-:W0:Y:S01]  /*a150*/  MUFU.TANH R124, R124 ;  /* 0x0000007c007c7308 */ /* 0x000e220000002400 */
[----:B---3--:R-:W-:Y:S01]  /*a160*/  FMNMX.FTZ R104, R136, R177, !PT ;  /* 0x000000b188687209 */ /* 0x008fe20007810000 */
[----:B------:R-:W-:Y:S01]  /*a170*/  HGMMA.64x128x16.F32.BF16 R24, R180, gdesc[UR8].tnspB, R24, gsb0 ;  /* 0x41e00008b4187df0 */ /* 0x000fe20008001818 */
[----:B------:R-:W-:Y:S01]  /*a180*/  UIADD3 UR10, UR6, 0x100, URZ ;  /* 0x00000100060a7890 */ /* 0x000fe2000fffe03f */
[----:B------:R-:W-:Y:S01]  /*a190*/  UMOV UR11, 0x40000040 ;  /* 0x40000040000b7882 */ /* 0x000fe20000000000 */
[----:B-1----:R-:W-:-:S03]  /*a1a0*/  FMNMX.FTZ R177, R137, R104, !PT ;  /* 0x0000006889b17209 */ /* 0x002fc60007810000 */
[----:B------:R-:W1:Y:S01]  /*a1b0*/  MUFU.TANH R125, R125 ;  /* 0x0000007d007d7308 */ /* 0x000e620000002400 */
[----:B--2---:R-:W-:Y:S01]  /*a1c0*/  FMNMX.FTZ R104, R140, R177, !PT ;  /* 0x000000b18c687209 */ /* 0x004fe20007810000 */
[----:B------:R-:W-:-:S03]  /*a1d0*/  FMUL.FTZ R177, R108, UR7 ;  /* 0x000000076cb17c20 */ /* 0x000fc60008410000 */
[----:B----4-:R-:W-:-:S03]  /*a1e0*/  FMNMX.FTZ R179, R141, R104, !PT ;  /* 0x000000688db37209 */ /* 0x010fc60007810000 */
[----:B------:R-:W2:Y:S01]  /*a1f0*/  MUFU.TANH R112, R112 ;  /* 0x0000007000707308 */ /* 0x000ea20000002400 */
[----:B-----5:R-:W-:-:S04]  /*a200*/  FMNMX.FTZ R104, R128, R179, !PT ;  /* 0x000000b380687209 */ /* 0x020fc80007810000 */
[----:B------:R-:W-:-:S03]  /*a210*/  FMNMX.FTZ R179, R129, R104, !PT ;  /* 0x0000006881b37209 */ /* 0x000fc60007810000 */
[----:B------:R-:W3:Y:S01]  /*a220*/  MUFU.TANH R113, R113 ;  /* 0x0000007100717308 */ /* 0x000ee20000002400 */
[----:B------:R-:W-:Y:S01]  /*a230*/  FMNMX.FTZ R104, R132, R179, !PT ;  /* 0x000000b384687209 */ /* 0x000fe20007810000 */
[----:B------:R-:W-:-:S06]  /*a240*/  FMUL.FTZ R179, R96, UR7 ;  /* 0x0000000760b37c20 */ /* 0x000fcc0008410000 */
        /* <DEDUP_REMOVED lines=17> */
[----:B------:R-:W-:-:S04]  /*a360*/  FMNMX.FTZ R181, R133, R104, !PT ;  /* 0x0000006885b57209 */ /* 0x000fc80007810000 */
[----:B------:R-:W-:Y:S01]  /*a370*/  FMNMX.FTZ R96, R120, R181, !PT ;  /* 0x000000b578607209 */ /* 0x000fe20007810000 */
[----:B------:R-:W-:Y:S01]  /*a380*/  HGMMA.64x128x16.F32.BF16 R24, R184, gdesc[UR8].tnspB, R24, gsb0 ;  /* 0x41e00008b8187df0 */ /* 0x000fe20008001818 */
[----:B------:R-:W-:Y:S01]  /*a390*/  UIADD3 UR10, UR6, 0x180, URZ ;  /* 0x00000180060a7890 */ /* 0x000fe2000fffe03f */
[----:B------:R-:W-:Y:S01]  /*a3a0*/  MUFU.TANH R163, R163 ;  /* 0x000000a300a37308 */ /* 0x000fe20000002400 */
[----:B------:R-:W-:Y:S01]  /*a3b0*/  UMOV UR11, 0x40000040 ;  /* 0x40000040000b7882 */ /* 0x000fe20000000000 */
[----:B------:R-:W-:-:S04]  /*a3c0*/  FMNMX.FTZ R181, R121, R96, !PT ;  /* 0x0000006079b57209 */ /* 0x000fc80007810000 */
[----:B0-----:R-:W-:Y:S01]  /*a3d0*/  FMNMX.FTZ R96, R124, R181, !PT ;  /* 0x000000b57c607209 */ /* 0x001fe20007810000 */
[----:B------:R-:W-:Y:S01]  /*a3e0*/  FMUL.FTZ R181, R100, UR7 ;  /* 0x0000000764b57c20 */ /* 0x000fe20008410000 */
[----:B------:R-:W-:Y:S02]  /*a3f0*/  MUFU.TANH R166, R166 ;  /* 0x000000a600a67308 */ /* 0x000fe40000002400 */
[----:B-1----:R-:W-:-:S04]  /*a400*/  FMNMX.FTZ R183, R125, R96, !PT ;  /* 0x000000607db77209 */ /* 0x002fc80007810000 */
[----:B--2---:R-:W-:Y:S02]  /*a410*/  FMNMX.FTZ R96, R112, R183, !PT ;  /* 0x000000b770607209 */ /* 0x004fe40007810000 */
[----:B------:R-:W0:Y:S02]  /*a420*/  MUFU.TANH R181, R181 ;  /* 0x000000b500b57308 */ /* 0x000e240000002400 */
[----:B---3--:R-:W-:-:S04]  /*a430*/  FMNMX.FTZ R183, R113, R96, !PT ;  /* 0x0000006071b77209 */ /* 0x008fc80007810000 */
[----:B----4-:R-:W-:Y:S01]  /*a440*/  FMNMX.FTZ R96, R116, R183, !PT ;  /* 0x000000b774607209 */ /* 0x010fe20007810000 */
[----:B------:R-:W-:Y:S01]  /*a450*/  FMUL.FTZ R183, R88, UR7 ;  /* 0x0000000758b77c20 */ /* 0x000fe20008410000 */
[----:B------:R-:W-:Y:S01]  /*a460*/  MUFU.TANH R167, R167 ;  /* 0x000000a700a77308 */ /* 0x000fe20000002400 */
[----:B------:R-:W1:Y:S01]  /*a470*/  LDC R88, c[0x0][0x988] ;  /* 0x00026200ff587b82 */ /* 0x000e620000000800 */
[----:B-----5:R-:W-:-:S04]  /*a480*/  FMNMX.FTZ R96, R117, R96, !PT ;  /* 0x0000006075607209 */ /* 0x020fc80007810000 */
[----:B------:R-:W-:Y:S02]  /*a490*/  FMNMX.FTZ R96, R175, R96, !PT ;  /* 0x00000060af607209 */ /* 0x000fe40007810000 */
[----:B------:R-:W2:Y:S02]  /*a4a0*/  MUFU.TANH R183, R183 ;  /* 0x000000b700b77308 */ /* 0x000ea40000002400 */
[----:B------:R-:W-:-:S04]  /*a4b0*/  FMNMX.FTZ R96, R105, R96, !PT ;  /* 0x0000006069607209 */ /* 0x000fc80007810000 */
[----:B------:R-:W-:Y:S02]  /*a4c0*/  FMNMX.FTZ R96, R177, R96, !PT ;  /* 0x00000060b1607209 */ /* 0x000fe40007810000 */
[----:B------:R-:W-:Y:S02]  /*a4d0*/  MUFU.TANH R154, R154 ;  /* 0x0000009a009a7308 */ /* 0x000fe40000002400 */
[----:B------:R-:W-:-:S04]  /*a4e0*/  FMNMX.FTZ R96, R109, R96, !PT ;  /* 0x000000606d607209 */ /* 0x000fc80007810000 */
[----:B------:R-:W-:Y:S02]  /*a4f0*/  FMNMX.FTZ R96, R179, R96, !PT ;  /* 0x00000060b3607209 */ /* 0x000fe40007810000 */
[----:B------:R-:W-:Y:S02]  /*a500*/  MUFU.TANH R155, R155 ;  /* 0x0000009b009b7308 */ /* 0x000fe40000002400 */
[----:B------:R-:W-:-:S04]  /*a510*/  FMNMX.FTZ R96, R97, R96, !PT ;  /* 0x0000006061607209 */ /* 0x000fc80007810000 */
[----:B0-----:R-:W-:Y:S02]  /*a520*/  FMNMX.FTZ R96, R181, R96, !PT ;  /* 0x00000060b5607209 */ /* 0x001fe40007810000 */
[----:B------:R-:W-:Y:S02]  /*a530*/  MUFU.TANH R158, R158 ;  /* 0x0000009e009e7308 */ /* 0x000fe40000002400 */
[----:B------:R-:W-:-:S04]  /*a540*/  FMNMX.FTZ R96, R101, R96, !PT ;  /* 0x0000006065607209 */ /* 0x000fc80007810000 */
[----:B--2---:R-:W-:Y:S02]  /*a550*/  FMNMX.FTZ R96, R183, R96, !PT ;  /* 0x00000060b7607209 */ /* 0x004fe40007810000 */
        /* <DEDUP_REMOVED lines=18> */
[----:B------:R-:W0:Y:S08]  /*a680*/  MUFU.TANH R185, R185 ;  /* 0x000000b900b97308 */ /* 0x000e300000002400 */
[----:B------:R-:W2:Y:S08]  /*a690*/  MUFU.TANH R187, R187 ;  /* 0x000000bb00bb7308 */ /* 0x000eb00000002400 */
[----:B------:R-:W-:Y:S01]  /*a6a0*/  MUFU.TANH R134, R134 ;  /* 0x0000008600867308 */ /* 0x000fe20000002400 */
[----:B0-----:R-:W-:-:S07]  /*a6b0*/  FMNMX.FTZ R96, R185, R96, !PT ;  /* 0x00000060b9607209 */ /* 0x001fce0007810000 */
[----:B------:R-:W-:Y:S01]  /*a6c0*/  MUFU.TANH R135, R135 ;  /* 0x0000008700877308 */ /* 0x000fe20000002400 */
[----:B--2---:R-:W-:-:S04]  /*a6d0*/  FMNMX.FTZ R96, R187, R96, !PT ;  /* 0x00000060bb607209 */ /* 0x004fc80007810000 */
[----:B------:R-:W-:-:S03]  /*a6e0*/  FMNMX.FTZ R96, R93, R96, !PT ;  /* 0x000000605d607209 */ /* 0x000fc60007810000 */
[----:B------:R-:W-:Y:S02]  /*a6f0*/  MUFU.TANH R122, R122 ;  /* 0x0000007a007a7308 */ /* 0x000fe40000002400 */
[----:B------:R-:W0:Y:S06]  /*a700*/  SHFL.BFLY PT, R89, R96, 0x2, 0x1f ;  /* 0x0c401f0060597f89 */ /* 0x000e2c00000e0000 */
[----:B------:R-:W-:Y:S08]  /*a710*/  MUFU.TANH R123, R123 ;  /* 0x0000007b007b7308 */ /* 0x000ff00000002400 */
[----:B------:R-:W-:Y:S08]  /*a720*/  MUFU.TANH R126, R126 ;  /* 0x0000007e007e7308 */ /* 0x000ff00000002400 */
[----:B------:R-:W-:Y:S01]  /*a730*/  MUFU.TANH R127, R127 ;  /* 0x0000007f007f7308 */ /* 0x000fe20000002400 */
[----:B0-----:R-:W-:-:S05]  /*a740*/  FMNMX.FTZ R89, R96, R89, !PT ;  /* 0x0000005960597209 */ /* 0x001fca0007810000 */
[----:B------:R-:W0:Y:S02]  /*a750*/  SHFL.BFLY PT, R92, R89, 0x1, 0x1f ;  /* 0x0c201f00595c7f89 */ /* 0x000e2400000e0000 */
[----:B------:R-:W-:Y:S08]  /*a760*/  MUFU.TANH R114, R114 ;  /* 0x0000007200727308 */ /* 0x000ff00000002400 */
[----:B------:R-:W-:Y:S08]  /*a770*/  MUFU.TANH R115, R115 ;  /* 0x0000007300737308 */ /* 0x000ff00000002400 */
[----:B------:R-:W-:Y:S01]  /*a780*/  MUFU.TANH R173, R173 ;  /* 0x000000ad00ad7308 */ /* 0x000fe20000002400 */
[----:B0-----:R-:W-:-:S07]  /*a790*/  FMNMX.FTZ R89, R89, R92, !PT ;  /* 0x0000005c59597209 */ /* 0x001fce0007810000 */
[----:B------:R-:W-:Y:S01]  /*a7a0*/  MUFU.TANH R119, R119 ;  /* 0x0000007700777308 */ /* 0x000fe20000002400 */
[----:B------:R-:W-:-:S04]  /*a7b0*/  FADD.FTZ R231, -R89, R12 ;  /* 0x0000000c59e77221 */ /* 0x000fc80000010100 */
[-C--:B-1----:R-:W-:Y:S01]  /*a7c0*/  FMUL.FTZ R12, R231, R88.reuse ;  /* 0x00000058e70c7220 */ /* 0x082fe20000410000 */
[-C--:B------:R-:W-:Y:S02]  /*a7d0*/  FMUL.FTZ R231, R89, R88.reuse ;  /* 0x0000005859e77220 */ /* 0x080fe40000410000 */
[----:B------:R-:W-:Y:S02]  /*a7e0*/  MUFU.TANH R107, R107 ;  /* 0x0000006b006b7308 */ /* 0x000fe40000002400 */
[-CC-:B------:R-:W-:Y:S01]  /*a7f0*/  FFMA.FTZ R176, R20, R88.reuse, -R231.reuse ;  /* 0x0000005814b07223 */ /* 0x180fe200000108e7 */
[----:B------:R-:W-:Y:S01]  /*a800*/  FMNMX.FTZ R20, R168, R13, !PT ;  /* 0x0000000da8147209 */ /* 0x000fe20007810000 */
[-CC-:B------:R-:W-:Y:S01]  /*a810*/  FFMA.FTZ R178, R169, R88.reuse, -R231.reuse ;  /* 0x00000058a9b27223 */ /* 0x180fe200000108e7 */
[-CC-:B------:R-:W-:Y:S01]  /*a820*/  FFMA.FTZ R15, R15, R88.reuse, -R231.reuse ;  /* 0x000000580f0f7223 */ /* 0x180fe200000108e7 */
[--C-:B------:R-:W-:Y:S01]  /*a830*/  FFMA.FTZ R169, R170, R88, -R231.reuse ;  /* 0x00000058aaa97223 */ /* 0x100fe200000108e7 */
[----:B------:R-:W-:Y:S01]  /*a840*/  FMNMX.FTZ R20, R21, R20, !PT ;  /* 0x0000001415147209 */ /* 0x000fe20007810000 */
[----:B------:R-:W-:Y:S01]  /*a850*/  MUFU.TANH R111, R111 ;  /* 0x0000006f006f7308 */ /* 0x000fe20000002400 */
[-CC-:B------:R-:W-:Y:S01]  /*a860*/  FFMA.FTZ R180, R160, R88.reuse, -R231.reuse ;  /* 0x00000058a0b47223 */ /* 0x180fe200000108e7 */
[-CC-:B------:R-:W-:Y:S01]  /*a870*/  FFMA.FTZ R182, R164, R88.reuse, -R231.reuse ;  /* 0x00000058a4b67223 */ /* 0x180fe200000108e7 */
[-CC-:B------:R-:W-:Y:S01]  /*a880*/  FFMA.FTZ R184, R152, R88.reuse, -R231.reuse ;  /* 0x0000005898b87223 */ /* 0x180fe200000108e7 */
[-CC-:B------:R-:W-:Y:S01]  /*a890*/  FFMA.FTZ R186, R156, R88.reuse, -R231.reuse ;  /* 0x000000589cba7223 */ /* 0x180fe200000108e7 */
[-CC-:B------:R-:W-:Y:S01]  /*a8a0*/  FFMA.FTZ R145, R145, R88.reuse, -R231.reuse ;  /* 0x0000005891917223 */ /* 0x180fe200000108e7 */
[-CC-:B------:R-:W-:Y:S01]  /*a8b0*/  FFMA.FTZ R149, R149, R88.reuse, -R231.reuse ;  /* 0x0000005895957223 */ /* 0x180fe200000108e7 */
[-CC-:B------:R-:W-:Y:S01]  /*a8c0*/  FFMA.FTZ R137, R137, R88.reuse, -R231.reuse ;  /* 0x0000005889897223 */ /* 0x180fe200000108e7 */
        /* <DEDUP_REMOVED lines=11> */
[----:B------:R-:W-:-:S05]  /*a980*/  FFMA.FTZ R187, R187, R88, -R231 ;  /* 0x00000058bbbb7223 */ /* 0x000fca00000108e7 */
[----:B------:R-:W-:Y:S01]  /*a990*/  MUFU.TANH R91, R91 ;  /* 0x0000005b005b7308 */ /* 0x000fe20000002400 */
[----:B------:R-:W-:Y:S02]  /*a9a0*/  WARPGROUP.DEPBAR.LE gsb0, 0x0 ;  /* 0x00008000000079c5 */ /* 0x000fe40000010000 */
[----:B------:R-:W-:Y:S01]  /*a9b0*/  WARPGROUP.ARRIVE ;  /* 0x00000000000079c5 */ /* 0x000fe20000000000 */
[----:B------:R-:W-:Y:S01]  /*a9c0*/  FMUL.FTZ R189, R106, UR7 ;  /* 0x000000076abd7c20 */ /* 0x000fe20008410000 */
[----:B------:R-:W-:-:S03]  /*a9d0*/  FMUL.FTZ R191, R110, UR7 ;  /* 0x000000076ebf7c20 */ /* 0x000fc60008410000 */
[----:B------:R-:W-:Y:S01]  /*a9e0*/  MUFU.TANH R95, R95 ;  /* 0x0000005f005f7308 */ /* 0x000fe20000002400 */
[-CC-:B------:R-:W-:Y:S01]  /*a9f0*/  FFMA.FTZ R188, R144, R88.reuse, -R231.reuse ;  /* 0x0000005890bc7223 */ /* 0x180fe200000108e7 */
[----:B------:R-:W-:Y:S01]  /*aa00*/  FFMA.FTZ R190, R148, R88, -R231 ;  /* 0x0000005894be7223 */ /* 0x000fe200000108e7 */
[----:B------:R-:W-:Y:S01]  /*aa10*/  HGMMA.64x128x16.F32.BF16 R24, R192, gdesc[UR8].tnspB, R24, gsb0 ;  /* 0x41e00008c0187df0 */ /* 0x000fe20008001818 */
[----:B------:R-:W-:Y:S01]  /*aa20*/  UIADD3 UR10, UR6, 0x280, URZ ;  /* 0x00000280060a7890 */ /* 0x000fe2000fffe03f */
[----:B------:R-:W-:-:S03]  /*aa30*/  UMOV UR11, 0x40000040 ;  /* 0x40000040000b7882 */ /* 0x000fc60000000000 */
[----:B------:R-:W-:Y:S08]  /*aa40*/  MUFU.TANH R189, R189 ;  /* 0x000000bd00bd7308 */ /* 0x000ff00000002400 */
[----:B------:R-:W-:Y:S08]  /*aa50*/  MUFU.TANH R191, R191 ;  /* 0x000000bf00bf7308 */ /* 0x000ff00000002400 */
[----:B------:R-:W-:Y:S08]  /*aa60*/  MUFU.EX2 R12, R12 ;  /* 0x0000000c000c7308 */ /* 0x000ff00000000800 */
[----:B------:R-:W0:Y:S08]  /*aa70*/  MUFU.EX2 R15, R15 ;  /* 0x0000000f000f7308 */ /* 0x000e300000000800 */
[----:B------:R-:W1:Y:S08]  /*aa80*/  MUFU.EX2 R176, R176 ;  /* 0x000000b000b07308 */ /* 0x000e700000000800 */
[----:B------:R-:W-:Y:S01]  /*aa90*/  MUFU.EX2 R178, R178 ;  /* 0x000000b200b27308 */ /* 0x000fe20000000800 */
[----:B0-----:R-:W-:-:S07]  /*aaa0*/  FFMA.FTZ R11, R12, R11, R15 ;  /* 0x0000000b0c0b7223 */ /* 0x001fce000001000f */
[----:B------:R-:W-:Y:S01]  /*aab0*/  MUFU.EX2 R169, R169 ;  /* 0x000000a900a97308 */ /* 0x000fe20000000800 */
[C---:B-1----:R-:W-:Y:S01]  /*aac0*/  FADD.FTZ R11, R176.reuse, R11 ;  /* 0x0000000bb00b7221 */ /* 0x042fe20000010000 */
[----:B------:R-:W-:-:S06]  /*aad0*/  F2FP.BF16.F32.PACK_AB R176, R176, R15 ;  /* 0x0000000fb0b0723e */ /* 0x000fcc00000010ff */
        /* <DEDUP_REMOVED lines=13> */
[----:B------:R-:W-:Y:S01]  /*abb0*/  FMUL.FTZ R193, R98, UR7 ;  /* 0x0000000762c17c20 */ /* 0x000fe20008410000 */
[----:B------:R-:W-:Y:S01]  /*abc0*/  FMUL.FTZ R195, R102, UR7 ;  /* 0x0000000766c37c20 */ /* 0x000fe20008410000 */
[-CC-:B------:R-:W-:Y:S01]  /*abd0*/  FFMA.FTZ R192, R136, R88.reuse, -R231.reuse ;  /* 0x0000005888c07223 */ /* 0x180fe200000108e7 */
[----:B------:R-:W-:Y:S01]  /*abe0*/  FFMA.FTZ R194, R140, R88, -R231 ;  /* 0x000000588cc27223 */ /* 0x000fe200000108e7 */
[----:B------:R-:W-:Y:S01]  /*abf0*/  MUFU.EX2 R125, R125 ;  /* 0x0000007d007d7308 */ /* 0x000fe20000000800 */
[----:B------:R-:W-:Y:S01]  /*ac00*/  HGMMA.64x128x16.F32.BF16 R24, R196, gdesc[UR8].tnspB, R24, gsb0 ;  /* 0x41e00008c4187df0 */ /* 0x000fe20008001818 */
[----:B------:R-:W-:Y:S01]  /*ac10*/  UIADD3 UR10, UR6, 0x300, URZ ;  /* 0x00000300060a7890 */ /* 0x000fe2000fffe03f */
[----:B------:R-:W-:-:S05]  /*ac20*/  UMOV UR11, 0x40000040 ;  /* 0x40000040000b7882 */ /* 0x000fca0000000000 */
[----:B------:R-:W0:Y:S08]  /*ac30*/  MUFU.TANH R193, R193 ;  /* 0x000000c100c17308 */ /* 0x000e300000002400 */
[----:B------:R-:W1:Y:S08]  /*ac40*/  MUFU.TANH R195, R195 ;  /* 0x000000c300c37308 */ /* 0x000e700000002400 */
        /* <DEDUP_REMOVED lines=11> */
[-CC-:B------:R-:W-:Y:S01]  /*ad00*/  FFMA.FTZ R90, R157, R88.reuse, -R231.reuse ;  /* 0x000000589d5a7223 */ /* 0x180fe200000108e7 */
[----:B------:R-:W-:Y:S01]  /*ad10*/  FMUL.FTZ R199, R94, UR7 ;  /* 0x000000075ec77c20 */ /* 0x000fe20008410000 */
[-CC-:B------:R-:W-:Y:S01]  /*ad20*/  FFMA.FTZ R196, R128, R88.reuse, -R231.reuse ;  /* 0x0000005880c47223 */ /* 0x180fe200000108e7 */
[----:B------:R-:W-:Y:S01]  /*ad30*/  FFMA.FTZ R198, R132, R88, -R231 ;  /* 0x0000005884c67223 */ /* 0x000fe200000108e7 */
[----:B------:R-:W-:Y:S01]  /*ad40*/  HGMMA.64x128x16.F32.BF16 R24, R200, gdesc[UR8].tnspB, R24, gsb0 ;  /* 0x41e00008c8187df0 */ /* 0x000fe20008001818 */
[----:B------:R-:W-:Y:S01]  /*ad50*/  UIADD3 UR10, UR6, 0x380, URZ ;  /* 0x00000380060a7890 */ /* 0x000fe2000fffe03f */
[----:B------:R-:W2:Y:S01]  /*ad60*/  MUFU.TANH R197, R197 ;  /* 0x000000c500c57308 */ /* 0x000ea20000002400 */
[----:B------:R-:W-:-:S07]  /*ad70*/  UMOV UR11, 0x40000040 ;  /* 0x40000040000b7882 */ /* 0x000fce0000000000 */
[----:B------:R-:W3:Y:S08]  /*ad80*/  MUFU.TANH R199, R199 ;  /* 0x000000c700c77308 */ /* 0x000ef00000002400 */
[----:B------:R-:W-:Y:S08]  /*ad90*/  MUFU.EX2 R196, R196 ;  /* 0x000000c400c47308 */ /* 0x000ff00000000800 */
[----:B------:R-:W-:Y:S01]  /*ada0*/  MUFU.EX2 R198, R198 ;  /* 0x000000c600c67308 */ /* 0x000fe20000000800 */
[----:B------:R-:W-:-:S02]  /*adb0*/  WARPGROUP.DEPBAR.LE gsb0, 0x0 ;  /* 0x00008000000079c5 */ /* 0x000fc40000010000 */
[----:B------:R-:W-:Y:S01]  /*adc0*/  WARPGROUP.ARRIVE ;  /* 0x00000000000079c5 */ /* 0x000fe20000000000 */
[-CC-:B------:R-:W-:Y:S01]  /*add0*/  FFMA.FTZ R201, R161, R88.reuse, -R231.reuse ;  /* 0x00000058a1c97223 */ /* 0x180fe200000108e7 */
[-CC-:B------:R-:W-:Y:S01]  /*ade0*/  FFMA.FTZ R161, R165, R88.reuse, -R231.reuse ;  /* 0x00000058a5a17223 */ /* 0x180fe200000108e7 */
[--C-:B------:R-:W-:Y:S01]  /*adf0*/  FFMA.FTZ R165, R153, R88, -R231.reuse ;  /* 0x0000005899a57223 */ /* 0x100fe200000108e7 */
[----:B------:R-:W-:Y:S01]  /*ae00*/  FMNMX.FTZ R153, R171, R20, !PT ;  /* 0x00000014ab997209 */ /* 0x000fe20007810000 */
[-CC-:B------:R-:W-:Y:S01]  /*ae10*/  FFMA.FTZ R200, R120, R88.reuse, -R231.reuse ;  /* 0x0000005878c87223 */ /* 0x180fe200000108e7 */
[----:B------:R-:W-:Y:S01]  /*ae20*/  HGMMA.64x128x16.F32.BF16 R24, R204, gdesc[UR8].tnspB, R24, gsb0 ;  /* 0x41e00008cc187df0 */ /* 0x000fe20008001818 */
[----:B------:R-:W-:Y:S01]  /*ae30*/  UIADD3 UR10, UR6, 0x400, URZ ;  /* 0x00000400060a7890 */ /* 0x000fe2000fffe03f */
[----:B------:R-:W-:Y:S01]  /*ae40*/  FMNMX.FTZ R157, R172, R153, !PT ;  /* 0x00000099ac9d7209 */ /* 0x000fe20007810000 */
[----:B------:R-:W-:Y:S01]  /*ae50*/  UMOV UR11, 0x40000040 ;  /* 0x40000040000b7882 */ /* 0x000fe20000000000 */
[----:B------:R4:W-:Y:S01]  /*ae60*/  MUFU.EX2 R153, R90 ;  /* 0x0000005a00997308 */ /* 0x0009e20000000800 */
[----:B------:R-:W-:Y:S01]  /*ae70*/  FFMA.FTZ R202, R124, R88, -R231 ;  /* 0x000000587cca7223 */ /* 0x000fe200000108e7 */
[----:B------:R-:W-:Y:S01]  /*ae80*/  FMNMX.FTZ R20, R162, R157, !PT ;  /* 0x0000009da2147209 */ /* 0x000fe20007810000 */
[----:B------:R-:W-:Y:S01]  /*ae90*/  @!P1 IMAD R120, R2, 0x8, R0 ;  /* 0x0000000802789824 */ /* 0x000fe200078e0200 */
[----:B------:R-:W-:-:S02]  /*aea0*/  IADD3 R124, -R230, 0xb, RZ ;  /* 0x0000000be67c7810 */ /* 0x000fc40007ffe1ff */
[----:B------:R-:W-:Y:S01]  /*aeb0*/  FMNMX.FTZ R157, R163, R20, !PT ;  /* 0x00000014a39d7209 */ /* 0x000fe20007810000 */
[----:B------:R-:W-:Y:S01]  /*aec0*/  @!P1 VIADD R120, R120, 0x34840 ;  /* 0x0003484078789836 */ /* 0x000fe20000000000 */
[----:B------:R-:W-:Y:S02]  /*aed0*/  MUFU.EX2 R201, R201 ;  /* 0x000000c900c97308 */ /* 0x000fe40000000800 */
[----:B------:R-:W-:Y:S02]  /*aee0*/  FMNMX.FTZ R20, R166, R157, !PT ;  /* 0x0000009da6147209 */ /* 0x000fe40007810000 */
[----:B------:R-:W-:Y:S02]  /*aef0*/  @!P1 PRMT R128, RZ, 0x654, R120 ;  /* 0x00000654ff809816 */ /* 0x000fe40000000078 */
[----:B------:R-:W-:Y:S02]  /*af00*/  FMNMX.FTZ R157, R167, R20, !PT ;  /* 0x00000014a79d7209 */ /* 0x000fe40007810000 */
        /* <DEDUP_REMOVED lines=11> */
[----:B------:R-:W-:-:S04]  /*afc0*/  FMNMX.FTZ R157, R151, R20, !PT ;  /* 0x00000014979d7209 */ /* 0x000fc80007810000 */
[----:B------:R-:W-:-:S04]  /*afd0*/  FMNMX.FTZ R20, R138, R157, !PT ;  /* 0x0000009d8a147209 */ /* 0x000fc80007810000 */
[----:B------:R-:W-:-:S04]  /*afe0*/  FMNMX.FTZ R157, R139, R20, !PT ;  /* 0x000000148b9d7209 */ /* 0x000fc80007810000 */
[----:B------:R-:W-:-:S04]  /*aff0*/  FMNMX.FTZ R20, R142, R157, !PT ;  /* 0x0000009d8e147209 */ /* 0x000fc80007810000 */
[----:B------:R-:W-:-:S04]  /*b000*/  FMNMX.FTZ R157, R143, R20, !PT ;  /* 0x000000148f9d7209 */ /* 0x000fc80007810000 */
[----:B------:R-:W-:-:S04]  /*b010*/  FMNMX.FTZ R20, R130, R157, !PT ;  /* 0x0000009d82147209 */ /* 0x000fc80007810000 */
[----:B------:R-:W-:-:S04]  /*b020*/  FMNMX.FTZ R157, R131, R20, !PT ;  /* 0x00000014839d7209 */ /* 0x000fc80007810000 */
[----:B------:R-:W-:Y:S01]  /*b030*/  FMNMX.FTZ R20, R134, R157, !PT ;  /* 0x0000009d86147209 */ /* 0x000fe20007810000 */
[----:B------:R-:W-:-:S03]  /*b040*/  FFMA.FTZ R157, R129, R88, -R231 ;  /* 0x00000058819d7223 */ /* 0x000fc600000108e7 */
[----:B------:R-:W-:-:S03]  /*b050*/  FMNMX.FTZ R129, R135, R20, !PT ;  /* 0x0000001487817209 */ /* 0x000fc60007810000 */
[----:B------:R-:W-:Y:S01]  /*b060*/  MUFU.EX2 R157, R157 ;  /* 0x0000009d009d7308 */ /* 0x000fe20000000800 */
        /* <DEDUP_REMOVED lines=14> */
[----:B0-----:R-:W-:-:S04]  /*b150*/  FMNMX.FTZ R20, R193, R20, !PT ;  /* 0x00000014c1147209 */ /* 0x001fc80007810000 */
[----:B------:R-:W-:Y:S01]  /*b160*/  FMNMX.FTZ R20, R99, R20, !PT ;  /* 0x0000001463147209 */ /* 0x000fe20007810000 */
[----:B------:R-:W-:Y:S02]  /*b170*/  WARPGROUP.DEPBAR.LE gsb0, 0x0 ;  /* 0x00008000000079c5 */ /* 0x000fe40000010000 */
[----:B------:R-:W-:Y:S01]  /*b180*/  WARPGROUP.ARRIVE ;  /* 0x00000000000079c5 */ /* 0x000fe20000000000 */
[----:B-1----:R-:W-:Y:S01]  /*b190*/  FMNMX.FTZ R20, R195, R20, !PT ;  /* 0x00000014c3147209 */ /* 0x002fe20007810000 */
[-CC-:B------:R-:W-:Y:S01]  /*b1a0*/  FFMA.FTZ R204, R112, R88.reuse, -R231.reuse ;  /* 0x0000005870cc7223 */ /* 0x180fe200000108e7 */
[----:B------:R-:W-:Y:S02]  /*b1b0*/  FFMA.FTZ R206, R116, R88, -R231 ;  /* 0x0000005874ce7223 */ /* 0x000fe400000108e7 */
[----:B------:R-:W-:Y:S01]  /*b1c0*/  FMNMX.FTZ R20, R103, R20, !PT ;  /* 0x0000001467147209 */ /* 0x000fe20007810000 */
[----:B------:R-:W-:Y:S01]  /*b1d0*/  HGMMA.64x128x16.F32.BF16 R24, R208, gdesc[UR8].tnspB, R24, gsb0 ;  /* 0x41e00008d0187df0 */ /* 0x000fe20008001818 */
[----:B------:R-:W-:Y:S01]  /*b1e0*/  UIADD3 UR10, UR6, 0x480, URZ ;  /* 0x00000480060a7890 */ /* 0x000fe2000fffe03f */
[----:B------:R-:W-:Y:S01]  /*b1f0*/  MUFU.EX2 R204, R204 ;  /* 0x000000cc00cc7308 */ /* 0x000fe20000000800 */
[----:B------:R-:W-:Y:S01]  /*b200*/  UMOV UR11, 0x40000040 ;  /* 0x40000040000b7882 */ /* 0x000fe20000000000 */
[----:B------:R-:W-:Y:S01]  /*b210*/  UIADD3 UR6, UR6, 0x500, URZ ;  /* 0x0000050006067890 */ /* 0x000fe2000fffe03f */
[----:B--2---:R-:W-:-:S04]  /*b220*/  FMNMX.FTZ R20, R197, R20, !PT ;  /* 0x00000014c5147209 */ /* 0x004fc80007810000 */
[----:B------:R-:W-:Y:S01]  /*b230*/  FMNMX.FTZ R20, R91, R20, !PT ;  /* 0x000000145b147209 */ /* 0x000fe20007810000 */
[----:B------:R-:W-:Y:S03]  /*b240*/  MUFU.EX2 R206, R206 ;  /* 0x000000ce00ce7308 */ /* 0x000fe60000000800 */
[----:B---3--:R-:W-:-:S04]  /*b250*/  FMNMX.FTZ R20, R199, R20, !PT ;  /* 0x00000014c7147209 */ /* 0x008fc80007810000 */
[----:B----4-:R-:W-:Y:S01]  /*b260*/  FMNMX.FTZ R90, R95, R20, !PT ;  /* 0x000000145f5a7209 */ /* 0x010fe20007810000 */
[----:B------:R-:W-:-:S04]  /*b270*/  FFMA.FTZ R20, R179, R88, -R231 ;  /* 0x00000058b3147223 */ /* 0x000fc800000108e7 */
[----:B------:R-:W0:Y:S02]  /*b280*/  SHFL.BFLY PT, R133, R90, 0x2, 0x1f ;  /* 0x0c401f005a857f89 */ /* 0x000e2400000e0000 */
[----:B------:R-:W1:Y:S01]  /*b290*/  MUFU.EX2 R20, R20 ;  /* 0x0000001400147308 */ /* 0x000e620000000800 */
[----:B0-----:R-:W-:Y:S01]  /*b2a0*/  FMNMX.FTZ R94, R90, R133, !PT ;  /* 0x000000855a5e7209 */ /* 0x001fe20007810000 */
[-CC-:B------:R-:W-:Y:S01]  /*b2b0*/  FFMA.FTZ R133, R101, R88.reuse, -R231.reuse ;  /* 0x0000005865857223 */ /* 0x180fe200000108e7 */
[----:B------:R-:W-:-:S05]  /*b2c0*/  FFMA.FTZ R90, R181, R88, -R231 ;  /* 0x00000058b55a7223 */ /* 0x000fca00000108e7 */
[----:B------:R-:W-:Y:S08]  /*b2d0*/  MUFU.EX2 R133, R133 ;  /* 0x0000008500857308 */ /* 0x000ff00000000800 */
[----:B------:R-:W0:Y:S01]  /*b2e0*/  MUFU.EX2 R90, R90 ;  /* 0x0000005a005a7308 */ /* 0x000e220000000800 */
[----:B------:R-:W-:Y:S02]  /*b2f0*/  WARPGROUP.DEPBAR.LE gsb0, 0x0 ;  /* 0x00008000000079c5 */ /* 0x000fe40000010000 */
[----:B------:R-:W-:Y:S01]  /*b300*/  WARPGROUP.ARRIVE ;  /* 0x00000000000079c5 */ /* 0x000fe20000000000 */
[-CC-:B------:R-:W-:Y:S01]  /*b310*/  FFMA.FTZ R210, R177, R88.reuse, -R231.reuse ;  /* 0x00000058b1d27223 */ /* 0x180fe200000108e7 */
[-CC-:B------:R-:W-:Y:S01]  /*b320*/  FFMA.FTZ R208, R175, R88.reuse, -R231.reuse ;  /* 0x00000058afd07223 */ /* 0x180fe200000108e7 */
[----:B------:R-:W2:Y:S01]  /*b330*/  SHFL.BFLY PT, R177, R94, 0x1, 0x1f ;  /* 0x0c201f005eb17f89 */ /* 0x000ea200000e0000 */
[-CC-:B------:R-:W-:Y:S01]  /*b340*/  FFMA.FTZ R175, R185, R88.reuse, -R231.reuse ;  /* 0x00000058b9af7223 */ /* 0x180fe200000108e7 */
[----:B------:R-:W-:Y:S01]  /*b350*/  FFMA.FTZ R231, R93, R88, -R231 ;  /* 0x000000585de77223 */ /* 0x000fe200000108e7 */
[----:B------:R-:W-:Y:S01]  /*b360*/  HGMMA.64x128x16.F32.BF16 R24, R212, gdesc[UR8].tnspB, R24, gsb0 ;  /* 0x41e00008d4187df0 */ /* 0x000fe20008001818 */
[----:B------:R-:W-:Y:S01]  /*b370*/  UMOV UR10, UR6 ;  /* 0x00000006000a7c82 */ /* 0x000fe20008000000 */
[----:B------:R-:W-:Y:S01]  /*b380*/  UMOV UR11, 0x40000040 ;  /* 0x40000040000b7882 */ /* 0x000fe20000000000 */
[----:B------:R-:W-:Y:S08]  /*b390*/  MUFU.EX2 R208, R208 ;  /* 0x000000d000d07308 */ /* 0x000ff00000000800 */
[----:B------:R-:W-:Y:S08]  /*b3a0*/  MUFU.EX2 R210, R210 ;  /* 0x000000d200d27308 */ /* 0x000ff00000000800 */
[----:B------:R-:W-:Y:S01]  /*b3b0*/  MUFU.EX2 R175, R175 ;  /* 0x000000af00af7308 */ /* 0x000fe20000000800 */
[----:B--2---:R-:W-:-:S05]  /*b3c0*/  FMNMX.FTZ R101, R94, R177, !PT ;  /* 0x000000b15e657209 */ /* 0x004fca0007810000 */
[C---:B------:R-:W-:Y:S01]  /*b3d0*/  FADD.FTZ R93, -R101.reuse, R13 ;  /* 0x0000000d655d7221 */ /* 0x040fe20000010100 */
[-C--:B------:R-:W-:Y:S01]  /*b3e0*/  FMUL.FTZ R181, R101, R88.reuse ;  /* 0x0000005865b57220 */ /* 0x080fe20000410000 */
[----:B------:R2:W-:Y:S02]  /*b3f0*/  MUFU.EX2 R94, R187 ;  /* 0x000000bb005e7308 */ /* 0x0005e40000000800 */
[-C--:B------:R-:W-:Y:S01]  /*b400*/  FMUL.FTZ R93, R93, R88.reuse ;  /* 0x000000585d5d7220 */ /* 0x080fe20000410000 */
[-CC-:B------:R-:W-:Y:S01]  /*b410*/  FFMA.FTZ R96, R168, R88.reuse, -R181.reuse ;  /* 0x00000058a8607223 */ /* 0x180fe200000108b5 */
[-CC-:B------:R-:W-:Y:S01]  /*b420*/  FFMA.FTZ R177, R21, R88.reuse, -R181.reuse ;  /* 0x0000005815b17223 */ /* 0x180fe200000108b5 */
[-CC-:B------:R-:W-:Y:S01]  /*b430*/  FFMA.FTZ R179, R171, R88.reuse, -R181.reuse ;  /* 0x00000058abb37223 */ /* 0x180fe200000108b5 */
[-CC-:B------:R-:W-:Y:S01]  /*b440*/  FFMA.FTZ R116, R172, R88.reuse, -R181.reuse ;  /* 0x00000058ac747223 */ /* 0x180fe200000108b5 */
[-CC-:B------:R-:W-:Y:S01]  /*b450*/  FFMA.FTZ R112, R162, R88.reuse, -R181.reuse ;  /* 0x00000058a2707223 */ /* 0x180fe200000108b5 */
[----:B------:R-:W-:Y:S01]  /*b460*/  MUFU.EX2 R93, R93 ;  /* 0x0000005d005d7308 */ /* 0x000fe20000000800 */
[-CC-:B------:R-:W-:Y:S01]  /*b470*/  FFMA.FTZ R163, R163, R88.reuse, -R181.reuse ;  /* 0x00000058a3a37223 */ /* 0x180fe200000108b5 */
[-CC-:B------:R-:W-:Y:S01]  /*b480*/  FFMA.FTZ R183, R166, R88.reuse, -R181.reuse ;  /* 0x00000058a6b77223 */ /* 0x180fe200000108b5 */
[-CC-:B------:R-:W-:Y:S01]  /*b490*/  FFMA.FTZ R108, R131, R88.reuse, -R181.reuse ;  /* 0x00000058836c7223 */ /* 0x180fe200000108b5 */
[-CC-:B------:R-:W-:Y:S01]  /*b4a0*/  FFMA.FTZ R118, R167, R88.reuse, -R181.reuse ;  /* 0x00000058a7767223 */ /* 0x180fe200000108b5 */
[----:B------:R-:W-:Y:S01]  /*b4b0*/  FFMA.FTZ R131, R135, R88, -R181 ;  /* 0x0000005887837223 */ /* 0x000fe200000108b5 */
[----:B------:R-:W-:-:S02]  /*b4c0*/  IMAD.U32 R135, RZ, RZ, UR60 ;  /* 0x0000003cff877e24 */ /* 0x000fc4000f8e00ff */
[-CC-:B------:R-:W-:Y:S01]  /*b4d0*/  FFMA.FTZ R185, R154, R88.reuse, -R181.reuse ;  /* 0x000000589ab97223 */ /* 0x180fe200000108b5 */
[----:B------:R-:W-:Y:S01]  /*b4e0*/  MUFU.EX2 R96, R96 ;  /* 0x0000006000607308 */ /* 0x000fe20000000800 */
[-CC-:B------:R-:W-:Y:S01]  /*b4f0*/  FFMA.FTZ R21, R130, R88.reuse, -R181.reuse ;  /* 0x0000005882157223 */ /* 0x180fe200000108b5 */
[-CC-:B------:R-:W-:Y:S01]  /*b500*/  FFMA.FTZ R122, R122, R88.reuse, -R181.reuse ;  /* 0x000000587a7a7223 */ /* 0x180fe200000108b5 */
[----:B------:R-:W-:Y:S02]  /*b510*/  @!P1 IMAD R130, R135, 0x8, R0 ;  /* 0x0000000887829824 */ /* 0x000fe400078e0200 */
[-CC-:B------:R-:W-:Y:S01]  /*b520*/  FFMA.FTZ R110, R155, R88.reuse, -R181.reuse ;  /* 0x000000589b6e7223 */ /* 0x180fe200000108b5 */
[-CC-:B--2---:R-:W-:Y:S01]  /*b530*/  FFMA.FTZ R187, R158, R88.reuse, -R181.reuse ;  /* 0x000000589ebb7223 */ /* 0x184fe200000108b5 */
[-CC-:B------:R-:W-:Y:S01]  /*b540*/  FFMA.FTZ R106, R159, R88.reuse, -R181.reuse ;  /* 0x000000589f6a7223 */ /* 0x180fe200000108b5 */
[-CC-:B------:R-:W-:Y:S01]  /*b550*/  FFMA.FTZ R205, R114, R88.reuse, -R181.reuse ;  /* 0x0000005872cd7223 */ /* 0x180fe200000108b5 */
[----:B------:R-:W-:Y:S01]  /*b560*/  MUFU.EX2 R177, R177 ;  /* 0x000000b100b17308 */ /* 0x000fe20000000800 */
[-CC-:B------:R-:W-:Y:S01]  /*b570*/  FFMA.FTZ R104, R146, R88.reuse, -R181.reuse ;  /* 0x0000005892687223 */ /* 0x180fe200000108b5 */
[-CC-:B------:R-:W-:Y:S01]  /*b580*/  FFMA.FTZ R203, R126, R88.reuse, -R181.reuse ;  /* 0x000000587ecb7223 */ /* 0x180fe200000108b5 */
[----:B------:R-:W-:Y:S01]  /*b590*/  FFMA.FTZ R155, R147, R88, -R181 ;  /* 0x00000058939b7223 */ /* 0x000fe200000108b5 */
[----:B------:R-:W-:-:S02]  /*b5a0*/  @!P1 VIADD R130, R130, 0x34860 ;  /* 0x0003486082829836 */ /* 0x000fc40000000000 */
[-CC-:B------:R-:W-:Y:S01]  /*b5b0*/  FFMA.FTZ R102, R150, R88.reuse, -R181.reuse ;  /* 0x0000005896667223 */ /* 0x180fe200000108b5 */
[-CC-:B------:R-:W-:Y:S01]  /*b5c0*/  FFMA.FTZ R147, R151, R88.reuse, -R181.reuse ;  /* 0x0000005897937223 */ /* 0x180fe200000108b5 */
[-CC-:B------:R-:W-:Y:S01]  /*b5d0*/  FFMA.FTZ R127, R127, R88.reuse, -R181.reuse ;  /* 0x000000587f7f7223 */ /* 0x180fe200000108b5 */
[----:B------:R-:W-:Y:S01]  /*b5e0*/  MUFU.EX2 R179, R179 ;  /* 0x000000b300b37308 */ /* 0x000fe20000000800 */
[----:B------:R-:W-:Y:S01]  /*b5f0*/  @!P1 PRMT R130, RZ, 0x654, R130 ;  /* 0x00000654ff829816 */ /* 0x000fe20000000082 */
[-CC-:B------:R-:W-:Y:S01]  /*b600*/  FFMA.FTZ R100, R138, R88.reuse, -R181.reuse ;  /* 0x000000588a647223 */ /* 0x180fe200000108b5 */
        /* <DEDUP_REMOVED lines=9> */
[----:B------:R-:W-:Y:S01]  /*b6a0*/  FFMA.FTZ R95, R95, R88, -R181 ;  /* 0x000000585f5f7223 */ /* 0x000fe200000108b5 */
[----:B------:R-:W-:-:S03]  /*b6b0*/  R2UR UR60, R2 ;  /* 0x00000000023c72ca */ /* 0x000fc600000e0000 */
        /* <DEDUP_REMOVED lines=11> */
[----:B-1----:R-:W-:Y:S02]  /*b770*/  F2FP.BF16.F32.PACK_AB R212, R97, R20 ;  /* 0x0000001461d4723e */ /* 0x002fe400000010ff */
[----:B0-----:R-:W-:Y:S02]  /*b780*/  F2FP.BF16.F32.PACK_AB R214, R133, R90 ;  /* 0x0000005a85d6723e */ /* 0x001fe400000010ff */
[----:B------:R-:W0:Y:S01]  /*b790*/  MUFU.EX2 R155, R155 ;  /* 0x0000009b009b7308 */ /* 0x000e220000000800 */
[----:B------:R-:W-:Y:S07]  /*b7a0*/  HGMMA.64x128x16.F32.BF16 R24, R216, gdesc[UR8].tnspB, R24, gsb0 ;  /* 0x41e00008d8187df0 */ /* 0x000fee0008001818 */
[----:B------:R-:W-:Y:S08]  /*b7b0*/  MUFU.EX2 R102, R102 ;  /* 0x0000006600667308 */ /* 0x000ff00000000800 */
[----:B------:R-:W1:Y:S01]  /*b7c0*/  MUFU.EX2 R147, R147 ;  /* 0x0000009300937308 */ /* 0x000e620000000800 */
[----:B0-----:R-:W-:-:S07]  /*b7d0*/  F2FP.BF16.F32.PACK_AB R189, R155, R104 ;  /* 0x000000689bbd723e */ /* 0x001fce00000010ff */
[----:B------:R-:W-:Y:S08]  /*b7e0*/  MUFU.EX2 R100, R100 ;  /* 0x0000006400647308 */ /* 0x000ff00000000800 */
        /* <DEDUP_REMOVED lines=14> */
[----:B------:R-:W0:Y:S01]  /*b8d0*/  MUFU.EX2 R13, R231 ;  /* 0x000000e7000d7308 */ /* 0x000e220000000800 */
[----:B------:R-:W-:-:S02]  /*b8e0*/  WARPGROUP.DEPBAR.LE gsb0, 0x0 ;  /* 0x00008000000079c5 */ /* 0x000fc40000010000 */
[----:B------:R1:W-:Y:S06]  /*b8f0*/  BAR.ARV R124, 0x100 ;  /* 0x0004007c0000751d */ /* 0x0003ec0000002000 */
[----:B------:R2:W-:Y:S01]  /*b900*/  @!P1 SYNCS.ARRIVE.TRANS64.RED.A1T0 RZ, [R128+URZ], RZ ;  /* 0x000000ff80ff99a7 */ /* 0x0005e2000810043f */
[----:B------:R-:W-:Y:S01]  /*b910*/  MUFU.EX2 R95, R95 ;  /* 0x0000005f005f7308 */ /* 0x000fe20000000800 */
[----:B-1----:R-:W-:Y:S01]  /*b920*/  FADD.FTZ R124, R178, R11 ;  /* 0x0000000bb27c7221 */ /* 0x002fe20000010000 */
[----:B------:R-:W-:Y:S01]  /*b930*/  FFMA.FTZ R11, R123, R88, -R181 ;  /* 0x000000587b0b7223 */ /* 0x000fe200000108b5 */
[----:B0-----:R-:W-:Y:S01]  /*b940*/  F2FP.BF16.F32.PACK_AB R218, R13, R94 ;  /* 0x0000005e0dda723e */ /* 0x001fe200000010ff */
[-C--:B------:R-:W-:Y:S01]  /*b950*/  FMUL.FTZ R24, R24, R12.reuse ;  /* 0x0000000c18187220 */ /* 0x080fe20000410000 */
[----:B------:R-:W-:Y:S01]  /*b960*/  FADD.FTZ R135, R169, R124 ;  /* 0x0000007ca9877221 */ /* 0x000fe20000010000 */
[----:B------:R-:W-:Y:S01]  /*b970*/  FMUL.FTZ R25, R25, R12 ;  /* 0x0000000c19197220 */ /* 0x000fe20000410000 */
[----:B--2---:R-:W-:Y:S01]  /*b980*/  FFMA.FTZ R128, R93, R10, R96 ;  /* 0x0000000a5d807223 */ /* 0x004fe20000010060 */
[----:B------:R0:W-:Y:S01]  /*b990*/  @!P1 SYNCS.ARRIVE.TRANS64.RED.A1T0 RZ, [R130+URZ], RZ ;  /* 0x000000ff82ff99a7 */ /* 0x0001e2000810043f */
[----:B------:R1:W-:Y:S01]  /*b9a0*/  MUFU.EX2 R10, R122 ;  /* 0x0000007a000a7308 */ /* 0x0003e20000000800 */
[----:B------:R-:W-:Y:S01]  /*b9b0*/  FMUL.FTZ R28, R28, R12 ;  /* 0x0000000c1c1c7220 */ /* 0x000fe20000410000 */
[C---:B------:R-:W-:Y:S01]  /*b9c0*/  FADD.FTZ R128, R177.reuse, R128 ;  /* 0x00000080b1807221 */ /* 0x040fe20000010000 */
[----:B------:R-:W-:Y:S01]  /*b9d0*/  F2FP.BF16.F32.PACK_AB R177, R177, R96 ;  /* 0x00000060b1b1723e */ /* 0x000fe200000010ff */
[-C--:B------:R-:W-:Y:S01]  /*b9e0*/  FMUL.FTZ R29, R29, R12.reuse ;  /* 0x0000000c1d1d7220 */ /* 0x080fe20000410000 */
[----:B------:R-:W-:Y:S01]  /*b9f0*/  FMUL.FTZ R32, R32, R12 ;  /* 0x0000000c20207220 */ /* 0x000fe20000410000 */
[----:B------:R-:W-:Y:S01]  /*ba00*/  FADD.FTZ R123, R179, R128 ;  /* 0x00000080b37b7221 */ /* 0x000fe20000010000 */
[----:B------:R-:W-:Y:S01]  /*ba10*/  F2FP.BF16.F32.PACK_AB R179, R116, R179 ;  /* 0x000000b374b3723e */ /* 0x000fe200000010ff */
[----:B------:R-:W2:Y:S01]  /*ba20*/  MUFU.EX2 R11, R11 ;  /* 0x0000000b000b7308 */ /* 0x000ea20000000800 */
[----:B-1----:R-:W-:Y:S01]  /*ba30*/  FADD.FTZ R122, R180, R135 ;  /* 0x00000087b47a7221 */ /* 0x002fe20000010000 */
[----:B------:R-:W-:Y:S01]  /*ba40*/  FADD.FTZ R123, R116, R123 ;  /* 0x0000007b747b7221 */ /* 0x000fe20000010000 */
[----:B------:R-:W-:Y:S01]  /*ba50*/  F2FP.BF16.F32.PACK_AB R180, R201, R180 ;  /* 0x000000b4c9b4723e */ /* 0x000fe200000010ff */
[-C--:B------:R-:W-:Y:S01]  /*ba60*/  FMUL.FTZ R33, R33, R12.reuse ;  /* 0x0000000c21217220 */ /* 0x080fe20000410000 */
[----:B------:R-:W-:Y:S01]  /*ba70*/  FMUL.FTZ R36, R36, R12 ;  /* 0x0000000c24247220 */ /* 0x000fe20000410000 */
[----:B------:R-:W-:Y:S01]  /*ba80*/  FADD.FTZ R124, R112, R123 ;  /* 0x0000007b707c7221 */ /* 0x000fe20000010000 */
[----:B------:R-:W-:Y:S01]  /*ba90*/  FADD.FTZ R123, R201, R122 ;  /* 0x0000007ac97b7221 */ /* 0x000fe20000010000 */
[----:B------:R-:W-:Y:S01]  /*baa0*/  FFMA.FTZ R122, R115, R88, -R181 ;  /* 0x00000058737a7223 */ /* 0x000fe200000108b5 */
[-C--:B------:R-:W-:Y:S01]  /*bab0*/  FMUL.FTZ R37, R37, R12.reuse ;  /* 0x0000000c25257220 */ /* 0x080fe20000410000 */
[----:B------:R-:W-:Y:S01]  /*bac0*/  FADD.FTZ R124, R163, R124 ;  /* 0x0000007ca37c7221 */ /* 0x000fe20000010000 */
[----:B------:R-:W-:Y:S01]  /*bad0*/  FADD.FTZ R114, R182, R123 ;  /* 0x0000007bb6727221 */ /* 0x000fe20000010000 */
[-C--:B------:R-:W-:Y:S01]  /*bae0*/  FMUL.FTZ R40, R40, R12.reuse ;  /* 0x0000000c28287220 */ /* 0x080fe20000410000 */
[----:B------:R-:W-:Y:S01]  /*baf0*/  FMUL.FTZ R41, R41, R12 ;  /* 0x0000000c29297220 */ /* 0x000fe20000410000 */
[----:B------:R-:W-:Y:S01]  /*bb00*/  FADD.FTZ R115, R183, R124 ;  /* 0x0000007cb7737221 */ /* 0x000fe20000010000 */
[----:B------:R-:W-:Y:S01]  /*bb10*/  FADD.FTZ R123, R161, R114 ;  /* 0x00000072a17b7221 */ /* 0x000fe20000010000 */
[-C--:B------:R-:W-:Y:S01]  /*bb20*/  FFMA.FTZ R124, R119, R88.reuse, -R181 ;  /* 0x00000058777c7223 */ /* 0x080fe200000108b5 */
[----:B------:R1:W3:Y:S01]  /*bb30*/  MUFU.EX2 R114, R127 ;  /* 0x0000007f00727308 */ /* 0x0002e20000000800 */
[----:B------:R-:W-:Y:S01]  /*bb40*/  FADD.FTZ R126, R118, R115 ;  /* 0x00000073767e7221 */ /* 0x000fe20000010000 */
[----:B------:R-:W-:Y:S01]  /*bb50*/  FADD.FTZ R128, R184, R123 ;  /* 0x0000007bb8807221 */ /* 0x000fe20000010000 */
[-CC-:B------:R-:W-:Y:S01]  /*bb60*/  FFMA.FTZ R123, R111, R88.reuse, -R181.reuse ;  /* 0x000000586f7b7223 */ /* 0x180fe200000108b5 */
[-CC-:B------:R-:W-:Y:S01]  /*bb70*/  FFMA.FTZ R119, R99, R88.reuse, -R181.reuse ;  /* 0x0000005863777223 */ /* 0x180fe200000108b5 */
[----:B------:R-:W-:Y:S01]  /*bb80*/  FADD.FTZ R115, R185, R126 ;  /* 0x0000007eb9737221 */ /* 0x000fe20000010000 */
[-C--:B------:R-:W-:Y:S01]  /*bb90*/  FFMA.FTZ R126, R107, R88.reuse, -R181 ;  /* 0x000000586b7e7223 */ /* 0x080fe200000108b5 */
[----:B------:R-:W-:Y:S01]  /*bba0*/  FADD.FTZ R107, R165, R128 ;  /* 0x00000080a56b7221 */ /* 0x000fe20000010000 */
[----:B------:R-:W4:Y:S01]  /*bbb0*/  MUFU.EX2 R122, R122 ;  /* 0x0000007a007a7308 */ /* 0x000f220000000800 */
[C---:B------:R-:W-:Y:S01]  /*bbc0*/  FADD.FTZ R128, R110.reuse, R115 ;  /* 0x000000736e807221 */ /* 0x040fe20000010000 */
[----:B------:R-:W-:Y:S01]  /*bbd0*/  F2FP.BF16.F32.PACK_AB R185, R110, R185 ;  /* 0x000000b96eb9723e */ /* 0x000fe200000010ff */
[----:B0-----:R-:W-:Y:S01]  /*bbe0*/  FADD.FTZ R130, R186, R107 ;  /* 0x0000006bba827221 */ /* 0x001fe20000010000 */
[-C--:B------:R-:W-:Y:S01]  /*bbf0*/  FFMA.FTZ R107, R193, R88.reuse, -R181 ;  /* 0x00000058c16b7223 */ /* 0x080fe200000108b5 */
[----:B------:R-:W-:Y:S01]  /*bc00*/  FADD.FTZ R111, R187, R128 ;  /* 0x00000080bb6f7221 */ /* 0x000fe20000010000 */
[C---:B------:R-:W-:Y:S01]  /*bc10*/  F2FP.BF16.F32.PACK_AB R187, R106.reuse, R187 ;  /* 0x000000bb6abb723e */ /* 0x040fe200000010ff */
[----:B------:R-:W-:Y:S01]  /*bc20*/  FADD.FTZ R115, R153, R130 ;  /* 0x0000008299737221 */ /* 0x000fe20000010000 */
[----:B------:R0:W-:Y:S01]  /*bc30*/  MUFU.EX2 R110, R123 ;  /* 0x0000007b006e7308 */ /* 0x0001e20000000800 */
[----:B-1----:R-:W-:Y:S01]  /*bc40*/  FADD.FTZ R127, R106, R111 ;  /* 0x0000006f6a7f7221 */ /* 0x002fe20000010000 */
[-C--:B------:R-:W-:Y:S01]  /*bc50*/  FFMA.FTZ R111, R195, R88.reuse, -R181 ;  /* 0x00000058c36f7223 */ /* 0x080fe200000108b5 */
[----:B------:R-:W-:Y:S01]  /*bc60*/  FADD.FTZ R128, R188, R115 ;  /* 0x00000073bc807221 */ /* 0x000fe20000010000 */
[----:B------:R-:W-:Y:S01]  /*bc70*/  FFMA.FTZ R115, R197, R88, -R181 ;  /* 0x00000058c5737223 */ /* 0x000fe200000108b5 */
[----:B------:R-:W-:Y:S01]  /*bc80*/  FADD.FTZ R130, R104, R127 ;  /* 0x0000007f68827221 */ /* 0x000fe20000010000 */
[----:B------:R-:W-:Y:S01]  /*bc90*/  F2FP.BF16.F32.PACK_AB R193, R139, R100 ;  /* 0x000000648bc1723e */ /* 0x000fe200000010ff */
[----:B------:R-:W-:Y:S01]  /*bca0*/  FADD.FTZ R99, R145, R128 ;  /* 0x0000008091637221 */ /* 0x000fe20000010000 */
[----:B------:R-:W1:Y:S01]  /*bcb0*/  MUFU.EX2 R124, R124 ;  /* 0x0000007c007c7308 */ /* 0x000e620000000800 */
[----:B------:R-:W-:Y:S01]  /*bcc0*/  FADD.FTZ R127, R155, R130 ;  /* 0x000000829b7f7221 */ /* 0x000fe20000010000 */
[----:B------:R-:W-:Y:S01]  /*bcd0*/  F2FP.BF16.F32.PACK_AB R195, R143, R98 ;  /* 0x000000628fc3723e */ /* 0x000fe200000010ff */
[----:B------:R-:W-:Y:S01]  /*bce0*/  FADD.FTZ R128, R190, R99 ;  /* 0x00000063be807221 */ /* 0x000fe20000010000 */
[-C--:B------:R-:W-:Y:S01]  /*bcf0*/  FFMA.FTZ R99, R91, R88.reuse, -R181 ;  /* 0x000000585b637223 */ /* 0x080fe200000108b5 */
[----:B------:R-:W-:Y:S01]  /*bd00*/  FADD.FTZ R130, R102, R127 ;  /* 0x0000007f66827221 */ /* 0x000fe20000010000 */
[----:B------:R-:W-:Y:S01]  /*bd10*/  FFMA.FTZ R91, R199, R88, -R181 ;  /* 0x00000058c75b7223 */ /* 0x000fe200000108b5 */
[----:B------:R-:W-:Y:S01]  /*bd20*/  FADD.FTZ R127, R149, R128 ;  /* 0x00000080957f7221 */ /* 0x000fe20000010000 */
[----:B------:R-:W-:Y:S01]  /*bd30*/  F2FP.BF16.F32.PACK_AB R181, R163, R112 ;  /* 0x00000070a3b5723e */ /* 0x000fe200000010ff */
[----:B------:R-:W-:Y:S01]  /*bd40*/  FADD.FTZ R135, R147, R130 ;  /* 0x0000008293877221 */ /* 0x000fe20000010000 */
[----:B------:R-:W5:Y:S01]  /*bd50*/  MUFU.EX2 R96, R126 ;  /* 0x0000007e00607308 */ /* 0x000f620000000800 */
[----:B------:R-:W-:Y:S01]  /*bd60*/  FADD.FTZ R128, R192, R127 ;  /* 0x0000007fc0807221 */ /* 0x000fe20000010000 */
[----:B------:R-:W-:Y:S01]  /*bd70*/  F2FP.BF16.F32.PACK_AB R197, R108, R21 ;  /* 0x000000156cc5723e */ /* 0x000fe200000010ff */
[----:B------:R-:W-:Y:S01]  /*bd80*/  FADD.FTZ R130, R100, R135 ;  /* 0x0000008764827221 */ /* 0x000fe20000010000 */
[----:B--2---:R-:W-:Y:S01]  /*bd90*/  F2FP.BF16.F32.PACK_AB R201, R11, R10 ;  /* 0x0000000a0bc9723e */ /* 0x004fe200000010ff */
        /* <DEDUP_REMOVED lines=35> */
[----:B------:R2:W5:Y:S01]  /*bfd0*/  MUFU.EX2 R106, R107 ;  /* 0x0000006b006a7308 */ /* 0x0005620000000800 */
[----:B------:R-:W-:Y:S01]  /*bfe0*/  FADD.FTZ R104, R202, R15 ;  /* 0x0000000fca687221 */ /* 0x000fe20000010000 */
[-C--:B------:R-:W-:Y:S01]  /*bff0*/  FMUL.FTZ R73, R73, R12.reuse ;  /* 0x0000000c49497220 */ /* 0x080fe20000410000 */
[----:B------:R-:W-:Y:S01]  /*c000*/  FADD.FTZ R15, R203, R112 ;  /* 0x00000070cb0f7221 */ /* 0x000fe20000010000 */
[-C--:B------:R-:W-:Y:S01]  /*c010*/  FMUL.FTZ R76, R76, R12.reuse ;  /* 0x0000000c4c4c7220 */ /* 0x080fe20000410000 */
[----:B0-----:R-:W-:Y:S01]  /*c020*/  FADD.FTZ R123, R125, R104 ;  /* 0x000000687d7b7221 */ /* 0x001fe20000010000 */
[-C--:B------:R-:W-:Y:S01]  /*c030*/  FMUL.FTZ R77, R77, R12.reuse ;  /* 0x0000000c4d4d7220 */ /* 0x080fe20000410000 */
[----:B---3--:R-:W-:Y:S01]  /*c040*/  FADD.FTZ R102, R114, R15 ;  /* 0x0000000f72667221 */ /* 0x008fe20000010000 */
[-C--:B------:R-:W-:Y:S01]  /*c050*/  FMUL.FTZ R80, R80, R12.reuse ;  /* 0x0000000c50507220 */ /* 0x080fe20000410000 */
[----:B------:R-:W-:Y:S01]  /*c060*/  FADD.FTZ R100, R204, R123 ;  /* 0x0000007bcc647221 */ /* 0x000fe20000010000 */
[-C--:B------:R-:W-:Y:S01]  /*c070*/  FMUL.FTZ R81, R81, R12.reuse ;  /* 0x0000000c51517220 */ /* 0x080fe20000410000 */
[----:B------:R-:W-:Y:S01]  /*c080*/  FADD.FTZ R15, R205, R102 ;  /* 0x00000066cd0f7221 */ /* 0x000fe20000010000 */
[-C--:B------:R-:W-:Y:S01]  /*c090*/  FMUL.FTZ R84, R84, R12.reuse ;  /* 0x0000000c54547220 */ /* 0x080fe20000410000 */
[----:B--2---:R-:W-:Y:S01]  /*c0a0*/  FADD.FTZ R107, R113, R100 ;  /* 0x00000064716b7221 */ /* 0x004fe20000010000 */
[----:B------:R-:W0:Y:S01]  /*c0b0*/  MUFU.EX2 R102, R111 ;  /* 0x0000006f00667308 */ /* 0x000e220000000800 */
[----:B----4-:R-:W-:Y:S01]  /*c0c0*/  FADD.FTZ R98, R122, R15 ;  /* 0x0000000f7a627221 */ /* 0x010fe20000010000 */
[----:B------:R-:W-:Y:S01]  /*c0d0*/  FMUL.FTZ R85, R85, R12 ;  /* 0x0000000c55557220 */ /* 0x000fe20000410000 */
[----:B------:R-:W-:Y:S01]  /*c0e0*/  FADD.FTZ R100, R206, R107 ;  /* 0x0000006bce647221 */ /* 0x000fe20000010000 */
[----:B------:R-:W-:Y:S01]  /*c0f0*/  F2FP.BF16.F32.PACK_AB R178, R169, R178 ;  /* 0x000000b2a9b2723e */ /* 0x000fe200000010ff */
[----:B------:R-:W-:Y:S01]  /*c100*/  FADD.FTZ R15, R207, R98 ;  /* 0x00000062cf0f7221 */ /* 0x000fe20000010000 */
[----:B------:R-:W-:Y:S01]  /*c110*/  F2FP.BF16.F32.PACK_AB R182, R161, R182 ;  /* 0x000000b6a1b6723e */ /* 0x000fe200000010ff */
[----:B------:R-:W-:Y:S01]  /*c120*/  FADD.FTZ R21, R117, R100 ;  /* 0x0000006475157221 */ /* 0x000fe20000010000 */
[----:B------:R-:W-:Y:S01]  /*c130*/  F2FP.BF16.F32.PACK_AB R183, R118, R183 ;  /* 0x000000b776b7723e */ /* 0x000fe200000010ff */
[----:B-1----:R-:W-:Y:S01]  /*c140*/  FADD.FTZ R98, R124, R15 ;  /* 0x0000000f7c627221 */ /* 0x002fe20000010000 */
[----:B------:R-:W-:Y:S01]  /*c150*/  F2FP.BF16.F32.PACK_AB R184, R165, R184 ;  /* 0x000000b8a5b8723e */ /* 0x000fe200000010ff */
[----:B------:R-:W-:Y:S01]  /*c160*/  FADD.FTZ R100, R208, R21 ;  /* 0x00000015d0647221 */ /* 0x000fe20000010000 */
[----:B------:R-:W-:Y:S01]  /*c170*/  F2FP.BF16.F32.PACK_AB R186, R153, R186 ;  /* 0x000000ba99ba723e */ /* 0x000fe200000010ff */
[----:B------:R-:W-:Y:S01]  /*c180*/  FADD.FTZ R15, R209, R98 ;  /* 0x00000062d10f7221 */ /* 0x000fe20000010000 */
[----:B------:R-:W-:Y:S01]  /*c190*/  F2FP.BF16.F32.PACK_AB R188, R145, R188 ;  /* 0x000000bc91bc723e */ /* 0x000fe200000010ff */
[----:B------:R-:W-:Y:S01]  /*c1a0*/  FADD.FTZ R11, R105, R100 ;  /* 0x00000064690b7221 */ /* 0x000fe20000010000 */
[----:B------:R-:W-:Y:S01]  /*c1b0*/  F2FP.BF16.F32.PACK_AB R190, R149, R190 ;  /* 0x000000be95be723e */ /* 0x000fe200000010ff */
[----:B-----5:R-:W-:Y:S01]  /*c1c0*/  FADD.FTZ R10, R96, R15 ;  /* 0x0000000f600a7221 */ /* 0x020fe20000010000 */
[----:B------:R-:W1:Y:S01]  /*c1d0*/  MUFU.EX2 R100, R115 ;  /* 0x0000007300647308 */ /* 0x000e620000000800 */
[----:B------:R-:W-:Y:S01]  /*c1e0*/  FADD.FTZ R98, R210, R11 ;  /* 0x0000000bd2627221 */ /* 0x000fe20000010000 */
[----:B------:R-:W-:Y:S01]  /*c1f0*/  F2FP.BF16.F32.PACK_AB R192, R137, R192 ;  /* 0x000000c089c0723e */ /* 0x000fe200000010ff */
[----:B------:R-:W-:Y:S01]  /*c200*/  FADD.FTZ R11, R211, R10 ;  /* 0x0000000ad30b7221 */ /* 0x000fe20000010000 */
[----:B------:R-:W-:Y:S01]  /*c210*/  F2FP.BF16.F32.PACK_AB R194, R141, R194 ;  /* 0x000000c28dc2723e */ /* 0x000fe200000010ff */
[----:B------:R-:W-:Y:S01]  /*c220*/  FADD.FTZ R15, R109, R98 ;  /* 0x000000626d0f7221 */ /* 0x000fe20000010000 */
[----:B------:R-:W-:Y:S01]  /*c230*/  F2FP.BF16.F32.PACK_AB R196, R157, R196 ;  /* 0x000000c49dc4723e */ /* 0x000fe200000010ff */
[----:B------:R-:W-:Y:S01]  /*c240*/  FADD.FTZ R11, R110, R11 ;  /* 0x0000000b6e0b7221 */ /* 0x000fe20000010000 */
[----:B------:R-:W2:Y:S01]  /*c250*/  MUFU.EX2 R98, R91 ;  /* 0x0000005b00627308 */ /* 0x000ea20000000800 */
[----:B------:R-:W-:Y:S01]  /*c260*/  FADD.FTZ R10, R20, R15 ;  /* 0x0000000f140a7221 */ /* 0x000fe20000010000 */
[----:B------:R-:W-:Y:S01]  /*c270*/  F2FP.BF16.F32.PACK_AB R198, R129, R198 ;  /* 0x000000c681c6723e */ /* 0x000fe200000010ff */
        /* <DEDUP_REMOVED lines=8> */
[----:B0-----:R-:W-:Y:S01]  /*c300*/  FADD.FTZ R11, R102, R11 ;  /* 0x0000000b660b7221 */ /* 0x001fe20000010000 */
[----:B------:R-:W-:Y:S01]  /*c310*/  F2FP.BF16.F32.PACK_AB R204, R113, R204 ;  /* 0x000000cc71cc723e */ /* 0x000fe200000010ff */
        /* <DEDUP_REMOVED lines=14> */
[----:B--2---:R-:W-:Y:S01]  /*c400*/  FADD.FTZ R15, R98, R11 ;  /* 0x0000000b620f7221 */ /* 0x004fe20000010000 */
[----:B------:R-:W-:Y:S01]  /*c410*/  F2FP.BF16.F32.PACK_AB R213, R119, R106 ;  /* 0x0000006a77d5723e */ /* 0x000fe200000010ff */
[----:B------:R-:W-:Y:S01]  /*c420*/  FADD.FTZ R11, R13, R10 ;  /* 0x0000000a0d0b7221 */ /* 0x000fe20000010000 */
[----:B------:R-:W-:Y:S01]  /*c430*/  F2FP.BF16.F32.PACK_AB R215, R103, R102 ;  /* 0x0000006667d7723e */ /* 0x000fe200000010ff */
[----:B------:R-:W-:Y:S01]  /*c440*/  FADD.FTZ R10, R95, R15 ;  /* 0x0000000f5f0a7221 */ /* 0x000fe20000010000 */
        /* <DEDUP_REMOVED lines=35> */
[----:B------:R-:W-:Y:S01]  /*c680*/  MOV R15, R16 ;  /* 0x00000010000f7202 */ /* 0x000fe20000000f00 */
[----:B------:R-:W-:-:S02]  /*c690*/  IMAD.MOV.U32 R13, RZ, RZ, R101 ;  /* 0x000000ffff0d7224 */ /* 0x000fc400078e0065 */
[----:B------:R-:W-:Y:S01]  /*c6a0*/  IMAD.MOV.U32 R12, RZ, RZ, R89 ;  /* 0x000000ffff0c7224 */ /* 0x000fe200078e0059 */
[----:B------:R-:W-:Y:S06]  /*c6b0*/  @P2 BRA `(.L_x_273) ;  /* 0xffffffa800582947 */ /* 0x000fec000383ffff */
.L_x_264:
[----:B------:R-:W-:Y:S06]  /*c6c0*/  BAR.ARV 0x8, 0x120 ;  /* 0x0204800000007b1d */ /* 0x000fec0000002000 */
[----:B------:R-:W-:Y:S05]  /*c6d0*/  @!P0 BRA `(.L_x_274) ;  /* 0x0000000000048947 */ /* 0x000fea0003800000 */
[----:B------:R-:W-:Y:S01]  /*c6e0*/  BPT.TRAP 0x1 ;  /* 0x000000040000795c */ /* 0x000fe20000300000 */
.L_x_274:
[----:B------:R-:W-:Y:S01]  /*c6f0*/  IMAD R8, R2, 0x8, R0 ;  /* 0x0000000802087824 */ /* 0x000fe200078e0200 */
[----:B------:R-:W-:-:S04]  /*c700*/  SHF.L.U32 R3, R16, 0x1f, RZ ;  /* 0x0000001f10037819 */ /* 0x000fc800000006ff */
[----:B------:R0:W1:Y:S01]  /*c710*/  SYNCS.PHASECHK.TRANS64.TRYWAIT P2, [R8+URZ+0x34850], R3 ;  /* 0x03485003080075a7 */ /* 0x000062000804017f */
[----:B------:R-:W-:Y:S05]  /*c720*/  @!P0 BRA `(.L_x_275) ;  /* 0x0000000000048947 */ /* 0x000fea0003800000 */
[----:B------:R-:W-:Y:S01]  /*c730*/  BPT.TRAP 0x1 ;  /* 0x000000040000795c */ /* 0x000fe20000300000 */
.L_x_275:
[----:B-1----:R-:W-:Y:S05]  /*c740*/  @P2 BRA `(.L_x_276) ;  /* 0x0000000000082947 */ /* 0x002fea0003800000 */
[----:B------:R-:W1:Y:S02]  /*c750*/  SYNCS.PHASECHK.TRANS64.TRYWAIT P0, [R8+URZ+0x34850], R3 ;  /* 0x03485003080075a7 */ /* 0x000e64000800017f */
[----:B-1----:R-:W-:Y:S05]  /*c760*/  @!P0 BRA `(.L_x_277) ;  /* 0x00000074007c8947 */ /* 0x002fea0003800000 */
.L_x_276:
[----:B------:R-:W-:Y:S05]  /*c770*/  WARPSYNC.ALL ;  /* 0x0000000000007948 */ /* 0x000fea0003800000 */
[----:B------:R-:W-:Y:S01]  /*c780*/  VIADD R0, R0, 0x400 ;  /* 0x0000040000007836 */ /* 0x000fe20000000000 */
[----:B------:R-:W-:Y:S01]  /*c790*/  WARPGROUP.ARRIVE ;  /* 0x00000000000079c5 */ /* 0x000fe20000000000 */
[----:B------:R-:W-:Y:S01]  /*c7a0*/  IMAD.MOV.U32 R7, RZ, RZ, 0x40000040 ;  /* 0x40000040ff077424 */ /* 0x000fe200078e00ff */
[----:B01----:R-:W-:Y:S01]  /*c7b0*/  SHFL.BFLY PT, R3, R10, 0x2, 0x1f ;  /* 0x0c401f000a037f89 */ /* 0x003fe200000e0000 */
[----:B------:R-:W-:Y:S01]  /*c7c0*/  IMAD.MOV.U32 R9, RZ, RZ, RZ ;  /* 0x000000ffff097224 */ /* 0x000fe200078e00ff */
[----:B------:R-:W-:Y:S01]  /*c7d0*/  SHF.R.U32.HI R0, RZ, 0x4, R0 ;  /* 0x00000004ff007819 */ /* 0x000fe20000011600 */
[----:B------:R-:W-:-:S03]  /*c7e0*/  VIADD R223, R223, 0x1 ;  /* 0x00000001dfdf7836 */ /* 0x000fc60000000000 */
[----:B------:R-:W-:-:S04]  /*c7f0*/  LOP3.LUT R0, R0, 0x3fff, RZ, 0xc0, !PT ;  /* 0x00003fff00007812 */ /* 0x000fc800078ec0ff */
[----:B------:R-:W-:Y:S02]  /*c800*/  LOP3.LUT R5, R0, 0x5800000, RZ, 0xfc, !PT ;  /* 0x0580000000057812 */ /* 0x000fe400078efcff */
[----:B------:R-:W0:Y:S03]  /*c810*/  SHFL.BFLY PT, R0, R11, 0x2, 0x1f ;  /* 0x0c401f000b007f89 */ /* 0x000e2600000e0000 */
[----:B------:R-:W-:Y:S02]  /*c820*/  IMAD R4, R2, 0xb00, R5 ;  /* 0x00000b0002047824 */ /* 0x000fe400078e0205 */
[----:B------:R-:W-:Y:S02]  /*c830*/  IMAD.MOV.U32 R5, RZ, RZ, 0x40000040 ;  /* 0x40000040ff057424 */ /* 0x000fe400078e00ff */
[C---:B------:R-:W-:Y:S01]  /*c840*/  VIADD R6, R4.reuse, 0x80 ;  /* 0x0000008004067836 */ /* 0x040fe20000000000 */
[----:B------:R-:W-:-:S02]  /*c850*/  R2UR UR6, R4 ;  /* 0x00000000040672ca */ /* 0x000fc400000e0000 */
[----:B------:R-:W-:Y:S01]  /*c860*/  R2UR UR7, R5 ;  /* 0x00000000050772ca */ /* 0x000fe200000e0000 */
[----:B------:R-:W-:-:S12]  /*c870*/  IMAD.MOV.U32 R5, RZ, RZ, 0x40000040 ;  /* 0x40000040ff057424 */ /* 0x000fd800078e00ff */
[----:B------:R-:W-:Y:S01]  /*c880*/  HGMMA.64x128x16.F32.BF16 R24, R176, gdesc[UR4].tnspB, R24, gsb0 ;  /* 0x41e00004b0187df0 */ /* 0x000fe20008001818 */
[----:B------:R-:W-:Y:S01]  /*c890*/  R2UR UR6, R6 ;  /* 0x00000000060672ca */ /* 0x000fe200000e0000 */
[----:B------:R-:W-:Y:S01]  /*c8a0*/  VIADD R6, R4, 0x100 ;  /* 0x0000010004067836 */ /* 0x000fe20000000000 */
[----:B------:R-:W-:Y:S01]  /*c8b0*/  R2UR UR7, R7 ;  /* 0x00000000070772ca */ /* 0x000fe200000e0000 */
[----:B0-----:R-:W-:Y:S01]  /*c8c0*/  FADD.FTZ R0, R0, R11 ;  /* 0x0000000b00007221 */ /* 0x001fe20000010000 */
[----:B------:R-:W-:Y:S01]  /*c8d0*/  MOV R7, 0x40000040 ;  /* 0x4000004000077802 */ /* 0x000fe20000000f00 */
[----:B------:R-:W-:Y:S01]  /*c8e0*/  VIADD R11, R2, 0x1 ;  /* 0x00000001020b7836 */ /* 0x000fe20000000000 */
[----:B------:R-:W-:-:S04]  /*c8f0*/  MOV R2, RZ ;  /* 0x000000ff00027202 */ /* 0x000fc80000000f00 */
[----:B------:R-:W-:Y:S01]  /*c900*/  ISETP.NE.AND P2, PT, R11, 0x2, PT ;  /* 0x000000020b00780c */ /* 0x000fe20003f45270 */
[----:B------:R-:W-:Y:S02]  /*c910*/  WARPGROUP.DEPBAR.LE gsb0, 0x0 ;  /* 0x00008000000079c5 */ /* 0x000fe40000010000 */
[----:B------:R-:W-:-:S06]  /*c920*/  WARPGROUP.ARRIVE ;  /* 0x00000000000079c5 */ /* 0x000fcc0000000000 */
[----:B------:R-:W-:Y:S01]  /*c930*/  HGMMA.64x128x16.F32.BF16 R24, R180, gdesc[UR4].tnspB, R24, gsb0 ;  /* 0x41e00004b4187df0 */ /* 0x000fe20008001818 */
[----:B------:R-:W-:Y:S01]  /*c940*/  R2UR UR6, R6 ;  /* 0x00000000060672ca */ /* 0x000fe200000e0000 */
[----:B------:R-:W-:Y:S01]  /*c950*/  VIADD R6, R4, 0x180 ;  /* 0x0000018004067836 */ /* 0x000fe20000000000 */
[----:B------:R-:W-:Y:S01]  /*c960*/  R2UR UR7, R7 ;  /* 0x00000000070772ca */ /* 0x000fe200000e0000 */
[----:B------:R-:W-:Y:S01]  /*c970*/  IMAD.MOV.U32 R7, RZ, RZ, 0x40000040 ;  /* 0x40000040ff077424 */ /* 0x000fe200078e00ff */
[----:B------:R-:W-:Y:S02]  /*c980*/  WARPGROUP.DEPBAR.LE gsb0, 0x0 ;  /* 0x00008000000079c5 */ /* 0x000fe40000010000 */
[----:B------:R-:W-:-:S09]  /*c990*/  WARPGROUP.ARRIVE ;  /* 0x00000000000079c5 */ /* 0x000fd20000000000 */
        /* <DEDUP_REMOVED lines=22> */
[----:B------:R-:W-:Y:S02]  /*cb00*/  R2UR UR6, R6 ;  /* 0x00000000060672ca */ /* 0x000fe400000e0000 */
[----:B------:R-:W-:Y:S01]  /*cb10*/  R2UR UR7, R7 ;  /* 0x00000000070772ca */ /* 0x000fe200000e0000 */
[----:B------:R-:W-:Y:S01]  /*cb20*/  IMAD.MOV.U32 R7, RZ, RZ, 0x40000040 ;  /* 0x40000040ff077424 */ /* 0x000fe200078e00ff */
[----:B------:R-:W-:Y:S01]  /*cb30*/  IADD3 R6, R4, 0x380, RZ ;  /* 0x0000038004067810 */ /* 0x000fe20007ffe0ff */
[----:B------:R-:W-:Y:S02]  /*cb40*/  WARPGROUP.DEPBAR.LE gsb0, 0x0 ;  /* 0x00008000000079c5 */ /* 0x000fe40000010000 */
[----:B------:R-:W-:-:S08]  /*cb50*/  WARPGROUP.ARRIVE ;  /* 0x00000000000079c5 */ /* 0x000fd00000000000 */
        /* <DEDUP_REMOVED lines=9> */
[C---:B------:R-:W-:Y:S01]  /*cbf0*/  VIADD R6, R4.reuse, 0x480 ;  /* 0x0000048004067836 */ /* 0x040fe20000000000 */
[----:B------:R-:W-:Y:S01]  /*cc00*/  R2UR UR7, R7 ;  /* 0x00000000070772ca */ /* 0x000fe200000e0000 */
[----:B------:R-:W-:Y:S02]  /*cc10*/  IMAD.MOV.U32 R7, RZ, RZ, 0x40000040 ;  /* 0x40000040ff077424 */ /* 0x000fe400078e00ff */
[----:B------:R-:W-:Y:S01]  /*cc20*/  VIADD R4, R4, 0x500 ;  /* 0x0000050004047836 */ /* 0x000fe20000000000 */
[----:B------:R-:W-:Y:S02]  /*cc30*/  WARPGROUP.DEPBAR.LE gsb0, 0x0 ;  /* 0x00008000000079c5 */ /* 0x000fe40000010000 */
[----:B------:R-:W-:-:S07]  /*cc40*/  WARPGROUP.ARRIVE ;  /* 0x00000000000079c5 */ /* 0x000fce0000000000 */
[----:B------:R-:W-:Y:S01]  /*cc50*/  HGMMA.64x128x16.F32.BF16 R24, R208, gdesc[UR4].tnspB, R24, gsb0 ;  /* 0x41e00004d0187df0 */ /* 0x000fe20008001818 */
[----:B------:R-:W-:Y:S02]  /*cc60*/  R2UR UR6, R6 ;  /* 0x00000000060672ca */ /* 0x000fe400000e0000 */
[----:B------:R-:W-:Y:S01]  /*cc70*/  R2UR UR7, R7 ;  /* 0x00000000070772ca */ /* 0x000fe200000e0000 */
[----:B------:R-:W-:-:S05]  /*cc80*/  @!P1 VIADD R7, R8, 0x34860 ;  /* 0x0003486008079836 */ /* 0x000fca0000000000 */
[----:B------:R-:W-:Y:S01]  /*cc90*/  @!P1 PRMT R7, RZ, 0x654, R7 ;  /* 0x00000654ff079816 */ /* 0x000fe20000000007 */
[----:B------:R-:W-:Y:S02]  /*cca0*/  WARPGROUP.DEPBAR.LE gsb0, 0x0 ;  /* 0x00008000000079c5 */ /* 0x000fe40000010000 */
[----:B------:R-:W-:-:S06]  /*ccb0*/  WARPGROUP.ARRIVE ;  /* 0x00000000000079c5 */ /* 0x000fcc0000000000 */
[----:B------:R-:W-:Y:S01]  /*ccc0*/  HGMMA.64x128x16.F32.BF16 R24, R212, gdesc[UR4].tnspB, R24, gsb0 ;  /* 0x41e00004d4187df0 */ /* 0x000fe20008001818 */
[----:B------:R-:W-:Y:S01]  /*ccd0*/  R2UR UR6, R4 ;  /* 0x00000000040672ca */ /* 0x000fe200000e0000 */
[----:B------:R-:W-:Y:S01]  /*cce0*/  FADD.FTZ R4, R3, R10 ;  /* 0x0000000a03047221 */ /* 0x000fe20000010000 */
[----:B------:R-:W-:Y:S01]  /*ccf0*/  R2UR UR7, R5 ;  /* 0x00000000050772ca */ /* 0x000fe200000e0000 */
[----:B------:R-:W0:Y:S04]  /*cd00*/  SHFL.BFLY PT, R3, R0, 0x1, 0x1f ;  /* 0x0c201f0000037f89 */ /* 0x000e2800000e0000 */
[----:B------:R-:W1:Y:S01]  /*cd10*/  SHFL.BFLY PT, R5, R4, 0x1, 0x1f ;  /* 0x0c201f0004057f89 */ /* 0x000e6200000e0000 */
[----:B0-----:R-:W-:Y:S01]  /*cd20*/  FADD.FTZ R12, R0, R3 ;  /* 0x00000003000c7221 */ /* 0x001fe20000010000 */
[----:B------:R-:W-:Y:S01]  /*cd30*/  SEL R3, RZ, 0x1, P2 ;  /* 0x00000001ff037807 */ /* 0x000fe20001000000 */
[----:B------:R-:W-:-:S02]  /*cd40*/  IMAD.MOV.U32 R0, RZ, RZ, -0x800000 ;  /* 0xff800000ff007424 */ /* 0x000fc400078e00ff */
[----:B-1----:R-:W-:Y:S01]  /*cd50*/  FADD.FTZ R13, R4, R5 ;  /* 0x00000005040d7221 */ /* 0x002fe20000010000 */
[----:B------:R-:W-:Y:S02]  /*cd60*/  FSETP.NE.FTZ.AND P0, PT, R12, RZ, PT ;  /* 0x000000ff0c00720b */ /* 0x000fe40003f15000 */
[----:B------:R-:W-:Y:S01]  /*cd70*/  LOP3.LUT R16, R16, R3, RZ, 0x3c, !PT ;  /* 0x0000000310107212 */ /* 0x000fe200078e3cff */
[----:B------:R-:W-:Y:S01]  /*cd80*/  IMAD.MOV.U32 R3, RZ, RZ, -0x800000 ;  /* 0xff800000ff037424 */ /* 0x000fe200078e00ff */
[----:B------:R-:W-:-:S09]  /*cd90*/  FSETP.NE.FTZ.AND P3, PT, R13, RZ, PT ;  /* 0x000000ff0d00720b */ /* 0x000fd20003f75000 */
[----:B------:R-:W0:Y:S01]  /*cda0*/  @P0 MUFU.LG2 R5, R12 ;  /* 0x0000000c00050308 */ /* 0x000e220000000c00 */
[----:B------:R-:W-:-:S03]  /*cdb0*/  @P0 FMUL.FTZ R4, R88, 0.69314718246459960938 ;  /* 0x3f31721858040820 */ /* 0x000fc60000410000 */
[----:B------:R-:W-:-:S04]  /*cdc0*/  @P3 FMUL.FTZ R15, R88, 0.69314718246459960938 ;  /* 0x3f317218580f3820 */ /* 0x000fc80000410000 */
[----:B------:R-:W1:Y:S08]  /*cdd0*/  @P3 MUFU.LG2 R6, R13 ;  /* 0x0000000d00063308 */ /* 0x000e700000000c00 */
[----:B------:R-:W2:Y:S01]  /*cde0*/  @P0 MUFU.RCP R2, R12 ;  /* 0x0000000c00020308 */ /* 0x000ea20000001000 */
[----:B0-----:R-:W-:-:S04]  /*cdf0*/  @P0 FMUL.FTZ R5, R5, 0.69314718246459960938 ;  /* 0x3f31721805050820 */ /* 0x001fc80000410000 */
[----:B------:R-:W-:Y:S01]  /*ce00*/  @P0 FFMA.FTZ R0, R4, R89, R5 ;  /* 0x0000005904000223 */ /* 0x000fe20000010005 */
[----:B------:R-:W-:Y:S02]  /*ce10*/  PLOP3.LUT P0, PT, PT, PT, PT, 0x8, 0x0 ;  /* 0x000000000000781c */ /* 0x000fe40003f0e170 */
[----:B------:R-:W0:Y:S01]  /*ce20*/  @P3 MUFU.RCP R9, R13 ;  /* 0x0000000d00093308 */ /* 0x000e220000001000 */
[----:B-1----:R-:W-:-:S04]  /*ce30*/  @P3 FMUL.FTZ R6, R6, 0.69314718246459960938 ;  /* 0x3f31721806063820 */ /* 0x002fc80000410000 */
[----:B------:R-:W-:Y:S01]  /*ce40*/  @P3 FFMA.FTZ R3, R15, R101, R6 ;  /* 0x000000650f033223 */ /* 0x000fe20000010006 */
[----:B------:R-:W-:Y:S02]  /*ce50*/  WARPGROUP.DEPBAR.LE gsb0, 0x0 ;  /* 0x00008000000079c5 */ /* 0x000fe40000010000 */
[----:B------:R-:W-:-:S06]  /*ce60*/  WARPGROUP.ARRIVE ;  /* 0x00000000000079c5 */ /* 0x000fcc0000000000 */
[----:B------:R-:W-:Y:S03]  /*ce70*/  HGMMA.64x128x16.F32.BF16 R24, R216, gdesc[UR4].tnspB, R24, gsb0 ;  /* 0x41e00004d8187df0 */ /* 0x000fe60008001818 */
[----:B------:R-:W-:Y:S02]  /*ce80*/  WARPGROUP.DEPBAR.LE gsb0, 0x0 ;  /* 0x00008000000079c5 */ /* 0x000fe40000010000 */
[-C--:B--2---:R-:W-:Y:S01]  /*ce90*/  FMUL.FTZ R6, R29, R2.reuse ;  /* 0x000000021d067220 */ /* 0x084fe20000410000 */
        /* <DEDUP_REMOVED lines=20> */
[----:B------:R1:W-:Y:S01]  /*cfe0*/  @!P1 SYNCS.ARRIVE.TRANS64.RED.A1T0 RZ, [R7+URZ], RZ ;  /* 0x000000ff07ff99a7 */ /* 0x0003e2000810043f */
        /* <DEDUP_REMOVED lines=11> */
[-C--:B0-----:R-:W-:Y:S01]  /*d0a0*/  FMUL.FTZ R102, R34, R9.reuse ;  /* 0x0000000922667220 */ /* 0x081fe20000410000 */
        /* <DEDUP_REMOVED lines=13> */
[-C--:B-1----:R-:W-:Y:S01]  /*d180*/  FMUL.FTZ R7, R31, R9.reuse ;  /* 0x000000091f077220 */ /* 0x082fe20000410000 */
        /* <DEDUP_REMOVED lines=17> */
[----:B------:R-:W-:-:S07]  /*d2a0*/  SEL R2, R11, RZ, P2 ;  /* 0x000000ff0b027207 */ /* 0x000fce0001000000 */
.L_x_256:
[----:B------:R-:W0:Y:S01]  /*d2b0*/  S2R R5, SR_CgaCtaId ;  /* 0x0000000000057919 */ /* 0x000e220000008800 */
[----:B------:R-:W-:Y:S01]  /*d2c0*/  MOV R28, 0x400 ;  /* 0x00000400001c7802 */ /* 0x000fe20000000f00 */
[----:B------:R-:W-:Y:S01]  /*d2d0*/  BSSY B0, `(.L_x_278) ;  /* 0x00001e6000007945 */ /* 0x000fe20003800000 */
[----:B------:R-:W-:Y:S02]  /*d2e0*/  BAR.SYNC.DEFER_BLOCKING 0x5, 0x120 ;  /* 0x0144800000007b1d */ /* 0x000fe40000010000 */
[----:B0-----:R-:W-:-:S05]  /*d2f0*/  LEA R28, R5, R28, 0x18 ;  /* 0x0000001c051c7211 */ /* 0x001fca00078ec0ff */
[----:B------:R0:W1:Y:S01]  /*d300*/  LDS.128 R48, [R28+0x348d0] ;  /* 0x0348d0001c307984 */ /* 0x0000620000000c00 */
[----:B------:R-:W-:Y:S06]  /*d310*/  BAR.ARV 0x4, 0x120 ;  /* 0x0104800000007b1d */ /* 0x000fec0000002000 */
[----:B------:R-:W-:Y:S05]  /*d320*/  @P0 BRA `(.L_x_279) ;  /* 0x0000001000e40947 */ /* 0x000fea0003800000 */
[----:B------:R-:W2:Y:S01]  /*d330*/  S2R R5, SR_SWINHI ;  /* 0x0000000000057919 */ /* 0x000ea20000002f00 */
[----:B------:R-:W-:Y:S01]  /*d340*/  F2FP.BF16.F32.PACK_AB R7, R7, R8 ;  /* 0x000000080707723e */ /* 0x000fe200000010ff */
[----:B------:R-:W-:Y:S01]  /*d350*/  ULDC.64 UR4, c[0x0][0xbe0] ;  /* 0x0002f80000047ab9 */ /* 0x000fe20000000a00 */
[----:B------:R-:W-:Y:S01]  /*d360*/  F2FP.BF16.F32.PACK_AB R6, R6, R105 ;  /* 0x000000690606723e */ /* 0x000fe200000010ff */
[----:B------:R-:W-:Y:S01]  /*d370*/  ULDC.64 UR6, c[0x0][0x208] ;  /* 0x0000820000067ab9 */ /* 0x000fe20000000a00 */
[----:B------:R-:W-:Y:S02]  /*d380*/  F2FP.BF16.F32.PACK_AB R60, R57, R60 ;  /* 0x0000003c393c723e */ /* 0x000fe400000010ff */
[----:B------:R-:W-:Y:S02]  /*d390*/  F2FP.BF16.F32.PACK_AB R52, R45, R52 ;  /* 0x000000342d34723e */ /* 0x000fe400000010ff */
[----:B------:R-:W-:Y:S02]  /*d3a0*/  F2FP.BF16.F32.PACK_AB R40, R37, R40 ;  /* 0x000000282528723e */ /* 0x000fe400000010ff */
[----:B------:R-:W-:-:S02]  /*d3b0*/  MOV R20, R28 ;  /* 0x0000001c00147202 */ /* 0x000fc40000000f00 */
[----:B--2---:R-:W-:-:S03]  /*d3c0*/  MOV R21, R5 ;  /* 0x0000000500157202 */ /* 0x004fc60000000f00 */
[----:B------:R-:W-:-:S03]  /*d3d0*/  IMAD.WIDE R4, R228, 0x2, R20 ;  /* 0x00000002e4047825 */ /* 0x000fc600078e0214 */
[C---:B------:R-:W-:Y:S02]  /*d3e0*/  LOP3.LUT R9, R4.reuse, 0x380, RZ, 0xc0, !PT ;  /* 0x0000038004097812 */ /* 0x040fe400078ec0ff */
[C---:B------:R-:W-:Y:S02]  /*d3f0*/  IADD3 R63, P6, R4.reuse, 0x20, RZ ;  /* 0x00000020043f7810 */ /* 0x040fe40007fde0ff */
[----:B------:R-:W-:Y:S02]  /*d400*/  SHF.R.U64 R9, R9, 0x3, RZ ;  /* 0x0000000309097819 */ /* 0x000fe400000012ff */
[C---:B------:R-:W-:Y:S01]  /*d410*/  IADD3 R67, P5, R4.reuse, 0x40, RZ ;  /* 0x0000004004437810 */ /* 0x040fe20007fbe0ff */
[--C-:B------:R-:W-:Y:S01]  /*d420*/  IMAD.X R27, RZ, RZ, R5.reuse, P6 ;  /* 0x000000ffff1b7224 */ /* 0x100fe200030e0605 */
[C---:B------:R-:W-:Y:S02]  /*d430*/  IADD3 R71, P4, R4.reuse, 0x60, RZ ;  /* 0x0000006004477810 */ /* 0x040fe40007f9e0ff */
[C---:B------:R-:W-:Y:S01]  /*d440*/  IADD3 R75, P3, R4.reuse, 0x4000, RZ ;  /* 0x00004000044b7810 */ /* 0x040fe20007f7e0ff */
[--C-:B------:R-:W-:Y:S01]  /*d450*/  IMAD.X R25, RZ, RZ, R5.reuse, P5 ;  /* 0x000000ffff197224 */ /* 0x100fe200028e0605 */
[C---:B------:R-:W-:Y:S01]  /*d460*/  IADD3 R79, P2, R4.reuse, 0x4020, RZ ;  /* 0x00004020044f7810 */ /* 0x040fe20007f5e0ff */
[--C-:B------:R-:W-:Y:S01]  /*d470*/  IMAD.X R15, RZ, RZ, R5.reuse, P4 ;  /* 0x000000ffff0f7224 */ /* 0x100fe200020e0605 */
[C---:B------:R-:W-:Y:S01]  /*d480*/  IADD3 R81, P1, R4.reuse, 0x4040, RZ ;  /* 0x0000404004517810 */ /* 0x040fe20007f3e0ff */
[----:B------:R-:W-:Y:S01]  /*d490*/  BAR.SYNC.DEFER_BLOCKING 0x1, 0x100 ;  /* 0x0044000000007b1d */ /* 0x000fe20000010000 */
[----:B------:R-:W-:Y:S01]  /*d4a0*/  IADD3 R83, P0, R4, 0x4060, RZ ;  /* 0x0000406004537810 */ /* 0x000fe20007f1e0ff */
[--C-:B------:R-:W-:Y:S01]  /*d4b0*/  IMAD.X R11, RZ, RZ, R5.reuse, P2 ;  /* 0x000000ffff0b7224 */ /* 0x100fe200010e0605 */
[----:B------:R-:W-:Y:S01]  /*d4c0*/  LOP3.LUT R4, R9, R4, RZ, 0x3c, !PT ;  /* 0x0000000409047212 */ /* 0x000fe200078e3cff */
[--C-:B------:R-:W-:Y:S01]  /*d4d0*/  IMAD.X R9, RZ, RZ, R5.reuse, P1 ;  /* 0x000000ffff097224 */ /* 0x100fe200008e0605 */
[----:B------:R-:W-:Y:S01]  /*d4e0*/  IADD3.X R13, RZ, R5, RZ, P3, !PT ;  /* 0x00000005ff0d7210 */ /* 0x000fe20001ffe4ff */
[----:B------:R-:W-:Y:S01]  /*d4f0*/  IMAD.X R31, RZ, RZ, R5, P0 ;  /* 0x000000ffff1f7224 */ /* 0x000fe200000e0605 */
[----:B------:R-:W-:-:S02]  /*d500*/  LOP3.LUT R14, R67, 0x380, RZ, 0xc0, !PT ;  /* 0x00000380430e7812 */ /* 0x000fc400078ec0ff */
[----:B------:R-:W-:Y:S02]  /*d510*/  MOV R62, R4 ;  /* 0x00000004003e7202 */ /* 0x000fe40000000f00 */
[----:B------:R-:W-:Y:S02]  /*d520*/  LOP3.LUT R30, R71, 0x380, RZ, 0xc0, !PT ;  /* 0x00000380471e7812 */ /* 0x000fe400078ec0ff */
[----:B------:R-:W-:Y:S02]  /*d530*/  F2FP.BF16.F32.PACK_AB R5, R10, R107 ;  /* 0x0000006b0a05723e */ /* 0x000fe400000010ff */
[----:B------:R-:W-:Y:S02]  /*d540*/  LOP3.LUT R10, R79, 0x380, RZ, 0xc0, !PT ;  /* 0x000003804f0a7812 */ /* 0x000fe400078ec0ff */
[----:B------:R-:W-:Y:S02]  /*d550*/  SHF.R.U64 R14, R14, 0x3, RZ ;  /* 0x000000030e0e7819 */ /* 0x000fe400000012ff */
[----:B------:R-:W-:-:S02]  /*d560*/  SHF.R.U64 R30, R30, 0x3, RZ ;  /* 0x000000031e1e7819 */ /* 0x000fc400000012ff */
[----:B------:R-:W-:Y:S02]  /*d570*/  SHF.R.U64 R10, R10, 0x3, RZ ;  /* 0x000000030a0a7819 */ /* 0x000fe400000012ff */
[----:B------:R-:W-:Y:S02]  /*d580*/  LOP3.LUT R24, R14, R67, RZ, 0x3c, !PT ;  /* 0x000000430e187212 */ /* 0x000fe400078e3cff */
[----:B------:R-:W-:Y:S02]  /*d590*/  LOP3.LUT R14, R30, R71, RZ, 0x3c, !PT ;  /* 0x000000471e0e7212 */ /* 0x000fe400078e3cff */
[----:B------:R-:W-:Y:S02]  /*d5a0*/  LOP3.LUT R30, R81, 0x380, RZ, 0xc0, !PT ;  /* 0x00000380511e7812 */ /* 0x000fe400078ec0ff */
[----:B------:R-:W-:Y:S02]  /*d5b0*/  LOP3.LUT R10, R10, R79, RZ, 0x3c, !PT ;  /* 0x0000004f0a0a7212 */ /* 0x000fe400078e3cff */
[----:B------:R-:W-:Y:S01]  /*d5c0*/  LOP3.LUT R12, R63, 0x380, RZ, 0xc0, !PT ;  /* 0x000003803f0c7812 */ /* 0x000fe200078ec0ff */
[----:B------:R-:W2:Y:S01]  /*d5d0*/  LDC.64 R78, c[0x0][0xbd8] ;  /* 0x0002f600ff4e7b82 */ /* 0x000ea20000000a00 */
[----:B-1----:R-:W-:-:S02]  /*d5e0*/  LOP3.LUT R48, R75, 0x380, RZ, 0xc0, !PT ;  /* 0x000003804b307812 */ /* 0x002fc400078ec0ff */
[----:B------:R-:W-:Y:S02]  /*d5f0*/  SHF.R.U64 R30, R30, 0x3, RZ ;  /* 0x000000031e1e7819 */ /* 0x000fe400000012ff */
[----:B------:R-:W-:Y:S02]  /*d600*/  SHF.R.U64 R12, R12, 0x3, RZ ;  /* 0x000000030c0c7819 */ /* 0x000fe400000012ff */
[----:B------:R-:W-:Y:S02]  /*d610*/  SHF.R.U64 R48, R48, 0x3, RZ ;  /* 0x0000000330307819 */ /* 0x000fe400000012ff */
[----:B------:R-:W-:Y:S02]  /*d620*/  F2FP.BF16.F32.PACK_AB R4, R106, R109 ;  /* 0x0000006d6a04723e */ /* 0x000fe400000010ff */
[----:B------:R-:W-:Y:S02]  /*d630*/  LOP3.LUT R8, R30, R81, RZ, 0x3c, !PT ;  /* 0x000000511e087212 */ /* 0x000fe400078e3cff */
[----:B------:R-:W-:Y:S01]  /*d640*/  LOP3.LUT R26, R12, R63, RZ, 0x3c, !PT ;  /* 0x0000003f0c1a7212 */ /* 0x000fe200078e3cff */
[----:B------:R1:W-:Y:S01]  /*d650*/  STSM.16.M88.4 [R62], R4 ;  /* 0x000000043e007844 */ /* 0x0003e20000000200 */
[----:B------:R-:W-:-:S02]  /*d660*/  LOP3.LUT R12, R48, R75, RZ, 0x3c, !PT ;  /* 0x0000004b300c7212 */ /* 0x000fc400078e3cff */
[----:B------:R-:W-:Y:S02]  /*d670*/  MOV R67, R10 ;  /* 0x0000000a00437202 */ /* 0x000fe40000000f00 */
[----:B------:R-:W-:Y:S02]  /*d680*/  MOV R66, R8 ;  /* 0x0000000800427202 */ /* 0x000fe40000000f00 */
[----:B------:R-:W-:Y:S02]  /*d690*/  LOP3.LUT R48, R83, 0x380, RZ, 0xc0, !PT ;  /* 0x0000038053307812 */ /* 0x000fe400078ec0ff */
[----:B------:R-:W-:Y:S02]  /*d6a0*/  MOV R74, R26 ;  /* 0x0000001a004a7202 */ /* 0x000fe40000000f00 */
[----:B------:R-:W-:Y:S02]  /*d6b0*/  F2FP.BF16.F32.PACK_AB R8, R103, R104 ;  /* 0x000000686708723e */ /* 0x000fe400000010ff */
[----:B------:R-:W-:-:S02]  /*d6c0*/  F2FP.BF16.F32.PACK_AB R9, R101, R102 ;  /* 0x000000666509723e */ /* 0x000fc400000010ff */
[----:B------:R-:W-:Y:S02]  /*d6d0*/  F2FP.BF16.F32.PACK_AB R10, R99, R100 ;  /* 0x00000064630a723e */ /* 0x000fe400000010ff */
[----:B------:R-:W-:Y:S02]  /*d6e0*/  F2FP.BF16.F32.PACK_AB R11, R84, R85 ;  /* 0x00000055540b723e */ /* 0x000fe400000010ff */
[----:B------:R-:W-:Y:S02]  /*d6f0*/  MOV R71, R24 ;  /* 0x0000001800477202 */ /* 0x000fe40000000f00 */
[----:B-1----:R-:W-:Y:S01]  /*d700*/  F2FP.BF16.F32.PACK_AB R4, R97, R98 ;  /* 0x000000626104723e */ /* 0x002fe200000010ff */
[----:B------:R-:W-:Y:S01]  /*d710*/  STSM.16.M88.4 [R74], R8 ;  /* 0x000000084a007844 */ /* 0x000fe20000000200 */
[----:B------:R-:W-:Y:S02]  /*d720*/  F2FP.BF16.F32.PACK_AB R5, R77, R80 ;  /* 0x000000504d05723e */ /* 0x000fe400000010ff */
[----:B------:R-:W-:-:S02]  /*d730*/  F2FP.BF16.F32.PACK_AB R6, R95, R96 ;  /* 0x000000605f06723e */ /* 0x000fc400000010ff */
[----:B------:R-:W-:Y:S02]  /*d740*/  F2FP.BF16.F32.PACK_AB R7, R73, R76 ;  /* 0x0000004c4907723e */ /* 0x000fe400000010ff */
[----:B------:R-:W-:Y:S02]  /*d750*/  SHF.R.U64 R48, R48, 0x3, RZ ;  /* 0x0000000330307819 */ /* 0x000fe400000012ff */
[----:B------:R-:W-:Y:S01]  /*d760*/  MOV R70, R14 ;  /* 0x0000000e00467202 */ /* 0x000fe20000000f00 */
[----:B------:R1:W-:Y:S01]  /*d770*/  STSM.16.M88.4 [R71], R4 ;  /* 0x0000000447007844 */ /* 0x0003e20000000200 */
[----:B------:R-:W-:Y:S02]  /*d780*/  LOP3.LUT R30, R48, R83, RZ, 0x3c, !PT ;  /* 0x00000053301e7212 */ /* 0x000fe400078e3cff */
[----:B------:R-:W-:Y:S02]  /*d790*/  MOV R48, R12 ;  /* 0x0000000c00307202 */ /* 0x000fe40000000f00 */
[----:B------:R-:W-:-:S02]  /*d7a0*/  F2FP.BF16.F32.PACK_AB R12, R93, R94 ;  /* 0x0000005e5d0c723e */ /* 0x000fc400000010ff */
[----:B------:R-:W-:Y:S02]  /*d7b0*/  F2FP.BF16.F32.PACK_AB R13, R69, R72 ;  /* 0x00000048450d723e */ /* 0x000fe400000010ff */
[----:B------:R-:W-:Y:S02]  /*d7c0*/  F2FP.BF16.F32.PACK_AB R14, R91, R92 ;  /* 0x0000005c5b0e723e */ /* 0x000fe400000010ff */
[----:B------:R-:W-:Y:S02]  /*d7d0*/  F2FP.BF16.F32.PACK_AB R15, R65, R68 ;  /* 0x00000044410f723e */ /* 0x000fe400000010ff */
[----:B------:R-:W-:Y:S02]  /*d7e0*/  F2FP.BF16.F32.PACK_AB R24, R89, R90 ;  /* 0x0000005a5918723e */ /* 0x000fe400000010ff */
[----:B------:R-:W-:Y:S01]  /*d7f0*/  F2FP.BF16.F32.PACK_AB R25, R59, R64 ;  /* 0x000000403b19723e */ /* 0x000fe200000010ff */
[----:B-1----:R-:W-:Y:S01]  /*d800*/  IMAD.SHL.U32 R5, R23, 0x4, RZ ;  /* 0x0000000417057824 */ /* 0x002fe200078e00ff */
[----:B------:R-:W-:Y:S01]  /*d810*/  F2FP.BF16.F32.PACK_AB R26, R61, R88 ;  /* 0x000000583d1a723e */ /* 0x000fe200000010ff */
[----:B------:R-:W-:Y:S01]  /*d820*/  STSM.16.M88.4 [R70], R12 ;  /* 0x0000000c46007844 */ /* 0x000fe20000000200 */
[----:B------:R-:W-:-:S02]  /*d830*/  F2FP.BF16.F32.PACK_AB R27, R55, R58 ;  /* 0x0000003a371b723e */ /* 0x000fc400000010ff */
[----:B------:R-:W-:Y:S02]  /*d840*/  F2FP.BF16.F32.PACK_AB R61, R47, R54 ;  /* 0x000000362f3d723e */ /* 0x000fe400000010ff */
[----:B------:R-:W-:Y:S01]  /*d850*/  F2FP.BF16.F32.PACK_AB R62, R53, R56 ;  /* 0x00000038353e723e */ /* 0x000fe200000010ff */
[----:B------:R1:W-:Y:S01]  /*d860*/  STSM.16.M88.4 [R48], R24 ;  /* 0x0000001830007844 */ /* 0x0003e20000000200 */
[----:B------:R-:W-:Y:S02]  /*d870*/  F2FP.BF16.F32.PACK_AB R63, R43, R46 ;  /* 0x0000002e2b3f723e */ /* 0x000fe400000010ff */
[----:B------:R-:W-:Y:S02]  /*d880*/  SHF.L.U64.HI R8, R23, 0x2, R222 ;  /* 0x0000000217087819 */ /* 0x000fe400000102de */
[----:B--2---:R-:W-:Y:S01]  /*d890*/  IADD3 R6, P1, R5, R78, RZ ;  /* 0x0000004e05067210 */ /* 0x004fe20007f3e0ff */
[----:B------:R2:W-:Y:S01]  /*d8a0*/  STSM.16.M88.4 [R67], R60 ;  /* 0x0000003c43007844 */ /* 0x0005e20000000200 */
[----:B------:R-:W-:-:S02]  /*d8b0*/  F2FP.BF16.F32.PACK_AB R53, R39, R42 ;  /* 0x0000002a2735723e */ /* 0x000fc400000010ff */
[----:B------:R-:W-:Y:S01]  /*d8c0*/  F2FP.BF16.F32.PACK_AB R54, R41, R44 ;  /* 0x0000002c2936723e */ /* 0x000fe200000010ff */
[----:B------:R-:W-:Y:S01]  /*d8d0*/  IMAD.X R7, R8, 0x1, R79, P1 ;  /* 0x0000000108077824 */ /* 0x000fe200008e064f */
[----:B------:R-:W-:Y:S02]  /*d8e0*/  F2FP.BF16.F32.PACK_AB R55, R35, R38 ;  /* 0x000000262337723e */ /* 0x000fe400000010ff */
[----:B------:R-:W-:Y:S01]  /*d8f0*/  MOV R31, R30 ;  /* 0x0000001e001f7202 */ /* 0x000fe20000000f00 */
[----:B------:R-:W-:Y:S01]  /*d900*/  IMAD.MOV.U32 R30, RZ, RZ, RZ ;  /* 0x000000ffff1e7224 */ /* 0x000fe200078e00ff */
[----:B------:R-:W-:Y:S01]  /*d910*/  F2FP.BF16.F32.PACK_AB R41, R33, R34 ;  /* 0x000000222129723e */ /* 0x000fe200000010ff */
[----:B------:R2:W-:Y:S01]  /*d920*/  STSM.16.M88.4 [R66], R52 ;  /* 0x0000003442007844 */ /* 0x0005e20000000200 */
[----:B------:R-:W-:Y:S02]  /*d930*/  F2FP.BF16.F32.PACK_AB R42, R29, R36 ;  /* 0x000000241d2a723e */ /* 0x000fe400000010ff */
[----:B------:R-:W-:-:S02]  /*d940*/  F2FP.BF16.F32.PACK_AB R43, R87, R32 ;  /* 0x00000020572b723e */ /* 0x000fc400000010ff */
[----:B------:R-:W-:Y:S01]  /*d950*/  ISETP.NE.U32.AND P1, PT, RZ, UR4, PT ;  /* 0x00000004ff007c0c */ /* 0x000fe2000bf25070 */
[----:B-1----:R-:W1:Y:S01]  /*d960*/  LDC R48, c[0x0][0xa88] ;  /* 0x0002a200ff307b82 */ /* 0x002e620000000800 */
[----:B------:R-:W-:Y:S01]  /*d970*/  ISETP.NE.U32.AND P0, PT, R78, RZ, PT ;  /* 0x000000ff4e00720c */ /* 0x000fe20003f05070 */
[----:B------:R2:W-:Y:S06]  /*d980*/  STSM.16.M88.4 [R31], R40 ;  /* 0x000000281f007844 */ /* 0x0005ec0000000200 */
[----:B------:R-:W-:Y:S01]  /*d990*/  BAR.SYNC.DEFER_BLOCKING 0x1, 0x100 ;  /* 0x0044000000007b1d */ /* 0x000fe20000010000 */
[----:B------:R-:W-:-:S02]  /*d9a0*/  ISETP.NE.AND.EX P1, PT, RZ, UR5, PT, P1 ;  /* 0x00000005ff007c0c */ /* 0x000fc4000bf25310 */
[----:B------:R-:W-:Y:S01]  /*d9b0*/  ISETP.NE.AND.EX P0, PT, R79, RZ, PT, P0 ;  /* 0x000000ff4f00720c */ /* 0x000fe20003f05300 */
[----:B------:R-:W-:-:S10]  /*d9c0*/  IMAD R9, R18, 0x40, R17 ;  /* 0x0000004012097824 */ /* 0x000fd400078e0211 */
[----:B------:R-:W-:-:S04]  /*d9d0*/  @P1 IADD3 R4, P2, R5, UR4, RZ ;  /* 0x0000000405041c10 */ /* 0x000fc8000ff5e0ff */
[----:B------:R-:W-:Y:S01]  /*d9e0*/  @P1 IADD3.X R5, R8, UR5, RZ, P2, !PT ;  /* 0x0000000508051c10 */ /* 0x000fe200097fe4ff */
[----:B------:R-:W-:Y:S01]  /*d9f0*/  IMAD.WIDE R20, R9, 0x2, R20 ;  /* 0x0000000209147825 */ /* 0x000fe200078e0214 */
[----:B------:R2:W5:Y:S04]  /*da00*/  @P0 LDG.E R30, desc[UR6][R6.64] ;  /* 0x00000006061e0981 */ /* 0x000568000c1e1900 */
[----:B-1----:R2:W5:Y:S01]  /*da10*/  @P1 LDG.E R48, desc[UR6][R4.64] ;  /* 0x0000000604301981 */ /* 0x002562000c1e1900 */
[----:B------:R-:W-:Y:S05]  /*da20*/  @P1 BRA `(.L_x_280) ;  /* 0x0000000000141947 */ /* 0x000fea0003800000 */
[----:B------:R-:W-:Y:S05]  /*da30*/  @!P0 BRA `(.L_x_280) ;  /* 0x0000000000108947 */ /* 0x000fea0003800000 */
[----:B------:R-:W-:Y:S02]  /*da40*/  ULDC.64 UR4, c[0x0][0x208] ;  /* 0x0000820000047ab9 */ /* 0x000fe40000000a00 */
[----:B--2---:R-:W2:Y:S04]  /*da50*/  LDG.E R5, desc[UR4][R6.64] ;  /* 0x0000000406057981 */ /* 0x004ea8000c1e1900 */
[----:B-----5:R-:W2:Y:S02]  /*da60*/  LDG.E R48, desc[UR4][R6.64+0x4] ;  /* 0x0000040406307981 */ /* 0x020ea4000c1e1900 */
[----:B--2---:R-:W-:-:S07]  /*da70*/  IMAD.IADD R48, R48, 0x1, -R5 ;  /* 0x0000000130307824 */ /* 0x004fce00078e0a05 */
.L_x_280:
[----:B------:R-:W-:Y:S01]  /*da80*/  SHF.R.S32.HI R19, RZ, 0x1f, R220 ;  /* 0x0000001fff137819 */ /* 0x000fe200000114dc */
[----:B------:R-:W-:Y:S01]  /*da90*/  ULDC.64 UR4, c[0x0][0xb70] ;  /* 0x0002dc0000047ab9 */ /* 0x000fe20000000a00 */
[--C-:B--2--5:R-:W-:Y:S01]  /*daa0*/  SHF.R.S32.HI R31, RZ, 0x1f, R30.reuse ;  /* 0x0000001fff1f7819 */ /* 0x124fe2000001141e */
[----:B------:R-:W-:Y:S01]  /*dab0*/  IMAD R11, R221, 0x80, R227 ;  /* 0x00000080dd0b7824 */ /* 0x000fe200078e02e3 */
[----:B------:R-:W-:Y:S01]  /*dac0*/  SEL R222, R222, RZ, !P0 ;  /* 0x000000ffdede7207 */ /* 0x000fe20004000000 */
[----:B------:R-:W-:Y:S01]  /*dad0*/  IMAD R5, R19, UR4, RZ ;  /* 0x0000000413057c24 */ /* 0x000fe2000f8e02ff */
[----:B------:R-:W-:Y:S01]  /*dae0*/  SEL R29, R23, RZ, !P0 ;  /* 0x000000ff171d7207 */ /* 0x000fe20004000000 */
[----:B------:R-:W-:Y:S01]  /*daf0*/  ULDC.64 UR6, c[0x0][0x208] ;  /* 0x0000820000067ab9 */ /* 0x000fe20000000a00 */
[----:B------:R-:W-:Y:S01]  /*db00*/  IADD3 R13, P2, R20, 0x2000, RZ ;  /* 0x00002000140d7810 */ /* 0x000fe20007f5e0ff */
[----:B------:R-:W-:Y:S01]  /*db10*/  IMAD R7, R220, UR5, R5 ;  /* 0x00000005dc077c24 */ /* 0x000fe2000f8e0205 */
[----:B------:R-:W-:Y:S01]  /*db20*/  IADD3 R33, P3, R20, 0x1000, RZ ;  /* 0x0000100014217810 */ /* 0x000fe20007f7e0ff */
[----:B------:R-:W-:Y:S01]  /*db30*/  IMAD.WIDE.U32 R4, R220, UR4, R30 ;  /* 0x00000004dc047c25 */ /* 0x000fe2000f8e001e */
[----:B------:R-:W-:Y:S01]  /*db40*/  ULDC.64 UR4, c[0x0][0xb78] ;  /* 0x0002de0000047ab9 */ /* 0x000fe20000000a00 */
[----:B------:R-:W-:-:S02]  /*db50*/  LOP3.LUT R12, R13, 0x380, RZ, 0xc0, !PT ;  /* 0x000003800d0c7812 */ /* 0x000fc400078ec0ff */
[----:B------:R-:W-:Y:S02]  /*db60*/  IADD3 R9, P1, R20, 0x3000, RZ ;  /* 0x0000300014097810 */ /* 0x000fe40007f3e0ff */
[----:B------:R-:W-:Y:S01]  /*db70*/  IADD3 R5, R5, R7, RZ ;  /* 0x0000000705057210 */ /* 0x000fe20007ffe0ff */
[----:B------:R-:W-:Y:S01]  /*db80*/  IMAD R7, R222, UR4, RZ ;  /* 0x00000004de077c24 */ /* 0x000fe2000f8e02ff */
[----:B------:R-:W-:Y:S02]  /*db90*/  LOP3.LUT R32, R33, 0x380, RZ, 0xc0, !PT ;  /* 0x0000038021207812 */ /* 0x000fe400078ec0ff */
[----:B------:R-:W-:Y:S01]  /*dba0*/  SHF.R.U64 R12, R12, 0x3, RZ ;  /* 0x000000030c0c7819 */ /* 0x000fe200000012ff */
[----:B------:R-:W-:Y:S01]  /*dbb0*/  IMAD.WIDE.U32 R4, R29, UR4, R4 ;  /* 0x000000041d047c25 */ /* 0x000fe2000f8e0004 */
[----:B------:R-:W-:Y:S02]  /*dbc0*/  LOP3.LUT R6, R9, 0x380, RZ, 0xc0, !PT ;  /* 0x0000038009067812 */ /* 0x000fe400078ec0ff */
[----:B------:R-:W-:Y:S01]  /*dbd0*/  SHF.R.U64 R32, R32, 0x3, RZ ;  /* 0x0000000320207819 */ /* 0x000fe200000012ff */
[----:B------:R-:W-:Y:S01]  /*dbe0*/  IMAD R10, R29, UR5, R7 ;  /* 0x000000051d0a7c24 */ /* 0x000fe2000f8e0207 */
[----:B------:R-:W-:Y:S01]  /*dbf0*/  SHF.R.S32.HI R7, RZ, 0x1f, R11 ;  /* 0x0000001fff077819 */ /* 0x000fe2000001140b */
[----:B------:R-:W-:Y:S01]  /*dc00*/  ULDC.64 UR4, c[0x0][0xb40] ;  /* 0x0002d00000047ab9 */ /* 0x000fe20000000a00 */
[----:B------:R-:W-:-:S02]  /*dc10*/  IADD3 R8, P0, R11, R4, RZ ;  /* 0x000000040b087210 */ /* 0x000fc40007f1e0ff */
[----:B------:R-:W-:Y:S01]  /*dc20*/  LOP3.LUT R12, R12, R13, RZ, 0x3c, !PT ;  /* 0x0000000d0c0c7212 */ /* 0x000fe200078e3cff */
[----:B------:R-:W-:Y:S01]  /*dc30*/  IMAD.X R13, RZ, RZ, R21, P2 ;  /* 0x000000ffff0d7224 */ /* 0x000fe200010e0615 */
[----:B------:R-:W-:Y:S01]  /*dc40*/  IADD3.X R7, R7, R5, R10, P0, !PT ;  /* 0x0000000507077210 */ /* 0x000fe200007fe40a */
[----:B------:R-:W-:Y:S01]  /*dc50*/  VIADD R5, R11, 0x8 ;  /* 0x000000080b057836 */ /* 0x000fe20000000000 */
[----:B------:R-:W-:Y:S02]  /*dc60*/  LEA R54, P0, R8, UR4, 0x2 ;  /* 0x0000000408367c11 */ /* 0x000fe4000f8010ff */
[----:B------:R-:W-:Y:S02]  /*dc70*/  SHF.R.U64 R6, R6, 0x3, RZ ;  /* 0x0000000306067819 */ /* 0x000fe400000012ff */
[----:B------:R-:W-:Y:S01]  /*dc80*/  LEA.HI.X R55, R8, UR5, R7, 0x2, P0 ;  /* 0x0000000508377c11 */ /* 0x000fe200080f1407 */
[----:B------:R-:W-:Y:S01]  /*dc90*/  ULDC.64 UR4, c[0x0][0xaa0] ;  /* 0x0002a80000047ab9 */ /* 0x000fe20000000a00 */
[----:B------:R-:W-:-:S02]  /*dca0*/  IADD3 R45, P6, R20, 0x4000, RZ ;  /* 0x00004000142d7810 */ /* 0x000fc40007fde0ff */
[C---:B------:R-:W-:Y:S02]  /*dcb0*/  IADD3 R37, P5, R20.reuse, 0x5000, RZ ;  /* 0x0000500014257810 */ /* 0x040fe40007fbe0ff */
[----:B------:R-:W-:Y:S02]  /*dcc0*/  IADD3 R25, P4, R20, 0x6000, RZ ;  /* 0x0000600014197810 */ /* 0x000fe40007f9e0ff */
[----:B------:R-:W-:Y:S02]  /*dcd0*/  LOP3.LUT P0, RZ, R224, 0x3, RZ, 0xc0, !PT ;  /* 0x00000003e0ff7812 */ /* 0x000fe4000780c0ff */
[----:B------:R-:W-:Y:S02]  /*dce0*/  IADD3 R7, P2, R20, 0x7000, RZ ;  /* 0x0000700014077810 */ /* 0x000fe40007f5e0ff */
[----:B------:R-:W-:Y:S01]  /*dcf0*/  LOP3.LUT R32, R32, R33, RZ, 0x3c, !PT ;  /* 0x0000002120207212 */ /* 0x000fe200078e3cff */
[----:B------:R-:W-:Y:S01]  /*dd00*/  IMAD.X R33, RZ, RZ, R21, P3 ;  /* 0x000000ffff217224 */ /* 0x000fe200018e0615 */
[----:B------:R-:W-:-:S02]  /*dd10*/  LOP3.LUT R4, R6, R9, RZ, 0x3c, !PT ;  /* 0x0000000906047212 */ /* 0x000fc400078e3cff */
[----:B------:R-:W-:Y:S02]  /*dd20*/  LOP3.LUT R44, R45, 0x380, RZ, 0xc0, !PT ;  /* 0x000003802d2c7812 */ /* 0x000fe400078ec0ff */
[----:B------:R-:W-:Y:S02]  /*dd30*/  LOP3.LUT R36, R37, 0x380, RZ, 0xc0, !PT ;  /* 0x0000038025247812 */ /* 0x000fe400078ec0ff */
[----:B------:R-:W-:Y:S02]  /*dd40*/  LOP3.LUT R24, R25, 0x380, RZ, 0xc0, !PT ;  /* 0x0000038019187812 */ /* 0x000fe400078ec0ff */
[-C--:B------:R-:W-:Y:S02]  /*dd50*/  ISETP.GE.OR P3, PT, R11, R48.reuse, P0 ;  /* 0x000000300b00720c */ /* 0x080fe40000766670 */
[----:B------:R-:W-:Y:S02]  /*dd60*/  LOP3.LUT R9, R20, 0x380, RZ, 0xc0, !PT ;  /* 0x0000038014097812 */ /* 0x000fe400078ec0ff */
[----:B------:R-:W-:Y:S01]  /*dd70*/  ISETP.GE.OR P0, PT, R5, R48, P0 ;  /* 0x000000300500720c */ /* 0x000fe20000706670 */
[----:B------:R-:W-:Y:S01]  /*dd80*/  IMAD.X R5, RZ, RZ, R21, P1 ;  /* 0x000000ffff057224 */ /* 0x000fe200008e0615 */
[----:B------:R-:W-:-:S02]  /*dd90*/  LOP3.LUT R6, R7, 0x380, RZ, 0xc0, !PT ;  /* 0x0000038007067812 */ /* 0x000fc400078ec0ff */
[----:B------:R-:W-:Y:S02]  /*dda0*/  SHF.R.U64 R44, R44, 0x3, RZ ;  /* 0x000000032c2c7819 */ /* 0x000fe400000012ff */
[----:B------:R-:W-:Y:S02]  /*ddb0*/  SHF.R.U64 R36, R36, 0x3, RZ ;  /* 0x0000000324247819 */ /* 0x000fe400000012ff */
[----:B------:R-:W-:Y:S01]  /*ddc0*/  SHF.R.U64 R24, R24, 0x3, RZ ;  /* 0x0000000318187819 */ /* 0x000fe200000012ff */
[----:B------:R-:W-:Y:S01]  /*ddd0*/  @!P3 STG.E desc[UR6][R54.64], R0 ;  /* 0x000000003600b986 */ /* 0x000fe2000c101906 */
[----:B------:R-:W-:Y:S02]  /*dde0*/  SHF.R.U64 R9, R9, 0x3, RZ ;  /* 0x0000000309097819 */ /* 0x000fe400000012ff */
[----:B------:R-:W-:Y:S01]  /*ddf0*/  SHF.R.U64 R6, R6, 0x3, RZ ;  /* 0x0000000306067819 */ /* 0x000fe200000012ff */
[----:B------:R1:W-:Y:S01]  /*de00*/  @!P0 STG.E desc[UR6][R54.64+0x20], R3 ;  /* 0x0000200336008986 */ /* 0x0003e2000c101906 */
[----:B------:R-:W-:Y:S01]  /*de10*/  LOP3.LUT R44, R44, R45, RZ, 0x3c, !PT ;  /* 0x0000002d2c2c7212 */ /* 0x000fe200078e3cff */
[--C-:B------:R-:W-:Y:S01]  /*de20*/  IMAD.X R45, RZ, RZ, R21.reuse, P6 ;  /* 0x000000ffff2d7224 */ /* 0x100fe200030e0615 */
[----:B------:R-:W-:Y:S01]  /*de30*/  LOP3.LUT R36, R36, R37, RZ, 0x3c, !PT ;  /* 0x0000002524247212 */ /* 0x000fe200078e3cff */
[--C-:B------:R-:W-:Y:S01]  /*de40*/  IMAD.X R37, RZ, RZ, R21.reuse, P5 ;  /* 0x000000ffff257224 */ /* 0x100fe200028e0615 */
[----:B------:R-:W-:Y:S01]  /*de50*/  LOP3.LUT R24, R24, R25, RZ, 0x3c, !PT ;  /* 0x0000001918187212 */ /* 0x000fe200078e3cff */
[----:B------:R-:W-:Y:S01]  /*de60*/  IMAD.X R25, RZ, RZ, R21, P4 ;  /* 0x000000ffff197224 */ /* 0x000fe200020e0615 */
[----:B------:R-:W-:Y:S01]  /*de70*/  LOP3.LUT R20, R9, R20, RZ, 0x3c, !PT ;  /* 0x0000001409147212 */ /* 0x000fe200078e3cff */
[----:B------:R-:W5:Y:S01]  /*de80*/  LD.E.128 R32, desc[UR6][R32.64] ;  /* 0x0000000620207980 */ /* 0x000f62000c101d00 */
[----:B------:R-:W-:-:S02]  /*de90*/  IADD3.X R9, RZ, R21, RZ, P2, !PT ;  /* 0x00000015ff097210 */ /* 0x000fc400017fe4ff */
[----:B------:R-:W-:Y:S01]  /*dea0*/  LOP3.LUT R8, R6, R7, RZ, 0x3c, !PT ;  /* 0x0000000706087212 */ /* 0x000fe200078e3cff */
[----:B------:R2:W5:Y:S01]  /*deb0*/  LD.E.128 R40, desc[UR6][R20.64] ;  /* 0x0000000614287980 */ /* 0x000562000c101d00 */
[--C-:B------:R-:W-:Y:S01]  /*dec0*/  SHF.R.S32.HI R53, RZ, 0x1f, R17.reuse ;  /* 0x0000001fff357819 */ /* 0x100fe20000011411 */
[----:B-1----:R-:W-:Y:S02]  /*ded0*/  IMAD R3, R31, UR4, RZ ;  /* 0x000000041f037c24 */ /* 0x002fe4000f8e02ff */
[----:B------:R-:W5:Y:S01]  /*dee0*/  LD.E.128 R12, desc[UR6][R12.64] ;  /* 0x000000060c0c7980 */ /* 0x000f62000c101d00 */
[----:B------:R-:W-:-:S03]  /*def0*/  IMAD.MOV.U32 R52, RZ, RZ, R17 ;  /* 0x000000ffff347224 */ /* 0x000fc600078e0011 */
[----:B------:R-:W5:Y:S04]  /*df00*/  LD.E.128 R4, desc[UR6][R4.64] ;  /* 0x0000000604047980 */ /* 0x000f68000c101d00 */
[----:B------:R-:W5:Y:S04]  /*df10*/  LD.E.128 R44, desc[UR6][R44.64] ;  /* 0x000000062c2c7980 */ /* 0x000f68000c101d00 */
[----:B------:R-:W5:Y:S04]  /*df20*/  LD.E.128 R36, desc[UR6][R36.64] ;  /* 0x0000000624247980 */ /* 0x000f68000c101d00 */
[----:B------:R-:W5:Y:S04]  /*df30*/  LD.E.128 R24, desc[UR6][R24.64] ;  /* 0x0000000618187980 */ /* 0x000f68000c101d00 */
[----:B------:R-:W5:Y:S01]  /*df40*/  LD.E.128 R8, desc[UR6][R8.64] ;  /* 0x0000000608087980 */ /* 0x000f62000c101d00 */
[----:B------:R-:W-:Y:S01]  /*df50*/  @!PT LDS RZ, [RZ] ;  /* 0x00000000fffff984 */ /* 0x000fe20000000800 */
[----:B------:R-:W-:Y:S01]  /*df60*/  @!PT LDS RZ, [RZ] ;  /* 0x00000000fffff984 */ /* 0x000fe20000000800 */
[----:B------:R-:W-:Y:S01]  /*df70*/  @!PT LDS RZ, [RZ] ;  /* 0x00000000fffff984 */ /* 0x000fe20000000800 */
[----:B------:R-:W-:Y:S01]  /*df80*/  @!PT LDS RZ, [RZ] ;  /* 0x00000000fffff984 */ /* 0x000fe20000000800 */
[----:B------:R1:W-:Y:S06]  /*df90*/  MEMBAR.ALL.CTA ;  /* 0x0000000000007992 */ /* 0x0003ec0000008000 */
[----:B-1----:R-:W1:Y:S01]  /*dfa0*/  FENCE.VIEW.ASYNC.S ;  /* 0x00000000000073c6 */ /* 0x002e620000000000 */
[----:B--2---:R-:W-:-:S04]  /*dfb0*/  IMAD.WIDE.U32 R20, R30, UR4, R52 ;  /* 0x000000041e147c25 */ /* 0x004fc8000f8e0034 */
[----:B------:R-:W-:Y:S01]  /*dfc0*/  IMAD R3, R30, UR5, R3 ;  /* 0x000000051e037c24 */ /* 0x000fe2000f8e0203 */
[----:B------:R-:W-:Y:S01]  /*dfd0*/  ULDC.64 UR4, c[0x0][0xae0] ;  /* 0x0002b80000047ab9 */ /* 0x000fe20000000a00 */
[----:B------:R-:W-:Y:S02]  /*dfe0*/  IMAD R48, R221, -0x80, R48 ;  /* 0xffffff80dd307824 */ /* 0x000fe400078e0230 */
[----:B------:R-:W-:Y:S02]  /*dff0*/  IMAD.IADD R21, R21, 0x1, R3 ;  /* 0x0000000115157824 */ /* 0x000fe400078e0203 */
[----:B------:R-:W-:Y:S02]  /*e000*/  IMAD R23, R19, UR4, RZ ;  /* 0x0000000413177c24 */ /* 0x000fe4000f8e02ff */
[C---:B------:R-:W-:Y:S01]  /*e010*/  VIADD R0, R18.reuse, 0x20 ;  /* 0x0000002012007836 */ /* 0x040fe20000000000 */
[----:B------:R-:W-:Y:S01]  /*e020*/  ISETP.GE.AND P2, PT, R18, R48, PT ;  /* 0x000000301200720c */ /* 0x000fe20003f46270 */
[----:B------:R-:W-:-:S02]  /*e030*/  IMAD R23, R220, UR5, R23 ;  /* 0x00000005dc177c24 */ /* 0x000fc4000f8e0217 */
[----:B------:R-:W-:Y:S01]  /*e040*/  IMAD.WIDE.U32 R20, R220, UR4, R20 ;  /* 0x00000004dc147c25 */ /* 0x000fe2000f8e0014 */
[----:B------:R-:W-:Y:S01]  /*e050*/  ULDC.64 UR4, c[0x0][0xae8] ;  /* 0x0002ba0000047ab9 */ /* 0x000fe20000000a00 */
[-C--:B------:R-:W-:Y:S02]  /*e060*/  ISETP.GE.AND P4, PT, R0, R48.reuse, PT ;  /* 0x000000300000720c */ /* 0x080fe40003f86270 */
[----:B------:R-:W-:Y:S02]  /*e070*/  VIADD R3, R18, 0x40 ;  /* 0x0000004012037836 */ /* 0x000fe40000000000 */
[----:B------:R-:W-:Y:S02]  /*e080*/  IMAD R0, R222, UR4, RZ ;  /* 0x00000004de007c24 */ /* 0x000fe4000f8e02ff */
[----:B0-----:R-:W-:Y:S02]  /*e090*/  VIADD R28, R28, 0x34820 ;  /* 0x000348201c1c7836 */ /* 0x001fe40000000000 */
[----:B------:R-:W-:Y:S01]  /*e0a0*/  VIADD R19, R18, 0x60 ;  /* 0x0000006012137836 */ /* 0x000fe20000000000 */
[----:B------:R-:W-:Y:S01]  /*e0b0*/  ISETP.GE.AND P0, PT, R3, R48, PT ;  /* 0x000000300300720c */ /* 0x000fe20003f06270 */
[----:B------:R-:W-:-:S02]  /*e0c0*/  IMAD.IADD R21, R21, 0x1, R23 ;  /* 0x0000000115157824 */ /* 0x000fc400078e0217 */
[----:B------:R-:W-:Y:S01]  /*e0d0*/  IMAD R3, R29, UR5, R0 ;  /* 0x000000051d037c24 */ /* 0x000fe2000f8e0200 */
[----:B------:R-:W-:Y:S02]  /*e0e0*/  PRMT R0, RZ, 0x654, R28 ;  /* 0x00000654ff007816 */ /* 0x000fe4000000001c */
[----:B------:R-:W-:Y:S01]  /*e0f0*/  ISETP.GE.AND P1, PT, R19, R48, PT ;  /* 0x000000301300720c */ /* 0x000fe20003f26270 */
[----:B------:R-:W-:Y:S01]  /*e100*/  IMAD.WIDE.U32 R30, R29, UR4, R20 ;  /* 0x000000041d1e7c25 */ /* 0x000fe2000f8e0014 */
[--C-:B------:R-:W-:Y:S01]  /*e110*/  SHF.R.S32.HI R19, RZ, 0x1f, R18.reuse ;  /* 0x0000001fff137819 */ /* 0x100fe20000011412 */
[----:B-1----:R0:W-:Y:S01]  /*e120*/  SYNCS.ARRIVE.TRANS64.RED.A1T0 RZ, [R0+URZ], RZ ;  /* 0x000000ff00ff79a7 */ /* 0x0021e2000810043f */
[----:B------:R-:W-:Y:S01]  /*e130*/  BSSY B1, `(.L_x_281) ;  /* 0x0000015000017945 */ /* 0x000fe20003800000 */
[----:B------:R-:W-:Y:S02]  /*e140*/  IMAD.IADD R23, R31, 0x1, R3 ;  /* 0x000000011f177824 */ /* 0x000fe400078e0203 */
[----:B------:R-:W-:Y:S01]  /*e150*/  IMAD.WIDE R28, R221, 0x80, R18 ;  /* 0x00000080dd1c7825 */ /* 0x000fe200078e0212 */
[----:B------:R-:W-:Y:S06]  /*e160*/  @P2 BRA `(.L_x_282) ;  /* 0x0000000000442947 */ /* 0x000fec0003800000 */
[----:B------:R-:W-:Y:S01]  /*e170*/  ULDC.64 UR4, c[0x0][0xad8] ;  /* 0x0002b60000047ab9 */ /* 0x000fe20000000a00 */
[----:B------:R-:W-:Y:S01]  /*e180*/  IMAD.MOV.U32 R20, RZ, RZ, R30 ;  /* 0x000000ffff147224 */ /* 0x000fe200078e001e */
[----:B0-----:R-:W-:Y:S01]  /*e190*/  IADD3 R0, R17, 0x40, RZ ;  /* 0x0000004011007810 */ /* 0x001fe20007ffe0ff */
[----:B------:R-:W-:Y:S01]  /*e1a0*/  IMAD.MOV.U32 R21, RZ, RZ, R23 ;  /* 0x000000ffff157224 */ /* 0x000fe200078e0017 */
[----:B------:R-:W-:Y:S01]  /*e1b0*/  ULDC.64 UR6, c[0x0][0xa80] ;  /* 0x0002a00000067ab9 */ /* 0x000fe20000000a00 */
[----:B------:R-:W-:Y:S01]  /*e1c0*/  IMAD R3, R29, UR4, RZ ;  /* 0x000000041d037c24 */ /* 0x000fe2000f8e02ff */
[----:B------:R-:W-:Y:S01]  /*e1d0*/  ULDC.64 UR8, c[0x0][0x208] ;  /* 0x0000820000087ab9 */ /* 0x000fe20000000a00 */
[C---:B------:R-:W-:Y:S01]  /*e1e0*/  IMAD.WIDE.U32 R20, R28.reuse, UR4, R20 ;  /* 0x000000041c147c25 */ /* 0x040fe2000f8e0014 */
[----:B------:R-:W-:Y:S02]  /*e1f0*/  ULDC UR4, c[0x0][0xa8c] ;  /* 0x0002a30000047ab9 */ /* 0x000fe40000000800 */
[----:B------:R-:W-:Y:S01]  /*e200*/  ISETP.GE.AND P2, PT, R17, UR4, PT ;  /* 0x0000000411007c0c */ /* 0x000fe2000bf46270 */
[----:B------:R-:W-:Y:S01]  /*e210*/  IMAD R3, R28, UR5, R3 ;  /* 0x000000051c037c24 */ /* 0x000fe2000f8e0203 */
[----:B------:R-:W-:-:S02]  /*e220*/  ISETP.GE.AND P3, PT, R0, UR4, PT ;  /* 0x0000000400007c0c */ /* 0x000fc4000bf66270 */
[----:B------:R-:W-:Y:S01]  /*e230*/  LEA R52, P5, R20, UR6, 0x1 ;  /* 0x0000000614347c11 */ /* 0x000fe2000f8a08ff */
[----:B------:R-:W-:-:S05]  /*e240*/  IMAD.IADD R3, R21, 0x1, R3 ;  /* 0x0000000115037824 */ /* 0x000fca00078e0203 */
[----:B------:R-:W-:-:S05]  /*e250*/  LEA.HI.X R53, R20, UR7, R3, 0x1, P5 ;  /* 0x0000000714357c11 */ /* 0x000fca000a8f0c03 */
[----:B-----5:R1:W-:Y:S04]  /*e260*/  @!P2 STG.E.128 desc[UR8][R52.64], R40 ;  /* 0x000000283400a986 */ /* 0x0203e8000c101d08 */
[----:B------:R1:W-:Y:S02]  /*e270*/  @!P3 STG.E.128 desc[UR8][R52.64+0x80], R44 ;  /* 0x0000802c3400b986 */ /* 0x0003e4000c101d08 */
.L_x_282:
[----:B------:R-:W-:Y:S05]  /*e280*/  BSYNC B1 ;  /* 0x0000000000017941 */ /* 0x000fea0003800000 */
.L_x_281:
[----:B------:R-:W-:Y:S04]  /*e290*/  BSSY B1, `(.L_x_283) ;  /* 0x0000015000017945 */ /* 0x000fe80003800000 */
[----:B------:R-:W-:Y:S05]  /*e2a0*/  @P4 BRA `(.L_x_284) ;  /* 0x00000000004c4947 */ /* 0x000fea0003800000 */
[----:B------:R-:W-:Y:S01]  /*e2b0*/  IADD3 R3, P2, R28, 0x20, RZ ;  /* 0x000000201c037810 */ /* 0x000fe20007f5e0ff */
[----:B------:R-:W-:Y:S01]  /*e2c0*/  ULDC.64 UR4, c[0x0][0xad8] ;  /* 0x0002b60000047ab9 */ /* 0x000fe20000000a00 */
[----:B------:R-:W-:Y:S01]  /*e2d0*/  IMAD.MOV.U32 R20, RZ, RZ, R30 ;  /* 0x000000ffff147224 */ /* 0x000fe200078e001e */
[----:B------:R-:W-:Y:S01]  /*e2e0*/  ULDC.64 UR6, c[0x0][0xa80] ;  /* 0x0002a00000067ab9 */ /* 0x000fe20000000a00 */
[----:B------:R-:W-:Y:S01]  /*e2f0*/  IMAD.MOV.U32 R21, RZ, RZ, R23 ;  /* 0x000000ffff157224 */ /* 0x000fe200078e0017 */
[----:B------:R-:W-:Y:S01]  /*e300*/  ULDC.64 UR8, c[0x0][0x208] ;  /* 0x0000820000087ab9 */ /* 0x000fe20000000a00 */
[----:B0-----:R-:W-:Y:S02]  /*e310*/  IMAD.X R0, RZ, RZ, R29, P2 ;  /* 0x000000ffff007224 */ /* 0x001fe400010e061d */
[----:B-1---5:R-:W-:Y:S02]  /*e320*/  VIADD R40, R17, 0x40 ;  /* 0x0000004011287836 */ /* 0x022fe40000000000 */
[----:B------:R-:W-:-:S02]  /*e330*/  IMAD R0, R0, UR4, RZ ;  /* 0x0000000400007c24 */ /* 0x000fc4000f8e02ff */
[----:B------:R-:W-:Y:S01]  /*e340*/  IMAD.WIDE.U32 R20, R3, UR4, R20 ;  /* 0x0000000403147c25 */ /* 0x000fe2000f8e0014 */
[----:B------:R-:W-:Y:S02]  /*e350*/  ULDC UR4, c[0x0][0xa8c] ;  /* 0x0002a30000047ab9 */ /* 0x000fe40000000800 */
[----:B------:R-:W-:Y:S01]  /*e360*/  ISETP.GE.AND P3, PT, R17, UR4, PT ;  /* 0x0000000411007c0c */ /* 0x000fe2000bf66270 */
[----:B------:R-:W-:Y:S01]  /*e370*/  IMAD R3, R3, UR5, R0 ;  /* 0x0000000503037c24 */ /* 0x000fe2000f8e0200 */
[----:B------:R-:W-:Y:S02]  /*e380*/  ISETP.GE.AND P4, PT, R40, UR4, PT ;  /* 0x0000000428007c0c */ /* 0x000fe4000bf86270 */
[----:B------:R-:W-:Y:S01]  /*e390*/  LEA R40, P2, R20, UR6, 0x1 ;  /* 0x0000000614287c11 */ /* 0x000fe2000f8408ff */
[----:B------:R-:W-:-:S05]  /*e3a0*/  IMAD.IADD R3, R21, 0x1, R3 ;  /* 0x0000000115037824 */ /* 0x000fca00078e0203 */
[----:B------:R-:W-:-:S05]  /*e3b0*/  LEA.HI.X R41, R20, UR7, R3, 0x1, P2 ;  /* 0x0000000714297c11 */ /* 0x000fca00090f0c03 */
[----:B------:R2:W-:Y:S04]  /*e3c0*/  @!P3 STG.E.128 desc[UR8][R40.64], R32 ;  /* 0x000000202800b986 */ /* 0x0005e8000c101d08 */
[----:B------:R2:W-:Y:S02]  /*e3d0*/  @!P4 STG.E.128 desc[UR8][R40.64+0x80], R36 ;  /* 0x000080242800c986 */ /* 0x0005e4000c101d08 */
.L_x_284:
[----:B------:R-:W-:Y:S05]  /*e3e0*/  BSYNC B1 ;  /* 0x0000000000017941 */ /* 0x000fea0003800000 */
.L_x_283:
[----:B------:R-:W-:Y:S04]  /*e3f0*/  BSSY B1, `(.L_x_285) ;  /* 0x0000015000017945 */ /* 0x000fe80003800000 */
[----:B------:R-:W-:Y:S05]  /*e400*/  @P0 BRA `(.L_x_286) ;  /* 0x00000000004c0947 */ /* 0x000fea0003800000 */
[----:B------:R-:W-:Y:S01]  /*e410*/  IADD3 R3, P0, R28, 0x40, RZ ;  /* 0x000000401c037810 */ /* 0x000fe20007f1e0ff */
[----:B------:R-:W-:Y:S01]  /*e420*/  ULDC.64 UR4, c[0x0][0xad8] ;  /* 0x0002b60000047ab9 */ /* 0x000fe20000000a00 */
[----:B------:R-:W-:Y:S01]  /*e430*/  IMAD.MOV.U32 R20, RZ, RZ, R30 ;  /* 0x000000ffff147224 */ /* 0x000fe200078e001e */
[----:B------:R-:W-:Y:S01]  /*e440*/  ULDC.64 UR6, c[0x0][0xa80] ;  /* 0x0002a00000067ab9 */ /* 0x000fe20000000a00 */
[----:B0-----:R-:W-:Y:S01]  /*e450*/  IADD3.X R0, RZ, R29, RZ, P0, !PT ;  /* 0x0000001dff007210 */ /* 0x001fe200007fe4ff */
[----:B------:R-:W-:Y:S01]  /*e460*/  IMAD.MOV.U32 R21, RZ, RZ, R23 ;  /* 0x000000ffff157224 */ /* 0x000fe200078e0017 */
[----:B------:R-:W-:Y:S01]  /*e470*/  ULDC.64 UR8, c[0x0][0x208] ;  /* 0x0000820000087ab9 */ /* 0x000fe20000000a00 */
[----:B--2--5:R-:W-:Y:S02]  /*e480*/  VIADD R32, R17, 0x40 ;  /* 0x0000004011207836 */ /* 0x024fe40000000000 */
[----:B------:R-:W-:Y:S02]  /*e490*/  IMAD R0, R0, UR4, RZ ;  /* 0x0000000400007c24 */ /* 0x000fe4000f8e02ff */
[----:B------:R-:W-:Y:S01]  /*e4a0*/  IMAD.WIDE.U32 R20, R3, UR4, R20 ;  /* 0x0000000403147c25 */ /* 0x000fe2000f8e0014 */
[----:B------:R-:W-:-:S02]  /*e4b0*/  ULDC UR4, c[0x0][0xa8c] ;  /* 0x0002a30000047ab9 */ /* 0x000fc40000000800 */
        /* <DEDUP_REMOVED lines=8> */
.L_x_286:
[----:B------:R-:W-:Y:S05]  /*e540*/  BSYNC B1 ;  /* 0x0000000000017941 */ /* 0x000fea0003800000 */
.L_x_285:
[----:B------:R-:W-:Y:S05]  /*e550*/  @P1 BRA `(.L_x_287) ;  /* 0x0000000800f41947 */ /* 0x000fea0003800000 */
[----:B------:R-:W-:Y:S01]  /*e560*/  IADD3 R3, P0, R28, 0x60, RZ ;  /* 0x000000601c037810 */ /* 0x000fe20007f1e0ff */
[----:B------:R-:W-:Y:S01]  /*e570*/  ULDC.64 UR6, c[0x0][0xad8] ;  /* 0x0002b60000067ab9 */ /* 0x000fe20000000a00 */
[----:B---3-5:R-:W-:Y:S01]  /*e580*/  IMAD.MOV.U32 R12, RZ, RZ, R30 ;  /* 0x000000ffff0c7224 */ /* 0x028fe200078e001e */
[C---:B0-----:R-:W-:Y:S01]  /*e590*/  IADD3 R0, R17.reuse, 0x40, RZ ;  /* 0x0000004011007810 */ /* 0x041fe20007ffe0ff */
[----:B------:R-:W-:Y:S01]  /*e5a0*/  IMAD.MOV.U32 R13, RZ, RZ, R23 ;  /* 0x000000ffff0d7224 */ /* 0x000fe200078e0017 */
[----:B------:R-:W-:Y:S01]  /*e5b0*/  ULDC UR4, c[0x0][0xa8c] ;  /* 0x0002a30000047ab9 */ /* 0x000fe20000000800 */
[----:B------:R-:W-:Y:S01]  /*e5c0*/  IMAD.X R28, RZ, RZ, R29, P0 ;  /* 0x000000ffff1c7224 */ /* 0x000fe200000e061d */
[----:B------:R-:W-:Y:S01]  /*e5d0*/  ISETP.GE.AND P1, PT, R17, UR4, PT ;  /* 0x0000000411007c0c */ /* 0x000fe2000bf26270 */
[----:B------:R-:W-:Y:S01]  /*e5e0*/  IMAD.WIDE.U32 R12, R3, UR6, R12 ;  /* 0x00000006030c7c25 */ /* 0x000fe2000f8e000c */
[----:B------:R-:W-:-:S03]  /*e5f0*/  ULDC.64 UR8, c[0x0][0x208] ;  /* 0x0000820000087ab9 */ /* 0x000fc60000000a00 */
[----:B------:R-:W-:-:S04]  /*e600*/  IMAD R28, R28, UR6, RZ ;  /* 0x000000061c1c7c24 */ /* 0x000fc8000f8e02ff */
[----:B------:R-:W-:Y:S01]  /*e610*/  IMAD R3, R3, UR7, R28 ;  /* 0x0000000703037c24 */ /* 0x000fe2000f8e021c */
[----:B------:R-:W-:Y:S02]  /*e620*/  ULDC.64 UR6, c[0x0][0xa80] ;  /* 0x0002a00000067ab9 */ /* 0x000fe40000000a00 */
[----:B------:R-:W-:Y:S01]  /*e630*/  LEA R14, P0, R12, UR6, 0x1 ;  /* 0x000000060c0e7c11 */ /* 0x000fe2000f8008ff */
[----:B------:R-:W-:-:S05]  /*e640*/  IMAD.IADD R3, R13, 0x1, R3 ;  /* 0x000000010d037824 */ /* 0x000fca00078e0203 */
[----:B------:R-:W-:Y:S02]  /*e650*/  LEA.HI.X R15, R12, UR7, R3, 0x1, P0 ;  /* 0x000000070c0f7c11 */ /* 0x000fe400080f0c03 */
[----:B------:R-:W-:-:S03]  /*e660*/  ISETP.GE.AND P0, PT, R0, UR4, PT ;  /* 0x0000000400007c0c */ /* 0x000fc6000bf06270 */
[----:B------:R4:W-:Y:S10]  /*e670*/  @!P1 STG.E.128 desc[UR8][R14.64], R4 ;  /* 0x000000040e009986 */ /* 0x0009f4000c101d08 */
[----:B------:R-:W-:Y:S05]  /*e680*/  @P0 BRA `(.L_x_287) ;  /* 0x0000000800a80947 */ /* 0x000fea0003800000 */
[----:B------:R-:W-:Y:S02]  /*e690*/  ULDC.64 UR4, c[0x0][0x208] ;  /* 0x0000820000047ab9 */ /* 0x000fe40000000a00 */
[----:B------:R0:W-:Y:S01]  /*e6a0*/  STG.E.128 desc[UR4][R14.64+0x80], R8 ;  /* 0x000080080e007986 */ /* 0x0001e2000c101d04 */
[----:B------:R-:W-:Y:S05]  /*e6b0*/  BRA `(.L_x_287) ;  /* 0x00000008009c7947 */ /* 0x000fea0003800000 */
.L_x_279:
[----:B------:R-:W2:Y:S01]  /*e6c0*/  LDC.64 R6, c[0x0][0xbd8] ;  /* 0x0002f600ff067b82 */ /* 0x000ea20000000a00 */
[C---:B------:R-:W-:Y:S01]  /*e6d0*/  IMAD.SHL.U32 R5, R23.reuse, 0x4, RZ ;  /* 0x0000000417057824 */ /* 0x040fe200078e00ff */
[----:B------:R-:W-:Y:S01]  /*e6e0*/  SHF.L.U64.HI R8, R23, 0x2, R222 ;  /* 0x0000000217087819 */ /* 0x000fe200000102de */
[----:B------:R-:W-:Y:S01]  /*e6f0*/  ULDC.64 UR4, c[0x0][0xbe0] ;  /* 0x0002f80000047ab9 */ /* 0x000fe20000000a00 */
[----:B------:R-:W-:Y:S01]  /*e700*/  IMAD.MOV.U32 R3, RZ, RZ, RZ ;  /* 0x000000ffff037224 */ /* 0x000fe200078e00ff */
[----:B------:R-:W-:-:S03]  /*e710*/  ULDC.64 UR6, c[0x0][0x208] ;  /* 0x0000820000067ab9 */ /* 0x000fc60000000a00 */
[----:B------:R-:W3:Y:S01]  /*e720*/  LDC R0, c[0x0][0xa88] ;  /* 0x0002a200ff007b82 */ /* 0x000ee20000000800 */
[----:B--2---:R-:W-:Y:S02]  /*e730*/  ISETP.NE.U32.AND P0, PT, R6, RZ, PT ;  /* 0x000000ff0600720c */ /* 0x004fe40003f05070 */
[----:B------:R-:W-:Y:S02]  /*e740*/  IADD3 R6, P1, R5, R6, RZ ;  /* 0x0000000605067210 */ /* 0x000fe40007f3e0ff */
[----:B------:R-:W-:-:S03]  /*e750*/  ISETP.NE.AND.EX P0, PT, R7, RZ, PT, P0 ;  /* 0x000000ff0700720c */ /* 0x000fc60003f05300 */
[----:B------:R-:W-:Y:S01]  /*e760*/  IMAD.X R7, R8, 0x1, R7, P1 ;  /* 0x0000000108077824 */ /* 0x000fe200008e0607 */
[----:B------:R-:W-:-:S04]  /*e770*/  ISETP.NE.U32.AND P1, PT, RZ, UR4, PT ;  /* 0x00000004ff007c0c */ /* 0x000fc8000bf25070 */
[----:B------:R-:W-:-:S05]  /*e780*/  ISETP.NE.AND.EX P1, PT, RZ, UR5, PT, P1 ;  /* 0x00000005ff007c0c */ /* 0x000fca000bf25310 */
[----:B------:R2:W5:Y:S08]  /*e790*/  @P0 LDG.E R3, desc[UR6][R6.64] ;  /* 0x0000000606030981 */ /* 0x000570000c1e1900 */
[----:B------:R-:W-:-:S04]  /*e7a0*/  @P1 IADD3 R4, P2, R5, UR4, RZ ;  /* 0x0000000405041c10 */ /* 0x000fc8000ff5e0ff */
[----:B------:R-:W-:Y:S02]  /*e7b0*/  @P1 IADD3.X R5, R8, UR5, RZ, P2, !PT ;  /* 0x0000000508051c10 */ /* 0x000fe400097fe4ff */
[----:B------:R-:W-:-:S03]  /*e7c0*/  ISETP.GE.AND P2, PT, R229, 0x80, PT ;  /* 0x00000080e500780c */ /* 0x000fc60003f46270 */
[----:B---3--:R2:W5:Y:S01]  /*e7d0*/  @P1 LDG.E R0, desc[UR6][R4.64] ;  /* 0x0000000604001981 */ /* 0x008562000c1e1900 */
[----:B------:R-:W-:Y:S09]  /*e7e0*/  @P1 BRA `(.L_x_288) ;  /* 0x0000000000141947 */ /* 0x000ff20003800000 */
[----:B------:R-:W-:Y:S05]  /*e7f0*/  @!P0 BRA `(.L_x_288) ;  /* 0x0000000000108947 */ /* 0x000fea0003800000 */
[----:B------:R-:W-:Y:S02]  /*e800*/  ULDC.64 UR4, c[0x0][0x208] ;  /* 0x0000820000047ab9 */ /* 0x000fe40000000a00 */
[----:B--2---:R-:W2:Y:S04]  /*e810*/  LDG.E R5, desc[UR4][R6.64] ;  /* 0x0000000406057981 */ /* 0x004ea8000c1e1900 */
[----:B-----5:R-:W2:Y:S02]  /*e820*/  LDG.E R0, desc[UR4][R6.64+0x4] ;  /* 0x0000040406007981 */ /* 0x020ea4000c1e1900 */
[----:B--2---:R-:W-:-:S07]  /*e830*/  IMAD.IADD R0, R0, 0x1, -R5 ;  /* 0x0000000100007824 */ /* 0x004fce00078e0a05 */
.L_x_288:
[----:B------:R-:W-:Y:S01]  /*e840*/  BSSY B1, `(.L_x_289) ;  /* 0x000001e000017945 */ /* 0x000fe20003800000 */
[----:B------:R-:W-:Y:S02]  /*e850*/  SHF.R.S32.HI R9, RZ, 0x1f, R220 ;  /* 0x0000001fff097819 */ /* 0x000fe400000114dc */
[----:B------:R-:W-:Y:S02]  /*e860*/  SHF.R.S32.HI R10, RZ, 0x1f, R17 ;  /* 0x0000001fff0a7819 */ /* 0x000fe40000011411 */
[----:B------:R-:W-:Y:S02]  /*e870*/  SEL R23, R23, RZ, !P0 ;  /* 0x000000ff17177207 */ /* 0x000fe40004000000 */
[----:B------:R-:W-:Y:S02]  /*e880*/  SEL R222, R222, RZ, !P0 ;  /* 0x000000ffdede7207 */ /* 0x000fe40004000000 */
[----:B-----5:R-:W-:Y:S01]  /*e890*/  SHF.R.S32.HI R8, RZ, 0x1f, R3 ;  /* 0x0000001fff087819 */ /* 0x020fe20000011403 */
[----:B------:R-:W-:Y:S06]  /*e8a0*/  @P2 BRA `(.L_x_290) ;  /* 0x00000000005c2947 */ /* 0x000fec0003800000 */
[----:B--2---:R-:W2:Y:S02]  /*e8b0*/  S2R R4, SR_TID.X ;  /* 0x0000000000047919 */ /* 0x004ea40000002100 */
[----:B--2---:R-:W-:-:S04]  /*e8c0*/  IMAD R4, R221, 0x80, R4 ;  /* 0x00000080dd047824 */ /* 0x004fc800078e0204 */
[----:B------:R-:W-:-:S05]  /*e8d0*/  VIADD R5, R4, 0xffffff80 ;  /* 0xffffff8004057836 */ /* 0x000fca0000000000 */
[----:B------:R-:W-:-:S13]  /*e8e0*/  ISETP.GE.AND P0, PT, R5, R0, PT ;  /* 0x000000000500720c */ /* 0x000fda0003f06270 */
[----:B------:R-:W-:Y:S05]  /*e8f0*/  @P0 BRA `(.L_x_290) ;  /* 0x0000000000480947 */ /* 0x000fea0003800000 */
[----:B------:R-:W-:Y:S01]  /*e900*/  IADD3 R4, P0, R5, R3, RZ ;  /* 0x0000000305047210 */ /* 0x000fe20007f1e0ff */
[----:B------:R-:W-:Y:S01]  /*e910*/  ULDC.64 UR4, c[0x0][0xb70] ;  /* 0x0002dc0000047ab9 */ /* 0x000fe20000000a00 */
[----:B------:R-:W-:Y:S01]  /*e920*/  ULDC.64 UR6, c[0x0][0x208] ;  /* 0x0000820000067ab9 */ /* 0x000fe20000000a00 */
[----:B------:R-:W-:Y:S01]  /*e930*/  IMAD R7, R9, UR4, RZ ;  /* 0x0000000409077c24 */ /* 0x000fe2000f8e02ff */
[----:B------:R-:W-:-:S03]  /*e940*/  LEA.HI.X.SX32 R5, R5, R8, 0x1, P0 ;  /* 0x0000000805057211 */ /* 0x000fc600000f0eff */
[C---:B------:R-:W-:Y:S02]  /*e950*/  IMAD R7, R220.reuse, UR5, R7 ;  /* 0x00000005dc077c24 */ /* 0x040fe4000f8e0207 */
[----:B------:R-:W-:Y:S01]  /*e960*/  IMAD.WIDE.U32 R4, R220, UR4, R4 ;  /* 0x00000004dc047c25 */ /* 0x000fe2000f8e0004 */
[----:B------:R-:W-:-:S03]  /*e970*/  ULDC.64 UR4, c[0x0][0xb78] ;  /* 0x0002de0000047ab9 */ /* 0x000fc60000000a00 */
[----:B------:R-:W-:Y:S02]  /*e980*/  IMAD R6, R222, UR4, RZ ;  /* 0x00000004de067c24 */ /* 0x000fe4000f8e02ff */
[----:B------:R-:W-:Y:S02]  /*e990*/  IMAD.IADD R5, R5, 0x1, R7 ;  /* 0x0000000105057824 */ /* 0x000fe400078e0207 */
[C---:B------:R-:W-:Y:S02]  /*e9a0*/  IMAD R7, R23.reuse, UR5, R6 ;  /* 0x0000000517077c24 */ /* 0x040fe4000f8e0206 */
[----:B------:R-:W-:Y:S01]  /*e9b0*/  IMAD.WIDE.U32 R4, R23, UR4, R4 ;  /* 0x0000000417047c25 */ /* 0x000fe2000f8e0004 */
[----:B------:R-:W-:-:S03]  /*e9c0*/  ULDC.64 UR4, c[0x0][0xb40] ;  /* 0x0002d00000047ab9 */ /* 0x000fc60000000a00 */
[----:B------:R-:W-:Y:S01]  /*e9d0*/  IMAD.IADD R5, R5, 0x1, R7 ;  /* 0x0000000105057824 */ /* 0x000fe200078e0207 */
[----:B------:R-:W-:-:S04]  /*e9e0*/  LEA R6, P0, R4, UR4, 0x2 ;  /* 0x0000000404067c11 */ /* 0x000fc8000f8010ff */
[----:B------:R-:W-:Y:S02]  /*e9f0*/  LEA.HI.X R7, R4, UR5, R5, 0x2, P0 ;  /* 0x0000000504077c11 */ /* 0x000fe400080f1405 */
[----:B------:R-:W-:-:S05]  /*ea00*/  MOV R5, 0xff800000 ;  /* 0xff80000000057802 */ /* 0x000fca0000000f00 */
[----:B------:R3:W-:Y:S02]  /*ea10*/  STG.E desc[UR6][R6.64], R5 ;  /* 0x0000000506007986 */ /* 0x0007e4000c101906 */
.L_x_290:
[----:B------:R-:W-:Y:S05]  /*ea20*/  BSYNC B1 ;  /* 0x0000000000017941 */ /* 0x000fea0003800000 */
.L_x_289:
[----:B------:R-:W-:Y:S01]  /*ea30*/  ULDC.64 UR4, c[0x0][0xaa0] ;  /* 0x0002a80000047ab9 */ /* 0x000fe20000000a00 */
[----:B--2---:R-:W-:Y:S01]  /*ea40*/  IMAD.MOV.U32 R4, RZ, RZ, R17 ;  /* 0x000000ffff047224 */ /* 0x004fe200078e0011 */
[----:B------:R-:W-:Y:S01]  /*ea50*/  BSSY B1, `(.L_x_291) ;  /* 0x000002d000017945 */ /* 0x000fe20003800000 */
[----:B---3--:R-:W-:Y:S02]  /*ea60*/  IMAD.MOV.U32 R5, RZ, RZ, R10 ;  /* 0x000000ffff057224 */ /* 0x008fe400078e000a */
[----:B------:R-:W-:Y:S02]  /*ea70*/  IMAD R6, R8, UR4, RZ ;  /* 0x0000000408067c24 */ /* 0x000fe4000f8e02ff */
[----:B------:R-:W-:-:S04]  /*ea80*/  IMAD.WIDE.U32 R4, R3, UR4, R4 ;  /* 0x0000000403047c25 */ /* 0x000fc8000f8e0004 */
[----:B------:R-:W-:Y:S01]  /*ea90*/  IMAD R3, R3, UR5, R6 ;  /* 0x0000000503037c24 */ /* 0x000fe2000f8e0206 */
[----:B------:R-:W-:Y:S01]  /*eaa0*/  ULDC.64 UR4, c[0x0][0xae0] ;  /* 0x0002b80000047ab9 */ /* 0x000fe20000000a00 */
[----:B------:R-:W-:Y:S02]  /*eab0*/  IMAD R7, R221, -0x80, R0 ;  /* 0xffffff80dd077824 */ /* 0x000fe400078e0200 */
[----:B------:R-:W-:Y:S02]  /*eac0*/  IMAD.IADD R5, R5, 0x1, R3 ;  /* 0x0000000105057824 */ /* 0x000fe400078e0203 */
[----:B------:R-:W-:Y:S01]  /*ead0*/  IMAD R3, R9, UR4, RZ ;  /* 0x0000000409037c24 */ /* 0x000fe2000f8e02ff */
[C---:B------:R-:W-:Y:S01]  /*eae0*/  ISETP.GE.AND P2, PT, R18.reuse, R7, PT ;  /* 0x000000071200720c */ /* 0x040fe20003f46270 */
[C---:B------:R-:W-:Y:S01]  /*eaf0*/  VIADD R6, R18.reuse, 0x20 ;  /* 0x0000002012067836 */ /* 0x040fe20000000000 */
[----:B------:R-:W-:Y:S01]  /*eb00*/  SHF.R.S32.HI R9, RZ, 0x1f, R18 ;  /* 0x0000001fff097819 */ /* 0x000fe20000011412 */
[----:B------:R-:W-:-:S02]  /*eb10*/  VIADD R0, R18, 0x40 ;  /* 0x0000004012007836 */ /* 0x000fc40000000000 */
[----:B------:R-:W-:Y:S01]  /*eb20*/  IMAD R3, R220, UR5, R3 ;  /* 0x00000005dc037c24 */ /* 0x000fe2000f8e0203 */
[-C--:B------:R-:W-:Y:S01]  /*eb30*/  ISETP.GE.AND P3, PT, R6, R7.reuse, PT ;  /* 0x000000070600720c */ /* 0x080fe20003f66270 */
[----:B------:R-:W-:Y:S01]  /*eb40*/  IMAD.WIDE.U32 R4, R220, UR4, R4 ;  /* 0x00000004dc047c25 */ /* 0x000fe2000f8e0004 */
[----:B------:R-:W-:Y:S01]  /*eb50*/  ULDC.64 UR4, c[0x0][0xae8] ;  /* 0x0002ba0000047ab9 */ /* 0x000fe20000000a00 */
[-C--:B------:R-:W-:Y:S02]  /*eb60*/  ISETP.GE.AND P1, PT, R0, R7.reuse, PT ;  /* 0x000000070000720c */ /* 0x080fe40003f26270 */
[----:B------:R-:W-:Y:S02]  /*eb70*/  VIADD R6, R18, 0x60 ;  /* 0x0000006012067836 */ /* 0x000fe40000000000 */
[----:B------:R-:W-:Y:S02]  /*eb80*/  IMAD.IADD R5, R5, 0x1, R3 ;  /* 0x0000000105057824 */ /* 0x000fe400078e0203 */
[----:B------:R-:W-:Y:S01]  /*eb90*/  IMAD R0, R222, UR4, RZ ;  /* 0x00000004de007c24 */ /* 0x000fe2000f8e02ff */
[----:B------:R-:W-:Y:S01]  /*eba0*/  ISETP.GE.AND P0, PT, R6, R7, PT ;  /* 0x000000070600720c */ /* 0x000fe20003f06270 */
[----:B------:R-:W-:-:S04]  /*ebb0*/  IMAD.WIDE.U32 R6, R23, UR4, R4 ;  /* 0x0000000417067c25 */ /* 0x000fc8000f8e0004 */
[----:B------:R-:W-:Y:S02]  /*ebc0*/  IMAD R3, R23, UR5, R0 ;  /* 0x0000000517037c24 */ /* 0x000fe4000f8e0200 */
[----:B------:R-:W-:-:S03]  /*ebd0*/  IMAD.MOV.U32 R8, RZ, RZ, R18 ;  /* 0x000000ffff087224 */ /* 0x000fc600078e0012 */
[----:B------:R-:W-:Y:S01]  /*ebe0*/  IADD3 R11, R7, R3, RZ ;  /* 0x00000003070b7210 */ /* 0x000fe20007ffe0ff */
[----:B------:R-:W-:Y:S01]  /*ebf0*/  IMAD.WIDE R8, R221, 0x80, R8 ;  /* 0x00000080dd087825 */ /* 0x000fe200078e0208 */
[----:B------:R-:W-:Y:S06]  /*ec00*/  @P2 BRA `(.L_x_292) ;  /* 0x0000000000442947 */ /* 0x000fec0003800000 */
[----:B------:R-:W-:Y:S01]  /*ec10*/  ULDC.64 UR4, c[0x0][0xad8] ;  /* 0x0002b60000047ab9 */ /* 0x000fe20000000a00 */
[----:B------:R-:W-:Y:S01]  /*ec20*/  IMAD.MOV.U32 R4, RZ, RZ, R6 ;  /* 0x000000ffff047224 */ /* 0x000fe200078e0006 */
[----:B------:R-:W-:Y:S01]  /*ec30*/  ULDC.64 UR6, c[0x0][0xa80] ;  /* 0x0002a00000067ab9 */ /* 0x000fe20000000a00 */
[----:B------:R-:W-:Y:S01]  /*ec40*/  IMAD.MOV.U32 R5, RZ, RZ, R11 ;  /* 0x000000ffff057224 */ /* 0x000fe200078e000b */
[----:B------:R-:W-:Y:S01]  /*ec50*/  ULDC.64 UR8, c[0x0][0x208] ;  /* 0x0000820000087ab9 */ /* 0x000fe20000000a00 */
[----:B------:R-:W-:Y:S02]  /*ec60*/  IMAD R3, R9, UR4, RZ ;  /* 0x0000000409037c24 */ /* 0x000fe4000f8e02ff */
[----:B------:R-:W-:Y:S02]  /*ec70*/  VIADD R0, R17, 0x40 ;  /* 0x0000004011007836 */ /* 0x000fe40000000000 */
        /* <DEDUP_REMOVED lines=8> */
[----:B------:R2:W-:Y:S04]  /*ed00*/  @!P4 STG.E.128 desc[UR8][R12.64], RZ ;  /* 0x000000ff0c00c986 */ /* 0x0005e8000c101d08 */
[----:B------:R2:W-:Y:S02]  /*ed10*/  @!P5 STG.E.128 desc[UR8][R12.64+0x80], RZ ;  /* 0x000080ff0c00d986 */ /* 0x0005e4000c101d08 */
.L_x_292:
[----:B------:R-:W-:Y:S05]  /*ed20*/  BSYNC B1 ;  /* 0x0000000000017941 */ /* 0x000fea0003800000 */
.L_x_291:
        /* <DEDUP_REMOVED lines=8> */
[----:B------:R-:W-:Y:S02]  /*edb0*/  IMAD.X R0, RZ, RZ, R9, P2 ;  /* 0x000000ffff007224 */ /* 0x000fe400010e0609 */
[----:B------:R-:W-:Y:S02]  /*edc0*/  VIADD R10, R17, 0x40 ;  /* 0x00000040110a7836 */ /* 0x000fe40000000000 */
[----:B------:R-:W-:-:S02]  /*edd0*/  IMAD R0, R0, UR4, RZ ;  /* 0x0000000400007c24 */ /* 0x000fc4000f8e02ff */
[----:B------:R-:W-:Y:S01]  /*ede0*/  IMAD.WIDE.U32 R4, R3, UR4, R4 ;  /* 0x0000000403047c25 */ /* 0x000fe2000f8e0004 */
[----:B------:R-:W-:Y:S02]  /*edf0*/  ULDC UR4, c[0x0][0xa8c] ;  /* 0x0002a30000047ab9 */ /* 0x000fe40000000800 */
[----:B------:R-:W-:Y:S01]  /*ee00*/  ISETP.GE.AND P3, PT, R17, UR4, PT ;  /* 0x0000000411007c0c */ /* 0x000fe2000bf66270 */
[----:B------:R-:W-:Y:S01]  /*ee10*/  IMAD R3, R3, UR5, R0 ;  /* 0x0000000503037c24 */ /* 0x000fe2000f8e0200 */
[----:B------:R-:W-:Y:S02]  /*ee20*/  ISETP.GE.AND P4, PT, R10, UR4, PT ;  /* 0x000000040a007c0c */ /* 0x000fe4000bf86270 */
[----:B--2---:R-:W-:Y:S02]  /*ee30*/  LEA R12, P2, R4, UR6, 0x1 ;  /* 0x00000006040c7c11 */ /* 0x004fe4000f8408ff */
[----:B------:R-:W-:-:S04]  /*ee40*/  IADD3 R3, R5, R3, RZ ;  /* 0x0000000305037210 */ /* 0x000fc80007ffe0ff */
[----:B------:R-:W-:-:S05]  /*ee50*/  LEA.HI.X R13, R4, UR7, R3, 0x1, P2 ;  /* 0x00000007040d7c11 */ /* 0x000fca00090f0c03 */
[----:B------:R3:W-:Y:S04]  /*ee60*/  @!P3 STG.E.128 desc[UR8][R12.64], RZ ;  /* 0x000000ff0c00b986 */ /* 0x0007e8000c101d08 */
[----:B------:R3:W-:Y:S02]  /*ee70*/  @!P4 STG.E.128 desc[UR8][R12.64+0x80], RZ ;  /* 0x000080ff0c00c986 */ /* 0x0007e4000c101d08 */
.L_x_294:
[----:B------:R-:W-:Y:S05]  /*ee80*/  BSYNC B1 ;  /* 0x0000000000017941 */ /* 0x000fea0003800000 */
.L_x_293:
        /* <DEDUP_REMOVED lines=16> */
[----:B--23--:R-:W-:Y:S01]  /*ef90*/  LEA R12, P1, R4, UR6, 0x1 ;  /* 0x00000006040c7c11 */ /* 0x00cfe2000f8208ff */
[----:B------:R-:W-:-:S05]  /*efa0*/  IMAD.IADD R3, R5, 0x1, R3 ;  /* 0x0000000105037824 */ /* 0x000fca00078e0203 */
[----:B------:R-:W-:-:S05]  /*efb0*/  LEA.HI.X R13, R4, UR7, R3, 0x1, P1 ;  /* 0x00000007040d7c11 */ /* 0x000fca00088f0c03 */
[----:B------:R4:W-:Y:S04]  /*efc0*/  @!P2 STG.E.128 desc[UR8][R12.64], RZ ;  /* 0x000000ff0c00a986 */ /* 0x0009e8000c101d08 */
[----:B------:R4:W-:Y:S02]  /*efd0*/  @!P3 STG.E.128 desc[UR8][R12.64+0x80], RZ ;  /* 0x000080ff0c00b986 */ /* 0x0009e4000c101d08 */
.L_x_296:
[----:B------:R-:W-:Y:S05]  /*efe0*/  BSYNC B1 ;  /* 0x0000000000017941 */ /* 0x000fea0003800000 */
.L_x_295:
[----:B------:R-:W-:Y:S05]  /*eff0*/  @P0 BRA `(.L_x_287) ;  /* 0x00000000004c0947 */ /* 0x000fea0003800000 */
[----:B------:R-:W-:Y:S01]  /*f000*/  IADD3 R3, P0, R8, 0x60, RZ ;  /* 0x0000006008037810 */ /* 0x000fe20007f1e0ff */
[----:B------:R-:W-:Y:S01]  /*f010*/  ULDC.64 UR4, c[0x0][0xad8] ;  /* 0x0002b60000047ab9 */ /* 0x000fe20000000a00 */
[----:B------:R-:W-:Y:S01]  /*f020*/  IMAD.MOV.U32 R4, RZ, RZ, R6 ;  /* 0x000000ffff047224 */ /* 0x000fe200078e0006 */
[----:B------:R-:W-:Y:S01]  /*f030*/  IADD3 R0, R17, 0x40, RZ ;  /* 0x0000004011007810 */ /* 0x000fe20007ffe0ff */
[----:B------:R-:W-:Y:S01]  /*f040*/  IMAD.MOV.U32 R5, RZ, RZ, R11 ;  /* 0x000000ffff057224 */ /* 0x000fe200078e000b */
[----:B------:R-:W-:Y:S01]  /*f050*/  ULDC.64 UR6, c[0x0][0xa80] ;  /* 0x0002a00000067ab9 */ /* 0x000fe20000000a00 */
[----:B------:R-:W-:Y:S01]  /*f060*/  IMAD.X R8, RZ, RZ, R9, P0 ;  /* 0x000000ffff087224 */ /* 0x000fe200000e0609 */
[----:B------:R-:W-:Y:S01]  /*f070*/  ULDC.64 UR8, c[0x0][0x208] ;  /* 0x0000820000087ab9 */ /* 0x000fe20000000a00 */
[----:B------:R-:W-:-:S04]  /*f080*/  IMAD.WIDE.U32 R4, R3, UR4, R4 ;  /* 0x0000000403047c25 */ /* 0x000fc8000f8e0004 */
[----:B------:R-:W-:Y:S01]  /*f090*/  IMAD R8, R8, UR4, RZ ;  /* 0x0000000408087c24 */ /* 0x000fe2000f8e02ff */
[----:B------:R-:W-:Y:S01]  /*f0a0*/  ULDC UR4, c[0x0][0xa8c] ;  /* 0x0002a30000047ab9 */ /* 0x000fe20000000800 */
[----:B------:R-:W-:Y:S02]  /*f0b0*/  LEA R6, P0, R4, UR6, 0x1 ;  /* 0x0000000604067c11 */ /* 0x000fe4000f8008ff */
[----:B------:R-:W-:Y:S01]  /*f0c0*/  IMAD R3, R3, UR5, R8 ;  /* 0x0000000503037c24 */ /* 0x000fe2000f8e0208 */
[----:B------:R-:W-:Y:S02]  /*f0d0*/  ISETP.GE.AND P1, PT, R17, UR4, PT ;  /* 0x0000000411007c0c */ /* 0x000fe4000bf26270 */
[----:B------:R-:W-:Y:S01]  /*f0e0*/  ISETP.GE.AND P2, PT, R0, UR4, PT ;  /* 0x0000000400007c0c */ /* 0x000fe2000bf46270 */
[----:B------:R-:W-:-:S05]  /*f0f0*/  IMAD.IADD R3, R5, 0x1, R3 ;  /* 0x0000000105037824 */ /* 0x000fca00078e0203 */
[----:B------:R-:W-:-:S05]  /*f100*/  LEA.HI.X R7, R4, UR7, R3, 0x1, P0 ;  /* 0x0000000704077c11 */ /* 0x000fca00080f0c03 */
[----:B------:R0:W-:Y:S04]  /*f110*/  @!P1 STG.E.128 desc[UR8][R6.64], RZ ;  /* 0x000000ff06009986 */ /* 0x0001e8000c101d08 */
[----:B------:R0:W-:Y:S02]  /*f120*/  @!P2 STG.E.128 desc[UR8][R6.64+0x80], RZ ;  /* 0x000080ff0600a986 */ /* 0x0001e4000c101d08 */
.L_x_287:
[----:B------:R-:W-:Y:S05]  /*f130*/  BSYNC B0 ;  /* 0x0000000000007941 */ /* 0x000fea0003800000 */
.L_x_278:
[----:B------:R-:W-:Y:S02]  /*f140*/  ULDC UR4, c[0x0][0xc14] ;  /* 0x0003050000047ab9 */ /* 0x000fe40000000800 */
[----:B-1----:R-:W-:-:S13]  /*f150*/  ISETP.GE.AND P0, PT, R51, UR4, PT ;  /* 0x0000000433007c0c */ /* 0x002fda000bf06270 */
[----:B------:R-:W-:Y:S05]  /*f160*/  @!P0 BRA `(.L_x_297) ;  /* 0xffffff1c00048947 */ /* 0x000fea000383ffff */
[----:B------:R-:W-:Y:S05]  /*f170*/  EXIT ;  /* 0x000000000000794d */ /* 0x000fea0003800000 */
.L_x_253:
[----:B------:R-:W-:-:S08]  /*f180*/  NOP ;  /* 0x0000000000007918 */ /* 0x000fd00000000000 */
[----:B--2---:R-:W0:-:S00]  /*f190*/  USETMAXREG.DEALLOC.CTAPOOL 0x18 ;  /* 0x00000018000079c8 */ /* 0x004e0000080e0500 */
[----:B0-----:R-:W-:-:S06]  /*f1a0*/  LOP3.LUT R0, R0, 0x3, RZ, 0xc0, !PT ;  /* 0x0000000300007812 */ /* 0x001fcc00078ec0ff */
[----:B------:R-:W0:Y:S02]  /*f1b0*/  SHFL.IDX PT, R0, R0, RZ, 0x1f ;  /* 0x00001fff00007589 */ /* 0x000e2400000e0000 */
[----:B0-----:R-:W-:-:S13]  /*f1c0*/  ISETP.NE.AND P0, PT, R0, RZ, PT ;  /* 0x000000ff0000720c */ /* 0x001fda0003f05270 */
[----:B------:R-:W-:Y:S05]  /*f1d0*/  @P0 EXIT ;  /* 0x000000000000094d */ /* 0x000fea0003800000 */
[----:B------:R-:W0:Y:S01]  /*f1e0*/  S2R R2, SR_TID.X ;  /* 0x0000000000027919 */ /* 0x000e220000002100 */
[----:B------:R-:W-:Y:S01]  /*f1f0*/  LOP3.LUT R4, R4, 0xffffffdf, RZ, 0xc0, !PT ;  /* 0xffffffdf04047812 */ /* 0x000fe200078ec0ff */
[----:B------:R-:W-:Y:S01]  /*f200*/  ULDC UR5, c[0x0][0xc14] ;  /* 0x0003050000057ab9 */ /* 0x000fe20000000800 */
[----:B------:R-:W-:Y:S01]  /*f210*/  IMAD.MOV.U32 R0, RZ, RZ, RZ ;  /* 0x000000ffff007224 */ /* 0x000fe200078e00ff */
[----:B------:R-:W-:Y:S01]  /*f220*/  ULDC.64 UR6, c[0x0][0x208] ;  /* 0x0000820000067ab9 */ /* 0x000fe20000000a00 */
[----:B------:R-:W-:Y:S01]  /*f230*/  ULDC UR4, c[0x0][0xc10] ;  /* 0x0003040000047ab9 */ /* 0x000fe20000000800 */
[----:B0-----:R-:W-:-:S04]  /*f240*/  LOP3.LUT R8, R2, 0x1f, RZ, 0xc0, !PT ;  /* 0x0000001f02087812 */ /* 0x001fc800078ec0ff */
[----:B------:R-:W-:-:S13]  /*f250*/  ISETP.NE.AND P0, PT, R8, 0x1f, PT ;  /* 0x0000001f0800780c */ /* 0x000fda0003f05270 */
[----:B------:R-:W-:Y:S02]  /*f260*/  @P0 LOP3.LUT R4, R4, 0x20, RZ, 0xfc, !PT ;  /* 0x0000002004040812 */ /* 0x000fe400078efcff */
[----:B------:R-:W-:-:S13]  /*f270*/  ISETP.GE.OR P0, PT, R8, UR5, !P0 ;  /* 0x0000000508007c0c */ /* 0x000fda000c706670 */
[----:B------:R-:W0:Y:S02]  /*f280*/  @!P0 LDC.64 R2, c[0x0][0xc58] ;  /* 0x00031600ff028b82 */ /* 0x000e240000000a00 */
[----:B0-----:R-:W-:-:S05]  /*f290*/  @!P0 IMAD.WIDE.U32 R2, R8, 0x4, R2 ;  /* 0x0000000408028825 */ /* 0x001fca00078e0002 */
[----:B------:R-:W2:Y:S01]  /*f2a0*/  @!P0 LDG.E R0, desc[UR6][R2.64] ;  /* 0x0000000602008981 */ /* 0x000ea2000c1e1900 */
[C---:B------:R-:W-:Y:S01]  /*f2b0*/  ISETP.NE.AND P1, PT, R8.reuse, RZ, PT ;  /* 0x000000ff0800720c */ /* 0x040fe20003f25270 */
[----:B------:R-:W0:Y:S01]  /*f2c0*/  S2UR UR6, SR_CTAID.X ;  /* 0x00000000000679c3 */ /* 0x000e220000002500 */
[----:B------:R-:W-:Y:S01]  /*f2d0*/  ISETP.GE.U32.AND P0, PT, R8, 0x2, PT ;  /* 0x000000020800780c */ /* 0x000fe20003f06070 */
[----:B------:R-:W-:Y:S01]  /*f2e0*/  IMAD.MOV.U32 R16, RZ, RZ, RZ ;  /* 0x000000ffff107224 */ /* 0x000fe200078e00ff */
[----:B------:R-:W-:Y:S02]  /*f2f0*/  LOP3.LUT R4, R4, 0xfffffffe, RZ, 0xc0, !PT ;  /* 0xfffffffe04047812 */ /* 0x000fe400078ec0ff */
[----:B------:R-:W-:-:S07]  /*f300*/  MOV R19, RZ ;  /* 0x000000ff00137202 */ /* 0x000fce0000000f00 */
[----:B------:R-:W-:-:S04]  /*f310*/  @P1 LOP3.LUT R4, R4, 0x1, RZ, 0xfc, !PT ;  /* 0x0000000104041812 */ /* 0x000fc800078efcff */
[----:B------:R-:W-:-:S04]  /*f320*/  LOP3.LUT R4, R4, 0xffffffef, RZ, 0xc0, !PT ;  /* 0xffffffef04047812 */ /* 0x000fc800078ec0ff */
[----:B------:R-:W-:-:S04]  /*f330*/  @P0 LOP3.LUT R4, R4, 0x10, RZ, 0xfc, !PT ;  /* 0x0000001004040812 */ /* 0x000fc800078efcff */
[----:B------:R-:W-:Y:S01]  /*f340*/  LOP3.LUT R4, R4, 0xfffffff7, RZ, 0xc0, !PT ;  /* 0xfffffff704047812 */ /* 0x000fe200078ec0ff */
[----:B--2---:R-:W1:Y:S02]  /*f350*/  SHFL.UP PT, R5, R0, 0x1, RZ ;  /* 0x0420000000057989 */ /* 0x004e6400000e00ff */
[----:B-1----:R-:W-:-:S05]  /*f360*/  SEL R5, R5, RZ, P1 ;  /* 0x000000ff05057207 */ /* 0x002fca0000800000 */
[----:B------:R-:W-:-:S05]  /*f370*/  IMAD.IADD R5, R0, 0x1, R5 ;  /* 0x0000000100057824 */ /* 0x000fca00078e0205 */
[----:B------:R-:W1:Y:S02]  /*f380*/  SHFL.UP PT, R6, R5, 0x2, RZ ;  /* 0x0440000005067989 */ /* 0x000e6400000e00ff */
[----:B-1----:R-:W-:Y:S02]  /*f390*/  SEL R6, R6, RZ, P0 ;  /* 0x000000ff06067207 */ /* 0x002fe40000000000 */
[----:B------:R-:W-:-:S03]  /*f3a0*/  ISETP.GE.U32.AND P0, PT, R8, 0x4, PT ;  /* 0x000000040800780c */ /* 0x000fc60003f06070 */
[----:B------:R-:W-:-:S05]  /*f3b0*/  IMAD.IADD R6, R5, 0x1, R6 ;  /* 0x0000000105067824 */ /* 0x000fca00078e0206 */
[----:B------:R-:W1:Y:S05]  /*f3c0*/  SHFL.UP PT, R7, R6, 0x4, RZ ;  /* 0x0480000006077989 */ /* 0x000e6a00000e00ff */
[----:B------:R-:W-:-:S04]  /*f3d0*/  @P0 LOP3.LUT R4, R4, 0x8, RZ, 0xfc, !PT ;  /* 0x0000000804040812 */ /* 0x000fc800078efcff */
[----:B------:R-:W-:Y:S02]  /*f3e0*/  LOP3.LUT R4, R4, 0xfffffffb, RZ, 0xc0, !PT ;  /* 0xfffffffb04047812 */ /* 0x000fe400078ec0ff */
        /* <DEDUP_REMOVED lines=10> */
[----:B------:R-:W-:Y:S02]  /*f490*/  @P0 LOP3.LUT R4, R4, 0x2, RZ, 0xfc, !PT ;  /* 0x0000000204040812 */ /* 0x000fe400078efcff */
[----:B-1----:R-:W-:-:S05]  /*f4a0*/  SEL R2, R2, RZ, P0 ;  /* 0x000000ff02027207 */ /* 0x002fca0000000000 */
[----:B------:R-:W-:-:S05]  /*f4b0*/  IMAD.IADD R2, R3, 0x1, R2 ;  /* 0x0000000103027824 */ /* 0x000fca00078e0202 */
[----:B------:R-:W1:Y:S02]  /*f4c0*/  SHFL.IDX PT, R5, R2, 0x1f, 0x1f ;  /* 0x03e01f0002057f89 */ /* 0x000e6400000e0000 */
[----:B-1----:R-:W-:-:S04]  /*f4d0*/  IMAD R5, R5, UR4, RZ ;  /* 0x0000000405057c24 */ /* 0x002fc8000f8e02ff */
[----:B------:R-:W-:Y:S01]  /*f4e0*/  IMAD.MOV.U32 R6, RZ, RZ, R5 ;  /* 0x000000ffff067224 */ /* 0x000fe200078e0005 */
[----:B0-----:R-:W-:-:S13]  /*f4f0*/  ISETP.GT.AND P0, PT, R5, UR6, PT ;  /* 0x0000000605007c0c */ /* 0x001fda000bf04270 */
[----:B------:R-:W-:Y:S05]  /*f500*/  @P0 BRA `(.L_x_298) ;  /* 0x0000000000c40947 */ /* 0x000fea0003800000 */
[----:B------:R-:W-:Y:S01]  /*f510*/  IMAD.MOV.U32 R5, RZ, RZ, R6 ;  /* 0x000000ffff057224 */ /* 0x000fe200078e0006 */
[----:B------:R-:W-:Y:S01]  /*f520*/  ULDC UR5, c[0x0][0xc14] ;  /* 0x0003050000057ab9 */ /* 0x000fe20000000800 */
[----:B------:R-:W-:Y:S01]  /*f530*/  IMAD.MOV.U32 R19, RZ, RZ, RZ ;  /* 0x000000ffff137224 */ /* 0x000fe200078e00ff */
[----:B------:R-:W-:Y:S01]  /*f540*/  ULDC UR7, c[0x0][0xc14] ;  /* 0x0003050000077ab9 */ /* 0x000fe20000000800 */
[----:B------:R-:W-:-:S05]  /*f550*/  ULDC UR4, c[0x0][0xc10] ;  /* 0x0003040000047ab9 */ /* 0x000fca0000000800 */
.L_x_302:
[----:B------:R-:W-:Y:S02]  /*f560*/  VIADD R0, R19, 0x1f ;  /* 0x0000001f13007836 */ /* 0x000fe40000000000 */
[----:B------:R-:W-:-:S03]  /*f570*/  IMAD.U32 R19, RZ, RZ, UR7 ;  /* 0x00000007ff137e24 */ /* 0x000fc6000f8e00ff */
[----:B------:R-:W-:-:S13]  /*f580*/  ISETP.GE.AND P0, PT, R0, UR5, PT ;  /* 0x0000000500007c0c */ /* 0x000fda000bf06270 */
[----:B------:R-:W-:Y:S05]  /*f590*/  @P0 BRA `(.L_x_299) ;  /* 0x0000000400440947 */ /* 0x000fea0003800000 */
[----:B------:R-:W0:Y:S01]  /*f5a0*/  S2R R2, SR_TID.X ;  /* 0x0000000000027919 */ /* 0x000e220000002100 */
[----:B------:R-:W-:Y:S01]  /*f5b0*/  IMAD.MOV.U32 R19, RZ, RZ, R0 ;  /* 0x000000ffff137224 */ /* 0x000fe200078e0000 */
[----:B------:R-:W-:Y:S01]  /*f5c0*/  BSSY B0, `(.L_x_300) ;  /* 0x000000b000007945 */ /* 0x000fe20003800000 */
[----:B------:R-:W-:Y:S01]  /*f5d0*/  IMAD.MOV.U32 R0, RZ, RZ, RZ ;  /* 0x000000ffff007224 */ /* 0x000fe200078e00ff */
[----:B0-----:R-:W-:-:S04]  /*f5e0*/  LOP3.LUT R8, R2, 0x1f, RZ, 0xc0, !PT ;  /* 0x0000001f02087812 */ /* 0x001fc800078ec0ff */
[C---:B------:R-:W-:Y:S01]  /*f5f0*/  ISETP.NE.AND P1, PT, R8.reuse, 0x1f, PT ;  /* 0x0000001f0800780c */ /* 0x040fe20003f25270 */
[----:B------:R-:W-:-:S05]  /*f600*/  IMAD.IADD R7, R8, 0x1, R19 ;  /* 0x0000000108077824 */ /* 0x000fca00078e0213 */
[----:B------:R-:W-:-:S13]  /*f610*/  ISETP.GE.OR P0, PT, R7, UR5, !P1 ;  /* 0x0000000507007c0c */ /* 0x000fda000cf06670 */
[----:B------:R-:W-:Y:S05]  /*f620*/  @P0 BRA `(.L_x_301) ;  /* 0x0000000000100947 */ /* 0x000fea0003800000 */
[----:B------:R-:W0:Y:S01]  /*f630*/  LDC.64 R2, c[0x0][0xc58] ;  /* 0x00031600ff027b82 */ /* 0x000e220000000a00 */
[----:B------:R-:W-:Y:S01]  /*f640*/  ULDC.64 UR8, c[0x0][0x208] ;  /* 0x0000820000087ab9 */ /* 0x000fe20000000a00 */
[----:B0-----:R-:W-:-:S05]  /*f650*/  IMAD.WIDE R2, R7, 0x4, R2 ;  /* 0x0000000407027825 */ /* 0x001fca00078e0202 */
[----:B------:R0:W5:Y:S02]  /*f660*/  LDG.E R0, desc[UR8][R2.64] ;  /* 0x0000000802007981 */ /* 0x000164000c1e1900 */
.L_x_301:
[----:B------:R-:W-:Y:S05]  /*f670*/  BSYNC B0 ;  /* 0x0000000000007941 */ /* 0x000fea0003800000 */
.L_x_300:
[----:B0----5:R-:W0:Y:S01]  /*f680*/  SHFL.UP PT, R2, R0, 0x1, RZ ;  /* 0x0420000000027989 */ /* 0x021e2200000e00ff */
[C---:B------:R-:W-:Y:S02]  /*f690*/  ISETP.NE.AND P0, PT, R8.reuse, RZ, PT ;  /* 0x000000ff0800720c */ /* 0x040fe40003f05270 */
[----:B------:R-:W-:Y:S02]  /*f6a0*/  ISETP.GE.U32.AND P1, PT, R8, 0x2, PT ;  /* 0x000000020800780c */ /* 0x000fe40003f26070 */
[----:B0-----:R-:W-:Y:S02]  /*f6b0*/  SEL R3, R2, RZ, P0 ;  /* 0x000000ff02037207 */ /* 0x001fe40000000000 */
[----:B------:R-:W-:Y:S02]  /*f6c0*/  ISETP.GE.U32.AND P0, PT, R8, 0x4, PT ;  /* 0x000000040800780c */ /* 0x000fe40003f06070 */
[----:B------:R-:W-:-:S05]  /*f6d0*/  IADD3 R3, R0, R3, RZ ;  /* 0x0000000300037210 */ /* 0x000fca0007ffe0ff */
[----:B------:R-:W0:Y:S02]  /*f6e0*/  SHFL.UP PT, R2, R3, 0x2, RZ ;  /* 0x0440000003027989 */ /* 0x000e2400000e00ff */
[----:B0-----:R-:W-:Y:S02]  /*f6f0*/  SEL R2, R2, RZ, P1 ;  /* 0x000000ff02027207 */ /* 0x001fe40000800000 */
[----:B------:R-:W-:-:S03]  /*f700*/  ISETP.GE.U32.AND P1, PT, R8, 0x8, PT ;  /* 0x000000080800780c */ /* 0x000fc60003f26070 */
[----:B------:R-:W-:-:S05]  /*f710*/  IMAD.IADD R2, R3, 0x1, R2 ;  /* 0x0000000103027824 */ /* 0x000fca00078e0202 */
[----:B------:R-:W0:Y:S02]  /*f720*/  SHFL.UP PT, R6, R2, 0x4, RZ ;  /* 0x0480000002067989 */ /* 0x000e2400000e00ff */
[----:B0-----:R-:W-:Y:S02]  /*f730*/  SEL R7, R6, RZ, P0 ;  /* 0x000000ff06077207 */ /* 0x001fe40000000000 */
[----:B------:R-:W-:-:S03]  /*f740*/  ISETP.GE.U32.AND P0, PT, R8, 0x10, PT ;  /* 0x000000100800780c */ /* 0x000fc60003f06070 */
[----:B------:R-:W-:-:S05]  /*f750*/  IMAD.IADD R7, R2, 0x1, R7 ;  /* 0x0000000102077824 */ /* 0x000fca00078e0207 */
[----:B------:R-:W0:Y:S02]  /*f760*/  SHFL.UP PT, R6, R7, 0x8, RZ ;  /* 0x0500000007067989 */ /* 0x000e2400000e00ff */
[----:B0-----:R-:W-:-:S05]  /*f770*/  SEL R6, R6, RZ, P1 ;  /* 0x000000ff06067207 */ /* 0x001fca0000800000 */
[----:B------:R-:W-:-:S05]  /*f780*/  IMAD.IADD R6, R7, 0x1, R6 ;  /* 0x0000000107067824 */ /* 0x000fca00078e0206 */
[----:B------:R-:W0:Y:S02]  /*f790*/  SHFL.UP PT, R8, R6, 0x10, RZ ;  /* 0x0600000006087989 */ /* 0x000e2400000e00ff */
[----:B0-----:R-:W-:-:S05]  /*f7a0*/  SEL R9, R8, RZ, P0 ;  /* 0x000000ff08097207 */ /* 0x001fca0000000000 */
[----:B------:R-:W-:-:S05]  /*f7b0*/  IMAD.IADD R9, R6, 0x1, R9 ;  /* 0x0000000106097824 */ /* 0x000fca00078e0209 */
[----:B------:R-:W0:Y:S02]  /*f7c0*/  SHFL.IDX PT, R3, R9, 0x1f, 0x1f ;  /* 0x03e01f0009037f89 */ /* 0x000e2400000e0000 */
[----:B0-----:R-:W-:-:S04]  /*f7d0*/  IMAD R6, R3, UR4, RZ ;  /* 0x0000000403067c24 */ /* 0x001fc8000f8e02ff */
[----:B------:R-:W-:-:S05]  /*f7e0*/  IMAD.IADD R5, R6, 0x1, R5 ;  /* 0x0000000106057824 */ /* 0x000fca00078e0205 */
[----:B------:R-:W-:-:S13]  /*f7f0*/  ISETP.GT.AND P0, PT, R5, UR6, PT ;  /* 0x0000000605007c0c */ /* 0x000fda000bf04270 */
[----:B------:R-:W-:Y:S05]  /*f800*/  @!P0 BRA `(.L_x_302) ;  /* 0xfffffffc00548947 */ /* 0x000fea000383ffff */
[----:B------:R-:W-:-:S07]  /*f810*/  IMAD.MOV.U32 R2, RZ, RZ, R9 ;  /* 0x000000ffff027224 */ /* 0x000fce00078e0009 */
.L_x_298:
[----:B------:R-:W-:-:S04]  /*f820*/  IMAD.IADD R7, R5, 0x1, -R6 ;  /* 0x0000000105077824 */ /* 0x000fc800078e0a06 */
[----:B------:R-:W-:-:S05]  /*f830*/  IMAD R3, R2, UR4, R7 ;  /* 0x0000000402037c24 */ /* 0x000fca000f8e0207 */
[----:B------:R-:W-:-:S13]  /*f840*/  ISETP.GT.AND P0, PT, R3, UR6, PT ;  /* 0x0000000603007c0c */ /* 0x000fda000bf04270 */
[----:B------:R-:W-:-:S04]  /*f850*/  VOTE.ANY R8, PT, !P0 ;  /* 0x0000000000087806 */ /* 0x000fc800040e0100 */
[----:B------:R-:W0:Y:S01]  /*f860*/  POPC R5, R8 ;  /* 0x0000000800057309 */ /* 0x000e220000000000 */
[----:B------:R-:W-:Y:S01]  /*f870*/  ISETP.NE.AND P0, PT, R8, RZ, PT ;  /* 0x000000ff0800720c */ /* 0x000fe20003f05270 */
[----:B0-----:R-:W0:Y:S02]  /*f880*/  SHFL.IDX PT, R0, R0, R5, 0x1f ;  /* 0x00001f0500007589 */ /* 0x001e2400000e0000 */
[----:B0-----:R-:W-:-:S04]  /*f890*/  IABS R6, R0 ;  /* 0x0000000000067213 */ /* 0x001fc80000000000 */
[----:B------:R-:W0:Y:S08]  /*f8a0*/  I2F.RP R9, R6 ;  /* 0x0000000600097306 */ /* 0x000e300000209400 */
[----:B0-----:R-:W0:Y:S02]  /*f8b0*/  MUFU.RCP R9, R9 ;  /* 0x0000000900097308 */ /* 0x001e240000001000 */
[----:B0-----:R-:W-:-:S06]  /*f8c0*/  VIADD R3, R9, 0xffffffe ;  /* 0x0ffffffe09037836 */ /* 0x001fcc0000000000 */
[----:B------:R-:W0:Y:S02]  /*f8d0*/  F2I.FTZ.U32.TRUNC.NTZ R3, R3 ;  /* 0x0000000300037305 */ /* 0x000e24000021f000 */
[----:B0-----:R-:W-:Y:S01]  /*f8e0*/  IADD3 R11, RZ, -R3, RZ ;  /* 0x80000003ff0b7210 */ /* 0x001fe20007ffe0ff */
[----:B------:R-:W-:Y:S06]  /*f8f0*/  @!P0 BRA `(.L_x_303) ;  /* 0x0000000000088947 */ /* 0x000fec0003800000 */
[----:B------:R-:W-:-:S05]  /*f900*/  VIADD R9, R5, 0xffffffff ;  /* 0xffffffff05097836 */ /* 0x000fca0000000000 */
[----:B------:R0:W1:Y:S02]  /*f910*/  SHFL.IDX PT, R16, R2, R9, 0x1f ;  /* 0x00001f0902107589 */ /* 0x00006400000e0000 */
.L_x_303:
[----:B-1----:R-:W-:Y:S01]  /*f920*/  IMAD R16, R16, UR4, R7 ;  /* 0x0000000410107c24 */ /* 0x002fe2000f8e0207 */
[----:B------:R-:W-:Y:S01]  /*f930*/  IADD3 R19, R5, R19, RZ ;  /* 0x0000001305137210 */ /* 0x000fe20007ffe0ff */
[----:B------:R-:W-:Y:S02]  /*f940*/  IMAD R7, R11, R6, RZ ;  /* 0x000000060b077224 */ /* 0x000fe400078e02ff */
[----:B0-----:R-:W-:Y:S01]  /*f950*/  IMAD.MOV.U32 R2, RZ, RZ, RZ ;  /* 0x000000ffff027224 */ /* 0x001fe200078e00ff */
[----:B------:R-:W-:-:S03]  /*f960*/  IADD3 R17, -R16, UR6, RZ ;  /* 0x0000000610117c10 */ /* 0x000fc6000fffe1ff */
[----:B------:R-:W-:Y:S01]  /*f970*/  IMAD.HI.U32 R2, R3, R7, R2 ;  /* 0x0000000703027227 */ /* 0x000fe200078e0002 */
[----:B------:R-:W-:Y:S02]  /*f980*/  IABS R7, R0 ;  /* 0x0000000000077213 */ /* 0x000fe40000000000 */
[----:B------:R-:W-:-:S03]  /*f990*/  IABS R3, R17 ;  /* 0x0000001100037213 */ /* 0x000fc60000000000 */
[----:B------:R-:W-:Y:S02]  /*f9a0*/  IMAD.MOV R7, RZ, RZ, -R7 ;  /* 0x000000ffff077224 */ /* 0x000fe400078e0a07 */
[----:B------:R-:W-:-:S04]  /*f9b0*/  IMAD.HI.U32 R2, R2, R3, RZ ;  /* 0x0000000302027227 */ /* 0x000fc800078e00ff */
[----:B------:R-:W-:-:S05]  /*f9c0*/  IMAD R3, R2, R7, R3 ;  /* 0x0000000702037224 */ /* 0x000fca00078e0203 */
[----:B------:R-:W-:-:S13]  /*f9d0*/  ISETP.GT.U32.AND P0, PT, R6, R3, PT ;  /* 0x000000030600720c */ /* 0x000fda0003f04070 */
[----:B------:R-:W-:Y:S02]  /*f9e0*/  @!P0 IMAD.IADD R3, R3, 0x1, -R6 ;  /* 0x0000000103038824 */ /* 0x000fe400078e0a06 */
[----:B------:R-:W-:-:S03]  /*f9f0*/  @!P0 VIADD R2, R2, 0x1 ;  /* 0x0000000102028836 */ /* 0x000fc60000000000 */
[----:B------:R-:W-:Y:S02]  /*fa00*/  ISETP.GE.U32.AND P0, PT, R3, R6, PT ;  /* 0x000000060300720c */ /* 0x000fe40003f06070 */
[----:B------:R-:W-:-:S11]  /*fa10*/  LOP3.LUT R3, R17, R0, RZ, 0x3c, !PT ;  /* 0x0000000011037212 */ /* 0x000fd600078e3cff */
[----:B------:R-:W-:Y:S01]  /*fa20*/  @P0 VIADD R2, R2, 0x1 ;  /* 0x0000000102020836 */ /* 0x000fe20000000000 */
[----:B------:R-:W-:-:S13]  /*fa30*/  ISETP.GE.AND P0, PT, R3, RZ, PT ;  /* 0x000000ff0300720c */ /* 0x000fda0003f06270 */
[----:B------:R-:W-:Y:S01]  /*fa40*/  @!P0 IMAD.MOV R2, RZ, RZ, -R2 ;  /* 0x000000ffff028224 */ /* 0x000fe200078e0a02 */
[----:B------:R-:W-:-:S13]  /*fa50*/  ISETP.NE.AND P0, PT, R0, RZ, PT ;  /* 0x000000ff0000720c */ /* 0x000fda0003f05270 */
[----:B------:R-:W-:-:S05]  /*fa60*/  @!P0 LOP3.LUT R2, RZ, R0, RZ, 0x33, !PT ;  /* 0x00000000ff028212 */ /* 0x000fca00078e33ff */
[--C-:B------:R-:W-:Y:S02]  /*fa70*/  IMAD.MOV R3, RZ, RZ, -R2.reuse ;  /* 0x000000ffff037224 */ /* 0x100fe400078e0a02 */
[----:B------:R-:W-:Y:S02]  /*fa80*/  IMAD.MOV.U32 R18, RZ, RZ, R2 ;  /* 0x000000ffff127224 */ /* 0x000fe400078e0002 */
[----:B------:R-:W-:Y:S01]  /*fa90*/  IMAD R17, R0, R3, R17 ;  /* 0x0000000300117224 */ /* 0x000fe200078e0211 */
[----:B------:R-:W-:Y:S06]  /*faa0*/  BRA `(.L_x_304) ;  /* 0x00000000000c7947 */ /* 0x000fec0003800000 */
.L_x_299:
[----:B------:R-:W-:Y:S02]  /*fab0*/  IMAD.MOV.U32 R17, RZ, RZ, RZ ;  /* 0x000000ffff117224 */ /* 0x000fe400078e00ff */
[----:B------:R-:W-:Y:S02]  /*fac0*/  IMAD.U32 R16, RZ, RZ, UR6 ;  /* 0x00000006ff107e24 */ /* 0x000fe4000f8e00ff */
[----:B------:R-:W-:-:S07]  /*fad0*/  IMAD.MOV.U32 R18, RZ, RZ, RZ ;  /* 0x000000ffff127224 */ /* 0x000fce00078e00ff */
.L_x_304:
[----:B------:R-:W0:Y:S01]  /*fae0*/  S2R R0, SR_TID.X ;  /* 0x0000000000007919 */ /* 0x000e220000002100 */
[----:B------:R-:W-:Y:S01]  /*faf0*/  STL [R1+0x28], RZ ;  /* 0x000028ff01007387 */ /* 0x000fe20000100800 */
[----:B0-----:R-:W-:-:S04]  /*fb00*/  LOP3.LUT R0, R0, 0x1f, RZ, 0xc0, !PT ;  /* 0x0000001f00007812 */ /* 0x001fc800078ec0ff */
[----:B------:R-:W-:-:S13]  /*fb10*/  ISETP.NE.AND P0, PT, R0, RZ, PT ;  /* 0x000000ff0000720c */ /* 0x000fda0003f05270 */
[----:B------:R-:W0:Y:S01]  /*fb20*/  @!P0 S2R R3, SR_CgaCtaId ;  /* 0x0000000000038919 */ /* 0x000e220000008800 */
[----:B------:R-:W-:-:S04]  /*fb30*/  @!P0 MOV R0, 0x400 ;  /* 0x0000040000008802 */ /* 0x000fc80000000f00 */
[----:B0-----:R-:W-:-:S05]  /*fb40*/  @!P0 LEA R0, R3, R0, 0x18 ;  /* 0x0000000003008211 */ /* 0x001fca00078ec0ff */
[----:B------:R0:W-:Y:S01]  /*fb50*/  @!P0 STS.128 [R0+0x348d0], R16 ;  /* 0x0348d01000008388 */ /* 0x0001e20000000c00 */
[----:B------:R-:W-:Y:S06]  /*fb60*/  BAR.ARV 0x5, 0x120 ;  /* 0x0144800000007b1d */ /* 0x000fec0000002000 */
[----:B------:R-:W-:Y:S01]  /*fb70*/  ISETP.GE.AND P0, PT, R19, UR5, PT ;  /* 0x0000000513007c0c */ /* 0x000fe2000bf06270 */
[----:B0-----:R-:W-:-:S05]  /*fb80*/  IMAD.MOV.U32 R0, RZ, RZ, 0x1 ;  /* 0x00000001ff007424 */ /* 0x001fca00078e00ff */
[----:B------:R0:W-:Y:S04]  /*fb90*/  STL [R1+0x8], R0 ;  /* 0x0000080001007387 */ /* 0x0001e80000100800 */
[----:B------:R0:W-:Y:S03]  /*fba0*/  STL [R1], RZ ;  /* 0x000000ff01007387 */ /* 0x0001e60000100800 */
[----:B------:R-:W-:Y:S05]  /*fbb0*/  @P0 BRA `(.L_x_305) ;  /* 0x0000003c00200947 */ /* 0x000fea0003800000 */
[----:B0-----:R-:W-:Y:S01]  /*fbc0*/  IMAD.MOV.U32 R0, RZ, RZ, 0x1 ;  /* 0x00000001ff007424 */ /* 0x001fe200078e00ff */
[----:B------:R0:W-:Y:S01]  /*fbd0*/  STL [R1], RZ ;  /* 0x000000ff01007387 */ /* 0x0001e20000100800 */
[----:B------:R-:W-:Y:S01]  /*fbe0*/  ULDC UR38, c[0x0][0xc] ;  /* 0x0000030000267ab9 */ /* 0x000fe20000000800 */
[----:B------:R-:W-:Y:S02]  /*fbf0*/  ULDC.64 UR36, c[0x0][0x198] ;  /* 0x0000660000247ab9 */ /* 0x000fe40000000a00 */
[----:B------:R0:W-:Y:S04]  /*fc00*/  STL [R1+0x8], R0 ;  /* 0x0000080001007387 */ /* 0x0001e80000100800 */
[----:B------:R0:W-:Y:S02]  /*fc10*/  STL [R1+0x28], RZ ;  /* 0x000028ff01007387 */ /* 0x0001e40000100800 */
.L_x_369:
[----:B-1----:R-:W1:Y:S01]  /*fc20*/  LDC.64 R2, c[0x0][0xc60] ;  /* 0x00031800ff027b82 */ /* 0x002e620000000a00 */
[----:B------:R-:W-:Y:S01]  /*fc30*/  ULDC.64 UR4, c[0x0][0x208] ;  /* 0x0000820000047ab9 */ /* 0x000fe20000000a00 */
[----:B-1----:R-:W-:-:S05]  /*fc40*/  IMAD.WIDE R2, R19, 0x4, R2 ;  /* 0x0000000413027825 */ /* 0x002fca00078e0202 */
[----:B------:R-:W2:Y:S01]  /*fc50*/  LDG.E R5, desc[UR4][R2.64] ;  /* 0x0000000402057981 */ /* 0x000ea2000c1e1900 */
[----:B------:R-:W-:Y:S05]  /*fc60*/  YIELD ;  /* 0x0000000000007946 */ /* 0x000fea0003800000 */
[----:B------:R-:W-:Y:S01]  /*fc70*/  ULDC.64 UR4, c[0x0][0xa28] ;  /* 0x00028a0000047ab9 */ /* 0x000fe20000000a00 */
[----:B0-----:R-:W-:Y:S01]  /*fc80*/  IMAD.MOV.U32 R0, RZ, RZ, RZ ;  /* 0x000000ffff007224 */ /* 0x001fe200078e00ff */
[----:B------:R-:W-:Y:S01]  /*fc90*/  ISETP.NE.U32.AND P0, PT, RZ, UR4, PT ;  /* 0x00000004ff007c0c */ /* 0x000fe2000bf05070 */
[----:B------:R-:W-:-:S03]  /*fca0*/  ULDC.64 UR6, c[0x0][0x208] ;  /* 0x0000820000067ab9 */ /* 0x000fc60000000a00 */
[----:B------:R-:W-:Y:S01]  /*fcb0*/  ISETP.NE.AND.EX P0, PT, RZ, UR5, PT, P0 ;  /* 0x00000005ff007c0c */ /* 0x000fe2000bf05300 */
[----:B------:R-:W-:Y:S01]  /*fcc0*/  IMAD.MOV.U32 R6, RZ, RZ, RZ ;  /* 0x000000ffff067224 */ /* 0x000fe200078e00ff */
[----:B--2---:R-:W-:Y:S01]  /*fcd0*/  SHF.R.S32.HI R4, RZ, 0x1f, R5 ;  /* 0x0000001fff047819 */ /* 0x004fe20000011405 */
[----:B------:R-:W-:Y:S10]  /*fce0*/  STL [R1+0x14], R5 ;  /* 0x0000140501007387 */ /* 0x000ff40000100800 */
[----:B------:R-:W-:-:S04]  /*fcf0*/  @P0 LEA R2, P1, R5, UR4, 0x2 ;  /* 0x0000000405020c11 */ /* 0x000fc8000f8210ff */
[----:B------:R-:W-:Y:S01]  /*fd00*/  @P0 LEA.HI.X R3, R5, UR5, R4, 0x2, P1 ;  /* 0x0000000505030c11 */ /* 0x000fe200088f1404 */
[----:B------:R-:W-:-:S04]  /*fd10*/  ULDC.64 UR4, c[0x0][0xa00] ;  /* 0x0002800000047ab9 */ /* 0x000fc80000000a00 */
[----:B------:R0:W5:Y:S01]  /*fd20*/  @P0 LDG.E R0, desc[UR6][R2.64] ;  /* 0x0000000602000981 */ /* 0x000162000c1e1900 */
[----:B------:R-:W-:-:S04]  /*fd30*/  ISETP.NE.U32.AND P0, PT, RZ, UR4, PT ;  /* 0x00000004ff007c0c */ /* 0x000fc8000bf05070 */
[----:B------:R-:W-:-:S13]  /*fd40*/  ISETP.NE.AND.EX P0, PT, RZ, UR5, PT, P0 ;  /* 0x00000005ff007c0c */ /* 0x000fda000bf05300 */
[----:B0-----:R-:W-:-:S04]  /*fd50*/  @P0 LEA R2, P1, R5, UR4, 0x2 ;  /* 0x0000000405020c11 */ /* 0x001fc8000f8210ff */
[----:B------:R-:W-:Y:S01]  /*fd60*/  @P0 LEA.HI.X R3, R5, UR5, R4, 0x2, P1 ;  /* 0x0000000505030c11 */ /* 0x000fe200088f1404 */
[----:B------:R-:W-:-:S04]  /*fd70*/  ULDC.64 UR4, c[0x0][0xa20] ;  /* 0x0002880000047ab9 */ /* 0x000fc80000000a00 */
[----:B------:R-:W2:Y:S01]  /*fd80*/  @P0 LDG.E R6, desc[UR6][R2.64] ;  /* 0x0000000602060981 */ /* 0x000ea2000c1e1900 */
[----:B------:R-:W-:Y:S02]  /*fd90*/  ISETP.NE.U32.AND P0, PT, RZ, UR4, PT ;  /* 0x00000004ff007c0c */ /* 0x000fe4000bf05070 */
[C---:B------:R-:W-:Y:S02]  /*fda0*/  SHF.L.U32 R7, R5.reuse, 0x2, RZ ;  /* 0x0000000205077819 */ /* 0x040fe400000006ff */
[----:B------:R-:W-:Y:S01]  /*fdb0*/  ISETP.NE.AND.EX P0, PT, RZ, UR5, PT, P0 ;  /* 0x00000005ff007c0c */ /* 0x000fe2000bf05300 */
[----:B--2---:R0:W-:Y:S04]  /*fdc0*/  STL [R1+0x2c], R6 ;  /* 0x00002c0601007387 */ /* 0x0041e80000100800 */
[----:B------:R1:W-:Y:S01]  /*fdd0*/  STL [R1+0x1c], R7 ;  /* 0x00001c0701007387 */ /* 0x0003e20000100800 */
[----:B0-----:R-:W-:-:S07]  /*fde0*/  SHF.L.U64.HI R6, R5, 0x2, R4 ;  /* 0x0000000205067819 */ /* 0x001fce0000010204 */
[C---:B------:R-:W-:Y:S01]  /*fdf0*/  @P0 IADD3 R4, P1, R7.reuse, UR4, RZ ;  /* 0x0000000407040c10 */ /* 0x040fe2000ff3e0ff */
[----:B------:R0:W-:Y:S03]  /*fe00*/  STL [R1+0x20], R6 ;  /* 0x0000200601007387 */ /* 0x0001e60000100800 */
[----:B------:R-:W-:Y:S01]  /*fe10*/  @P0 IADD3.X R5, R6, UR5, RZ, P1, !PT ;  /* 0x0000000506050c10 */ /* 0x000fe20008ffe4ff */
[----:B------:R-:W-:Y:S02]  /*fe20*/  ULDC.64 UR4, c[0x0][0xa08] ;  /* 0x0002820000047ab9 */ /* 0x000fe40000000a00 */
[----:B------:R-:W-:Y:S01]  /*fe30*/  IADD3 R2, P1, R7, UR4, RZ ;  /* 0x0000000407027c10 */ /* 0x000fe2000ff3e0ff */
[----:B-1----:R-:W-:-:S03]  /*fe40*/  IMAD.MOV.U32 R7, RZ, RZ, RZ ;  /* 0x000000ffff077224 */ /* 0x002fc600078e00ff */
[----:B------:R-:W-:Y:S02]  /*fe50*/  IADD3.X R3, R6, UR5, RZ, P1, !PT ;  /* 0x0000000506037c10 */ /* 0x000fe40008ffe4ff */
[----:B------:R-:W-:-:S04]  /*fe60*/  ISETP.NE.U32.AND P1, PT, RZ, UR4, PT ;  /* 0x00000004ff007c0c */ /* 0x000fc8000bf25070 */
[----:B------:R-:W-:Y:S01]  /*fe70*/  ISETP.NE.AND.EX P1, PT, RZ, UR5, PT, P1 ;  /* 0x00000005ff007c0c */ /* 0x000fe2000bf25310 */
[----:B------:R-:W-:Y:S02]  /*fe80*/  ULDC.64 UR4, c[0x0][0x3f8] ;  /* 0x0000fe0000047ab9 */ /* 0x000fe40000000a00 */
[----:B------:R-:W-:-:S03]  /*fe90*/  UISETP.NE.U32.AND UP0, UPT, UR4, URZ, UPT ;  /* 0x0000003f0400728c */ /* 0x000fc6000bf05070 */
[----:B------:R-:W-:Y:S01]  /*fea0*/  ULDC UR4, c[0x0][0x404] ;  /* 0x0001010000047ab9 */ /* 0x000fe20000000800 */
[----:B------:R-:W-:-:S03]  /*feb0*/  UISETP.NE.AND.EX UP0, UPT, UR5, URZ, UPT, UP0 ;  /* 0x0000003f0500728c */ /* 0x000fc6000bf05300 */
[----:B------:R-:W-:Y:S01]  /*fec0*/  ULDC UR5, c[0x0][0x2e0] ;  /* 0x0000b80000057ab9 */ /* 0x000fe20000000800 */
[----:B------:R-:W-:Y:S02]  /*fed0*/  USEL UR4, UR4, 0x1, UP0 ;  /* 0x0000000104047887 */ /* 0x000fe40008000000 */
[----:B------:R1:W5:Y:S02]  /*fee0*/  @P1 LDG.E R7, desc[UR6][R2.64] ;  /* 0x0000000602071981 */ /* 0x000364000c1e1900 */
[----:B------:R-:W-:-:S06]  /*fef0*/  UIMAD UR4, UR4, UR5, URZ ;  /* 0x00000005040472a4 */ /* 0x000fcc000f8e023f */
[----:B0-----:R-:W-:-:S06]  /*ff00*/  IMAD.U32 R6, RZ, RZ, UR4 ;  /* 0x00000004ff067e24 */ /* 0x001fcc000f8e00ff */
[----:B------:R1:W5:Y:S01]  /*ff10*/  @P0 LDG.E R6, desc[UR6][R4.64] ;  /* 0x0000000604060981 */ /* 0x000362000c1e1900 */
[----:B------:R-:W-:Y:S05]  /*ff20*/  @P0 BRA `(.L_x_306) ;  /* 0x0000000000140947 */ /* 0x000fea0003800000 */
[----:B------:R-:W-:Y:S05]  /*ff30*/  @!P1 BRA `(.L_x_306) ;  /* 0x0000000000109947 */ /* 0x000fea0003800000 */
[----:B------:R-:W-:Y:S02]  /*ff40*/  ULDC.64 UR4, c[0x0][0x208] ;  /* 0x0000820000047ab9 */ /* 0x000fe40000000a00 */
[----:B-----5:R-:W2:Y:S04]  /*ff50*/  LDG.E R6, desc[UR4][R2.64] ;  /* 0x0000000402067981 */ /* 0x020ea8000c1e1900 */
[----:B-1----:R-:W2:Y:S02]  /*ff60*/  LDG.E R5, desc[UR4][R2.64+0x4] ;  /* 0x0000040402057981 */ /* 0x002ea4000c1e1900 */
[----:B--2---:R-:W-:-:S07]  /*ff70*/  IMAD.IADD R6, R5, 0x1, -R6 ;  /* 0x0000000105067824 */ /* 0x004fce00078e0a06 */
.L_x_306:
[--C-:B-1---5:R-:W-:Y:S01]  /*ff80*/  IMAD.IADD R2, R6, 0x1, -R0.reuse ;  /* 0x0000000106027824 */ /* 0x122fe200078e0a00 */
[----:B------:R-:W-:Y:S01]  /*ff90*/  BSSY B6, `(.L_x_307) ;  /* 0x00002eb000067945 */ /* 0x000fe20003800000 */
[----:B------:R-:W-:Y:S02]  /*ffa0*/  IMAD.IADD R3, R7, 0x1, R0 ;  /* 0x0000000107037824 */ /* 0x000fe400078e0200 */
[C---:B------:R-:W-:Y:S01]  /*ffb0*/  VIADD R0, R2.reuse, 0xaf ;  /* 0x000000af02007836 */ /* 0x040fe20000000000 */
[----:B------:R-:W-:Y:S01]  /*ffc0*/  STL [R1+0x24], R2 ;  /* 0x0000240201007387 */ /* 0x000fe20000100800 */
[----:B------:R-:W-:Y:S02]  /*ffd0*/  ISETP.GT.AND P0, PT, R2, RZ, PT ;  /* 0x000000ff0200720c */ /* 0x000fe40003f04270 */
[----:B------:R-:W-:Y:S01]  /*ffe0*/  IMAD.HI R0, R0, 0x2e8ba2e9, RZ ;  /* 0x2e8ba2e900007827 */ /* 0x000fe200078e02ff */
[----:B------:R0:W-:Y:S04]  /*fff0*/  STL [R1+0x4], R3 ;  /* 0x0000040301007387 */ /* 0x0001e80000100800 */
[----:B0-----:R-:W-:-:S04]  /*10000*/  SHF.R.U32.HI R3, RZ, 0x1f, R0 ;  /* 0x0000001fff037819 */ /* 0x001fc80000011600 */
[----:B------:R-:W-:-:S05]  /*10010*/  LEA.HI.SX32 R0, R0, R3, 0x1b ;  /* 0x0000000300007211 */ /* 0x000fca00078fdaff */
[----:B------:R0:W-:Y:S01]  /*10020*/  STL [R1+0x18], R0 ;  /* 0x0000180001007387 */ /* 0x0001e20000100800 */
[----:B------:R-:W-:Y:S05]  /*10030*/  @P0 BRA `(.L_x_308) ;  /* 0x0000000000480947 */ /* 0x000fea0003800000 */
[----:B------:R-:W1:Y:S02]  /*10040*/  S2R R2, SR_TID.X ;  /* 0x0000000000027919 */ /* 0x000e640000002100 */
[----:B-1----:R-:W-:-:S04]  /*10050*/  LOP3.LUT R2, R2, 0x1f, RZ, 0xc0, !PT ;  /* 0x0000001f02027812 */ /* 0x002fc800078ec0ff */
[----:B------:R-:W-:-:S13]  /*10060*/  ISETP.NE.AND P1, PT, R2, RZ, PT ;  /* 0x000000ff0200720c */ /* 0x000fda0003f25270 */
[----:B------:R-:W-:Y:S05]  /*10070*/  @P1 BRA `(.L_x_309) ;  /* 0x0000002c00701947 */ /* 0x000fea0003800000 */
[----:B------:R-:W1:Y:S01]  /*10080*/  S2R R7, SR_LANEID ;  /* 0x0000000000077919 */ /* 0x000e620000000000 */
[----:B------:R-:W-:Y:S01]  /*10090*/  VOTEU.ANY UR4, UPT, PT ;  /* 0x0000000000047886 */ /* 0x000fe200038e0100 */
[----:B------:R-:W2:Y:S01]  /*100a0*/  LDC.64 R2, c[0x0][0xc38] ;  /* 0x00030e00ff027b82 */ /* 0x000ea20000000a00 */
[----:B0-----:R-:W1:Y:S01]  /*100b0*/  FLO.U32 R0, UR4 ;  /* 0x0000000400007d00 */ /* 0x001e6200080e0000 */
[----:B------:R-:W-:-:S07]  /*100c0*/  ULDC.64 UR6, c[0x0][0x208] ;  /* 0x0000820000067ab9 */ /* 0x000fce0000000a00 */
[----:B------:R-:W2:Y:S01]  /*100d0*/  POPC R5, UR4 ;  /* 0x0000000400057d09 */ /* 0x000ea20008000000 */
[----:B-1----:R-:W-:-:S13]  /*100e0*/  ISETP.EQ.U32.AND P0, PT, R0, R7, PT ;  /* 0x000000070000720c */ /* 0x002fda0003f02070 */
[----:B--2---:R-:W2:Y:S01]  /*100f0*/  @P0 ATOMG.E.ADD.STRONG.GPU PT, R3, desc[UR6][R2.64], R5 ;  /* 0x00000005020309a8 */ /* 0x004ea200081ee1c6 */
[----:B------:R-:W0:Y:S02]  /*10100*/  S2R R4, SR_LTMASK ;  /* 0x0000000000047919 */ /* 0x000e240000003900 */
[----:B0-----:R-:W-:-:S04]  /*10110*/  LOP3.LUT R4, R4, UR4, RZ, 0xc0, !PT ;  /* 0x0000000404047c12 */ /* 0x001fc8000f8ec0ff */
[----:B------:R-:W0:Y:S01]  /*10120*/  POPC R7, R4 ;  /* 0x0000000400077309 */ /* 0x000e220000000000 */
[----:B--2---:R-:W0:Y:S02]  /*10130*/  SHFL.IDX PT, R0, R3, R0, 0x1f ;  /* 0x00001f0003007589 */ /* 0x004e2400000e0000 */
[----:B0-----:R-:W-:Y:S01]  /*10140*/  IADD3 R16, R0, UR38, R7 ;  /* 0x0000002600107c10 */ /* 0x001fe2000fffe007 */
[----:B------:R-:W-:Y:S06]  /*10150*/  BRA `(.L_x_309) ;  /* 0x0000002c00387947 */ /* 0x000fec0003800000 */
.L_x_308:
[----:B------:R-:W1:Y:S01]  /*10160*/  S2R R3, SR_CgaCtaId ;  /* 0x0000000000037919 */ /* 0x000e620000008800 */
[----:B0-----:R-:W-:-:S04]  /*10170*/  MOV R0, 0x400 ;  /* 0x0000040000007802 */ /* 0x001fc80000000f00 */
[----:B-1----:R-:W-:-:S05]  /*10180*/  LEA R2, R3, R0, 0x18 ;  /* 0x0000000003027211 */ /* 0x002fca00078ec0ff */
[----:B------:R0:W-:Y:S01]  /*10190*/  STL [R1+0x10], R2 ;  /* 0x0000100201007387 */ /* 0x0001e20000100800 */
[----:B------:R-:W-:-:S05]  /*101a0*/  VIADD R0, R2, 0x1e400 ;  /* 0x0001e40002007836 */ /* 0x000fca0000000000 */
[----:B------:R-:W-:-:S13]  /*101b0*/  LOP3.LUT P0, RZ, R0, 0x3ff, RZ, 0xc0, !PT ;  /* 0x000003ff00ff7812 */ /* 0x000fda000780c0ff */
[----:B0-----:R-:W-:Y:S05]  /*101c0*/  @!P0 BRA `(.L_x_310) ;  /* 0x0000000000408947 */ /* 0x001fea0003800000 */
[----:B------:R-:W-:Y:S01]  /*101d0*/  MOV R2, 0x0 ;  /* 0x0000000000027802 */ /* 0x000fe20000000f00 */
[----:B------:R-:W-:Y:S01]  /*101e0*/  ULDC.64 UR6, c[0x4][0xa0] ;  /* 0x0100280000067ab9 */ /* 0x000fe20000000a00 */
[----:B------:R-:W-:Y:S01]  /*101f0*/  ULDC.64 UR8, c[0x4][0xa8] ;  /* 0x01002a0000087ab9 */ /* 0x000fe20000000a00 */
[----:B------:R-:W-:Y:S01]  /*10200*/  ULDC.64 UR4, c[0x4][0x28] ;  /* 0x01000a0000047ab9 */ /* 0x000fe20000000a00 */
[----:B------:R-:W-:Y:S01]  /*10210*/  IMAD.U32 R4, RZ, RZ, UR6 ;  /* 0x00000006ff047e24 */ /* 0x000fe2000f8e00ff */
[----:B------:R-:W-:Y:S01]  /*10220*/  MOV R5, UR7 ;  /* 0x0000000700057c02 */ /* 0x000fe20008000f00 */
[----:B------:R-:W0:Y:S01]  /*10230*/  LDC.64 R2, c[0x4][R2] ;  /* 0x0100000002027b82 */ /* 0x000e220000000a00 */
        /* <DEDUP_REMOVED lines=8> */
[----:B0-----:R-:W-:Y:S05]  /*102c0*/  CALL.ABS.NOINC R2 ;  /* 0x0000000002007343 */ /* 0x001fea0003c00000 */
.L_x_310:
        /* <DEDUP_REMOVED lines=8> */
[----:B------:R0:W1:Y:S01]  /*10350*/  LDC.64 R2, c[0x4][R0] ;  /* 0x0100000000027b82 */ /* 0x0000620000000a00 */
[----:B------:R-:W-:Y:S01]  /*10360*/  MOV R4, UR6 ;  /* 0x0000000600047c02 */ /* 0x000fe20008000f00 */
[----:B------:R-:W-:Y:S02]  /*10370*/  IMAD.U32 R5, RZ, RZ, UR7 ;  /* 0x00000007ff057e24 */ /* 0x000fe4000f8e00ff */
[----:B------:R-:W-:Y:S02]  /*10380*/  IMAD.U32 R6, RZ, RZ, UR8 ;  /* 0x00000008ff067e24 */ /* 0x000fe4000f8e00ff */
[----:B------:R-:W-:-:S02]  /*10390*/  IMAD.U32 R7, RZ, RZ, UR9 ;  /* 0x00000009ff077e24 */ /* 0x000fc4000f8e00ff */
[----:B------:R-:W-:Y:S02]  /*103a0*/  IMAD.U32 R10, RZ, RZ, UR4 ;  /* 0x00000004ff0a7e24 */ /* 0x000fe4000f8e00ff */
[----:B------:R-:W-:Y:S02]  /*103b0*/  IMAD.U32 R11, RZ, RZ, UR5 ;  /* 0x00000005ff0b7e24 */ /* 0x000fe4000f8e00ff */
[----:B------:R-:W-:Y:S02]  /*103c0*/  IMAD.MOV.U32 R8, RZ, RZ, 0x70 ;  /* 0x00000070ff087424 */ /* 0x000fe400078e00ff */
[----:B------:R-:W-:Y:S02]  /*103d0*/  IMAD.MOV.U32 R12, RZ, RZ, 0x1 ;  /* 0x00000001ff0c7424 */ /* 0x000fe400078e00ff */
[----:B0-----:R-:W-:-:S07]  /*103e0*/  IMAD.MOV.U32 R13, RZ, RZ, RZ ;  /* 0x000000ffff0d7224 */ /* 0x001fce00078e00ff */
[----:B------:R-:W-:-:S07]  /*103f0*/  LEPC R20, `(.L_x_312) ;  /* 0x000000001014794e */ /* 0x000fce0000000000 */
[----:B-1----:R-:W-:Y:S05]  /*10400*/  CALL.ABS.NOINC R2 ;  /* 0x0000000002007343 */ /* 0x002fea0003c00000 */
.L_x_312:
[----:B------:R-:W-:Y:S01]  /*10410*/  MOV R2, 0x0 ;  /* 0x0000000000027802 */ /* 0x000fe20000000f00 */
[----:B------:R-:W-:Y:S01]  /*10420*/  ULDC.64 UR6, c[0x4][0xa0] ;  /* 0x0100280000067ab9 */ /* 0x000fe20000000a00 */
[----:B------:R-:W-:Y:S01]  /*10430*/  ULDC.64 UR8, c[0x4][0xa8] ;  /* 0x01002a0000087ab9 */ /* 0x000fe20000000a00 */
[----:B------:R-:W-:Y:S01]  /*10440*/  ULDC.64 UR4, c[0x4][0x38] ;  /* 0x01000e0000047ab9 */ /* 0x000fe20000000a00 */
[----:B------:R-:W-:Y:S01]  /*10450*/  MOV R4, UR6 ;  /* 0x0000000600047c02 */ /* 0x000fe20008000f00 */
[----:B------:R-:W-:Y:S01]  /*10460*/  IMAD.U32 R5, RZ, RZ, UR7 ;  /* 0x00000007ff057e24 */ /* 0x000fe2000f8e00ff */
        /* <DEDUP_REMOVED lines=10> */
.L_x_311:
[----:B------:R-:W2:Y:S01]  /*10510*/  LDL.LU R2, [R1+0x1c] ;  /* 0x00001c0001027983 */ /* 0x000ea20000300800 */
[----:B------:R-:W-:-:S03]  /*10520*/  ULDC.64 UR4, c[0x0][0x9f8] ;  /* 0x00027e0000047ab9 */ /* 0x000fc60000000a00 */
[----:B------:R-:W3:Y:S04]  /*10530*/  LDL.LU R0, [R1+0x20] ;  /* 0x0000200001007983 */ /* 0x000ee80000300800 */
[----:B------:R-:W4:Y:S04]  /*10540*/  LDL.LU R4, [R1+0x2c] ;  /* 0x00002c0001047983 */ /* 0x000f280000300800 */
[----:B------:R-:W4:Y:S01]  /*10550*/  LDL.LU R8, [R1+0x14] ;  /* 0x0000140001087983 */ /* 0x000f220000300800 */
[----:B------:R-:W-:Y:S01]  /*10560*/  ISETP.NE.U32.AND P0, PT, RZ, UR4, PT ;  /* 0x00000004ff007c0c */ /* 0x000fe2000bf05070 */
[----:B------:R-:W-:-:S03]  /*10570*/  ULDC.64 UR6, c[0x0][0x208] ;  /* 0x0000820000067ab9 */ /* 0x000fc60000000a00 */
[----:B------:R-:W-:Y:S01]  /*10580*/  ISETP.NE.AND.EX P0, PT, RZ, UR5, PT, P0 ;  /* 0x00000005ff007c0c */ /* 0x000fe2000bf05300 */
[----:B------:R-:W0:Y:S02]  /*10590*/  S2R R9, SR_TID.X ;  /* 0x0000000000097919 */ /* 0x000e240000002100 */
[----:B0-----:R-:W-:-:S04]  /*105a0*/  LOP3.LUT R9, R9, 0x1f, RZ, 0xc0, !PT ;  /* 0x0000001f09097812 */ /* 0x001fc800078ec0ff */
[----:B------:R-:W-:-:S13]  /*105b0*/  ISETP.NE.AND P6, PT, R9, RZ, PT ;  /* 0x000000ff0900720c */ /* 0x000fda0003fc5270 */
[----:B------:R-:W-:-:S05]  /*105c0*/  VOTEU.ALL UP1, P6 ;  /* 0x00000000003f7886 */ /* 0x000fca0003020000 */
[----:B------:R-:W-:-:S04]  /*105d0*/  @!UP1 UIADD3 UR8, UP0, UR36, 0x270, URZ ;  /* 0x0000027024089890 */ /* 0x000fc8000ff1e03f */
[----:B------:R-:W-:-:S03]  /*105e0*/  @!UP1 UIADD3.X UR9, URZ, UR37, URZ, UP0, !UPT ;  /* 0x000000253f099290 */ /* 0x000fc600087fe43f */
[----:B------:R-:W-:Y:S01]  /*105f0*/  VOTEU.ALL UP0, P6 ;  /* 0x00000000003f7886 */ /* 0x000fe20003000000 */
[----:B--2---:R-:W-:-:S04]  /*10600*/  @P0 IADD3 R2, P1, R2, UR4, RZ ;  /* 0x0000000402020c10 */ /* 0x004fc8000ff3e0ff */
[----:B---3--:R-:W-:Y:S01]  /*10610*/  @P0 IADD3.X R3, R0, UR5, RZ, P1, !PT ;  /* 0x0000000500030c10 */ /* 0x008fe20008ffe4ff */
[----:B------:R-:W-:Y:S01]  /*10620*/  ULDC.64 UR4, c[0x0][0xa00] ;  /* 0x0002800000047ab9 */ /* 0x000fe20000000a00 */
[----:B----4-:R-:W-:Y:S02]  /*10630*/  IMAD R17, R17, 0x80, R4 ;  /* 0x0000008011117824 */ /* 0x010fe400078e0204 */
[----:B------:R-:W0:Y:S01]  /*10640*/  LDC R4, c[0x0][0x428] ;  /* 0x00010a00ff047b82 */ /* 0x000e220000000800 */
[----:B------:R-:W-:-:S06]  /*10650*/  MOV R0, R8 ;  /* 0x0000000800007202 */ /* 0x000fcc0000000f00 */
[----:B------:R1:W5:Y:S01]  /*10660*/  @P0 LDG.E R0, desc[UR6][R2.64] ;  /* 0x0000000602000981 */ /* 0x000362000c1e1900 */
[----:B------:R-:W-:Y:S02]  /*10670*/  PLOP3.LUT P1, PT, P6, PT, PT, 0x8, 0x0 ;  /* 0x000000000000781c */ /* 0x000fe4000372e170 */
[----:B0-----:R-:W-:Y:S01]  /*10680*/  ISETP.NE.AND P0, PT, R4, 0x1, PT ;  /* 0x000000010400780c */ /* 0x001fe20003f05270 */
[----:B------:R-:W-:-:S12]  /*10690*/  IMAD.MOV.U32 R4, RZ, RZ, R18 ;  /* 0x000000ffff047224 */ /* 0x000fd800078e0012 */
[----:B------:R-:W0:Y:S08]  /*106a0*/  @P0 LDC R7, c[0x0][0x42c] ;  /* 0x00010b00ff070b82 */ /* 0x000e300000000800 */
[----:B------:R-:W2:Y:S01]  /*106b0*/  @P0 LDC R5, c[0x0][0x430] ;  /* 0x00010c00ff050b82 */ /* 0x000ea20000000800 */
[----:B0-----:R-:W-:-:S05]  /*106c0*/  @P0 IMAD.HI.U32 R6, R18, R7, RZ ;  /* 0x0000000712060227 */ /* 0x001fca00078e00ff */
[----:B--2---:R-:W-:Y:S02]  /*106d0*/  @P0 SHF.R.U32.HI R4, RZ, R5, R6 ;  /* 0x00000005ff040219 */ /* 0x004fe40000011606 */
[----:B------:R-:W-:-:S04]  /*106e0*/  ISETP.NE.U32.AND P0, PT, RZ, UR4, PT ;  /* 0x00000004ff007c0c */ /* 0x000fc8000bf05070 */
[----:B------:R-:W-:-:S04]  /*106f0*/  ISETP.NE.AND.EX P0, PT, RZ, UR5, PT, P0 ;  /* 0x00000005ff007c0c */ /* 0x000fc8000bf05300 */
[----:B-1----:R-:W-:-:S09]  /*10700*/  SEL R6, R8, RZ, !P0 ;  /* 0x000000ff08067207 */ /* 0x002fd20004000000 */
.L_x_313:
[----:B------:R-:W-:Y:S02]  /*10710*/  PLOP3.LUT P0, PT, P0, P1, PT, 0xa2, 0x0 ;  /* 0x000000000000781c */ /* 0x000fe40000703472 */
[----:B------:R-:W-:Y:S01]  /*10720*/  @P1 R2UR P0, UR7, R6 ;  /* 0x00000000060712ca */ /* 0x000fe20000000000 */
[----:B------:R-:W-:-:S07]  /*10730*/  UMOV UR4, URZ ;  /* 0x0000003f00047c82 */ /* 0x000fce0008000000 */
[----:B------:R-:W-:Y:S02]  /*10740*/  PLOP3.LUT P0, PT, P0, P1, PT, 0xa2, 0x0 ;  /* 0x000000000000781c */ /* 0x000fe40000703472 */
[----:B------:R-:W-:-:S08]  /*10750*/  @P1 R2UR.OR P0, UR6, R18 ;  /* 0x00000000120612ca */ /* 0x000fd00000100000 */
[----:B------:R-:W-:Y:S02]  /*10760*/  PLOP3.LUT P0, PT, P0, P1, PT, 0xa2, 0x0 ;  /* 0x000000000000781c */ /* 0x000fe40000703472 */
[----:B------:R-:W-:-:S08]  /*10770*/  @P1 R2UR.OR P0, UR5, R17 ;  /* 0x00000000110512ca */ /* 0x000fd00000100000 */
[----:B------:R-:W-:-:S05]  /*10780*/  @P1 PLOP3.LUT P1, PT, P0, PT, PT, 0x80, 0x0 ;  /* 0x000000000000181c */ /* 0x000fca000072f070 */
[----:B------:R0:W-:Y:S08]  /*10790*/  @!UP0 UTMAPF.L2.4D [UR4], [UR8] ;  /* 0x00000004080085b8 */ /* 0x0001f00008018000 */
[----:B0-----:R-:W-:Y:S05]  /*107a0*/  @P1 BRA.U.ANY `(.L_x_313) ;  /* 0xfffffffd00d81947 */ /* 0x001fea000393ffff */
[----:B------:R-:W0:Y:S01]  /*107b0*/  S2R R2, SR_TID.X ;  /* 0x0000000000027919 */ /* 0x000e220000002100 */
[----:B------:R-:W-:Y:S01]  /*107c0*/  UMOV UR4, 0x40 ;  /* 0x0000004000047882 */ /* 0x000fe20000000000 */
[----:B0-----:R-:W-:-:S04]  /*107d0*/  LOP3.LUT R2, R2, 0x1f, RZ, 0xc0, !PT ;  /* 0x0000001f02027812 */ /* 0x001fc800078ec0ff */
[----:B------:R-:W-:-:S04]  /*107e0*/  ISETP.NE.AND P2, PT, R2, RZ, PT ;  /* 0x000000ff0200720c */ /* 0x000fc80003f45270 */
[----:B------:R-:W-:-:S09]  /*107f0*/  PLOP3.LUT P1, PT, P2, PT, PT, 0x8, 0x0 ;  /* 0x000000000000781c */ /* 0x000fd2000172e170 */
[----:B------:R-:W-:-:S05]  /*10800*/  VOTEU.ALL UP0, P2 ;  /* 0x00000000003f7886 */ /* 0x000fca0001000000 */
.L_x_314:
[----:B------:R-:W-:Y:S02]  /*10810*/  PLOP3.LUT P0, PT, P0, P1, PT, 0xa2, 0x0 ;  /* 0x000000000000781c */ /* 0x000fe40000703472 */
[----:B------:R-:W-:-:S08]  /*10820*/  @P1 R2UR P0, UR7, R6 ;  /* 0x00000000060712ca */ /* 0x000fd00000000000 */
[----:B------:R-:W-:Y:S02]  /*10830*/  PLOP3.LUT P0, PT, P0, P1, PT, 0xa2, 0x0 ;  /* 0x000000000000781c */ /* 0x000fe40000703472 */
[----:B------:R-:W-:-:S08]  /*10840*/  @P1 R2UR.OR P0, UR6, R18 ;  /* 0x00000000120612ca */ /* 0x000fd00000100000 */
[----:B------:R-:W-:Y:S02]  /*10850*/  PLOP3.LUT P0, PT, P0, P1, PT, 0xa2, 0x0 ;  /* 0x000000000000781c */ /* 0x000fe40000703472 */
[----:B------:R-:W-:-:S08]  /*10860*/  @P1 R2UR.OR P0, UR5, R17 ;  /* 0x00000000110512ca */ /* 0x000fd00000100000 */
[----:B------:R-:W-:-:S05]  /*10870*/  @P1 PLOP3.LUT P1, PT, P0, PT, PT, 0x80, 0x0 ;  /* 0x000000000000181c */ /* 0x000fca000072f070 */
[----:B------:R0:W-:Y:S08]  /*10880*/  @!UP0 UTMAPF.L2.4D [UR4], [UR8] ;  /* 0x00000004080085b8 */ /* 0x0001f00008018000 */
[----:B0-----:R-:W-:Y:S05]  /*10890*/  @P1 BRA.U.ANY `(.L_x_314) ;  /* 0xfffffffd00dc1947 */ /* 0x001fea000393ffff */
[----:B------:R-:W0:Y:S01]  /*108a0*/  LDC.64 R2, c[0x0][0x3f8] ;  /* 0x0000fe00ff027b82 */ /* 0x000e220000000a00 */
[----:B------:R-:W-:Y:S02]  /*108b0*/  ULDC.64 UR4, c[0x0][0xa08] ;  /* 0x0002820000047ab9 */ /* 0x000fe40000000a00 */
[----:B0-----:R-:W-:Y:S01]  /*108c0*/  LOP3.LUT P0, RZ, R2, UR4, RZ, 0xfc, !PT ;  /* 0x0000000402ff7c12 */ /* 0x001fe2000f80fcff */
[----:B------:R-:W-:-:S03]  /*108d0*/  UMOV UR4, 0xffffffff ;  /* 0xffffffff00047882 */ /* 0x000fc60000000000 */
[----:B------:R-:W-:-:S04]  /*108e0*/  LOP3.LUT P0, RZ, R3, UR5, RZ, 0xfc, P0 ;  /* 0x0000000503ff7c12 */ /* 0x000fc8000800fcff */
[----:B-----5:R-:W-:Y:S01]  /*108f0*/  SEL R5, R0, RZ, !P0 ;  /* 0x000000ff00057207 */ /* 0x020fe20004000000 */
[----:B------:R-:W-:Y:S08]  /*10900*/  BRA.DIV UR4, `(.L_x_315) ;  /* 0x0000003604287947 */ /* 0x000ff0000b800000 */
.L_x_385:
[----:B------:R-:W2:Y:S01]  /*10910*/  LDL R7, [R1+0x18] ;  /* 0x0000180001077983 */ /* 0x000ea20000100800 */
[----:B------:R-:W-:Y:S01]  /*10920*/  UMOV UR4, 0xffffffff ;  /* 0xffffffff00047882 */ /* 0x000fe20000000000 */
[----:B------:R-:W-:Y:S01]  /*10930*/  SHF.R.S32.HI R12, RZ, 0x1f, R0 ;  /* 0x0000001fff0c7819 */ /* 0x000fe20000011400 */
[----:B--2---:R-:W-:Y:S01]  /*10940*/  VIADD R7, R7, 0xffffffff ;  /* 0xffffffff07077836 */ /* 0x004fe20000000000 */
[----:B------:R-:W-:Y:S06]  /*10950*/  BRA.DIV UR4, `(.L_x_316) ;  /* 0x0000003604487947 */ /* 0x000fec000b800000 */
[----:B------:R-:W-:-:S13]  /*10960*/  ELECT P6, URZ, PT ;  /* 0x00000000003f782f */ /* 0x000fda00038c0000 */
.L_x_388:
[----:B------:R-:W-:Y:S05]  /*10970*/  @!P6 BRA `(.L_x_317) ;  /* 0x000000040020e947 */ /* 0x000fea0003800000 */
[----:B------:R0:W-:Y:S01]  /*10980*/  STL [R1+0xc], R7 ;  /* 0x00000c0701007387 */ /* 0x0001e20000100800 */
[----:B------:R-:W-:-:S04]  /*10990*/  ISETP.NE.U32.AND P0, PT, R2, RZ, PT ;  /* 0x000000ff0200720c */ /* 0x000fc80003f05070 */
[----:B------:R-:W-:-:S13]  /*109a0*/  ISETP.NE.AND.EX P0, PT, R3, RZ, PT, P0 ;  /* 0x000000ff0300720c */ /* 0x000fda0003f05300 */
[----:B0-----:R-:W-:Y:S05]  /*109b0*/  @!P0 BRA `(.L_x_318) ;  /* 0x0000000000508947 */ /* 0x001fea0003800000 */
[----:B------:R-:W0:Y:S01]  /*109c0*/  LDC R10, c[0x0][0x41c] ;  /* 0x00010700ff0a7b82 */ /* 0x000e220000000800 */
[----:B------:R-:W-:Y:S01]  /*109d0*/  IMAD.MOV.U32 R5, RZ, RZ, R7 ;  /* 0x000000ffff057224 */ /* 0x000fe200078e0007 */
[----:B------:R-:W-:Y:S01]  /*109e0*/  ULDC.64 UR4, c[0x0][0x408] ;  /* 0x0001020000047ab9 */ /* 0x000fe20000000a00 */
[----:B------:R-:W-:Y:S01]  /*109f0*/  ULDC.64 UR6, c[0x0][0x208] ;  /* 0x0000820000067ab9 */ /* 0x000fe20000000a00 */
[----:B0-----:R-:W-:-:S13]  /*10a00*/  ISETP.NE.AND P0, PT, R10, 0x1, PT ;  /* 0x000000010a00780c */ /* 0x001fda0003f05270 */
[----:B------:R-:W0:Y:S02]  /*10a10*/  @P0 LDC.64 R8, c[0x0][0x420] ;  /* 0x00010800ff080b82 */ /* 0x000e240000000a00 */
[----:B0-----:R-:W-:-:S05]  /*10a20*/  @P0 IMAD.HI.U32 R8, R7, R8, RZ ;  /* 0x0000000807080227 */ /* 0x001fca00078e00ff */
[----:B------:R-:W-:-:S05]  /*10a30*/  @P0 SHF.R.U32.HI R5, RZ, R9, R8 ;  /* 0x00000009ff050219 */ /* 0x000fca0000011608 */
[----:B------:R-:W-:-:S04]  /*10a40*/  IMAD.MOV R8, RZ, RZ, -R5 ;  /* 0x000000ffff087224 */ /* 0x000fc800078e0a05 */
[----:B------:R-:W-:Y:S02]  /*10a50*/  IMAD R9, R10, R8, R7 ;  /* 0x000000080a097224 */ /* 0x000fe400078e0207 */
[----:B------:R-:W-:-:S03]  /*10a60*/  IMAD R8, R12, UR4, RZ ;  /* 0x000000040c087c24 */ /* 0x000fc6000f8e02ff */
[----:B------:R0:W-:Y:S01]  /*10a70*/  STL [R1+0xc], R9 ;  /* 0x00000c0901007387 */ /* 0x0001e20000100800 */
[----:B------:R-:W-:Y:S02]  /*10a80*/  IMAD R10, R0, UR5, R8 ;  /* 0x00000005000a7c24 */ /* 0x000fe4000f8e0208 */
[--C-:B------:R-:W-:Y:S01]  /*10a90*/  IMAD.MOV.U32 R8, RZ, RZ, R5.reuse ;  /* 0x000000ffff087224 */ /* 0x100fe200078e0005 */
[----:B0-----:R-:W-:-:S03]  /*10aa0*/  SHF.R.S32.HI R9, RZ, 0x1f, R5 ;  /* 0x0000001fff097819 */ /* 0x001fc60000011405 */
[----:B------:R-:W-:-:S04]  /*10ab0*/  IMAD.WIDE.U32 R8, R0, UR4, R8 ;  /* 0x0000000400087c25 */ /* 0x000fc8000f8e0008 */
[----:B------:R-:W-:Y:S01]  /*10ac0*/  IMAD.IADD R5, R9, 0x1, R10 ;  /* 0x0000000109057824 */ /* 0x000fe200078e020a */
[----:B------:R-:W-:-:S04]  /*10ad0*/  LEA R10, P0, R8, R2, 0x2 ;  /* 0x00000002080a7211 */ /* 0x000fc800078010ff */
[----:B------:R-:W-:-:S05]  /*10ae0*/  LEA.HI.X R11, R8, R3, R5, 0x2, P0 ;  /* 0x00000003080b7211 */ /* 0x000fca00000f1405 */
[----:B------:R0:W5:Y:S04]  /*10af0*/  LDG.E R5, desc[UR6][R10.64] ;  /* 0x000000060a057981 */ /* 0x000168000c1e1900 */
.L_x_318:
[----:B------:R-:W2:Y:S01]  /*10b00*/  LDL R8, [R1] ;  /* 0x0000000001087983 */ /* 0x000ea20000100800 */
[----:B0-----:R-:W-:-:S03]  /*10b10*/  MOV R10, 0x400 ;  /* 0x00000400000a7802 */ /* 0x001fc60000000f00 */
[----:B------:R-:W3:Y:S01]  /*10b20*/  LDL R9, [R1+0x8] ;  /* 0x0000080001097983 */ /* 0x000ee20000100800 */
[----:B------:R-:W0:Y:S02]  /*10b30*/  S2R R11, SR_CgaCtaId ;  /* 0x00000000000b7919 */ /* 0x000e240000008800 */
[----:B0-----:R-:W-:-:S05]  /*10b40*/  LEA R10, R11, R10, 0x18 ;  /* 0x0000000a0b0a7211 */ /* 0x001fca00078ec0ff */
[----:B--2---:R-:W-:Y:S01]  /*10b50*/  IMAD R8, R8, 0x8, R10 ;  /* 0x0000000808087824 */ /* 0x004fe200078e020a */
[----:B---3--:R-:W-:-:S04]  /*10b60*/  SHF.L.U32 R9, R9, 0x1f, RZ ;  /* 0x0000001f09097819 */ /* 0x008fc800000006ff */
[----:B------:R-:W0:Y:S02]  /*10b70*/  SYNCS.PHASECHK.TRANS64.TRYWAIT P0, [R8+URZ+0x34840], R9 ;  /* 0x03484009080075a7 */ /* 0x000e24000800017f */
[----:B0-----:R-:W-:Y:S05]  /*10b80*/  @!P0 BRA `(.L_x_319) ;  /* 0x0000003000dc8947 */ /* 0x001fea0003800000 */
.L_x_389:
[----:B------:R-:W1:Y:S02]  /*10b90*/  S2R R10, SR_TID.X ;  /* 0x00000000000a7919 */ /* 0x000e640000002100 */
[----:B-1----:R-:W-:-:S04]  /*10ba0*/  LOP3.LUT R10, R10, 0x7f, RZ, 0xc0, !PT ;  /* 0x0000007f0a0a7812 */ /* 0x002fc800078ec0ff */
[----:B------:R-:W-:-:S13]  /*10bb0*/  ISETP.NE.AND P0, PT, R10, RZ, PT ;  /* 0x000000ff0a00720c */ /* 0x000fda0003f05270 */
[----:B------:R-:W-:Y:S05]  /*10bc0*/  @P0 BRA `(.L_x_320) ;  /* 0x00000000001c0947 */ /* 0x000fea0003800000 */
[----:B------:R-:W1:Y:S01]  /*10bd0*/  S2R R10, SR_TID.X ;  /* 0x00000000000a7919 */ /* 0x000e620000002100 */
[----:B0-----:R-:W-:-:S04]  /*10be0*/  MOV R9, 0xb000 ;  /* 0x0000b00000097802 */ /* 0x001fc80000000f00 */
[----:B------:R2:W-:Y:S01]  /*10bf0*/  SYNCS.ARRIVE.TRANS64 RZ, [R8+URZ+0x34830], R9 ;  /* 0x0348300908ff79a7 */ /* 0x0005e2000800003f */
[----:B-1----:R-:W-:-:S04]  /*10c00*/  LOP3.LUT R10, R10, 0x1f, RZ, 0xc0, !PT ;  /* 0x0000001f0a0a7812 */ /* 0x002fc800078ec0ff */
[----:B------:R-:W-:-:S13]  /*10c10*/  ISETP.NE.AND P1, PT, R10, RZ, PT ;  /* 0x000000ff0a00720c */ /* 0x000fda0003f25270 */
[----:B--2---:R-:W-:Y:S05]  /*10c20*/  @!P1 BRA `(.L_x_320) ;  /* 0x0000000000049947 */ /* 0x004fea0003800000 */
[----:B------:R-:W-:Y:S01]  /*10c30*/  BPT.TRAP 0x1 ;  /* 0x000000040000795c */ /* 0x000fe20000300000 */
.L_x_320:
[----:B------:R-:W2:Y:S01]  /*10c40*/  LDL R11, [R1] ;  /* 0x00000000010b7983 */ /* 0x000ea20000100800 */
[----:B------:R-:W-:-:S03]  /*10c50*/  MOV R13, 0x400 ;  /* 0x00000400000d7802 */ /* 0x000fc60000000f00 */
[----:B------:R-:W3:Y:S04]  /*10c60*/  LDL R10, [R1+0xc] ;  /* 0x00000c00010a7983 */ /* 0x000ee80000100800 */
[----:B0-----:R-:W4:Y:S01]  /*10c70*/  LDL R9, [R1+0x4] ;  /* 0x0000040001097983 */ /* 0x001f220000100800 */
[----:B------:R-:W0:Y:S01]  /*10c80*/  S2R R14, SR_CgaCtaId ;  /* 0x00000000000e7919 */ /* 0x000e220000008800 */
[----:B------:R-:W-:Y:S01]  /*10c90*/  R2UR UR9, R8 ;  /* 0x00000000080972ca */ /* 0x000fe200000e0000 */
[----:B------:R-:W-:Y:S01]  /*10ca0*/  UIADD3 UR4, UP0, UR36, 0x370, URZ ;  /* 0x0000037024047890 */ /* 0x000fe2000ff1e03f */
[----:B------:R-:W-:Y:S02]  /*10cb0*/  R2UR UR12, R4 ;  /* 0x00000000040c72ca */ /* 0x000fe400000e0000 */
[----:B-----5:R-:W-:-:S02]  /*10cc0*/  R2UR UR13, R5 ;  /* 0x00000000050d72ca */ /* 0x020fc400000e0000 */
[----:B0-----:R-:W-:-:S07]  /*10cd0*/  LEA R13, R14, R13, 0x18 ;  /* 0x0000000d0e0d7211 */ /* 0x001fce00078ec0ff */
[----:B------:R-:W-:Y:S01]  /*10ce0*/  UIADD3 UR9, UR9, 0x34830, URZ ;  /* 0x0003483009097890 */ /* 0x000fe2000fffe03f */
[----:B------:R-:W-:Y:S01]  /*10cf0*/  UMOV UR10, URZ ;  /* 0x0000003f000a7c82 */ /* 0x000fe20008000000 */
[----:B------:R-:W-:Y:S01]  /*10d00*/  UMOV UR7, 0x14f00000 ;  /* 0x14f0000000077882 */ /* 0x000fe20000000000 */
[----:B------:R-:W-:Y:S01]  /*10d10*/  UMOV UR15, 0x40 ;  /* 0x00000040000f7882 */ /* 0x000fe20000000000 */
[----:B--2---:R-:W-:Y:S01]  /*10d20*/  IMAD R8, R11, 0xb000, R13 ;  /* 0x0000b0000b087824 */ /* 0x004fe200078e020d */
[----:B---3--:R-:W-:-:S04]  /*10d30*/  R2UR UR11, R10 ;  /* 0x000000000a0b72ca */ /* 0x008fc800000e0000 */
[----:B------:R-:W-:Y:S02]  /*10d40*/  R2UR UR6, R8 ;  /* 0x00000000080672ca */ /* 0x000fe400000e0000 */
[----:B----4-:R-:W-:-:S11]  /*10d50*/  R2UR UR5, R9 ;  /* 0x00000000090572ca */ /* 0x010fd600000e0000 */
[----:B------:R-:W-:Y:S02]  /*10d60*/  UIADD3 UR8, UR6, 0x1e400, URZ ;  /* 0x0001e40006087890 */ /* 0x000fe4000fffe03f */
[----:B------:R-:W-:Y:S02]  /*10d70*/  UIMAD UR11, UR11, 0xb0, UR5 ;  /* 0x000000b00b0b78a4 */ /* 0x000fe4000f8e0205 */
[----:B------:R-:W-:Y:S02]  /*10d80*/  UIADD3.X UR5, URZ, UR37, URZ, UP0, !UPT ;  /* 0x000000253f057290 */ /* 0x000fe400087fe43f */
[----:B------:R-:W-:-:S03]  /*10d90*/  UIADD3 UR14, UR6, 0x23c00, URZ ;  /* 0x00023c00060e7890 */ /* 0x000fc6000fffe03f */
[----:B------:R-:W-:-:S04]  /*10da0*/  UMOV UR6, 0x0 ;  /* 0x0000000000067882 */ /* 0x000fc80000000000 */
[----:B------:R0:W-:Y:S02]  /*10db0*/  UTMALDG.4D [UR8], [UR4], desc[UR6] ;  /* 0x00000608040075b4 */ /* 0x0001e40008019000 */
[----:B0-----:R-:W-:Y:S01]  /*10dc0*/  UMOV UR8, UR14 ;  /* 0x0000000e00087c82 */ /* 0x001fe20008000000 */
[----:B------:R-:W-:Y:S02]  /*10dd0*/  UMOV UR10, UR15 ;  /* 0x0000000f000a7c82 */ /* 0x000fe40008000000 */
[----:B------:R0:W-:Y:S02]  /*10de0*/  UTMALDG.4D [UR8], [UR4], desc[UR6] ;  /* 0x00000608040075b4 */ /* 0x0001e40008019000 */
[----:B0-----:R-:W-:Y:S01]  /*10df0*/  NOP ;  /* 0x0000000000007918 */ /* 0x001fe20000000000 */
.L_x_317:
[----:B------:R-:W2:Y:S01]  /*10e00*/  LDL.LU R11, [R1+0x28] ;  /* 0x00002800010b7983 */ /* 0x000ea20000300800 */
[----:B------:R-:W-:Y:S01]  /*10e10*/  MOV R9, 0x400 ;  /* 0x0000040000097802 */ /* 0x000fe20000000f00 */
[----:B------:R-:W-:Y:S05]  /*10e20*/  WARPSYNC.ALL ;  /* 0x0000000000007948 */ /* 0x000fea0003800000 */
[----:B------:R-:W0:Y:S01]  /*10e30*/  S2R R10, SR_CgaCtaId ;  /* 0x00000000000a7919 */ /* 0x000e220000008800 */
[----:B------:R-:W-:-:S13]  /*10e40*/  ELECT P0, URZ, PT ;  /* 0x00000000003f782f */ /* 0x000fda0003800000 */
[----:B------:R-:W-:Y:S01]  /*10e50*/  @P0 R2UR UR13, R6 ;  /* 0x00000000060d02ca */ /* 0x000fe200000e0000 */
[----:B------:R-:W-:Y:S01]  /*10e60*/  UIADD3 UR4, UP0, UR36, 0x270, URZ ;  /* 0x0000027024047890 */ /* 0x000fe2000ff1e03f */
[----:B------:R-:W-:Y:S01]  /*10e70*/  @P0 R2UR UR12, R18 ;  /* 0x00000000120c02ca */ /* 0x000fe200000e0000 */
[----:B------:R-:W-:Y:S01]  /*10e80*/  UMOV UR6, 0x0 ;  /* 0x0000000000067882 */ /* 0x000fe20000000000 */
[----:B------:R-:W-:Y:S01]  /*10e90*/  @P0 R2UR UR11, R17 ;  /* 0x00000000110b02ca */ /* 0x000fe200000e0000 */
[----:B------:R-:W-:Y:S01]  /*10ea0*/  UIADD3.X UR5, URZ, UR37, URZ, UP0, !UPT ;  /* 0x000000253f057290 */ /* 0x000fe200087fe43f */
[----:B------:R-:W-:Y:S01]  /*10eb0*/  BSSY B0, `(.L_x_321) ;  /* 0x000001b000007945 */ /* 0x000fe20003800000 */
[----:B------:R-:W-:Y:S01]  /*10ec0*/  UMOV UR7, 0x12f00000 ;  /* 0x12f0000000077882 */ /* 0x000fe20000000000 */
[----:B------:R-:W-:Y:S01]  /*10ed0*/  UMOV UR10, URZ ;  /* 0x0000003f000a7c82 */ /* 0x000fe20008000000 */
[----:B------:R-:W-:Y:S01]  /*10ee0*/  UMOV UR14, 0x0 ;  /* 0x00000000000e7882 */ /* 0x000fe20000000000 */
[----:B------:R-:W-:Y:S01]  /*10ef0*/  UMOV UR15, 0x12f00000 ;  /* 0x12f00000000f7882 */ /* 0x000fe20000000000 */
[----:B------:R-:W-:Y:S01]  /*10f00*/  @P0 IMAD.MOV.U32 R8, RZ, RZ, 0x8000 ;  /* 0x00008000ff080424 */ /* 0x000fe200078e00ff */
[----:B0-----:R-:W-:Y:S01]  /*10f10*/  LEA R9, R10, R9, 0x18 ;  /* 0x000000090a097211 */ /* 0x001fe200078ec0ff */
[----:B------:R-:W-:Y:S03]  /*10f20*/  BAR.SYNC.DEFER_BLOCKING 0x8, 0x120 ;  /* 0x0204800000007b1d */ /* 0x000fe60000010000 */
[----:B------:R-:W-:-:S13]  /*10f30*/  R2UR UR16, R9 ;  /* 0x00000000091072ca */ /* 0x000fda00000e0000 */
[----:B------:R-:W-:Y:S02]  /*10f40*/  UIADD3 UR8, UR16, 0x16400, URZ ;  /* 0x0001640010087890 */ /* 0x000fe4000fffe03f */
[----:B------:R-:W-:Y:S01]  /*10f50*/  UIADD3 UR9, UR16, 0x34800, URZ ;  /* 0x0003480010097890 */ /* 0x000fe2000fffe03f */
[----:B------:R0:W-:Y:S08]  /*10f60*/  @P0 SYNCS.ARRIVE.TRANS64 RZ, [R9+URZ+0x34800], R8 ;  /* 0x0348000809ff09a7 */ /* 0x0001f0000800003f */
[----:B------:R1:W-:Y:S02]  /*10f70*/  UTMALDG.4D [UR8], [UR4], desc[UR6] ;  /* 0x00000608040075b4 */ /* 0x0003e40008019000 */
[----:B-1----:R-:W-:Y:S01]  /*10f80*/  @P0 R2UR UR13, R6 ;  /* 0x00000000060d02ca */ /* 0x002fe200000e0000 */
[----:B------:R-:W-:Y:S01]  /*10f90*/  UIADD3 UR8, UR16, 0x1a400, URZ ;  /* 0x0001a40010087890 */ /* 0x000fe2000fffe03f */
[----:B------:R-:W-:Y:S01]  /*10fa0*/  @P0 R2UR UR12, R18 ;  /* 0x00000000120c02ca */ /* 0x000fe200000e0000 */
[----:B------:R-:W-:Y:S01]  /*10fb0*/  UMOV UR10, 0x40 ;  /* 0x00000040000a7882 */ /* 0x000fe20000000000 */
[----:B------:R-:W-:-:S13]  /*10fc0*/  @P0 R2UR UR11, R17 ;  /* 0x00000000110b02ca */ /* 0x000fda00000e0000 */
[----:B------:R0:W-:Y:S01]  /*10fd0*/  UTMALDG.4D [UR8], [UR4], desc[UR14] ;  /* 0x00000e08040075b4 */ /* 0x0001e20008019000 */
[----:B--2---:R-:W-:-:S05]  /*10fe0*/  VIADD R11, R11, 0x1 ;  /* 0x000000010b0b7836 */ /* 0x004fca0000000000 */
[----:B------:R-:W-:Y:S01]  /*10ff0*/  LEA.HI R6, R11, R11, RZ, 0x1 ;  /* 0x0000000b0b067211 */ /* 0x000fe200078f08ff */
[----:B------:R0:W-:Y:S03]  /*11000*/  STL [R1+0x28], R11 ;  /* 0x0000280b01007387 */ /* 0x0001e60000100800 */
[----:B------:R-:W-:-:S05]  /*11010*/  LOP3.LUT R6, R6, 0xfffffffe, RZ, 0xc0, !PT ;  /* 0xfffffffe06067812 */ /* 0x000fca00078ec0ff */
[----:B------:R-:W-:-:S05]  /*11020*/  IMAD.IADD R6, R11, 0x1, -R6 ;  /* 0x000000010b067824 */ /* 0x000fca00078e0a06 */
[----:B------:R-:W-:-:S04]  /*11030*/  SHF.L.U32 R6, R6, 0x1f, RZ ;  /* 0x0000001f06067819 */ /* 0x000fc800000006ff */
[----:B------:R-:W1:Y:S02]  /*11040*/  SYNCS.PHASECHK.TRANS64.TRYWAIT P0, [R9+URZ+0x34820], R6 ;  /* 0x03482006090075a7 */ /* 0x000e64000800017f */
[----:B01----:R-:W-:Y:S05]  /*11050*/  @!P0 BRA `(.L_x_322) ;  /* 0x0000002c00bc8947 */ /* 0x003fea0003800000 */
.L_x_390:
[----:B------:R-:W-:Y:S05]  /*11060*/  BSYNC B0 ;  /* 0x0000000000007941 */ /* 0x000fea0003800000 */
.L_x_321:
[----:B0-----:R-:W2:Y:S01]  /*11070*/  LDL.LU R8, [R1+0x24] ;  /* 0x0000240001087983 */ /* 0x001ea20000300800 */
[----:B------:R-:W-:Y:S01]  /*11080*/  BSSY B0, `(.L_x_323) ;  /* 0x000018c000007945 */ /* 0x000fe20003800000 */
[----:B--2---:R-:W-:-:S13]  /*11090*/  ISETP.GE.AND P0, PT, R8, 0xb1, PT ;  /* 0x000000b10800780c */ /* 0x004fda0003f06270 */
[----:B------:R-:W-:Y:S05]  /*110a0*/  @!P0 BRA `(.L_x_324) ;  /* 0x0000001800248947 */ /* 0x000fea0003800000 */
[----:B------:R-:W2:Y:S01]  /*110b0*/  LDL R8, [R1+0x18] ;  /* 0x0000180001087983 */ /* 0x000ea20000100800 */
[----:B------:R-:W-:Y:S01]  /*110c0*/  IMAD.MOV.U32 R6, RZ, RZ, 0x1 ;  /* 0x00000001ff067424 */ /* 0x000fe200078e00ff */
[----:B------:R-:W-:Y:S01]  /*110d0*/  BSSY B1, `(.L_x_325) ;  /* 0x000008b000017945 */ /* 0x000fe20003800000 */
[----:B--2---:R-:W-:-:S05]  /*110e0*/  IMAD.MOV R14, RZ, RZ, -R8 ;  /* 0x000000ffff0e7224 */ /* 0x004fca00078e0a08 */
[----:B------:R-:W-:-:S05]  /*110f0*/  VIADDMNMX R14, R14, R6, 0xffffffff, !PT ;  /* 0xffffffff0e0e7446 */ /* 0x000fca0007800106 */
[----:B------:R-:W-:-:S05]  /*11100*/  IMAD.IADD R6, R8, 0x1, R14 ;  /* 0x0000000108067824 */ /* 0x000fca00078e020e */
[----:B------:R-:W-:-:S04]  /*11110*/  LOP3.LUT R6, R6, 0x1, RZ, 0xc0, !PT ;  /* 0x0000000106067812 */ /* 0x000fc800078ec0ff */
[----:B------:R-:W-:Y:S01]  /*11120*/  ISETP.NE.U32.AND P0, PT, R6, 0x1, PT ;  /* 0x000000010600780c */ /* 0x000fe20003f05070 */
[----:B------:R-:W-:-:S12]  /*11130*/  VIADD R6, R8, 0xfffffffe ;  /* 0xfffffffe08067836 */ /* 0x000fd80000000000 */
[----:B------:R-:W-:Y:S05]  /*11140*/  @P0 BRA `(.L_x_326) ;  /* 0x00000008000c0947 */ /* 0x000fea0003800000 */
[----:B------:R-:W2:Y:S04]  /*11150*/  LDL R9, [R1] ;  /* 0x0000000001097983 */ /* 0x000ea80000100800 */
[----:B------:R-:W3:Y:S01]  /*11160*/  LDL R8, [R1+0x8] ;  /* 0x0000080001087983 */ /* 0x000ee20000100800 */
[----:B------:R-:W-:Y:S01]  /*11170*/  BSSY B2, `(.L_x_327) ;  /* 0x000007c000027945 */ /* 0x000fe20003800000 */
[----:B--2---:R-:W-:-:S05]  /*11180*/  VIADD R13, R9, 0x1 ;  /* 0x00000001090d7836 */ /* 0x004fca0000000000 */
[----:B------:R-:W-:-:S04]  /*11190*/  ISETP.NE.AND P0, PT, R13, 0x2, PT ;  /* 0x000000020d00780c */ /* 0x000fc80003f05270 */
[----:B------:R-:W-:Y:S02]  /*111a0*/  SEL R15, RZ, 0x1, P0 ;  /* 0x00000001ff0f7807 */ /* 0x000fe40000000000 */
[----:B------:R-:W-:Y:S02]  /*111b0*/  SEL R13, R13, RZ, P0 ;  /* 0x000000ff0d0d7207 */ /* 0x000fe40000000000 */
[----:B---3--:R-:W-:Y:S01]  /*111c0*/  LOP3.LUT R15, R8, R15, RZ, 0x3c, !PT ;  /* 0x0000000f080f7212 */ /* 0x008fe200078e3cff */
[----:B------:R-:W-:Y:S06]  /*111d0*/  @!P6 BRA `(.L_x_328) ;  /* 0x0000000400d4e947 */ /* 0x000fec0003800000 */
[----:B------:R-:W-:Y:S02]  /*111e0*/  ISETP.NE.U32.AND P0, PT, R2, RZ, PT ;  /* 0x000000ff0200720c */ /* 0x000fe40003f05070 */
[----:B------:R-:W-:Y:S02]  /*111f0*/  MOV R8, R5 ;  /* 0x0000000500087202 */ /* 0x000fe40000000f00 */
[----:B------:R-:W-:-:S13]  /*11200*/  ISETP.NE.AND.EX P0, PT, R3, RZ, PT, P0 ;  /* 0x000000ff0300720c */ /* 0x000fda0003f05300 */
[----:B------:R-:W-:Y:S05]  /*11210*/  @!P0 BRA `(.L_x_329) ;  /* 0x0000000000488947 */ /* 0x000fea0003800000 */
[----:B------:R-:W0:Y:S01]  /*11220*/  LDC R18, c[0x0][0x41c] ;  /* 0x00010700ff127b82 */ /* 0x000e220000000800 */
[----:B------:R-:W-:Y:S01]  /*11230*/  ULDC.64 UR4, c[0x0][0x408] ;  /* 0x0001020000047ab9 */ /* 0x000fe20000000a00 */
[----:B------:R-:W-:Y:S01]  /*11240*/  ULDC.64 UR6, c[0x0][0x208] ;  /* 0x0000820000067ab9 */ /* 0x000fe20000000a00 */
[----:B0-----:R-:W-:-:S13]  /*11250*/  ISETP.NE.AND P0, PT, R18, 0x1, PT ;  /* 0x000000011200780c */ /* 0x001fda0003f05270 */
[----:B------:R-:W0:Y:S02]  /*11260*/  @P0 LDC.64 R8, c[0x0][0x420] ;  /* 0x00010800ff080b82 */ /* 0x000e240000000a00 */
[----:B0-----:R-:W-:-:S04]  /*11270*/  @P0 IMAD.HI.U32 R10, R6, R8, RZ ;  /* 0x00000008060a0227 */ /* 0x001fc800078e00ff */
[----:B------:R-:W-:Y:S01]  /*11280*/  IMAD.MOV.U32 R8, RZ, RZ, R6 ;  /* 0x000000ffff087224 */ /* 0x000fe200078e0006 */
[----:B------:R-:W-:Y:S01]  /*11290*/  @P0 SHF.R.U32.HI R8, RZ, R9, R10 ;  /* 0x00000009ff080219 */ /* 0x000fe2000001160a */
[----:B------:R-:W-:-:S03]  /*112a0*/  IMAD R10, R12, UR4, RZ ;  /* 0x000000040c0a7c24 */ /* 0x000fc6000f8e02ff */
[----:B------:R-:W-:Y:S01]  /*112b0*/  SHF.R.S32.HI R9, RZ, 0x1f, R8 ;  /* 0x0000001fff097819 */ /* 0x000fe20000011408 */
[C---:B------:R-:W-:Y:S02]  /*112c0*/  IMAD R17, R0.reuse, UR5, R10 ;  /* 0x0000000500117c24 */ /* 0x040fe4000f8e020a */
[----:B------:R-:W-:-:S04]  /*112d0*/  IMAD.WIDE.U32 R10, R0, UR4, R8 ;  /* 0x00000004000a7c25 */ /* 0x000fc8000f8e0008 */
[----:B------:R-:W-:Y:S01]  /*112e0*/  IMAD.IADD R17, R17, 0x1, R11 ;  /* 0x0000000111117824 */ /* 0x000fe200078e020b */
[----:B------:R-:W-:Y:S01]  /*112f0*/  LEA R2, P0, R10, R2, 0x2 ;  /* 0x000000020a027211 */ /* 0x000fe200078010ff */
[----:B------:R-:W-:-:S03]  /*11300*/  IMAD.MOV R8, RZ, RZ, -R8 ;  /* 0x000000ffff087224 */ /* 0x000fc600078e0a08 */
[----:B------:R-:W-:Y:S01]  /*11310*/  LEA.HI.X R3, R10, R3, R17, 0x2, P0 ;  /* 0x000000030a037211 */ /* 0x000fe200000f1411 */
[----:B------:R-:W-:-:S04]  /*11320*/  IMAD R6, R18, R8, R6 ;  /* 0x0000000812067224 */ /* 0x000fc800078e0206 */
[----:B------:R0:W5:Y:S04]  /*11330*/  LDG.E R8, desc[UR6][R2.64] ;  /* 0x0000000602087981 */ /* 0x000168000c1e1900 */
.L_x_329:
[----:B0-----:R-:W0:Y:S01]  /*11340*/  S2R R3, SR_CgaCtaId ;  /* 0x0000000000037919 */ /* 0x001e220000008800 */
[----:B------:R-:W-:-:S04]  /*11350*/  MOV R2, 0x400 ;  /* 0x0000040000027802 */ /* 0x000fc80000000f00 */
[----:B0-----:R-:W-:Y:S02]  /*11360*/  LEA R2, R3, R2, 0x18 ;  /* 0x0000000203027211 */ /* 0x001fe400078ec0ff */
[----:B------:R-:W-:-:S03]  /*11370*/  SHF.L.U32 R3, R15, 0x1f, RZ ;  /* 0x0000001f0f037819 */ /* 0x000fc600000006ff */
[----:B------:R-:W-:-:S04]  /*11380*/  IMAD R2, R13, 0x8, R2 ;  /* 0x000000080d027824 */ /* 0x000fc800078e0202 */
[----:B------:R-:W0:Y:S02]  /*11390*/  SYNCS.PHASECHK.TRANS64.TRYWAIT P0, [R2+URZ+0x34840], R3 ;  /* 0x03484003020075a7 */ /* 0x000e24000800017f */
[----:B0-----:R-:W-:Y:S05]  /*113a0*/  @!P0 BRA `(.L_x_330) ;  /* 0x0000002c00088947 */ /* 0x001fea0003800000 */
.L_x_391:
[----:B------:R-:W1:Y:S02]  /*113b0*/  S2R R9, SR_TID.X ;  /* 0x0000000000097919 */ /* 0x000e640000002100 */
[----:B-1----:R-:W-:-:S04]  /*113c0*/  LOP3.LUT R9, R9, 0x7f, RZ, 0xc0, !PT ;  /* 0x0000007f09097812 */ /* 0x002fc800078ec0ff */
[----:B------:R-:W-:-:S13]  /*113d0*/  ISETP.NE.AND P1, PT, R9, RZ, PT ;  /* 0x000000ff0900720c */ /* 0x000fda0003f25270 */
[----:B------:R-:W-:Y:S05]  /*113e0*/  @P1 BRA `(.L_x_331) ;  /* 0x00000000001c1947 */ /* 0x000fea0003800000 */
[----:B------:R-:W1:Y:S01]  /*113f0*/  S2R R9, SR_TID.X ;  /* 0x0000000000097919 */ /* 0x000e620000002100 */
[----:B0-----:R-:W-:-:S04]  /*11400*/  IMAD.MOV.U32 R3, RZ, RZ, 0xb000 ;  /* 0x0000b000ff037424 */ /* 0x001fc800078e00ff */
[----:B------:R2:W-:Y:S01]  /*11410*/  SYNCS.ARRIVE.TRANS64 RZ, [R2+URZ+0x34830], R3 ;  /* 0x0348300302ff79a7 */ /* 0x0005e2000800003f */
[----:B-1----:R-:W-:-:S04]  /*11420*/  LOP3.LUT R9, R9, 0x1f, RZ, 0xc0, !PT ;  /* 0x0000001f09097812 */ /* 0x002fc800078ec0ff */
[----:B------:R-:W-:-:S13]  /*11430*/  ISETP.NE.AND P0, PT, R9, RZ, PT ;  /* 0x000000ff0900720c */ /* 0x000fda0003f05270 */
[----:B--2---:R-:W-:Y:S05]  /*11440*/  @!P0 BRA `(.L_x_331) ;  /* 0x0000000000048947 */ /* 0x004fea0003800000 */
[----:B------:R-:W-:Y:S01]  /*11450*/  BPT.TRAP 0x1 ;  /* 0x000000040000795c */ /* 0x000fe20000300000 */
.L_x_331:
[----:B------:R-:W2:Y:S01]  /*11460*/  LDL R17, [R1+0x4] ;  /* 0x0000040001117983 */ /* 0x000ea20000100800 */
[----:B0-----:R-:W-:-:S03]  /*11470*/  MOV R3, 0x400 ;  /* 0x0000040000037802 */ /* 0x001fc60000000f00 */
[----:B------:R-:W3:Y:S04]  /*11480*/  LDL.LU R10, [R1+0x8] ;  /* 0x00000800010a7983 */ /* 0x000ee80000300800 */
[----:B------:R-:W4:Y:S01]  /*11490*/  LDL R9, [R1] ;  /* 0x0000000001097983 */ /* 0x000f220000100800 */
[----:B------:R-:W0:Y:S01]  /*114a0*/  S2R R11, SR_CgaCtaId ;  /* 0x00000000000b7919 */ /* 0x000e220000008800 */
[----:B------:R-:W-:Y:S02]  /*114b0*/  R2UR UR14, R2 ;  /* 0x00000000020e72ca */ /* 0x000fe400000e0000 */
[----:B------:R-:W-:Y:S01]  /*114c0*/  R2UR UR11, R6 ;  /* 0x00000000060b72ca */ /* 0x000fe200000e0000 */
[----:B------:R-:W-:Y:S01]  /*114d0*/  UIADD3 UR4, UP0, UR36, 0x370, URZ ;  /* 0x0000037024047890 */ /* 0x000fe2000ff1e03f */
[----:B------:R-:W-:-:S02]  /*114e0*/  R2UR UR12, R4 ;  /* 0x00000000040c72ca */ /* 0x000fc400000e0000 */
[----:B-----5:R-:W-:Y:S01]  /*114f0*/  R2UR UR13, R8 ;  /* 0x00000000080d72ca */ /* 0x020fe200000e0000 */
[----:B------:R-:W-:Y:S01]  /*11500*/  UIADD3.X UR5, URZ, UR37, URZ, UP0, !UPT ;  /* 0x000000253f057290 */ /* 0x000fe200087fe43f */
[----:B0-----:R-:W-:-:S05]  /*11510*/  LEA R3, R11, R3, 0x18 ;  /* 0x000000030b037211 */ /* 0x001fca00078ec0ff */
[----:B------:R-:W-:-:S05]  /*11520*/  IMAD R2, R13, 0xb000, R3 ;  /* 0x0000b0000d027824 */ /* 0x000fca00078e0203 */
[----:B------:R-:W-:Y:S01]  /*11530*/  R2UR UR8, R2 ;  /* 0x00000000020872ca */ /* 0x000fe200000e0000 */
[----:B------:R-:W-:Y:S01]  /*11540*/  VIADD R3, R3, 0x34800 ;  /* 0x0003480003037836 */ /* 0x000fe20000000000 */
[----:B------:R-:W-:Y:S01]  /*11550*/  UMOV UR10, URZ ;  /* 0x0000003f000a7c82 */ /* 0x000fe20008000000 */
[----:B------:R-:W-:Y:S01]  /*11560*/  UMOV UR6, 0x0 ;  /* 0x0000000000067882 */ /* 0x000fe20000000000 */
[----:B------:R-:W-:Y:S01]  /*11570*/  UMOV UR7, 0x14f00000 ;  /* 0x14f0000000077882 */ /* 0x000fe20000000000 */
[----:B------:R-:W-:-:S08]  /*11580*/  UMOV UR16, 0x40 ;  /* 0x0000004000107882 */ /* 0x000fd00000000000 */
[----:B------:R-:W-:Y:S01]  /*11590*/  UIADD3 UR15, UR8, 0x23c00, URZ ;  /* 0x00023c00080f7890 */ /* 0x000fe2000fffe03f */
[----:B--2---:R-:W-:-:S13]  /*115a0*/  R2UR UR9, R17 ;  /* 0x00000000110972ca */ /* 0x004fda00000e0000 */
[----:B------:R-:W-:Y:S02]  /*115b0*/  UIMAD UR11, UR11, 0xb0, UR9 ;  /* 0x000000b00b0b78a4 */ /* 0x000fe4000f8e0209 */
[----:B------:R-:W-:Y:S02]  /*115c0*/  UIADD3 UR9, UR14, 0x34830, URZ ;  /* 0x000348300e097890 */ /* 0x000fe4000fffe03f */
[----:B------:R-:W-:Y:S01]  /*115d0*/  UIADD3 UR14, UR8, 0x1e400, URZ ;  /* 0x0001e400080e7890 */ /* 0x000fe2000fffe03f */
[----:B---3--:R-:W-:Y:S01]  /*115e0*/  SHF.L.U32 R2, R10, 0x1f, RZ ;  /* 0x0000001f0a027819 */ /* 0x008fe200000006ff */
[----:B----4-:R-:W-:-:S05]  /*115f0*/  IMAD R3, R9, 0x8, R3 ;  /* 0x0000000809037824 */ /* 0x010fca00078e0203 */
[----:B------:R-:W-:Y:S02]  /*11600*/  UMOV UR8, UR14 ;  /* 0x0000000e00087c82 */ /* 0x000fe40008000000 */
[----:B------:R0:W-:Y:S02]  /*11610*/  UTMALDG.4D [UR8], [UR4], desc[UR6] ;  /* 0x00000608040075b4 */ /* 0x0001e40008019000 */
[----:B0-----:R-:W-:Y:S01]  /*11620*/  UMOV UR8, UR15 ;  /* 0x0000000f00087c82 */ /* 0x001fe20008000000 */
[----:B------:R-:W-:Y:S02]  /*11630*/  UMOV UR10, UR16 ;  /* 0x00000010000a7c82 */ /* 0x000fe40008000000 */
[----:B------:R0:W-:Y:S01]  /*11640*/  UTMALDG.4D [UR8], [UR4], desc[UR6] ;  /* 0x00000608040075b4 */ /* 0x0001e20008019000 */
[----:B------:R-:W1:Y:S02]  /*11650*/  SYNCS.PHASECHK.TRANS64.TRYWAIT P0, [R3+URZ+0x60], R2 ;  /* 0x00006002030075a7 */ /* 0x000e64000800017f */
[----:B01----:R-:W-:Y:S05]  /*11660*/  @!P0 BRA `(.L_x_332) ;  /* 0x00000028006c8947 */ /* 0x003fea0003800000 */
.L_x_392:
[----:B------:R-:W-:Y:S05]  /*11670*/  @P1 BRA `(.L_x_333) ;  /* 0x0000000000301947 */ /* 0x000fea0003800000 */
[----:B------:R-:W1:Y:S01]  /*11680*/  S2R R9, SR_TID.X ;  /* 0x0000000000097919 */ /* 0x000e620000002100 */
[----:B------:R-:W-:Y:S01]  /*11690*/  MOV R10, 0x400 ;  /* 0x00000400000a7802 */ /* 0x000fe20000000f00 */
[----:B------:R-:W2:Y:S01]  /*116a0*/  S2R R11, SR_CgaCtaId ;  /* 0x00000000000b7919 */ /* 0x000ea20000008800 */
[----:B-1----:R-:W-:Y:S02]  /*116b0*/  LOP3.LUT R17, R9, 0x1f, RZ, 0xc0, !PT ;  /* 0x0000001f09117812 */ /* 0x002fe400078ec0ff */
[----:B------:R-:W3:Y:S02]  /*116c0*/  LDL R9, [R1] ;  /* 0x0000000001097983 */ /* 0x000ee40000100800 */
[----:B------:R-:W-:Y:S02]  /*116d0*/  ISETP.NE.AND P0, PT, R17, RZ, PT ;  /* 0x000000ff1100720c */ /* 0x000fe40003f05270 */
[----:B--2---:R-:W-:Y:S02]  /*116e0*/  LEA R10, R11, R10, 0x18 ;  /* 0x0000000a0b0a7211 */ /* 0x004fe400078ec0ff */
[----:B0-----:R-:W-:-:S03]  /*116f0*/  MOV R3, 0xb000 ;  /* 0x0000b00000037802 */ /* 0x001fc60000000f00 */
[----:B---3--:R-:W-:-:S04]  /*11700*/  IMAD R2, R9, 0x8, R10 ;  /* 0x0000000809027824 */ /* 0x008fc800078e020a */
[----:B------:R1:W-:Y:S02]  /*11710*/  SYNCS.ARRIVE.TRANS64 RZ, [R2+URZ+0x34850], R3 ;  /* 0x0348500302ff79a7 */ /* 0x0003e4000800003f */
[----:B------:R-:W-:Y:S05]  /*11720*/  @!P0 BRA `(.L_x_333) ;  /* 0x0000000000048947 */ /* 0x000fea0003800000 */
[----:B------:R-:W-:Y:S01]  /*11730*/  BPT.TRAP 0x1 ;  /* 0x000000040000795c */ /* 0x000fe20000300000 */
.L_x_333:
[----:B01----:R-:W2:Y:S01]  /*11740*/  LDL.LU R2, [R1+0xc] ;  /* 0x00000c0001027983 */ /* 0x003ea20000300800 */
[----:B------:R-:W-:-:S03]  /*11750*/  MOV R10, 0x400 ;  /* 0x00000400000a7802 */ /* 0x000fc60000000f00 */
[----:B------:R-:W3:Y:S04]  /*11760*/  LDL.LU R9, [R1] ;  /* 0x0000000001097983 */ /* 0x000ee80000300800 */
[----:B------:R-:W4:Y:S01]  /*11770*/  LDL R3, [R1+0x4] ;  /* 0x0000040001037983 */ /* 0x000f220000100800 */
[----:B------:R-:W0:Y:S01]  /*11780*/  S2R R11, SR_CgaCtaId ;  /* 0x00000000000b7919 */ /* 0x000e220000008800 */
[----:B------:R-:W-:Y:S01]  /*11790*/  R2UR UR13, R5 ;  /* 0x00000000050d72ca */ /* 0x000fe200000e0000 */
[----:B------:R-:W-:Y:S01]  /*117a0*/  UIADD3 UR4, UP0, UR36, 0x470, URZ ;  /* 0x0000047024047890 */ /* 0x000fe2000ff1e03f */
[----:B------:R-:W-:Y:S02]  /*117b0*/  R2UR UR12, R4 ;  /* 0x00000000040c72ca */ /* 0x000fe400000e0000 */
[----:B0-----:R-:W-:Y:S01]  /*117c0*/  LEA R10, R11, R10, 0x18 ;  /* 0x0000000a0b0a7211 */ /* 0x001fe200078ec0ff */
[----:B------:R-:W-:Y:S01]  /*117d0*/  UMOV UR10, URZ ;  /* 0x0000003f000a7c82 */ /* 0x000fe20008000000 */
[----:B------:R-:W-:Y:S01]  /*117e0*/  UMOV UR6, 0x0 ;  /* 0x0000000000067882 */ /* 0x000fe20000000000 */
[----:B------:R-:W-:Y:S01]  /*117f0*/  UMOV UR7, 0x14f00000 ;  /* 0x14f0000000077882 */ /* 0x000fe20000000000 */
[----:B------:R-:W-:Y:S01]  /*11800*/  UMOV UR15, 0x40 ;  /* 0x00000040000f7882 */ /* 0x000fe20000000000 */
[----:B------:R0:W-:Y:S01]  /*11810*/  STL [R1+0xc], R6 ;  /* 0x00000c0601007387 */ /* 0x0001e20000100800 */
[----:B------:R-:W-:Y:S01]  /*11820*/  IMAD.MOV.U32 R5, RZ, RZ, R8 ;  /* 0x000000ffff057224 */ /* 0x000fe200078e0008 */
[----:B--2---:R-:W-:Y:S01]  /*11830*/  R2UR UR11, R2 ;  /* 0x00000000020b72ca */ /* 0x004fe200000e0000 */
[----:B---3--:R-:W-:-:S05]  /*11840*/  IMAD R2, R9, 0x8, R10 ;  /* 0x0000000809027824 */ /* 0x008fca00078e020a */
[----:B------:R-:W-:Y:S01]  /*11850*/  R2UR UR9, R2 ;  /* 0x00000000020972ca */ /* 0x000fe200000e0000 */
[----:B------:R-:W-:Y:S01]  /*11860*/  IMAD R2, R9, 0xb000, R10 ;  /* 0x0000b00009027824 */ /* 0x000fe200078e020a */
[----:B----4-:R-:W-:-:S04]  /*11870*/  R2UR UR5, R3 ;  /* 0x00000000030572ca */ /* 0x010fc800000e0000 */
[----:B------:R-:W-:-:S07]  /*11880*/  R2UR UR14, R2 ;  /* 0x00000000020e72ca */ /* 0x000fce00000e0000 */
[----:B------:R-:W-:Y:S02]  /*11890*/  UIADD3 UR9, UR9, 0x34850, URZ ;  /* 0x0003485009097890 */ /* 0x000fe4000fffe03f */
[----:B------:R-:W-:Y:S02]  /*118a0*/  UIMAD UR11, UR11, 0xb0, UR5 ;  /* 0x000000b00b0b78a4 */ /* 0x000fe4000f8e0205 */
[----:B------:R-:W-:Y:S02]  /*118b0*/  UIADD3.X UR5, URZ, UR37, URZ, UP0, !UPT ;  /* 0x000000253f057290 */ /* 0x000fe400087fe43f */
[----:B------:R-:W-:Y:S02]  /*118c0*/  UIADD3 UR8, UR14, 0x400, URZ ;  /* 0x000004000e087890 */ /* 0x000fe4000fffe03f */
[----:B------:R-:W-:-:S07]  /*118d0*/  UIADD3 UR14, UR14, 0x5c00, URZ ;  /* 0x00005c000e0e7890 */ /* 0x000fce000fffe03f */
[----:B------:R1:W-:Y:S02]  /*118e0*/  UTMALDG.4D [UR8], [UR4], desc[UR6] ;  /* 0x00000608040075b4 */ /* 0x0003e40008019000 */
[----:B-1----:R-:W-:Y:S01]  /*118f0*/  UMOV UR8, UR14 ;  /* 0x0000000e00087c82 */ /* 0x002fe20008000000 */
[----:B------:R-:W-:Y:S02]  /*11900*/  UMOV UR10, UR15 ;  /* 0x0000000f000a7c82 */ /* 0x000fe40008000000 */
[----:B------:R0:W-:Y:S02]  /*11910*/  UTMALDG.4D [UR8], [UR4], desc[UR6] ;  /* 0x00000608040075b4 */ /* 0x0001e40008019000 */
[----:B0-----:R-:W-:Y:S01]  /*11920*/  NOP ;  /* 0x0000000000007918 */ /* 0x001fe20000000000 */
.L_x_328:
[----:B------:R-:W-:Y:S05]  /*11930*/  BSYNC B2 ;  /* 0x0000000000027941 */ /* 0x000fea0003800000 */
.L_x_327:
[----:B------:R-:W2:Y:S04]  /*11940*/  LDL.LU R2, [R1+0x18] ;  /* 0x0000180001027983 */ /* 0x000ea80000300800 */
[----:B------:R0:W-:Y:S04]  /*11950*/  STL [R1], R13 ;  /* 0x0000000d01007387 */ /* 0x0001e80000100800 */
[----:B------:R0:W-:Y:S02]  /*11960*/  STL [R1+0x8], R15 ;  /* 0x0000080f01007387 */ /* 0x0001e40000100800 */
[----:B0-2---:R-:W-:-:S07]  /*11970*/  VIADD R6, R2, 0xfffffffd ;  /* 0xfffffffd02067836 */ /* 0x005fce0000000000 */
.L_x_326:
[----:B------:R-:W-:Y:S05]  /*11980*/  BSYNC B1 ;  /* 0x0000000000017941 */ /* 0x000fea0003800000 */
.L_x_325:
[----:B------:R-:W-:-:S05]  /*11990*/  IMAD.MOV R14, RZ, RZ, -R14 ;  /* 0x000000ffff0e7224 */ /* 0x000fca00078e0a0e */
[----:B------:R-:W-:-:S13]  /*119a0*/  ISETP.NE.AND P0, PT, R7, R14, PT ;  /* 0x0000000e0700720c */ /* 0x000fda0003f05270 */
[----:B------:R-:W-:Y:S05]  /*119b0*/  @!P0 BRA `(.L_x_324) ;  /* 0x0000000c00e08947 */ /* 0x000fea0003800000 */
[----:B------:R-:W-:-:S07]  /*119c0*/  IMAD.MOV.U32 R10, RZ, RZ, R5 ;  /* 0x000000ffff0a7224 */ /* 0x000fce00078e0005 */
.L_x_348:
[----:B------:R-:W2:Y:S04]  /*119d0*/  LDL R3, [R1] ;  /* 0x0000000001037983 */ /* 0x000ea80000100800 */
[----:B------:R-:W3:Y:S01]  /*119e0*/  LDL R2, [R1+0x8] ;  /* 0x0000080001027983 */ /* 0x000ee20000100800 */
[----:B------:R-:W-:Y:S05]  /*119f0*/  YIELD ;  /* 0x0000000000007946 */ /* 0x000fea0003800000 */
[----:B------:R-:W-:Y:S01]  /*11a00*/  BSSY B1, `(.L_x_334) ;  /* 0x0000077000017945 */ /* 0x000fe20003800000 */
[----:B--2---:R-:W-:-:S05]  /*11a10*/  VIADD R7, R3, 0x1 ;  /* 0x0000000103077836 */ /* 0x004fca0000000000 */
[----:B------:R-:W-:-:S04]  /*11a20*/  ISETP.NE.AND P0, PT, R7, 0x2, PT ;  /* 0x000000020700780c */ /* 0x000fc80003f05270 */
[----:B------:R-:W-:Y:S02]  /*11a30*/  SEL R8, RZ, 0x1, P0 ;  /* 0x00000001ff087807 */ /* 0x000fe40000000000 */
[----:B------:R-:W-:Y:S02]  /*11a40*/  SEL R7, R7, RZ, P0 ;  /* 0x000000ff07077207 */ /* 0x000fe40000000000 */
[----:B---3--:R-:W-:Y:S01]  /*11a50*/  LOP3.LUT R8, R2, R8, RZ, 0x3c, !PT ;  /* 0x0000000802087212 */ /* 0x008fe200078e3cff */
[----:B0-----:R-:W-:Y:S06]  /*11a60*/  @!P6 BRA `(.L_x_335) ;  /* 0x0000000400c0e947 */ /* 0x001fec0003800000 */
[----:B------:R-:W-:Y:S01]  /*11a70*/  ULDC.64 UR4, c[0x0][0x3f8] ;  /* 0x0000fe0000047ab9 */ /* 0x000fe20000000a00 */
[----:B------:R-:W-:Y:S01]  /*11a80*/  IMAD.MOV.U32 R9, RZ, RZ, R6 ;  /* 0x000000ffff097224 */ /* 0x000fe200078e0006 */
[----:B------:R-:W-:-:S04]  /*11a90*/  ISETP.NE.U32.AND P0, PT, RZ, UR4, PT ;  /* 0x00000004ff007c0c */ /* 0x000fc8000bf05070 */
[----:B------:R-:W-:-:S13]  /*11aa0*/  ISETP.NE.AND.EX P0, PT, RZ, UR5, PT, P0 ;  /* 0x00000005ff007c0c */ /* 0x000fda000bf05300 */
        /* <DEDUP_REMOVED lines=10> */
[----:B------:R-:W-:Y:S01]  /*11b50*/  IADD3 R3, -R2, RZ, RZ ;  /* 0x000000ff02037210 */ /* 0x000fe20007ffe1ff */
[----:B------:R-:W-:-:S04]  /*11b60*/  IMAD R10, R0, UR7, R10 ;  /* 0x00000007000a7c24 */ /* 0x000fc8000f8e020a */
[----:B------:R-:W-:Y:S01]  /*11b70*/  IMAD R9, R9, R3, R6 ;  /* 0x0000000309097224 */ /* 0x000fe200078e0206 */
[----:B------:R-:W-:-:S03]  /*11b80*/  SHF.R.S32.HI R3, RZ, 0x1f, R2 ;  /* 0x0000001fff037819 */ /* 0x000fc60000011402 */
[----:B------:R-:W-:-:S04]  /*11b90*/  IMAD.WIDE.U32 R2, R0, UR6, R2 ;  /* 0x0000000600027c25 */ /* 0x000fc8000f8e0002 */
[----:B------:R-:W-:Y:S01]  /*11ba0*/  IMAD.IADD R3, R10, 0x1, R3 ;  /* 0x000000010a037824 */ /* 0x000fe200078e0203 */
[----:B------:R-:W-:-:S04]  /*11bb0*/  LEA R10, P0, R2, UR4, 0x2 ;  /* 0x00000004020a7c11 */ /* 0x000fc8000f8010ff */
[----:B------:R-:W-:-:S05]  /*11bc0*/  LEA.HI.X R11, R2, UR5, R3, 0x2, P0 ;  /* 0x00000005020b7c11 */ /* 0x000fca00080f1403 */
[----:B------:R0:W5:Y:S04]  /*11bd0*/  LDG.E R10, desc[UR8][R10.64] ;  /* 0x000000080a0a7981 */ /* 0x000168000c1e1900 */
.L_x_336:
[----:B------:R-:W1:Y:S01]  /*11be0*/  S2R R3, SR_CgaCtaId ;  /* 0x0000000000037919 */ /* 0x000e620000008800 */
[----:B------:R-:W-:-:S04]  /*11bf0*/  MOV R2, 0x400 ;  /* 0x0000040000027802 */ /* 0x000fc80000000f00 */
[----:B-1----:R-:W-:Y:S02]  /*11c00*/  LEA R2, R3, R2, 0x18 ;  /* 0x0000000203027211 */ /* 0x002fe400078ec0ff */
[----:B------:R-:W-:-:S03]  /*11c10*/  SHF.L.U32 R3, R8, 0x1f, RZ ;  /* 0x0000001f08037819 */ /* 0x000fc600000006ff */
[----:B------:R-:W-:-:S04]  /*11c20*/  IMAD R2, R7, 0x8, R2 ;  /* 0x0000000807027824 */ /* 0x000fc800078e0202 */
[----:B------:R-:W1:Y:S02]  /*11c30*/  SYNCS.PHASECHK.TRANS64.TRYWAIT P0, [R2+URZ+0x34840], R3 ;  /* 0x03484003020075a7 */ /* 0x000e64000800017f */
[----:B-1----:R-:W-:Y:S05]  /*11c40*/  @!P0 BRA `(.L_x_337) ;  /* 0x0000002400088947 */ /* 0x002fea0003800000 */
.L_x_393:
[----:B0-----:R-:W0:Y:S02]  /*11c50*/  S2R R11, SR_TID.X ;  /* 0x00000000000b7919 */ /* 0x001e240000002100 */
[----:B0-----:R-:W-:-:S04]  /*11c60*/  LOP3.LUT R11, R11, 0x7f, RZ, 0xc0, !PT ;  /* 0x0000007f0b0b7812 */ /* 0x001fc800078ec0ff */
[----:B------:R-:W-:-:S13]  /*11c70*/  ISETP.NE.AND P0, PT, R11, RZ, PT ;  /* 0x000000ff0b00720c */ /* 0x000fda0003f05270 */
[----:B------:R-:W-:Y:S05]  /*11c80*/  @P0 BRA `(.L_x_338) ;  /* 0x00000000001c0947 */ /* 0x000fea0003800000 */
[----:B------:R-:W0:Y:S01]  /*11c90*/  S2R R11, SR_TID.X ;  /* 0x00000000000b7919 */ /* 0x000e220000002100 */
[----:B-1----:R-:W-:-:S04]  /*11ca0*/  IMAD.MOV.U32 R3, RZ, RZ, 0xb000 ;  /* 0x0000b000ff037424 */ /* 0x002fc800078e00ff */
[----:B------:R2:W-:Y:S01]  /*11cb0*/  SYNCS.ARRIVE.TRANS64 RZ, [R2+URZ+0x34830], R3 ;  /* 0x0348300302ff79a7 */ /* 0x0005e2000800003f */
[----:B0-----:R-:W-:-:S04]  /*11cc0*/  LOP3.LUT R11, R11, 0x1f, RZ, 0xc0, !PT ;  /* 0x0000001f0b0b7812 */ /* 0x001fc800078ec0ff */
[----:B------:R-:W-:-:S13]  /*11cd0*/  ISETP.NE.AND P1, PT, R11, RZ, PT ;  /* 0x000000ff0b00720c */ /* 0x000fda0003f25270 */
[----:B--2---:R-:W-:Y:S05]  /*11ce0*/  @!P1 BRA `(.L_x_338) ;  /* 0x0000000000049947 */ /* 0x004fea0003800000 */
[----:B------:R-:W-:Y:S01]  /*11cf0*/  BPT.TRAP 0x1 ;  /* 0x000000040000795c */ /* 0x000fe20000300000 */
.L_x_338:
[----:B------:R-:W2:Y:S01]  /*11d00*/  LDL R15, [R1+0x4] ;  /* 0x00000400010f7983 */ /* 0x000ea20000100800 */
[----:B------:R-:W-:-:S03]  /*11d10*/  MOV R13, 0x400 ;  /* 0x00000400000d7802 */ /* 0x000fc60000000f00 */
[----:B-1----:R-:W3:Y:S04]  /*11d20*/  LDL.LU R3, [R1+0x8] ;  /* 0x0000080001037983 */ /* 0x002ee80000300800 */
        /* <DEDUP_REMOVED lines=30> */
.L_x_394:
        /* <DEDUP_REMOVED lines=8> */
.L_x_340:
[----:B------:R-:W2:Y:S01]  /*11f90*/  LDL.LU R15, [R1+0xc] ;  /* 0x00000c00010f7983 */ /* 0x000ea20000300800 */
[----:B------:R-:W-:-:S03]  /*11fa0*/  MOV R13, 0x400 ;  /* 0x00000400000d7802 */ /* 0x000fc60000000f00 */
[----:B0-----:R-:W3:Y:S04]  /*11fb0*/  LDL.LU R3, [R1] ;  /* 0x0000000001037983 */ /* 0x001ee80000300800 */
[----:B------:R-:W4:Y:S01]  /*11fc0*/  LDL R11, [R1+0x4] ;  /* 0x00000400010b7983 */ /* 0x000f220000100800 */
[----:B------:R-:W0:Y:S01]  /*11fd0*/  S2R R14, SR_CgaCtaId ;  /* 0x00000000000e7919 */ /* 0x000e220000008800 */
[----:B------:R-:W-:Y:S01]  /*11fe0*/  R2UR UR9, R2 ;  /* 0x00000000020972ca */ /* 0x000fe200000e0000 */
[----:B------:R-:W-:Y:S01]  /*11ff0*/  UIADD3 UR4, UP0, UR36, 0x470, URZ ;  /* 0x0000047024047890 */ /* 0x000fe2000ff1e03f */
[----:B------:R-:W-:Y:S02]  /*12000*/  R2UR UR13, R5 ;  /* 0x00000000050d72ca */ /* 0x000fe400000e0000 */
[----:B------:R-:W-:-:S02]  /*12010*/  R2UR UR12, R4 ;  /* 0x00000000040c72ca */ /* 0x000fc400000e0000 */
[----:B0-----:R-:W-:-:S07]  /*12020*/  LEA R13, R14, R13, 0x18 ;  /* 0x0000000d0e0d7211 */ /* 0x001fce00078ec0ff */
[----:B------:R-:W-:Y:S01]  /*12030*/  UIADD3 UR9, UR9, 0x50, URZ ;  /* 0x0000005009097890 */ /* 0x000fe2000fffe03f */
[----:B------:R-:W-:Y:S01]  /*12040*/  UMOV UR10, URZ ;  /* 0x0000003f000a7c82 */ /* 0x000fe20008000000 */
[----:B------:R-:W-:Y:S01]  /*12050*/  UMOV UR7, 0x14f00000 ;  /* 0x14f0000000077882 */ /* 0x000fe20000000000 */
[----:B------:R-:W-:Y:S01]  /*12060*/  UMOV UR15, 0x40 ;  /* 0x00000040000f7882 */ /* 0x000fe20000000000 */
[----:B------:R0:W-:Y:S01]  /*12070*/  STL [R1+0xc], R9 ;  /* 0x00000c0901007387 */ /* 0x0001e20000100800 */
[----:B------:R-:W-:Y:S01]  /*12080*/  IMAD.MOV.U32 R5, RZ, RZ, R10 ;  /* 0x000000ffff057224 */ /* 0x000fe200078e000a */
[----:B--2---:R-:W-:Y:S01]  /*12090*/  R2UR UR11, R15 ;  /* 0x000000000f0b72ca */ /* 0x004fe200000e0000 */
[----:B---3--:R-:W-:Y:S01]  /*120a0*/  IMAD R3, R3, 0xb000, R13 ;  /* 0x0000b00003037824 */ /* 0x008fe200078e020d */
[----:B----4-:R-:W-:-:S04]  /*120b0*/  R2UR UR5, R11 ;  /* 0x000000000b0572ca */ /* 0x010fc800000e0000 */
[----:B------:R-:W-:-:S09]  /*120c0*/  R2UR UR6, R3 ;  /* 0x00000000030672ca */ /* 0x000fd200000e0000 */
[----:B------:R-:W-:-:S04]  /*120d0*/  UIMAD UR11, UR11, 0xb0, UR5 ;  /* 0x000000b00b0b78a4 */ /* 0x000fc8000f8e0205 */
[----:B------:R-:W-:Y:S02]  /*120e0*/  UIADD3 UR8, UR6, 0x400, URZ ;  /* 0x0000040006087890 */ /* 0x000fe4000fffe03f */
[----:B------:R-:W-:Y:S02]  /*120f0*/  UIADD3.X UR5, URZ, UR37, URZ, UP0, !UPT ;  /* 0x000000253f057290 */ /* 0x000fe400087fe43f */
[----:B------:R-:W-:-:S03]  /*12100*/  UIADD3 UR14, UR6, 0x5c00, URZ ;  /* 0x00005c00060e7890 */ /* 0x000fc6000fffe03f */
[----:B------:R-:W-:-:S04]  /*12110*/  UMOV UR6, 0x0 ;  /* 0x0000000000067882 */ /* 0x000fc80000000000 */
[----:B------:R1:W-:Y:S02]  /*12120*/  UTMALDG.4D [UR8], [UR4], desc[UR6] ;  /* 0x00000608040075b4 */ /* 0x0003e40008019000 */
[----:B-1----:R-:W-:Y:S01]  /*12130*/  UMOV UR8, UR14 ;  /* 0x0000000e00087c82 */ /* 0x002fe20008000000 */
[----:B------:R-:W-:Y:S02]  /*12140*/  UMOV UR10, UR15 ;  /* 0x0000000f000a7c82 */ /* 0x000fe40008000000 */
[----:B------:R0:W-:Y:S02]  /*12150*/  UTMALDG.4D [UR8], [UR4], desc[UR6] ;  /* 0x00000608040075b4 */ /* 0x0001e40008019000 */
[----:B0-----:R-:W-:Y:S01]  /*12160*/  NOP ;  /* 0x0000000000007918 */ /* 0x001fe20000000000 */
.L_x_335:
[----:B------:R-:W-:Y:S05]  /*12170*/  BSYNC B1 ;  /* 0x0000000000017941 */ /* 0x000fea0003800000 */
.L_x_334:
[----:B------:R-:W-:Y:S01]  /*12180*/  VIADD R2, R7, 0x1 ;  /* 0x0000000107027836 */ /* 0x000fe20000000000 */
[----:B------:R-:W-:Y:S04]  /*12190*/  BSSY B1, `(.L_x_341) ;  /* 0x0000077000017945 */ /* 0x000fe80003800000 */
[----:B------:R-:W-:-:S04]  /*121a0*/  ISETP.NE.AND P0, PT, R2, 0x2, PT ;  /* 0x000000020200780c */ /* 0x000fc80003f05270 */
[----:B------:R-:W-:Y:S02]  /*121b0*/  SEL R3, RZ, 0x1, P0 ;  /* 0x00000001ff037807 */ /* 0x000fe40000000000 */
[----:B------:R-:W-:Y:S02]  /*121c0*/  SEL R14, R2, RZ, P0 ;  /* 0x000000ff020e7207 */ /* 0x000fe40000000000 */
[----:B------:R-:W-:-:S05]  /*121d0*/  LOP3.LUT R13, R8, R3, RZ, 0x3c, !PT ;  /* 0x00000003080d7212 */ /* 0x000fca00078e3cff */
[----:B------:R0:W-:Y:S04]  /*121e0*/  STL [R1+0x8], R13 ;  /* 0x0000080d01007387 */ /* 0x0001e80000100800 */
[----:B------:R0:W-:Y:S01]  /*121f0*/  STL [R1], R14 ;  /* 0x0000000e01007387 */ /* 0x0001e20000100800 */
[----:B------:R-:W-:Y:S05]  /*12200*/  @!P6 BRA `(.L_x_342) ;  /* 0x0000000400bce947 */ /* 0x000fea0003800000 */
[----:B------:R-:W-:Y:S01]  /*12210*/  ULDC.64 UR4, c[0x0][0x3f8] ;  /* 0x0000fe0000047ab9 */ /* 0x000fe20000000a00 */
[----:B------:R-:W-:Y:S02]  /*12220*/  IADD3 R9, R6, -0x1, RZ ;  /* 0xffffffff06097810 */ /* 0x000fe40007ffe0ff */
[----:B------:R-:W-:-:S04]  /*12230*/  ISETP.NE.U32.AND P0, PT, RZ, UR4, PT ;  /* 0x00000004ff007c0c */ /* 0x000fc8000bf05070 */
[----:B------:R-:W-:-:S13]  /*12240*/  ISETP.NE.AND.EX P0, PT, RZ, UR5, PT, P0 ;  /* 0x00000005ff007c0c */ /* 0x000fda000bf05300 */
[----:B------:R-:W-:Y:S05]  /*12250*/  @!P0 BRA `(.L_x_343) ;  /* 0x0000000000488947 */ /* 0x000fea0003800000 */
        /* <DEDUP_REMOVED lines=13> */
[----:B------:R-:W-:-:S04]  /*12330*/  IMAD.WIDE.U32 R2, R0, UR6, R2 ;  /* 0x0000000600027c25 */ /* 0x000fc8000f8e0002 */
[----:B------:R-:W-:Y:S01]  /*12340*/  IMAD.IADD R3, R10, 0x1, R3 ;  /* 0x000000010a037824 */ /* 0x000fe200078e0203 */
[----:B------:R-:W-:-:S04]  /*12350*/  LEA R10, P0, R2, UR4, 0x2 ;  /* 0x00000004020a7c11 */ /* 0x000fc8000f8010ff */
[----:B------:R-:W-:-:S05]  /*12360*/  LEA.HI.X R11, R2, UR5, R3, 0x2, P0 ;  /* 0x00000005020b7c11 */ /* 0x000fca00080f1403 */
[----:B------:R1:W5:Y:S04]  /*12370*/  LDG.E R10, desc[UR8][R10.64] ;  /* 0x000000080a0a7981 */ /* 0x000368000c1e1900 */
.L_x_343:
[----:B------:R-:W2:Y:S01]  /*12380*/  S2R R3, SR_CgaCtaId ;  /* 0x0000000000037919 */ /* 0x000ea20000008800 */
[----:B------:R-:W-:-:S04]  /*12390*/  MOV R2, 0x400 ;  /* 0x0000040000027802 */ /* 0x000fc80000000f00 */
[----:B--2---:R-:W-:Y:S02]  /*123a0*/  LEA R2, R3, R2, 0x18 ;  /* 0x0000000203027211 */ /* 0x004fe400078ec0ff */
[----:B------:R-:W-:-:S03]  /*123b0*/  SHF.L.U32 R3, R13, 0x1f, RZ ;  /* 0x0000001f0d037819 */ /* 0x000fc600000006ff */
[----:B------:R-:W-:-:S04]  /*123c0*/  IMAD R2, R14, 0x8, R2 ;  /* 0x000000080e027824 */ /* 0x000fc800078e0202 */
[----:B------:R-:W2:Y:S02]  /*123d0*/  SYNCS.PHASECHK.TRANS64.TRYWAIT P0, [R2+URZ+0x34840], R3 ;  /* 0x03484003020075a7 */ /* 0x000ea4000800017f */
[----:B--2---:R-:W-:Y:S05]  /*123e0*/  @!P0 BRA `(.L_x_344) ;  /* 0x0000001c00488947 */ /* 0x004fea0003800000 */
.L_x_395:
[----:B-1----:R-:W1:Y:S02]  /*123f0*/  S2R R11, SR_TID.X ;  /* 0x00000000000b7919 */ /* 0x002e640000002100 */
[----:B-1----:R-:W-:-:S04]  /*12400*/  LOP3.LUT R11, R11, 0x7f, RZ, 0xc0, !PT ;  /* 0x0000007f0b0b7812 */ /* 0x002fc800078ec0ff */
[----:B------:R-:W-:-:S13]  /*12410*/  ISETP.NE.AND P0, PT, R11, RZ, PT ;  /* 0x000000ff0b00720c */ /* 0x000fda0003f05270 */
[----:B------:R-:W-:Y:S05]  /*12420*/  @P0 BRA `(.L_x_345) ;  /* 0x00000000001c0947 */ /* 0x000fea0003800000 */
[----:B------:R-:W1:Y:S01]  /*12430*/  S2R R11, SR_TID.X ;  /* 0x00000000000b7919 */ /* 0x000e620000002100 */
[----:B--2---:R-:W-:-:S04]  /*12440*/  IMAD.MOV.U32 R3, RZ, RZ, 0xb000 ;  /* 0x0000b000ff037424 */ /* 0x004fc800078e00ff */
[----:B------:R3:W-:Y:S01]  /*12450*/  SYNCS.ARRIVE.TRANS64 RZ, [R2+URZ+0x34830], R3 ;  /* 0x0348300302ff79a7 */ /* 0x0007e2000800003f */
[----:B-1----:R-:W-:-:S04]  /*12460*/  LOP3.LUT R11, R11, 0x1f, RZ, 0xc0, !PT ;  /* 0x0000001f0b0b7812 */ /* 0x002fc800078ec0ff */
[----:B------:R-:W-:-:S13]  /*12470*/  ISETP.NE.AND P1, PT, R11, RZ, PT ;  /* 0x000000ff0b00720c */ /* 0x000fda0003f25270 */
[----:B---3--:R-:W-:Y:S05]  /*12480*/  @!P1 BRA `(.L_x_345) ;  /* 0x0000000000049947 */ /* 0x008fea0003800000 */
[----:B------:R-:W-:Y:S01]  /*12490*/  BPT.TRAP 0x1 ;  /* 0x000000040000795c */ /* 0x000fe20000300000 */
.L_x_345:
[----:B0-----:R-:W3:Y:S01]  /*124a0*/  LDL R13, [R1] ;  /* 0x00000000010d7983 */ /* 0x001ee20000100800 */
[----:B------:R-:W-:-:S03]  /*124b0*/  MOV R14, 0x400 ;  /* 0x00000400000e7802 */ /* 0x000fc60000000f00 */
[----:B------:R-:W4:Y:S01]  /*124c0*/  LDL R11, [R1+0x4] ;  /* 0x00000400010b7983 */ /* 0x000f220000100800 */
[----:B------:R-:W0:Y:S01]  /*124d0*/  S2R R15, SR_CgaCtaId ;  /* 0x00000000000f7919 */ /* 0x000e220000008800 */
[----:B------:R-:W-:Y:S01]  /*124e0*/  R2UR UR11, R9 ;  /* 0x00000000090b72ca */ /* 0x000fe200000e0000 */
[----:B------:R-:W-:Y:S01]  /*124f0*/  UIADD3 UR4, UP0, UR36, 0x370, URZ ;  /* 0x0000037024047890 */ /* 0x000fe2000ff1e03f */
[----:B------:R-:W-:Y:S02]  /*12500*/  R2UR UR12, R4 ;  /* 0x00000000040c72ca */ /* 0x000fe400000e0000 */
[----:B0-----:R-:W-:-:S05]  /*12510*/  LEA R14, R15, R14, 0x18 ;  /* 0x0000000e0f0e7211 */ /* 0x001fca00078ec0ff */
[----:B--2---:R-:W-:Y:S01]  /*12520*/  VIADD R2, R14, 0x34800 ;  /* 0x000348000e027836 */ /* 0x004fe20000000000 */
[----:B-----5:R-:W-:Y:S01]  /*12530*/  R2UR UR13, R10 ;  /* 0x000000000a0d72ca */ /* 0x020fe200000e0000 */
[----:B------:R-:W-:Y:S01]  /*12540*/  UMOV UR10, URZ ;  /* 0x0000003f000a7c82 */ /* 0x000fe20008000000 */
[----:B------:R-:W-:Y:S01]  /*12550*/  UMOV UR6, 0x0 ;  /* 0x0000000000067882 */ /* 0x000fe20000000000 */
[----:B------:R-:W-:Y:S01]  /*12560*/  UMOV UR7, 0x14f00000 ;  /* 0x14f0000000077882 */ /* 0x000fe20000000000 */
[----:B------:R-:W-:Y:S01]  /*12570*/  UMOV UR16, 0x40 ;  /* 0x0000004000107882 */ /* 0x000fe20000000000 */
[----:B------:R-:W-:Y:S01]  /*12580*/  SHF.L.U32 R8, R8, 0x1f, RZ ;  /* 0x0000001f08087819 */ /* 0x000fe200000006ff */
        /* <DEDUP_REMOVED lines=9> */
[----:B------:R-:W-:Y:S01]  /*12620*/  UIADD3 UR15, UR8, 0x23c00, URZ ;  /* 0x00023c00080f7890 */ /* 0x000fe2000fffe03f */
[----:B------:R-:W-:-:S04]  /*12630*/  IMAD R2, R7, 0x8, R2 ;  /* 0x0000000807027824 */ /* 0x000fc800078e0202 */
[----:B------:R-:W-:Y:S02]  /*12640*/  UMOV UR8, UR14 ;  /* 0x0000000e00087c82 */ /* 0x000fe40008000000 */
[----:B------:R0:W-:Y:S02]  /*12650*/  UTMALDG.4D [UR8], [UR4], desc[UR6] ;  /* 0x00000608040075b4 */ /* 0x0001e40008019000 */
[----:B0-----:R-:W-:Y:S01]  /*12660*/  UMOV UR8, UR15 ;  /* 0x0000000f00087c82 */ /* 0x001fe20008000000 */
[----:B------:R-:W-:Y:S02]  /*12670*/  UMOV UR10, UR16 ;  /* 0x00000010000a7c82 */ /* 0x000fe40008000000 */
[----:B------:R0:W-:Y:S01]  /*12680*/  UTMALDG.4D [UR8], [UR4], desc[UR6] ;  /* 0x00000608040075b4 */ /* 0x0001e20008019000 */
[----:B------:R-:W1:Y:S02]  /*12690*/  SYNCS.PHASECHK.TRANS64.TRYWAIT P1, [R2+URZ+0x60], R8 ;  /* 0x00006008020075a7 */ /* 0x000e64000802017f */
[----:B01----:R-:W-:Y:S05]  /*126a0*/  @!P1 BRA `(.L_x_346) ;  /* 0x0000001800ac9947 */ /* 0x003fea0003800000 */
.L_x_396:
[----:B------:R-:W-:Y:S05]  /*126b0*/  @P0 BRA `(.L_x_347) ;  /* 0x00000000001c0947 */ /* 0x000fea0003800000 */
[----:B------:R-:W1:Y:S02]  /*126c0*/  S2R R3, SR_TID.X ;  /* 0x0000000000037919 */ /* 0x000e640000002100 */
[----:B-1----:R-:W-:-:S04]  /*126d0*/  LOP3.LUT R3, R3, 0x1f, RZ, 0xc0, !PT ;  /* 0x0000001f03037812 */ /* 0x002fc800078ec0ff */
[----:B------:R-:W-:Y:S02]  /*126e0*/  ISETP.NE.AND P1, PT, R3, RZ, PT ;  /* 0x000000ff0300720c */ /* 0x000fe40003f25270 */
[----:B------:R-:W-:-:S04]  /*126f0*/  MOV R3, 0xb000 ;  /* 0x0000b00000037802 */ /* 0x000fc80000000f00 */
[----:B------:R1:W-:Y:S07]  /*12700*/  SYNCS.ARRIVE.TRANS64 RZ, [R2+URZ+0x50], R3 ;  /* 0x0000500302ff79a7 */ /* 0x0003ee000800003f */
[----:B------:R-:W-:Y:S05]  /*12710*/  @!P1 BRA `(.L_x_347) ;  /* 0x0000000000049947 */ /* 0x000fea0003800000 */
[----:B------:R-:W-:Y:S01]  /*12720*/  BPT.TRAP 0x1 ;  /* 0x000000040000795c */ /* 0x000fe20000300000 */
.L_x_347:
[----:B------:R-:W2:Y:S01]  /*12730*/  LDL.LU R13, [R1+0xc] ;  /* 0x00000c00010d7983 */ /* 0x000ea20000300800 */
[----:B0-----:R-:W-:-:S03]  /*12740*/  MOV R8, 0x400 ;  /* 0x0000040000087802 */ /* 0x001fc60000000f00 */
[----:B-1----:R-:W3:Y:S01]  /*12750*/  LDL R3, [R1+0x4] ;  /* 0x0000040001037983 */ /* 0x002ee20000100800 */
[----:B------:R-:W0:Y:S01]  /*12760*/  S2R R11, SR_CgaCtaId ;  /* 0x00000000000b7919 */ /* 0x000e220000008800 */
[----:B------:R-:W-:Y:S01]  /*12770*/  R2UR UR9, R2 ;  /* 0x00000000020972ca */ /* 0x000fe200000e0000 */
[----:B------:R-:W-:Y:S01]  /*12780*/  UIADD3 UR4, UP0, UR36, 0x470, URZ ;  /* 0x0000047024047890 */ /* 0x000fe2000ff1e03f */
[----:B------:R-:W-:Y:S02]  /*12790*/  R2UR UR13, R5 ;  /* 0x00000000050d72ca */ /* 0x000fe400000e0000 */
[----:B------:R-:W-:Y:S02]  /*127a0*/  R2UR UR12, R4 ;  /* 0x00000000040c72ca */ /* 0x000fe400000e0000 */
[----:B0-----:R-:W-:-:S05]  /*127b0*/  LEA R8, R11, R8, 0x18 ;  /* 0x000000080b087211 */ /* 0x001fca00078ec0ff */
[----:B------:R-:W-:-:S05]  /*127c0*/  IMAD R7, R7, 0xb000, R8 ;  /* 0x0000b00007077824 */ /* 0x000fca00078e0208 */
[----:B------:R-:W-:Y:S01]  /*127d0*/  R2UR UR14, R7 ;  /* 0x00000000070e72ca */ /* 0x000fe200000e0000 */
[----:B------:R-:W-:Y:S01]  /*127e0*/  UIADD3 UR9, UR9, 0x50, URZ ;  /* 0x0000005009097890 */ /* 0x000fe2000fffe03f */
[----:B------:R-:W-:Y:S01]  /*127f0*/  UMOV UR10, URZ ;  /* 0x0000003f000a7c82 */ /* 0x000fe20008000000 */
[----:B------:R-:W-:Y:S01]  /*12800*/  UMOV UR6, 0x0 ;  /* 0x0000000000067882 */ /* 0x000fe20000000000 */
[----:B------:R-:W-:-:S09]  /*12810*/  UMOV UR7, 0x14f00000 ;  /* 0x14f0000000077882 */ /* 0x000fd20000000000 */
[----:B------:R-:W-:Y:S02]  /*12820*/  UIADD3 UR8, UR14, 0x400, URZ ;  /* 0x000004000e087890 */ /* 0x000fe4000fffe03f */
[----:B------:R-:W-:Y:S01]  /*12830*/  UIADD3 UR14, UR14, 0x5c00, URZ ;  /* 0x00005c000e0e7890 */ /* 0x000fe2000fffe03f */
[----:B------:R-:W-:Y:S01]  /*12840*/  UMOV UR15, 0x40 ;  /* 0x00000040000f7882 */ /* 0x000fe20000000000 */
[----:B------:R1:W-:Y:S01]  /*12850*/  STL [R1+0xc], R9 ;  /* 0x00000c0901007387 */ /* 0x0003e20000100800 */
[----:B------:R-:W-:Y:S01]  /*12860*/  IMAD.MOV.U32 R5, RZ, RZ, R10 ;  /* 0x000000ffff057224 */ /* 0x000fe200078e000a */
[----:B--2---:R-:W-:Y:S02]  /*12870*/  R2UR UR11, R13 ;  /* 0x000000000d0b72ca */ /* 0x004fe400000e0000 */
[----:B---3--:R-:W-:-:S13]  /*12880*/  R2UR UR5, R3 ;  /* 0x00000000030572ca */ /* 0x008fda00000e0000 */
[----:B------:R-:W-:Y:S02]  /*12890*/  UIMAD UR11, UR11, 0xb0, UR5 ;  /* 0x000000b00b0b78a4 */ /* 0x000fe4000f8e0205 */
[----:B------:R-:W-:-:S09]  /*128a0*/  UIADD3.X UR5, URZ, UR37, URZ, UP0, !UPT ;  /* 0x000000253f057290 */ /* 0x000fd200087fe43f */
[----:B------:R0:W-:Y:S02]  /*128b0*/  UTMALDG.4D [UR8], [UR4], desc[UR6] ;  /* 0x00000608040075b4 */ /* 0x0001e40008019000 */
[----:B0-----:R-:W-:Y:S01]  /*128c0*/  UMOV UR8, UR14 ;  /* 0x0000000e00087c82 */ /* 0x001fe20008000000 */
[----:B------:R-:W-:Y:S02]  /*128d0*/  UMOV UR10, UR15 ;  /* 0x0000000f000a7c82 */ /* 0x000fe40008000000 */
[----:B------:R1:W-:Y:S02]  /*128e0*/  UTMALDG.4D [UR8], [UR4], desc[UR6] ;  /* 0x00000608040075b4 */ /* 0x0003e40008019000 */
[----:B-1----:R-:W-:Y:S01]  /*128f0*/  NOP ;  /* 0x0000000000007918 */ /* 0x002fe20000000000 */
.L_x_342:
[----:B------:R-:W-:Y:S05]  /*12900*/  BSYNC B1 ;  /* 0x0000000000017941 */ /* 0x000fea0003800000 */
.L_x_341:
[C---:B------:R-:W-:Y:S01]  /*12910*/  ISETP.GT.AND P0, PT, R6.reuse, 0x1, PT ;  /* 0x000000010600780c */ /* 0x040fe20003f04270 */
[----:B------:R-:W-:-:S12]  /*12920*/  VIADD R6, R6, 0xfffffffe ;  /* 0xfffffffe06067836 */ /* 0x000fd80000000000 */
[----:B------:R-:W-:Y:S05]  /*12930*/  @P0 BRA `(.L_x_348) ;  /* 0xfffffff000240947 */ /* 0x000fea000383ffff */
.L_x_324:
[----:B------:R-:W-:Y:S05]  /*12940*/  BSYNC B0 ;  /* 0x0000000000007941 */ /* 0x000fea0003800000 */
.L_x_323:
[----:B------:R-:W1:Y:S01]  /*12950*/  S2R R2, SR_TID.X ;  /* 0x0000000000027919 */ /* 0x000e620000002100 */
[----:B------:R-:W-:Y:S01]  /*12960*/  BSSY B0, `(.L_x_349) ;  /* 0x0000011000007945 */ /* 0x000fe20003800000 */
[----:B-1----:R-:W-:-:S04]  /*12970*/  LOP3.LUT R2, R2, 0x1f, RZ, 0xc0, !PT ;  /* 0x0000001f02027812 */ /* 0x002fc800078ec0ff */
[----:B------:R-:W-:-:S13]  /*12980*/  ISETP.NE.AND P0, PT, R2, RZ, PT ;  /* 0x000000ff0200720c */ /* 0x000fda0003f05270 */
[----:B------:R-:W-:Y:S05]  /*12990*/  @P0 BRA `(.L_x_350) ;  /* 0x0000000000340947 */ /* 0x000fea0003800000 */
[----:B------:R-:W1:Y:S01]  /*129a0*/  S2R R9, SR_LANEID ;  /* 0x0000000000097919 */ /* 0x000e620000000000 */
[----:B------:R-:W-:Y:S01]  /*129b0*/  VOTEU.ANY UR4, UPT, PT ;  /* 0x0000000000047886 */ /* 0x000fe200038e0100 */
[----:B------:R-:W2:Y:S01]  /*129c0*/  LDC.64 R2, c[0x0][0xc38] ;  /* 0x00030e00ff027b82 */ /* 0x000ea20000000a00 */
[----:B------:R-:W1:Y:S01]  /*129d0*/  FLO.U32 R0, UR4 ;  /* 0x0000000400007d00 */ /* 0x000e6200080e0000 */
[----:B------:R-:W-:-:S07]  /*129e0*/  ULDC.64 UR6, c[0x0][0x208] ;  /* 0x0000820000067ab9 */ /* 0x000fce0000000a00 */
[----:B------:R-:W2:Y:S01]  /*129f0*/  POPC R7, UR4 ;  /* 0x0000000400077d09 */ /* 0x000ea20008000000 */
[----:B-1----:R-:W-:-:S13]  /*12a00*/  ISETP.EQ.U32.AND P0, PT, R0, R9, PT ;  /* 0x000000090000720c */ /* 0x002fda0003f02070 */
[----:B--2---:R-:W2:Y:S01]  /*12a10*/  @P0 ATOMG.E.ADD.STRONG.GPU PT, R3, desc[UR6][R2.64], R7 ;  /* 0x00000007020309a8 */ /* 0x004ea200081ee1c6 */
[----:B------:R-:W1:Y:S02]  /*12a20*/  S2R R6, SR_LTMASK ;  /* 0x0000000000067919 */ /* 0x000e640000003900 */
[----:B-1----:R-:W-:-:S04]  /*12a30*/  LOP3.LUT R6, R6, UR4, RZ, 0xc0, !PT ;  /* 0x0000000406067c12 */ /* 0x002fc8000f8ec0ff */
[----:B------:R-:W1:Y:S01]  /*12a40*/  POPC R9, R6 ;  /* 0x0000000600097309 */ /* 0x000e620000000000 */
[----:B--2---:R-:W1:Y:S02]  /*12a50*/  SHFL.IDX PT, R0, R3, R0, 0x1f ;  /* 0x00001f0003007589 */ /* 0x004e6400000e0000 */
[----:B-1----:R-:W-:-:S07]  /*12a60*/  IADD3 R16, R0, UR38, R9 ;  /* 0x0000002600107c10 */ /* 0x002fce000fffe009 */
.L_x_350:
[----:B------:R-:W-:Y:S05]  /*12a70*/  BSYNC B0 ;  /* 0x0000000000007941 */ /* 0x000fea0003800000 */
.L_x_349:
[----:B------:R-:W-:Y:S04]  /*12a80*/  BSSY B0, `(.L_x_351) ;  /* 0x0000032000007945 */ /* 0x000fe80003800000 */
[----:B------:R-:W-:Y:S05]  /*12a90*/  @!P6 BRA `(.L_x_352) ;  /* 0x0000000000c0e947 */ /* 0x000fea0003800000 */
[----:B------:R-:W2:Y:S01]  /*12aa0*/  LDL R2, [R1] ;  /* 0x0000000001027983 */ /* 0x000ea20000100800 */
[----:B------:R-:W-:-:S03]  /*12ab0*/  MOV R3, 0x400 ;  /* 0x0000040000037802 */ /* 0x000fc60000000f00 */
[----:B------:R-:W3:Y:S01]  /*12ac0*/  LDL R0, [R1+0x8] ;  /* 0x0000080001007983 */ /* 0x000ee20000100800 */
[----:B------:R-:W1:Y:S02]  /*12ad0*/  S2R R6, SR_CgaCtaId ;  /* 0x0000000000067919 */ /* 0x000e640000008800 */
[----:B-1----:R-:W-:-:S05]  /*12ae0*/  LEA R3, R6, R3, 0x18 ;  /* 0x0000000306037211 */ /* 0x002fca00078ec0ff */
[----:B--2---:R-:W-:Y:S01]  /*12af0*/  IMAD R3, R2, 0x8, R3 ;  /* 0x0000000802037824 */ /* 0x004fe200078e0203 */
[----:B---3--:R-:W-:-:S04]  /*12b00*/  SHF.L.U32 R0, R0, 0x1f, RZ ;  /* 0x0000001f00007819 */ /* 0x008fc800000006ff */
[----:B------:R-:W1:Y:S02]  /*12b10*/  SYNCS.PHASECHK.TRANS64.TRYWAIT P0, [R3+URZ+0x34860], R0 ;  /* 0x03486000030075a7 */ /* 0x000e64000800017f */
[----:B-1----:R-:W-:Y:S05]  /*12b20*/  @!P0 BRA `(.L_x_353) ;  /* 0x0000001400a08947 */ /* 0x002fea0003800000 */
.L_x_397:
        /* <DEDUP_REMOVED lines=11> */
.L_x_354:
[----:B-1----:R-:W2:Y:S01]  /*12be0*/  LDL R0, [R1] ;  /* 0x0000000001007983 */ /* 0x002ea20000100800 */
[----:B------:R-:W-:-:S03]  /*12bf0*/  MOV R7, 0x400 ;  /* 0x0000040000077802 */ /* 0x000fc60000000f00 */
[----:B------:R-:W3:Y:S04]  /*12c00*/  LDL.LU R6, [R1+0x4] ;  /* 0x0000040001067983 */ /* 0x000ee80000300800 */
[----:B------:R-:W4:Y:S01]  /*12c10*/  LDL R2, [R1+0xc] ;  /* 0x00000c0001027983 */ /* 0x000f220000100800 */
[----:B------:R-:W1:Y:S01]  /*12c20*/  S2R R8, SR_CgaCtaId ;  /* 0x0000000000087919 */ /* 0x000e620000008800 */
[----:B------:R-:W-:Y:S01]  /*12c30*/  R2UR UR9, R3 ;  /* 0x00000000030972ca */ /* 0x000fe200000e0000 */
[----:B------:R-:W-:Y:S01]  /*12c40*/  UIADD3 UR4, UP0, UR36, 0x470, URZ ;  /* 0x0000047024047890 */ /* 0x000fe2000ff1e03f */
[----:B------:R-:W-:Y:S02]  /*12c50*/  R2UR UR12, R4 ;  /* 0x00000000040c72ca */ /* 0x000fe400000e0000 */
[----:B------:R-:W-:-:S02]  /*12c60*/  R2UR UR13, R5 ;  /* 0x00000000050d72ca */ /* 0x000fc400000e0000 */
[----:B-1----:R-:W-:-:S07]  /*12c70*/  LEA R7, R8, R7, 0x18 ;  /* 0x0000000708077211 */ /* 0x002fce00078ec0ff */
        /* <DEDUP_REMOVED lines=14> */
[----:B-1----:R-:W-:Y:S01]  /*12d60*/  UMOV UR8, UR14 ;  /* 0x0000000e00087c82 */ /* 0x002fe20008000000 */
[----:B------:R-:W-:Y:S02]  /*12d70*/  UMOV UR10, UR15 ;  /* 0x0000000f000a7c82 */ /* 0x000fe40008000000 */
[----:B------:R1:W-:Y:S02]  /*12d80*/  UTMALDG.4D [UR8], [UR4], desc[UR6] ;  /* 0x00000608040075b4 */ /* 0x0003e40008019000 */
[----:B-1----:R-:W-:Y:S01]  /*12d90*/  NOP ;  /* 0x0000000000007918 */ /* 0x002fe20000000000 */
.L_x_352:
[----:B------:R-:W-:Y:S05]  /*12da0*/  BSYNC B0 ;  /* 0x0000000000007941 */ /* 0x000fea0003800000 */
.L_x_351:
[----:B------:R-:W2:Y:S04]  /*12db0*/  LDL.LU R0, [R1] ;  /* 0x0000000001007983 */ /* 0x000ea80000300800 */
[----:B------:R-:W3:Y:S01]  /*12dc0*/  LDL.LU R3, [R1+0x8] ;  /* 0x0000080001037983 */ /* 0x000ee20000300800 */
[----:B--2---:R-:W-:-:S05]  /*12dd0*/  VIADD R0, R0, 0x1 ;  /* 0x0000000100007836 */ /* 0x004fca0000000000 */
[----:B------:R-:W-:-:S04]  /*12de0*/  ISETP.NE.AND P0, PT, R0, 0x2, PT ;  /* 0x000000020000780c */ /* 0x000fc80003f05270 */
[----:B------:R-:W-:Y:S02]  /*12df0*/  SEL R2, RZ, 0x1, P0 ;  /* 0x00000001ff027807 */ /* 0x000fe40000000000 */
[----:B------:R-:W-:Y:S02]  /*12e00*/  SEL R0, R0, RZ, P0 ;  /* 0x000000ff00007207 */ /* 0x000fe40000000000 */
[----:B---3--:R-:W-:-:S05]  /*12e10*/  LOP3.LUT R3, R3, R2, RZ, 0x3c, !PT ;  /* 0x0000000203037212 */ /* 0x008fca00078e3cff */
[----:B------:R1:W-:Y:S04]  /*12e20*/  STL [R1+0x8], R3 ;  /* 0x0000080301007387 */ /* 0x0003e80000100800 */
[----:B------:R1:W-:Y:S02]  /*12e30*/  STL [R1], R0 ;  /* 0x0000000001007387 */ /* 0x0003e40000100800 */
.L_x_309:
[----:B------:R-:W-:Y:S05]  /*12e40*/  BSYNC B6 ;  /* 0x0000000000067941 */ /* 0x000fea0003800000 */
.L_x_307:
[----:B------:R-:W-:-:S03]  /*12e50*/  UMOV UR4, 0xffffffff ;  /* 0xffffffff00047882 */ /* 0x000fc60000000000 */
[----:B------:R-:W-:Y:S05]  /*12e60*/  BRA.DIV UR4, `(.L_x_355) ;  /* 0x0000001204e47947 */ /* 0x000fea000b800000 */
[----:B------:R2:W3:Y:S04]  /*12e70*/  SHFL.IDX PT, R4, R16, RZ, 0x1f ;  /* 0x00001fff10047589 */ /* 0x0004e800000e0000 */
[----:B------:R2:W4:Y:S02]  /*12e80*/  SHFL.IDX PT, R5, R16, 0x1, 0x1f ;  /* 0x00201f0010057f89 */ /* 0x00052400000e0000 */
.L_x_401:
[----:B01----:R-:W0:Y:S01]  /*12e90*/  S2R R0, SR_TID.X ;  /* 0x0000000000007919 */ /* 0x003e220000002100 */
[----:B------:R-:W-:Y:S01]  /*12ea0*/  ULDC UR4, c[0x0][0xc14] ;  /* 0x0003050000047ab9 */ /* 0x000fe20000000800 */
[----:B------:R-:W-:Y:S01]  /*12eb0*/  BSSY B0, `(.L_x_356) ;  /* 0x000000c000007945 */ /* 0x000fe20003800000 */
[----:B------:R-:W-:Y:S02]  /*12ec0*/  MOV R3, RZ ;  /* 0x000000ff00037202 */ /* 0x000fe40000000f00 */
[----:B0-----:R-:W-:Y:S01]  /*12ed0*/  LOP3.LUT R9, R0, 0x1f, RZ, 0xc0, !PT ;  /* 0x0000001f00097812 */ /* 0x001fe200078ec0ff */
[----:B------:R-:W-:-:S03]  /*12ee0*/  IMAD.U32 R0, RZ, RZ, UR4 ;  /* 0x00000004ff007e24 */ /* 0x000fc6000f8e00ff */
[C---:B------:R-:W-:Y:S01]  /*12ef0*/  ISETP.NE.AND P0, PT, R9.reuse, 0x1f, PT ;  /* 0x0000001f0900780c */ /* 0x040fe20003f05270 */
[----:B------:R-:W-:-:S05]  /*12f00*/  IMAD.IADD R7, R9, 0x1, R19 ;  /* 0x0000000109077824 */ /* 0x000fca00078e0213 */
[----:B------:R-:W-:-:S13]  /*12f10*/  ISETP.GE.OR P0, PT, R7, R0, !P0 ;  /* 0x000000000700720c */ /* 0x000fda0004706670 */
[----:B------:R-:W-:Y:S05]  /*12f20*/  @P0 BRA `(.L_x_357) ;  /* 0x0000000000100947 */ /* 0x000fea0003800000 */
[----:B------:R-:W0:Y:S01]  /*12f30*/  LDC.64 R2, c[0x0][0xc58] ;  /* 0x00031600ff027b82 */ /* 0x000e220000000a00 */
[----:B------:R-:W-:Y:S01]  /*12f40*/  ULDC.64 UR4, c[0x0][0x208] ;  /* 0x0000820000047ab9 */ /* 0x000fe20000000a00 */
[----:B0-----:R-:W-:-:S06]  /*12f50*/  IMAD.WIDE R2, R7, 0x4, R2 ;  /* 0x0000000407027825 */ /* 0x001fcc00078e0202 */
[----:B------:R0:W5:Y:S02]  /*12f60*/  LDG.E R3, desc[UR4][R2.64] ;  /* 0x0000000402037981 */ /* 0x000164000c1e1900 */
.L_x_357:
[----:B------:R-:W-:Y:S05]  /*12f70*/  BSYNC B0 ;  /* 0x0000000000007941 */ /* 0x000fea0003800000 */
.L_x_356:
[----:B------:R-:W-:-:S03]  /*12f80*/  UMOV UR4, 0xffffffff ;  /* 0xffffffff00047882 */ /* 0x000fc60000000000 */
[----:B------:R-:W-:Y:S05]  /*12f90*/  BRA.DIV UR4, `(.L_x_358) ;  /* 0x0000001204e47947 */ /* 0x000fea000b800000 */
[----:B-----5:R-:W1:Y:S01]  /*12fa0*/  SHFL.UP PT, R14, R3, 0x1, RZ ;  /* 0x04200000030e7989 */ /* 0x020e6200000e00ff */
[C---:B------:R-:W-:Y:S02]  /*12fb0*/  ISETP.NE.AND P0, PT, R9.reuse, RZ, PT ;  /* 0x000000ff0900720c */ /* 0x040fe40003f05270 */
[C---:B------:R-:W-:Y:S02]  /*12fc0*/  ISETP.GE.U32.AND P1, PT, R9.reuse, 0x2, PT ;  /* 0x000000020900780c */ /* 0x040fe40003f26070 */
[----:B-1----:R-:W-:Y:S02]  /*12fd0*/  SEL R14, R14, RZ, P0 ;  /* 0x000000ff0e0e7207 */ /* 0x002fe40000000000 */
[----:B------:R-:W-:-:S03]  /*12fe0*/  ISETP.GE.U32.AND P0, PT, R9, 0x4, PT ;  /* 0x000000040900780c */ /* 0x000fc60003f06070 */
[----:B------:R-:W-:-:S05]  /*12ff0*/  IMAD.IADD R13, R3, 0x1, R14 ;  /* 0x00000001030d7824 */ /* 0x000fca00078e020e */
[----:B------:R-:W1:Y:S02]  /*13000*/  SHFL.UP PT, R14, R13, 0x2, RZ ;  /* 0x044000000d0e7989 */ /* 0x000e6400000e00ff */
        /* <DEDUP_REMOVED lines=8> */
[----:B-1----:R-:W-:-:S05]  /*13090*/  SEL R8, R14, RZ, P1 ;  /* 0x000000ff0e087207 */ /* 0x002fca0000800000 */
[----:B------:R-:W-:-:S05]  /*130a0*/  IMAD.IADD R8, R7, 0x1, R8 ;  /* 0x0000000107087824 */ /* 0x000fca00078e0208 */
[----:B------:R-:W1:Y:S02]  /*130b0*/  SHFL.UP PT, R14, R8, 0x10, RZ ;  /* 0x06000000080e7989 */ /* 0x000e6400000e00ff */
[----:B-1----:R-:W-:-:S05]  /*130c0*/  SEL R9, R14, RZ, P0 ;  /* 0x000000ff0e097207 */ /* 0x002fca0000000000 */
[----:B0-----:R-:W-:-:S05]  /*130d0*/  IMAD.IADD R2, R8, 0x1, R9 ;  /* 0x0000000108027824 */ /* 0x001fca00078e0209 */
[----:B------:R0:W1:Y:S02]  /*130e0*/  SHFL.IDX PT, R14, R2, 0x1f, 0x1f ;  /* 0x03e01f00020e7f89 */ /* 0x00006400000e0000 */
.L_x_409:
[----:B------:R-:W-:Y:S02]  /*130f0*/  ULDC UR4, c[0x0][0xc10] ;  /* 0x0003040000047ab9 */ /* 0x000fe40000000800 */
[----:B--2---:R-:W-:-:S04]  /*13100*/  IMAD.U32 R16, RZ, RZ, UR4 ;  /* 0x00000004ff107e24 */ /* 0x004fc8000f8e00ff */
[----:B-1----:R-:W-:-:S04]  /*13110*/  IMAD R6, R14, R16, RZ ;  /* 0x000000100e067224 */ /* 0x002fc800078e02ff */
[----:B----4-:R-:W-:-:S05]  /*13120*/  IMAD.IADD R5, R5, 0x1, R6 ;  /* 0x0000000105057824 */ /* 0x010fca00078e0206 */
[----:B---3--:R-:W-:-:S13]  /*13130*/  ISETP.GT.AND P0, PT, R5, R4, PT ;  /* 0x000000040500720c */ /* 0x008fda0003f04270 */
[----:B------:R-:W-:Y:S05]  /*13140*/  @P0 BRA `(.L_x_359) ;  /* 0x0000000000b80947 */ /* 0x000fea0003800000 */
[----:B------:R-:W1:Y:S02]  /*13150*/  LDC R0, c[0x0][0xc14] ;  /* 0x00030500ff007b82 */ /* 0x000e640000000800 */
.L_x_364:
[----:B------:R-:W-:-:S04]  /*13160*/  IADD3 R19, R19, 0x1f, RZ ;  /* 0x0000001f13137810 */ /* 0x000fc80007ffe0ff */
[----:B-1----:R-:W-:-:S13]  /*13170*/  ISETP.GE.AND P0, PT, R19, R0, PT ;  /* 0x000000001300720c */ /* 0x002fda0003f06270 */
[----:B------:R-:W-:Y:S05]  /*13180*/  @P0 BRA `(.L_x_360) ;  /* 0x0000000400600947 */ /* 0x000fea0003800000 */
[----:B0-----:R-:W0:Y:S01]  /*13190*/  S2R R2, SR_TID.X ;  /* 0x0000000000027919 */ /* 0x001e220000002100 */
[----:B------:R-:W-:Y:S01]  /*131a0*/  BSSY B0, `(.L_x_361) ;  /* 0x000000b000007945 */ /* 0x000fe20003800000 */
[----:B------:R-:W-:Y:S01]  /*131b0*/  IMAD.MOV.U32 R3, RZ, RZ, RZ ;  /* 0x000000ffff037224 */ /* 0x000fe200078e00ff */
[----:B0-----:R-:W-:-:S04]  /*131c0*/  LOP3.LUT R8, R2, 0x1f, RZ, 0xc0, !PT ;  /* 0x0000001f02087812 */ /* 0x001fc800078ec0ff */
        /* <DEDUP_REMOVED lines=8> */
.L_x_362:
[----:B------:R-:W-:Y:S05]  /*13250*/  BSYNC B0 ;  /* 0x0000000000007941 */ /* 0x000fea0003800000 */
.L_x_361:
[----:B------:R-:W-:-:S03]  /*13260*/  UMOV UR4, 0xffffffff ;  /* 0xffffffff00047882 */ /* 0x000fc60000000000 */
[----:B------:R-:W-:Y:S05]  /*13270*/  BRA.DIV UR4, `(.L_x_363) ;  /* 0x0000001204fc7947 */ /* 0x000fea000b800000 */
[----:B-----5:R-:W1:Y:S01]  /*13280*/  SHFL.UP PT, R14, R3, 0x1, RZ ;  /* 0x04200000030e7989 */ /* 0x020e6200000e00ff */
[C---:B------:R-:W-:Y:S02]  /*13290*/  ISETP.NE.AND P0, PT, R8.reuse, RZ, PT ;  /* 0x000000ff0800720c */ /* 0x040fe40003f05270 */
[----:B------:R-:W-:Y:S02]  /*132a0*/  ISETP.GE.U32.AND P1, PT, R8, 0x2, PT ;  /* 0x000000020800780c */ /* 0x000fe40003f26070 */
[----:B-1----:R-:W-:Y:S02]  /*132b0*/  SEL R14, R14, RZ, P0 ;  /* 0x000000ff0e0e7207 */ /* 0x002fe40000000000 */
[----:B------:R-:W-:-:S03]  /*132c0*/  ISETP.GE.U32.AND P0, PT, R8, 0x4, PT ;  /* 0x000000040800780c */ /* 0x000fc60003f06070 */
[----:B------:R-:W-:-:S05]  /*132d0*/  IMAD.IADD R13, R3, 0x1, R14 ;  /* 0x00000001030d7824 */ /* 0x000fca00078e020e */
        /* <DEDUP_REMOVED lines=14> */
[----:B------:R0:W1:Y:S02]  /*133c0*/  SHFL.IDX PT, R14, R2, 0x1f, 0x1f ;  /* 0x03e01f00020e7f89 */ /* 0x00006400000e0000 */
.L_x_417:
[----:B------:R-:W-:Y:S02]  /*133d0*/  ULDC UR4, c[0x0][0xc10] ;  /* 0x0003040000047ab9 */ /* 0x000fe40000000800 */
[----:B------:R-:W-:-:S05]  /*133e0*/  MOV R16, UR4 ;  /* 0x0000000400107c02 */ /* 0x000fca0008000f00 */
[----:B-1----:R-:W-:-:S04]  /*133f0*/  IMAD R6, R14, R16, RZ ;  /* 0x000000100e067224 */ /* 0x002fc800078e02ff */
[----:B------:R-:W-:-:S05]  /*13400*/  IMAD.IADD R5, R6, 0x1, R5 ;  /* 0x0000000106057824 */ /* 0x000fca00078e0205 */
[----:B------:R-:W-:-:S13]  /*13410*/  ISETP.GT.AND P0, PT, R5, R4, PT ;  /* 0x000000040500720c */ /* 0x000fda0003f04270 */
[----:B------:R-:W-:Y:S05]  /*13420*/  @!P0 BRA `(.L_x_364) ;  /* 0xfffffffc004c8947 */ /* 0x000fea000383ffff */
.L_x_359:
[----:B------:R-:W-:Y:S01]  /*13430*/  IMAD.IADD R6, R5, 0x1, -R6 ;  /* 0x0000000105067824 */ /* 0x000fe200078e0a06 */
[----:B------:R-:W-:-:S03]  /*13440*/  UMOV UR4, 0xffffffff ;  /* 0xffffffff00047882 */ /* 0x000fc60000000000 */
[----:B------:R-:W-:-:S05]  /*13450*/  IMAD R5, R2, R16, R6 ;  /* 0x0000001002057224 */ /* 0x000fca00078e0206 */
[----:B------:R-:W-:Y:S01]  /*13460*/  ISETP.GT.AND P6, PT, R5, R4, PT ;  /* 0x000000040500720c */ /* 0x000fe20003fc4270 */
[----:B------:R-:W-:-:S12]  /*13470*/  BRA.DIV UR4, `(.L_x_365) ;  /* 0x00000016044c7947 */ /* 0x000fd8000b800000 */
[----:B------:R-:W-:-:S04]  /*13480*/  VOTE.ANY R7, PT, !P6 ;  /* 0x0000000000077806 */ /* 0x000fc800070e0100 */
[----:B------:R-:W1:Y:S02]  /*13490*/  POPC R5, R7 ;  /* 0x0000000700057309 */ /* 0x000e640000000000 */
[----:B-1----:R1:W2:Y:S02]  /*134a0*/  SHFL.IDX PT, R17, R3, R5, 0x1f ;  /* 0x00001f0503117589 */ /* 0x0022a400000e0000 */
.L_x_421:
[----:B------:R-:W-:Y:S01]  /*134b0*/  ISETP.NE.AND P0, PT, R7, RZ, PT ;  /* 0x000000ff0700720c */ /* 0x000fe20003f05270 */
[----:B------:R-:W-:-:S12]  /*134c0*/  IMAD.MOV.U32 R14, RZ, RZ, RZ ;  /* 0x000000ffff0e7224 */ /* 0x000fd800078e00ff */
[----:B------:R-:W-:Y:S05]  /*134d0*/  @!P0 BRA `(.L_x_366) ;  /* 0x0000000000108947 */ /* 0x000fea0003800000 */
[----:B------:R-:W-:Y:S01]  /*134e0*/  UMOV UR4, 0xffffffff ;  /* 0xffffffff00047882 */ /* 0x000fe20000000000 */
[----:B------:R-:W-:Y:S02]  /*134f0*/  VIADD R12, R5, 0xffffffff ;  /* 0xffffffff050c7836 */ /* 0x000fe40000000000 */
[----:B------:R-:W-:Y:S05]  /*13500*/  BRA.DIV UR4, `(.L_x_367) ;  /* 0x0000001604707947 */ /* 0x000fea000b800000 */
[----:B------:R3:W4:Y:S02]  /*13510*/  SHFL.IDX PT, R14, R2, R12, 0x1f ;  /* 0x00001f0c020e7589 */ /* 0x00072400000e0000 */
.L_x_366:
[-C--:B--2---:R-:W-:Y:S01]  /*13520*/  IABS R7, R17.reuse ;  /* 0x0000001100077213 */ /* 0x084fe20000000000 */
[----:B----4-:R-:W-:Y:S01]  /*13530*/  IMAD R16, R14, R16, R6 ;  /* 0x000000100e107224 */ /* 0x010fe200078e0206 */
[----:B------:R-:W-:Y:S01]  /*13540*/  IABS R6, R17 ;  /* 0x0000001100067213 */ /* 0x000fe20000000000 */
[----:B------:R-:W-:Y:S01]  /*13550*/  IMAD.IADD R19, R5, 0x1, R19 ;  /* 0x0000000105137824 */ /* 0x000fe200078e0213 */
[----:B------:R-:W2:Y:S03]  /*13560*/  I2F.RP R8, R7 ;  /* 0x0000000700087306 */ /* 0x000ea60000209400 */
[----:B------:R-:W-:-:S05]  /*13570*/  IMAD.MOV R6, RZ, RZ, -R6 ;  /* 0x000000ffff067224 */ /* 0x000fca00078e0a06 */
[----:B--2---:R-:W2:Y:S02]  /*13580*/  MUFU.RCP R8, R8 ;  /* 0x0000000800087308 */ /* 0x004ea40000001000 */
[----:B--2---:R-:W-:-:S06]  /*13590*/  VIADD R9, R8, 0xffffffe ;  /* 0x0ffffffe08097836 */ /* 0x004fcc0000000000 */
[----:B-1----:R-:W0:Y:S02]  /*135a0*/  F2I.FTZ.U32.TRUNC.NTZ R3, R9 ;  /* 0x0000000900037305 */ /* 0x002e24000021f000 */
[----:B0--3--:R-:W-:-:S04]  /*135b0*/  IMAD.MOV R2, RZ, RZ, -R3 ;  /* 0x000000ffff027224 */ /* 0x009fc800078e0a03 */
[----:B------:R-:W-:Y:S02]  /*135c0*/  IMAD R11, R2, R7, RZ ;  /* 0x00000007020b7224 */ /* 0x000fe400078e02ff */
[----:B------:R-:W-:-:S04]  /*135d0*/  IMAD.MOV.U32 R2, RZ, RZ, RZ ;  /* 0x000000ffff027224 */ /* 0x000fc800078e00ff */
[----:B------:R-:W-:Y:S01]  /*135e0*/  IMAD.HI.U32 R3, R3, R11, R2 ;  /* 0x0000000b03037227 */ /* 0x000fe200078e0002 */
[----:B------:R-:W-:-:S04]  /*135f0*/  IADD3 R2, R4, -R16, RZ ;  /* 0x8000001004027210 */ /* 0x000fc80007ffe0ff */
[----:B------:R-:W-:-:S05]  /*13600*/  IABS R4, R2 ;  /* 0x0000000200047213 */ /* 0x000fca0000000000 */
        /* <DEDUP_REMOVED lines=11> */
[----:B------:R-:W-:-:S04]  /*136c0*/  @!P0 LOP3.LUT R3, RZ, R17, RZ, 0x33, !PT ;  /* 0x00000011ff038212 */ /* 0x000fc800078e33ff */
[----:B------:R-:W-:Y:S01]  /*136d0*/  MOV R18, R3 ;  /* 0x0000000300127202 */ /* 0x000fe20000000f00 */
[----:B------:R-:W-:-:S04]  /*136e0*/  IMAD.MOV R4, RZ, RZ, -R3 ;  /* 0x000000ffff047224 */ /* 0x000fc800078e0a03 */
[----:B------:R-:W-:Y:S01]  /*136f0*/  IMAD R17, R17, R4, R2 ;  /* 0x0000000411117224 */ /* 0x000fe200078e0202 */
[----:B------:R-:W-:Y:S06]  /*13700*/  BRA `(.L_x_368) ;  /* 0x00000000001c7947 */ /* 0x000fec0003800000 */
.L_x_360:
[----:B------:R-:W-:Y:S01]  /*13710*/  UMOV UR4, URZ ;  /* 0x0000003f00047c82 */ /* 0x000fe20008000000 */
[----:B------:R-:W-:Y:S01]  /*13720*/  UMOV UR5, URZ ;  /* 0x0000003f00057c82 */ /* 0x000fe20008000000 */
[----:B------:R-:W-:Y:S01]  /*13730*/  ULDC UR6, c[0x0][0xc14] ;  /* 0x0003050000067ab9 */ /* 0x000fe20000000800 */
[----:B------:R-:W-:Y:S02]  /*13740*/  IMAD.MOV.U32 R16, RZ, RZ, R4 ;  /* 0x000000ffff107224 */ /* 0x000fe400078e0004 */
[----:B------:R-:W-:Y:S02]  /*13750*/  IMAD.U32 R17, RZ, RZ, UR4 ;  /* 0x00000004ff117e24 */ /* 0x000fe4000f8e00ff */
[----:B------:R-:W-:Y:S02]  /*13760*/  IMAD.U32 R18, RZ, RZ, UR5 ;  /* 0x00000005ff127e24 */ /* 0x000fe4000f8e00ff */
[----:B------:R-:W-:-:S07]  /*13770*/  IMAD.U32 R19, RZ, RZ, UR6 ;  /* 0x00000006ff137e24 */ /* 0x000fce000f8e00ff */
.L_x_368:
[----:B0-----:R-:W0:Y:S01]  /*13780*/  S2R R2, SR_TID.X ;  /* 0x0000000000027919 */ /* 0x001e220000002100 */
[----:B------:R-:W-:Y:S05]  /*13790*/  WARPSYNC.ALL ;  /* 0x0000000000007948 */ /* 0x000fea0003800000 */
[----:B------:R-:W-:Y:S01]  /*137a0*/  BAR.SYNC.DEFER_BLOCKING 0x4, 0x120 ;  /* 0x0104800000007b1d */ /* 0x000fe20000010000 */
[----:B0-----:R-:W-:-:S04]  /*137b0*/  LOP3.LUT R2, R2, 0x1f, RZ, 0xc0, !PT ;  /* 0x0000001f02027812 */ /* 0x001fc800078ec0ff */
[----:B------:R-:W-:-:S13]  /*137c0*/  ISETP.NE.AND P0, PT, R2, RZ, PT ;  /* 0x000000ff0200720c */ /* 0x000fda0003f05270 */
[----:B------:R-:W0:Y:S01]  /*137d0*/  @!P0 S2R R3, SR_CgaCtaId ;  /* 0x0000000000038919 */ /* 0x000e220000008800 */
[----:B------:R-:W-:-:S04]  /*137e0*/  @!P0 MOV R2, 0x400 ;  /* 0x0000040000028802 */ /* 0x000fc80000000f00 */
[----:B0-----:R-:W-:-:S05]  /*137f0*/  @!P0 LEA R2, R3, R2, 0x18 ;  /* 0x0000000203028211 */ /* 0x001fca00078ec0ff */
[----:B------:R1:W-:Y:S01]  /*13800*/  @!P0 STS.128 [R2+0x348d0], R16 ;  /* 0x0348d01002008388 */ /* 0x0003e20000000c00 */
[----:B------:R-:W-:Y:S06]  /*13810*/  BAR.ARV 0x5, 0x120 ;  /* 0x0144800000007b1d */ /* 0x000fec0000002000 */
[----:B------:R-:W-:-:S13]  /*13820*/  ISETP.GE.AND P0, PT, R19, R0, PT ;  /* 0x000000001300720c */ /* 0x000fda0003f06270 */
[----:B------:R-:W-:Y:S05]  /*13830*/  @!P0 BRA `(.L_x_369) ;  /* 0xffffffc000f88947 */ /* 0x000fea000383ffff */
.L_x_305:
[----:B0-----:R-:W2:Y:S01]  /*13840*/  LDL.LU R0, [R1+0x28] ;  /* 0x0000280001007983 */ /* 0x001ea20000300800 */
[----:B------:R-:W-:Y:S01]  /*13850*/  BSSY B0, `(.L_x_370) ;  /* 0x000000b000007945 */ /* 0x000fe20003800000 */
[----:B------:R-:W0:Y:S01]  /*13860*/  S2R R5, SR_CgaCtaId ;  /* 0x0000000000057919 */ /* 0x000e220000008800 */
[----:B--2---:R-:W-:-:S05]  /*13870*/  VIADD R0, R0, 0x1 ;  /* 0x0000000100007836 */ /* 0x004fca0000000000 */
[----:B-1----:R-:W-:-:S04]  /*13880*/  LEA.HI R2, R0, R0, RZ, 0x1 ;  /* 0x0000000000027211 */ /* 0x002fc800078f08ff */
[----:B------:R-:W-:-:S05]  /*13890*/  LOP3.LUT R3, R2, 0xfffffffe, RZ, 0xc0, !PT ;  /* 0xfffffffe02037812 */ /* 0x000fca00078ec0ff */
[----:B------:R-:W-:Y:S01]  /*138a0*/  IMAD.IADD R3, R0, 0x1, -R3 ;  /* 0x0000000100037824 */ /* 0x000fe200078e0a03 */
[----:B------:R-:W-:-:S04]  /*138b0*/  MOV R0, 0x400 ;  /* 0x0000040000007802 */ /* 0x000fc80000000f00 */
[----:B0-----:R-:W-:Y:S02]  /*138c0*/  LEA R0, R5, R0, 0x18 ;  /* 0x0000000005007211 */ /* 0x001fe400078ec0ff */
[----:B------:R-:W-:-:S04]  /*138d0*/  SHF.L.U32 R3, R3, 0x1f, RZ ;  /* 0x0000001f03037819 */ /* 0x000fc800000006ff */
[----:B------:R-:W0:Y:S02]  /*138e0*/  SYNCS.PHASECHK.TRANS64.TRYWAIT P0, [R0+URZ+0x34820], R3 ;  /* 0x03482003000075a7 */ /* 0x000e24000800017f */
[----:B0-----:R-:W-:Y:S05]  /*138f0*/  @!P0 BRA `(.L_x_371) ;  /* 0x0000001000988947 */ /* 0x001fea0003800000 */
.L_x_424:
[----:B------:R-:W-:Y:S05]  /*13900*/  BSYNC B0 ;  /* 0x0000000000007941 */ /* 0x000fea0003800000 */
.L_x_370:
[----:B------:R-:W-:-:S03]  /*13910*/  UMOV UR4, 0xffffffff ;  /* 0xffffffff00047882 */ /* 0x000fc60000000000 */
[----:B------:R-:W-:Y:S05]  /*13920*/  BRA.DIV UR4, `(.L_x_372) ;  /* 0x0000001204a07947 */ /* 0x000fea000b800000 */
[----:B------:R-:W1:Y:S02]  /*13930*/  S2R R2, SR_TID.X ;  /* 0x0000000000027919 */ /* 0x000e640000002100 */
[----:B-1----:R-:W-:-:S04]  /*13940*/  SHF.R.U32.HI R2, RZ, 0x5, R2 ;  /* 0x00000005ff027819 */ /* 0x002fc80000011602 */
[----:B------:R-:W-:-:S05]  /*13950*/  LOP3.LUT R2, R2, 0x3, RZ, 0xc0, !PT ;  /* 0x0000000302027812 */ /* 0x000fca00078ec0ff */
[----:B------:R1:W2:Y:S02]  /*13960*/  SHFL.IDX PT, R14, R2, RZ, 0x1f ;  /* 0x00001fff020e7589 */ /* 0x0002a400000e0000 */
.L_x_427:
[----:B--2---:R-:W-:Y:S01]  /*13970*/  ISETP.NE.AND P0, PT, R14, RZ, PT ;  /* 0x000000ff0e00720c */ /* 0x004fe20003f05270 */
[----:B------:R-:W-:-:S12]  /*13980*/  BSSY B0, `(.L_x_373) ;  /* 0x0000027000007945 */ /* 0x000fd80003800000 */
[----:B------:R-:W-:Y:S05]  /*13990*/  @P0 BRA `(.L_x_374) ;  /* 0x0000000000940947 */ /* 0x000fea0003800000 */
[----:B------:R-:W-:-:S03]  /*139a0*/  UMOV UR4, 0xffffffff ;  /* 0xffffffff00047882 */ /* 0x000fc60000000000 */
[----:B------:R-:W-:Y:S05]  /*139b0*/  BRA.DIV UR4, `(.L_x_375) ;  /* 0x0000001204b07947 */ /* 0x000fea000b800000 */
[----:B------:R-:W-:-:S13]  /*139c0*/  ELECT P6, URZ, PT ;  /* 0x00000000003f782f */ /* 0x000fda00038c0000 */
.L_x_430:
[----:B------:R-:W-:Y:S05]  /*139d0*/  @!P6 BRA `(.L_x_374) ;  /* 0x000000000084e947 */ /* 0x000fea0003800000 */
[----:B-1----:R-:W2:Y:S02]  /*139e0*/  LDL.LU R2, [R1+0x30] ;  /* 0x0000300001027983 */ /* 0x002ea40000300800 */
[----:B--2---:R-:W-:-:S04]  /*139f0*/  LOP3.LUT R2, R2, 0x2, RZ, 0xfc, !PT ;  /* 0x0000000202027812 */ /* 0x004fc800078efcff */
[----:B------:R-:W-:-:S13]  /*13a00*/  ISETP.NE.AND P2, PT, R2, 0x3, PT ;  /* 0x000000030200780c */ /* 0x000fda0003f45270 */
[----:B------:R-:W-:Y:S05]  /*13a10*/  @!P2 BRA `(.L_x_376) ;  /* 0x000000000004a947 */ /* 0x000fea0003800000 */
[----:B------:R-:W-:Y:S01]  /*13a20*/  BPT.TRAP 0x1 ;  /* 0x000000040000795c */ /* 0x000fe20000300000 */
.L_x_376:
[----:B0-----:R-:W2:Y:S04]  /*13a30*/  LDL R3, [R1] ;  /* 0x0000000001037983 */ /* 0x001ea80000100800 */
[----:B------:R-:W3:Y:S01]  /*13a40*/  LDL.LU R7, [R1+0x8] ;  /* 0x0000080001077983 */ /* 0x000ee20000300800 */
[----:B------:R-:W-:-:S05]  /*13a50*/  VIADD R2, R0, 0x34840 ;  /* 0x0003484000027836 */ /* 0x000fca0000000000 */
[C---:B--2---:R-:W-:Y:S01]  /*13a60*/  LEA R6, R3.reuse, R2, 0x3 ;  /* 0x0000000203067211 */ /* 0x044fe200078e18ff */
[----:B------:R-:W-:Y:S01]  /*13a70*/  VIADD R3, R3, 0x1 ;  /* 0x0000000103037836 */ /* 0x000fe20000000000 */
[----:B---3--:R-:W-:-:S04]  /*13a80*/  SHF.L.U32 R5, R7, 0x1f, RZ ;  /* 0x0000001f07057819 */ /* 0x008fc800000006ff */
[C---:B------:R-:W-:Y:S01]  /*13a90*/  ISETP.NE.AND P1, PT, R3.reuse, 0x2, PT ;  /* 0x000000020300780c */ /* 0x040fe20003f25270 */
[----:B------:R-:W0:Y:S03]  /*13aa0*/  SYNCS.PHASECHK.TRANS64.TRYWAIT P0, [R6+URZ], R5 ;  /* 0x00000005060075a7 */ /* 0x000e26000800017f */
[----:B------:R-:W-:Y:S02]  /*13ab0*/  SEL R4, RZ, 0x1, P1 ;  /* 0x00000001ff047807 */ /* 0x000fe40000800000 */
[----:B------:R-:W-:Y:S02]  /*13ac0*/  SEL R3, R3, RZ, P1 ;  /* 0x000000ff03037207 */ /* 0x000fe40000800000 */
[----:B------:R-:W-:-:S03]  /*13ad0*/  LOP3.LUT R4, R7, R4, RZ, 0x3c, !PT ;  /* 0x0000000407047212 */ /* 0x000fc600078e3cff */
[----:B------:R-:W-:Y:S01]  /*13ae0*/  IMAD R7, R3, 0x8, R2 ;  /* 0x0000000803077824 */ /* 0x000fe200078e0202 */
[----:B------:R-:W-:Y:S01]  /*13af0*/  SHF.L.U32 R2, R4, 0x1f, RZ ;  /* 0x0000001f04027819 */ /* 0x000fe200000006ff */
[----:B0-----:R-:W-:Y:S06]  /*13b00*/  @!P0 BRA `(.L_x_377) ;  /* 0x00000010007c8947 */ /* 0x001fec0003800000 */
.L_x_431:
[----:B------:R-:W1:Y:S02]  /*13b10*/  SYNCS.PHASECHK.TRANS64.TRYWAIT P0, [R7+URZ], R2 ;  /* 0x00000002070075a7 */ /* 0x000e64000800017f */
[----:B-1----:R-:W-:Y:S05]  /*13b20*/  @!P0 BRA `(.L_x_378) ;  /* 0x0000001000888947 */ /* 0x002fea0003800000 */
.L_x_432:
[----:B------:R-:W-:Y:S05]  /*13b30*/  @!P2 BRA `(.L_x_379) ;  /* 0x000000000004a947 */ /* 0x000fea0003800000 */
[----:B------:R-:W-:Y:S01]  /*13b40*/  BPT.TRAP 0x1 ;  /* 0x000000040000795c */ /* 0x000fe20000300000 */
.L_x_379:
[----:B------:R-:W2:Y:S01]  /*13b50*/  LDL.LU R4, [R1] ;  /* 0x0000000001047983 */ /* 0x000ea20000300800 */
[----:B------:R-:W-:-:S04]  /*13b60*/  VIADD R0, R0, 0x34860 ;  /* 0x0003486000007836 */ /* 0x000fc80000000000 */
[----:B--2---:R-:W-:-:S04]  /*13b70*/  IMAD R4, R4, 0x8, R0 ;  /* 0x0000000804047824 */ /* 0x004fc800078e0200 */
[----:B------:R-:W2:Y:S02]  /*13b80*/  SYNCS.PHASECHK.TRANS64.TRYWAIT P0, [R4+URZ], R5 ;  /* 0x00000005040075a7 */ /* 0x000ea4000800017f */
[----:B--2---:R-:W-:Y:S05]  /*13b90*/  @!P0 BRA `(.L_x_380) ;  /* 0x0000001000808947 */ /* 0x004fea0003800000 */
.L_x_433:
[----:B------:R-:W-:-:S07]  /*13ba0*/  IMAD R3, R3, 0x8, R0 ;  /* 0x0000000803037824 */ /* 0x000fce00078e0200 */
.L_x_381:
[----:B---3--:R3:W4:Y:S02]  /*13bb0*/  SYNCS.PHASECHK.TRANS64.TRYWAIT P0, [R3+URZ], R2 ;  /* 0x00000002030075a7 */ /* 0x008724000800017f */
[----:B----4-:R-:W-:Y:S05]  /*13bc0*/  @!P0 NANOSLEEP.SYNCS 0x989680 ;  /* 0x009896800000895d */ /* 0x010fea0003900000 */
[----:B------:R-:W4:Y:S02]  /*13bd0*/  @!P0 SYNCS.PHASECHK.TRANS64 P0, [R3+URZ], R2 ;  /* 0x00000002030085a7 */ /* 0x000f24000800007f */
[----:B----4-:R-:W-:Y:S05]  /*13be0*/  @!P0 BRA `(.L_x_381) ;  /* 0xfffffffc00f08947 */ /* 0x010fea000383ffff */
.L_x_374:
[----:B------:R-:W-:Y:S05]  /*13bf0*/  BSYNC B0 ;  /* 0x0000000000007941 */ /* 0x000fea0003800000 */
.L_x_373:
[----:B------:R-:W-:Y:S05]  /*13c00*/  EXIT ;  /* 0x000000000000794d */ /* 0x000fea0003800000 */
.L_x_259:
[----:B0-----:R0:W1:Y:S02]  /*13c10*/  SYNCS.PHASECHK.TRANS64.TRYWAIT P1, [R0+URZ+0x34800], R3 ;  /* 0x03480003000075a7 */ /* 0x001064000802017f */
[----:B-1----:R-:W-:Y:S05]  /*13c20*/  @!P1 NANOSLEEP.SYNCS 0x989680 ;  /* 0x009896800000995d */ /* 0x002fea0003900000 */
[----:B------:R-:W1:Y:S02]  /*13c30*/  @!P1 SYNCS.PHASECHK.TRANS64 P1, [R0+URZ+0x34800], R3 ;  /* 0x03480003000095a7 */ /* 0x000e64000802007f */
[----:B-1----:R-:W-:Y:S05]  /*13c40*/  @!P1 BRA `(.L_x_259) ;  /* 0xfffffffc00f09947 */ /* 0x002fea000383ffff */
[----:B------:R-:W-:Y:S05]  /*13c50*/  BRA `(.L_x_382) ;  /* 0xfffffed800447947 */ /* 0x000fea000383ffff */
.L_x_263:
[----:B-1----:R1:W2:Y:S02]  /*13c60*/  SYNCS.PHASECHK.TRANS64.TRYWAIT P2, [R10+URZ+0x34830], R3 ;  /* 0x034830030a0075a7 */ /* 0x0022a4000804017f */
[----:B--2---:R-:W-:Y:S05]  /*13c70*/  @!P2 NANOSLEEP.SYNCS 0x989680 ;  /* 0x009896800000a95d */ /* 0x004fea0003900000 */
[----:B------:R-:W2:Y:S02]  /*13c80*/  @!P2 SYNCS.PHASECHK.TRANS64 P2, [R10+URZ+0x34830], R3 ;  /* 0x034830030a00a5a7 */ /* 0x000ea4000804007f */
[----:B--2---:R-:W-:Y:S05]  /*13c90*/  @!P2 BRA `(.L_x_263) ;  /* 0xfffffffc00f0a947 */ /* 0x004fea000383ffff */
[----:B------:R-:W-:Y:S05]  /*13ca0*/  BRA `(.L_x_262) ;  /* 0xfffffed800687947 */ /* 0x000fea000383ffff */
.L_x_268:
[----:B-1----:R1:W2:Y:S02]  /*13cb0*/  SYNCS.PHASECHK.TRANS64.TRYWAIT P2, [R0+URZ+0x34830], R21 ;  /* 0x03483015000075a7 */ /* 0x0022a4000804017f */
[----:B--2---:R-:W-:Y:S05]  /*13cc0*/  @!P2 NANOSLEEP.SYNCS 0x989680 ;  /* 0x009896800000a95d */ /* 0x004fea0003900000 */
[----:B------:R-:W2:Y:S02]  /*13cd0*/  @!P2 SYNCS.PHASECHK.TRANS64 P2, [R0+URZ+0x34830], R21 ;  /* 0x034830150000a5a7 */ /* 0x000ea4000804007f */
[----:B--2---:R-:W-:Y:S05]  /*13ce0*/  @!P2 BRA `(.L_x_268) ;  /* 0xfffffffc00f0a947 */ /* 0x004fea000383ffff */
[----:B------:R-:W-:Y:S05]  /*13cf0*/  BRA `(.L_x_265) ;  /* 0xffffff34001c7947 */ /* 0x000fea000383ffff */
.L_x_272:
[----:B-1----:R-:W-:-:S04]  /*13d00*/  IMAD.U32 R15, RZ, RZ, UR6 ;  /* 0x00000006ff0f7e24 */ /* 0x002fc8000f8e00ff */
[----:B------:R1:W2:Y:S03]  /*13d10*/  SYNCS.PHASECHK.TRANS64.TRYWAIT P2, [R15+URZ+0x34850], R0 ;  /* 0x034850000f0075a7 */ /* 0x0002a6000804017f */
[----:B--2---:R-:W-:Y:S05]  /*13d20*/  @!P2 NANOSLEEP.SYNCS 0x989680 ;  /* 0x009896800000a95d */ /* 0x004fea0003900000 */
[----:B------:R-:W2:Y:S02]  /*13d30*/  @!P2 SYNCS.PHASECHK.TRANS64 P2, [R15+URZ+0x34850], R0 ;  /* 0x034850000f00a5a7 */ /* 0x000ea4000804007f */
[----:B--2---:R-:W-:Y:S05]  /*13d40*/  @!P2 BRA `(.L_x_272) ;  /* 0xfffffffc00eca947 */ /* 0x004fea000383ffff */
[----:B------:R-:W-:Y:S05]  /*13d50*/  BRA `(.L_x_269) ;  /* 0xffffff5800cc7947 */ /* 0x000fea000383ffff */
.L_x_277:
[----:B-1----:R1:W2:Y:S02]  /*13d60*/  SYNCS.PHASECHK.TRANS64.TRYWAIT P0, [R8+URZ+0x34850], R3 ;  /* 0x03485003080075a7 */ /* 0x0022a4000800017f */
[----:B--2---:R-:W-:Y:S05]  /*13d70*/  @!P0 NANOSLEEP.SYNCS 0x989680 ;  /* 0x009896800000895d */ /* 0x004fea0003900000 */
[----:B------:R-:W2:Y:S02]  /*13d80*/  @!P0 SYNCS.PHASECHK.TRANS64 P0, [R8+URZ+0x34850], R3 ;  /* 0x03485003080085a7 */ /* 0x000ea4000800007f */
[----:B--2---:R-:W-:Y:S05]  /*13d90*/  @!P0 BRA `(.L_x_277) ;  /* 0xfffffffc00f08947 */ /* 0x004fea000383ffff */
[----:B------:R-:W-:Y:S05]  /*13da0*/  BRA `(.L_x_276) ;  /* 0xffffff8800707947 */ /* 0x000fea000383ffff */
.L_x_315:
[----:B------:R-:W0:Y:S01]  /*13db0*/  S2R R7, SR_TID.X ;  /* 0x0000000000077919 */ /* 0x000e220000002100 */
[----:B------:R-:W-:Y:S01]  /*13dc0*/  BSSY B0, `(.L_x_383) ;  /* 0x000000a000007945 */ /* 0x000fe20003800000 */
[----:B------:R-:W-:Y:S01]  /*13dd0*/  MOV R12, RZ ;  /* 0x000000ff000c7202 */ /* 0x000fe20000000f00 */
[----:B------:R-:W-:Y:S02]  /*13de0*/  IMAD.MOV.U32 R11, RZ, RZ, 0x1f ;  /* 0x0000001fff0b7424 */ /* 0x000fe400078e00ff */
[----:B------:R-:W-:Y:S01]  /*13df0*/  IMAD.MOV.U32 R15, RZ, RZ, -0x1 ;  /* 0xffffffffff0f7424 */ /* 0x000fe200078e00ff */
[----:B0-----:R-:W-:-:S04]  /*13e00*/  SHF.R.U32.HI R7, RZ, 0x5, R7 ;  /* 0x00000005ff077819 */ /* 0x001fc80000011607 */
[----:B------:R-:W-:-:S05]  /*13e10*/  LOP3.LUT R7, R7, 0x3, RZ, 0xc0, !PT ;  /* 0x0000000307077812 */ /* 0x000fca00078ec0ff */
[----:B------:R-:W-:-:S07]  /*13e20*/  IMAD.MOV.U32 R13, RZ, RZ, R7 ;  /* 0x000000ffff0d7224 */ /* 0x000fce00078e0007 */
[----:B------:R-:W-:Y:S05]  /*13e30*/  WARPSYNC.COLLECTIVE R15, `(.L_x_384) ;  /* 0x000000000f087348 */ /* 0x000fea0003c00000 */
[----:B------:R0:W1:Y:S02]  /*13e40*/  SHFL.IDX P6, R14, R13, R12, R11 ;  /* 0x0000000c0d0e7389 */ /* 0x00006400000c000b */
[----:B01----:R-:W-:Y:S01]  /*13e50*/  ENDCOLLECTIVE ;  /* 0x000000000000791b */ /* 0x003fe20003800000 */
.L_x_384:
[----:B------:R-:W-:Y:S05]  /*13e60*/  BSYNC B0 ;  /* 0x0000000000007941 */ /* 0x000fea0003800000 */
.L_x_383:
[----:B------:R-:W-:Y:S05]  /*13e70*/  BRA `(.L_x_385) ;  /* 0xffffffc800a47947 */ /* 0x000fea000383ffff */
.L_x_316:
[----:B------:R-:W-:Y:S01]  /*13e80*/  BSSY B0, `(.L_x_386) ;  /* 0x0000006000007945 */ /* 0x000fe20003800000 */
[----:B------:R-:W-:-:S07]  /*13e90*/  IMAD.MOV.U32 R15, RZ, RZ, -0x1 ;  /* 0xffffffffff0f7424 */ /* 0x000fce00078e00ff */
[----:B------:R-:W-:Y:S05]  /*13ea0*/  WARPSYNC.COLLECTIVE R15, `(.L_x_387) ;  /* 0x000000000f0c7348 */ /* 0x000fea0003c00000 */
[----:B------:R-:W-:Y:S02]  /*13eb0*/  ELECT P6, UR62, PT ;  /* 0x00000000003e782f */ /* 0x000fe400038c0000 */
[----:B------:R-:W-:Y:S01]  /*13ec0*/  MOV R14, UR62 ;  /* 0x0000003e000e7c02 */ /* 0x000fe20008000f00 */
[----:B------:R-:W-:Y:S10]  /*13ed0*/  ENDCOLLECTIVE ;  /* 0x000000000000791b */ /* 0x000ff40003800000 */
.L_x_387:
[----:B------:R-:W-:Y:S05]  /*13ee0*/  BSYNC B0 ;  /* 0x0000000000007941 */ /* 0x000fea0003800000 */
.L_x_386:
[----:B------:R-:W-:Y:S05]  /*13ef0*/  BRA `(.L_x_388) ;  /* 0xffffffc8009c7947 */ /* 0x000fea000383ffff */
.L_x_319:
[----:B0-----:R0:W1:Y:S02]  /*13f00*/  SYNCS.PHASECHK.TRANS64.TRYWAIT P0, [R8+URZ+0x34840], R9 ;  /* 0x03484009080075a7 */ /* 0x001064000800017f */
[----:B-1----:R-:W-:Y:S05]  /*13f10*/  @!P0 NANOSLEEP.SYNCS 0x989680 ;  /* 0x009896800000895d */ /* 0x002fea0003900000 */
[----:B------:R-:W1:Y:S02]  /*13f20*/  @!P0 SYNCS.PHASECHK.TRANS64 P0, [R8+URZ+0x34840], R9 ;  /* 0x03484009080085a7 */ /* 0x000e64000800007f */
[----:B-1----:R-:W-:Y:S05]  /*13f30*/  @!P0 BRA `(.L_x_319) ;  /* 0xfffffffc00f08947 */ /* 0x002fea000383ffff */
[----:B------:R-:W-:Y:S05]  /*13f40*/  BRA `(.L_x_389) ;  /* 0xffffffcc00107947 */ /* 0x000fea000383ffff */
.L_x_322:
[----:B0-----:R-:W0:Y:S01]  /*13f50*/  S2R R9, SR_CgaCtaId ;  /* 0x0000000000097919 */ /* 0x001e220000008800 */
[----:B------:R-:W-:-:S04]  /*13f60*/  MOV R8, 0x400 ;  /* 0x0000040000087802 */ /* 0x000fc80000000f00 */
[----:B0-----:R-:W-:-:S04]  /*13f70*/  LEA R8, R9, R8, 0x18 ;  /* 0x0000000809087211 */ /* 0x001fc800078ec0ff */
[----:B------:R0:W1:Y:S03]  /*13f80*/  SYNCS.PHASECHK.TRANS64.TRYWAIT P0, [R8+URZ+0x34820], R6 ;  /* 0x03482006080075a7 */ /* 0x000066000800017f */
[----:B-1----:R-:W-:Y:S05]  /*13f90*/  @!P0 NANOSLEEP.SYNCS 0x989680 ;  /* 0x009896800000895d */ /* 0x002fea0003900000 */
[----:B------:R-:W1:Y:S02]  /*13fa0*/  @!P0 SYNCS.PHASECHK.TRANS64 P0, [R8+URZ+0x34820], R6 ;  /* 0x03482006080085a7 */ /* 0x000e64000800007f */
[----:B-1----:R-:W-:Y:S05]  /*13fb0*/  @!P0 BRA `(.L_x_322) ;  /* 0xfffffffc00e48947 */ /* 0x002fea000383ffff */
[----:B------:R-:W-:Y:S05]  /*13fc0*/  BRA `(.L_x_390) ;  /* 0xffffffd000247947 */ /* 0x000fea000383ffff */
.L_x_330:
[----:B0-----:R0:W1:Y:S02]  /*13fd0*/  SYNCS.PHASECHK.TRANS64.TRYWAIT P0, [R2+URZ+0x34840], R3 ;  /* 0x03484003020075a7 */ /* 0x001064000800017f */
[----:B-1----:R-:W-:Y:S05]  /*13fe0*/  @!P0 NANOSLEEP.SYNCS 0x989680 ;  /* 0x009896800000895d */ /* 0x002fea0003900000 */
[----:B------:R-:W1:Y:S02]  /*13ff0*/  @!P0 SYNCS.PHASECHK.TRANS64 P0, [R2+URZ+0x34840], R3 ;  /* 0x03484003020085a7 */ /* 0x000e64000800007f */
[----:B-1----:R-:W-:Y:S05]  /*14000*/  @!P0 BRA `(.L_x_330) ;  /* 0xfffffffc00f08947 */ /* 0x002fea000383ffff */
[----:B------:R-:W-:Y:S05]  /*14010*/  BRA `(.L_x_391) ;  /* 0xffffffd000e47947 */ /* 0x000fea000383ffff */
.L_x_332:
[----:B0-----:R0:W1:Y:S02]  /*14020*/  SYNCS.PHASECHK.TRANS64.TRYWAIT P0, [R3+URZ+0x60], R2 ;  /* 0x00006002030075a7 */ /* 0x001064000800017f */
[----:B-1----:R-:W-:Y:S05]  /*14030*/  @!P0 NANOSLEEP.SYNCS 0x989680 ;  /* 0x009896800000895d */ /* 0x002fea0003900000 */
[----:B------:R-:W1:Y:S02]  /*14040*/  @!P0 SYNCS.PHASECHK.TRANS64 P0, [R3+URZ+0x60], R2 ;  /* 0x00006002030085a7 */ /* 0x000e64000800007f */
[----:B-1----:R-:W-:Y:S05]  /*14050*/  @!P0 BRA `(.L_x_332) ;  /* 0xfffffffc00f08947 */ /* 0x002fea000383ffff */
[----:B------:R-:W-:Y:S05]  /*14060*/  BRA `(.L_x_392) ;  /* 0xffffffd400807947 */ /* 0x000fea000383ffff */
.L_x_337:
[----:B-1----:R1:W2:Y:S02]  /*14070*/  SYNCS.PHASECHK.TRANS64.TRYWAIT P0, [R2+URZ+0x34840], R3 ;  /* 0x03484003020075a7 */ /* 0x0022a4000800017f */
[----:B--2---:R-:W-:Y:S05]  /*14080*/  @!P0 NANOSLEEP.SYNCS 0x989680 ;  /* 0x009896800000895d */ /* 0x004fea0003900000 */
[----:B------:R-:W2:Y:S02]  /*14090*/  @!P0 SYNCS.PHASECHK.TRANS64 P0, [R2+URZ+0x34840], R3 ;  /* 0x03484003020085a7 */ /* 0x000ea4000800007f */
[----:B--2---:R-:W-:Y:S05]  /*140a0*/  @!P0 BRA `(.L_x_337) ;  /* 0xfffffffc00f08947 */ /* 0x004fea000383ffff */
[----:B------:R-:W-:Y:S05]  /*140b0*/  BRA `(.L_x_393) ;  /* 0xffffffd800e47947 */ /* 0x000fea000383ffff */
.L_x_339:
[----:B0-----:R0:W1:Y:S02]  /*140c0*/  SYNCS.PHASECHK.TRANS64.TRYWAIT P1, [R2+URZ+0x60], R3 ;  /* 0x00006003020075a7 */ /* 0x001064000802017f */
[----:B-1----:R-:W-:Y:S05]  /*140d0*/  @!P1 NANOSLEEP.SYNCS 0x989680 ;  /* 0x009896800000995d */ /* 0x002fea0003900000 */
[----:B------:R-:W1:Y:S02]  /*140e0*/  @!P1 SYNCS.PHASECHK.TRANS64 P1, [R2+URZ+0x60], R3 ;  /* 0x00006003020095a7 */ /* 0x000e64000802007f */
[----:B-1----:R-:W-:Y:S05]  /*140f0*/  @!P1 BRA `(.L_x_339) ;  /* 0xfffffffc00f09947 */ /* 0x002fea000383ffff */
[----:B------:R-:W-:Y:S05]  /*14100*/  BRA `(.L_x_394) ;  /* 0xffffffdc00807947 */ /* 0x000fea000383ffff */
.L_x_344:
[----:B--2---:R2:W3:Y:S02]  /*14110*/  SYNCS.PHASECHK.TRANS64.TRYWAIT P0, [R2+URZ+0x34840], R3 ;  /* 0x03484003020075a7 */ /* 0x0044e4000800017f */
[----:B---3--:R-:W-:Y:S05]  /*14120*/  @!P0 NANOSLEEP.SYNCS 0x989680 ;  /* 0x009896800000895d */ /* 0x008fea0003900000 */
[----:B------:R-:W3:Y:S02]  /*14130*/  @!P0 SYNCS.PHASECHK.TRANS64 P0, [R2+URZ+0x34840], R3 ;  /* 0x03484003020085a7 */ /* 0x000ee4000800007f */
[----:B---3--:R-:W-:Y:S05]  /*14140*/  @!P0 BRA `(.L_x_344) ;  /* 0xfffffffc00f08947 */ /* 0x008fea000383ffff */
[----:B------:R-:W-:Y:S05]  /*14150*/  BRA `(.L_x_395) ;  /* 0xffffffe000a47947 */ /* 0x000fea000383ffff */
.L_x_346:
[----:B0-----:R0:W1:Y:S02]  /*14160*/  SYNCS.PHASECHK.TRANS64.TRYWAIT P1, [R2+URZ+0x60], R8 ;  /* 0x00006008020075a7 */ /* 0x001064000802017f */
[----:B-1----:R-:W-:Y:S05]  /*14170*/  @!P1 NANOSLEEP.SYNCS 0x989680 ;  /* 0x009896800000995d */ /* 0x002fea0003900000 */
[----:B------:R-:W1:Y:S02]  /*14180*/  @!P1 SYNCS.PHASECHK.TRANS64 P1, [R2+URZ+0x60], R8 ;  /* 0x00006008020095a7 */ /* 0x000e64000802007f */
[----:B-1----:R-:W-:Y:S05]  /*14190*/  @!P1 BRA `(.L_x_346) ;  /* 0xfffffffc00f09947 */ /* 0x002fea000383ffff */
[----:B------:R-:W-:Y:S05]  /*141a0*/  BRA `(.L_x_396) ;  /* 0xffffffe400407947 */ /* 0x000fea000383ffff */
.L_x_353:
[----:B-1----:R1:W2:Y:S02]  /*141b0*/  SYNCS.PHASECHK.TRANS64.TRYWAIT P0, [R3+URZ+0x34860], R0 ;  /* 0x03486000030075a7 */ /* 0x0022a4000800017f */
[----:B--2---:R-:W-:Y:S05]  /*141c0*/  @!P0 NANOSLEEP.SYNCS 0x989680 ;  /* 0x009896800000895d */ /* 0x004fea0003900000 */
[----:B------:R-:W2:Y:S02]  /*141d0*/  @!P0 SYNCS.PHASECHK.TRANS64 P0, [R3+URZ+0x34860], R0 ;  /* 0x03486000030085a7 */ /* 0x000ea4000800007f */
[----:B--2---:R-:W-:Y:S05]  /*141e0*/  @!P0 BRA `(.L_x_353) ;  /* 0xfffffffc00f08947 */ /* 0x004fea000383ffff */
[----:B------:R-:W-:Y:S05]  /*141f0*/  BRA `(.L_x_397) ;  /* 0xffffffe8004c7947 */ /* 0x000fea000383ffff */
.L_x_355:
[----:B------:R-:W-:Y:S01]  /*14200*/  BSSY B0, `(.L_x_398) ;  /* 0x0000008000007945 */ /* 0x000fe20003800000 */
[----:B0-----:R-:W-:Y:S02]  /*14210*/  IMAD.MOV.U32 R13, RZ, RZ, R16 ;  /* 0x000000ffff0d7224 */ /* 0x001fe400078e0010 */
[----:B------:R-:W-:Y:S02]  /*14220*/  IMAD.MOV.U32 R12, RZ, RZ, RZ ;  /* 0x000000ffff0c7224 */ /* 0x000fe400078e00ff */
[----:B------:R-:W-:Y:S02]  /*14230*/  IMAD.MOV.U32 R11, RZ, RZ, 0x1f ;  /* 0x0000001fff0b7424 */ /* 0x000fe400078e00ff */
[----:B------:R-:W-:-:S07]  /*14240*/  IMAD.MOV.U32 R15, RZ, RZ, -0x1 ;  /* 0xffffffffff0f7424 */ /* 0x000fce00078e00ff */
[----:B-1----:R-:W-:Y:S05]  /*14250*/  WARPSYNC.COLLECTIVE R15, `(.L_x_399) ;  /* 0x000000000f087348 */ /* 0x002fea0003c00000 */
[----:B------:R0:W2:Y:S02]  /*14260*/  SHFL.IDX P6, R14, R13, R12, R11 ;  /* 0x0000000c0d0e7389 */ /* 0x0000a400000c000b */
[----:B012---:R-:W-:Y:S01]  /*14270*/  ENDCOLLECTIVE ;  /* 0x000000000000791b */ /* 0x007fe20003800000 */
.L_x_399:
[----:B------:R-:W-:Y:S05]  /*14280*/  BSYNC B0 ;  /* 0x0000000000007941 */ /* 0x000fea0003800000 */
.L_x_398:
[----:B------:R-:W-:Y:S01]  /*14290*/  IMAD.MOV.U32 R13, RZ, RZ, R16 ;  /* 0x000000ffff0d7224 */ /* 0x000fe200078e0010 */
[----:B------:R-:W-:Y:S01]  /*142a0*/  MOV R4, R14 ;  /* 0x0000000e00047202 */ /* 0x000fe20000000f00 */
[----:B------:R-:W-:Y:S02]  /*142b0*/  IMAD.MOV.U32 R12, RZ, RZ, 0x1 ;  /* 0x00000001ff0c7424 */ /* 0x000fe400078e00ff */
[----:B------:R-:W-:Y:S02]  /*142c0*/  IMAD.MOV.U32 R11, RZ, RZ, 0x1f ;  /* 0x0000001fff0b7424 */ /* 0x000fe400078e00ff */
[----:B------:R-:W-:-:S07]  /*142d0*/  IMAD.MOV.U32 R15, RZ, RZ, -0x1 ;  /* 0xffffffffff0f7424 */ /* 0x000fce00078e00ff */
[----:B------:R-:W-:Y:S05]  /*142e0*/  WARPSYNC.COLLECTIVE R15, `(.L_x_400) ;  /* 0x000000000f087348 */ /* 0x000fea0003c00000 */
[----:B------:R0:W1:Y:S02]  /*142f0*/  SHFL.IDX P6, R14, R13, R12, R11 ;  /* 0x0000000c0d0e7389 */ /* 0x00006400000c000b */
[----:B01----:R-:W-:Y:S01]  /*14300*/  ENDCOLLECTIVE ;  /* 0x000000000000791b */ /* 0x003fe20003800000 */
.L_x_400:
[----:B------:R-:W-:Y:S01]  /*14310*/  IMAD.MOV.U32 R5, RZ, RZ, R14 ;  /* 0x000000ffff057224 */ /* 0x000fe200078e000e */
[----:B------:R-:W-:Y:S06]  /*14320*/  BRA `(.L_x_401) ;  /* 0xffffffe800d87947 */ /* 0x000fec000383ffff */
.L_x_358:
[----:B------:R-:W-:Y:S01]  /*14330*/  BSSY B0, `(.L_x_402) ;  /* 0x0000008000007945 */ /* 0x000fe20003800000 */
[----:B-----5:R-:W-:Y:S01]  /*14340*/  IMAD.MOV.U32 R13, RZ, RZ, R3 ;  /* 0x000000ffff0d7224 */ /* 0x020fe200078e0003 */
[----:B------:R-:W-:Y:S01]  /*14350*/  MOV R11, RZ ;  /* 0x000000ff000b7202 */ /* 0x000fe20000000f00 */
[----:B------:R-:W-:Y:S02]  /*14360*/  IMAD.MOV.U32 R12, RZ, RZ, 0x1 ;  /* 0x00000001ff0c7424 */ /* 0x000fe400078e00ff */
[----:B------:R-:W-:-:S07]  /*14370*/  IMAD.MOV.U32 R15, RZ, RZ, -0x1 ;  /* 0xffffffffff0f7424 */ /* 0x000fce00078e00ff */
[----:B0-234-:R-:W-:Y:S05]  /*14380*/  WARPSYNC.COLLECTIVE R15, `(.L_x_403) ;  /* 0x000000000f087348 */ /* 0x01dfea0003c00000 */
[----:B------:R1:W0:Y:S02]  /*14390*/  SHFL.UP P6, R14, R13, R12, R11 ;  /* 0x0400000c0d0e7389 */ /* 0x00022400000c000b */
[----:B01234-:R-:W-:Y:S01]  /*143a0*/  ENDCOLLECTIVE ;  /* 0x000000000000791b */ /* 0x01ffe20003800000 */
.L_x_403:
[----:B------:R-:W-:Y:S05]  /*143b0*/  BSYNC B0 ;  /* 0x0000000000007941 */ /* 0x000fea0003800000 */
.L_x_402:
[C---:B------:R-:W-:Y:S01]  /*143c0*/  ISETP.NE.AND P0, PT, R9.reuse, RZ, PT ;  /* 0x000000ff0900720c */ /* 0x040fe20003f05270 */
[----:B------:R-:W-:Y:S02]  /*143d0*/  IMAD.MOV.U32 R12, RZ, RZ, 0x2 ;  /* 0x00000002ff0c7424 */ /* 0x000fe400078e00ff */
[----:B------:R-:W-:Y:S01]  /*143e0*/  IMAD.MOV.U32 R11, RZ, RZ, RZ ;  /* 0x000000ffff0b7224 */ /* 0x000fe200078e00ff */
[----:B------:R-:W-:Y:S01]  /*143f0*/  SEL R14, R14, RZ, P0 ;  /* 0x000000ff0e0e7207 */ /* 0x000fe20000000000 */
[----:B------:R-:W-:Y:S01]  /*14400*/  IMAD.MOV.U32 R15, RZ, RZ, -0x1 ;  /* 0xffffffffff0f7424 */ /* 0x000fe200078e00ff */
[----:B------:R-:W-:-:S03]  /*14410*/  ISETP.GE.U32.AND P0, PT, R9, 0x2, PT ;  /* 0x000000020900780c */ /* 0x000fc60003f06070 */
[----:B------:R-:W-:-:S10]  /*14420*/  IMAD.IADD R13, R3, 0x1, R14 ;  /* 0x00000001030d7824 */ /* 0x000fd400078e020e */
[----:B------:R-:W-:Y:S05]  /*14430*/  WARPSYNC.COLLECTIVE R15, `(.L_x_404) ;  /* 0x000000000f087348 */ /* 0x000fea0003c00000 */
[----:B------:R0:W1:Y:S02]  /*14440*/  SHFL.UP P6, R14, R13, R12, R11 ;  /* 0x0400000c0d0e7389 */ /* 0x00006400000c000b */
[----:B01----:R-:W-:Y:S01]  /*14450*/  ENDCOLLECTIVE ;  /* 0x000000000000791b */ /* 0x003fe20003800000 */
.L_x_404:
[----:B------:R-:W-:Y:S02]  /*14460*/  MOV R12, 0x4 ;  /* 0x00000004000c7802 */ /* 0x000fe40000000f00 */
[----:B------:R-:W-:Y:S02]  /*14470*/  SEL R6, R14, RZ, P0 ;  /* 0x000000ff0e067207 */ /* 0x000fe40000000000 */
[----:B------:R-:W-:-:S03]  /*14480*/  ISETP.GE.U32.AND P0, PT, R9, 0x4, PT ;  /* 0x000000040900780c */ /* 0x000fc60003f06070 */
[----:B------:R-:W-:-:S04]  /*14490*/  IMAD.IADD R6, R13, 0x1, R6 ;  /* 0x000000010d067824 */ /* 0x000fc800078e0206 */
[----:B------:R-:W-:-:S07]  /*144a0*/  IMAD.MOV.U32 R13, RZ, RZ, R6 ;  /* 0x000000ffff0d7224 */ /* 0x000fce00078e0006 */
[----:B------:R-:W-:Y:S05]  /*144b0*/  WARPSYNC.COLLECTIVE R15, `(.L_x_405) ;  /* 0x000000000f087348 */ /* 0x000fea0003c00000 */
[----:B------:R0:W1:Y:S02]  /*144c0*/  SHFL.UP P6, R14, R13, R12, R11 ;  /* 0x0400000c0d0e7389 */ /* 0x00006400000c000b */
[----:B01----:R-:W-:Y:S01]  /*144d0*/  ENDCOLLECTIVE ;  /* 0x000000000000791b */ /* 0x003fe20003800000 */
.L_x_405:
[----:B------:R-:W-:Y:S01]  /*144e0*/  IMAD.MOV.U32 R12, RZ, RZ, 0x8 ;  /* 0x00000008ff0c7424 */ /* 0x000fe200078e00ff */
[----:B------:R-:W-:Y:S02]  /*144f0*/  SEL R7, R14, RZ, P0 ;  /* 0x000000ff0e077207 */ /* 0x000fe40000000000 */
[----:B------:R-:W-:-:S03]  /*14500*/  ISETP.GE.U32.AND P0, PT, R9, 0x8, PT ;  /* 0x000000080900780c */ /* 0x000fc60003f06070 */
[----:B------:R-:W-:-:S04]  /*14510*/  IMAD.IADD R7, R6, 0x1, R7 ;  /* 0x0000000106077824 */ /* 0x000fc800078e0207 */
[----:B------:R-:W-:-:S07]  /*14520*/  IMAD.MOV.U32 R13, RZ, RZ, R7 ;  /* 0x000000ffff0d7224 */ /* 0x000fce00078e0007 */
[----:B------:R-:W-:Y:S05]  /*14530*/  WARPSYNC.COLLECTIVE R15, `(.L_x_406) ;  /* 0x000000000f087348 */ /* 0x000fea0003c00000 */
[----:B------:R0:W1:Y:S02]  /*14540*/  SHFL.UP P6, R14, R13, R12, R11 ;  /* 0x0400000c0d0e7389 */ /* 0x00006400000c000b */
[----:B01----:R-:W-:Y:S01]  /*14550*/  ENDCOLLECTIVE ;  /* 0x000000000000791b */ /* 0x003fe20003800000 */
.L_x_406:
        /* <DEDUP_REMOVED lines=8> */
.L_x_407:
[----:B------:R-:W-:Y:S02]  /*145e0*/  IMAD.MOV.U32 R12, RZ, RZ, 0x1f ;  /* 0x0000001fff0c7424 */ /* 0x000fe400078e00ff */
[----:B------:R-:W-:Y:S01]  /*145f0*/  IMAD.MOV.U32 R11, RZ, RZ, 0x1f ;  /* 0x0000001fff0b7424 */ /* 0x000fe200078e00ff */
[----:B------:R-:W-:-:S05]  /*14600*/  SEL R7, R14, RZ, P0 ;  /* 0x000000ff0e077207 */ /* 0x000fca0000000000 */
[----:B------:R-:W-:-:S05]  /*14610*/  IMAD.IADD R2, R8, 0x1, R7 ;  /* 0x0000000108027824 */ /* 0x000fca00078e0207 */
[----:B------:R-:W-:-:S07]  /*14620*/  MOV R13, R2 ;  /* 0x00000002000d7202 */ /* 0x000fce0000000f00 */
[----:B------:R-:W-:Y:S05]  /*14630*/  WARPSYNC.COLLECTIVE R15, `(.L_x_408) ;  /* 0x000000000f087348 */ /* 0x000fea0003c00000 */
[----:B------:R0:W1:Y:S02]  /*14640*/  SHFL.IDX P6, R14, R13, R12, R11 ;  /* 0x0000000c0d0e7389 */ /* 0x00006400000c000b */
[----:B01----:R-:W-:Y:S01]  /*14650*/  ENDCOLLECTIVE ;  /* 0x000000000000791b */ /* 0x003fe20003800000 */
.L_x_408:
[----:B------:R-:W-:Y:S05]  /*14660*/  BRA `(.L_x_409) ;  /* 0xffffffe800a07947 */ /* 0x000fea000383ffff */
.L_x_363:
[----:B------:R-:W-:Y:S01]  /*14670*/  BSSY B0, `(.L_x_410) ;  /* 0x0000008000007945 */ /* 0x000fe20003800000 */
[----:B-----5:R-:W-:Y:S02]  /*14680*/  IMAD.MOV.U32 R13, RZ, RZ, R3 ;  /* 0x000000ffff0d7224 */ /* 0x020fe400078e0003 */
[----:B------:R-:W-:Y:S02]  /*14690*/  IMAD.MOV.U32 R12, RZ, RZ, 0x1 ;  /* 0x00000001ff0c7424 */ /* 0x000fe400078e00ff */
[----:B------:R-:W-:Y:S02]  /*146a0*/  IMAD.MOV.U32 R11, RZ, RZ, RZ ;  /* 0x000000ffff0b7224 */ /* 0x000fe400078e00ff */
[----:B------:R-:W-:-:S07]  /*146b0*/  IMAD.MOV.U32 R15, RZ, RZ, -0x1 ;  /* 0xffffffffff0f7424 */ /* 0x000fce00078e00ff */
[----:B0-----:R-:W-:Y:S05]  /*146c0*/  WARPSYNC.COLLECTIVE R15, `(.L_x_411) ;  /* 0x000000000f087348 */ /* 0x001fea0003c00000 */
[----:B------:R1:W2:Y:S02]  /*146d0*/  SHFL.UP P6, R14, R13, R12, R11 ;  /* 0x0400000c0d0e7389 */ /* 0x0002a400000c000b */
[----:B012---:R-:W-:Y:S01]  /*146e0*/  ENDCOLLECTIVE ;  /* 0x000000000000791b */ /* 0x007fe20003800000 */
.L_x_411:
[----:B------:R-:W-:Y:S05]  /*146f0*/  BSYNC B0 ;  /* 0x0000000000007941 */ /* 0x000fea0003800000 */
.L_x_410:
[----:B------:R-:W-:Y:S01]  /*14700*/  ISETP.NE.AND P0, PT, R8, RZ, PT ;  /* 0x000000ff0800720c */ /* 0x000fe20003f05270 */
[----:B------:R-:W-:Y:S01]  /*14710*/  IMAD.MOV.U32 R11, RZ, RZ, RZ ;  /* 0x000000ffff0b7224 */ /* 0x000fe200078e00ff */
[----:B------:R-:W-:Y:S01]  /*14720*/  MOV R12, 0x2 ;  /* 0x00000002000c7802 */ /* 0x000fe20000000f00 */
[----:B------:R-:W-:Y:S01]  /*14730*/  IMAD.MOV.U32 R15, RZ, RZ, -0x1 ;  /* 0xffffffffff0f7424 */ /* 0x000fe200078e00ff */
[----:B------:R-:W-:Y:S02]  /*14740*/  SEL R14, R14, RZ, P0 ;  /* 0x000000ff0e0e7207 */ /* 0x000fe40000000000 */
[----:B------:R-:W-:-:S03]  /*14750*/  ISETP.GE.U32.AND P0, PT, R8, 0x2, PT ;  /* 0x000000020800780c */ /* 0x000fc60003f06070 */
[----:B------:R-:W-:-:S10]  /*14760*/  IMAD.IADD R13, R3, 0x1, R14 ;  /* 0x00000001030d7824 */ /* 0x000fd400078e020e */
[----:B------:R-:W-:Y:S05]  /*14770*/  WARPSYNC.COLLECTIVE R15, `(.L_x_412) ;  /* 0x000000000f087348 */ /* 0x000fea0003c00000 */
[----:B------:R0:W1:Y:S02]  /*14780*/  SHFL.UP P6, R14, R13, R12, R11 ;  /* 0x0400000c0d0e7389 */ /* 0x00006400000c000b */
[----:B01----:R-:W-:Y:S01]  /*14790*/  ENDCOLLECTIVE ;  /* 0x000000000000791b */ /* 0x003fe20003800000 */
.L_x_412:
        /* <DEDUP_REMOVED lines=8> */
.L_x_413:
        /* <DEDUP_REMOVED lines=8> */
.L_x_414:
        /* <DEDUP_REMOVED lines=8> */
.L_x_415:
[----:B------:R-:W-:Y:S02]  /*14920*/  IMAD.MOV.U32 R12, RZ, RZ, 0x1f ;  /* 0x0000001fff0c7424 */ /* 0x000fe400078e00ff */
[----:B------:R-:W-:Y:S01]  /*14930*/  IMAD.MOV.U32 R11, RZ, RZ, 0x1f ;  /* 0x0000001fff0b7424 */ /* 0x000fe200078e00ff */
[----:B------:R-:W-:-:S05]  /*14940*/  SEL R2, R14, RZ, P0 ;  /* 0x000000ff0e027207 */ /* 0x000fca0000000000 */
[----:B------:R-:W-:-:S04]  /*14950*/  IMAD.IADD R2, R7, 0x1, R2 ;  /* 0x0000000107027824 */ /* 0x000fc800078e0202 */
[----:B------:R-:W-:-:S07]  /*14960*/  IMAD.MOV.U32 R13, RZ, RZ, R2 ;  /* 0x000000ffff0d7224 */ /* 0x000fce00078e0002 */
[----:B------:R-:W-:Y:S05]  /*14970*/  WARPSYNC.COLLECTIVE R15, `(.L_x_416) ;  /* 0x000000000f087348 */ /* 0x000fea0003c00000 */
[----:B------:R0:W1:Y:S02]  /*14980*/  SHFL.IDX P6, R14, R13, R12, R11 ;  /* 0x0000000c0d0e7389 */ /* 0x00006400000c000b */
[----:B01----:R-:W-:Y:S01]  /*14990*/  ENDCOLLECTIVE ;  /* 0x000000000000791b */ /* 0x003fe20003800000 */
.L_x_416:
[----:B------:R-:W-:Y:S05]  /*149a0*/  BRA `(.L_x_417) ;  /* 0xffffffe800887947 */ /* 0x000fea000383ffff */
.L_x_365:
[----:B------:R-:W-:Y:S01]  /*149b0*/  BSSY B0, `(.L_x_418) ;  /* 0x0000006000007945 */ /* 0x000fe20003800000 */
[----:B------:R-:W-:Y:S02]  /*149c0*/  PLOP3.LUT P6, PT, P6, PT, PT, 0x8, 0x0 ;  /* 0x000000000000781c */ /* 0x000fe400037ce170 */
[----:B------:R-:W-:-:S11]  /*149d0*/  MOV R15, 0xffffffff ;  /* 0xffffffff000f7802 */ /* 0x000fd60000000f00 */
[----:B0-----:R-:W-:Y:S05]  /*149e0*/  WARPSYNC.COLLECTIVE R15, `(.L_x_419) ;  /* 0x000000000f087348 */ /* 0x001fea0003c00000 */
[----:B------:R-:W-:Y:S01]  /*149f0*/  VOTE.ANY R14, PT, P6 ;  /* 0x00000000000e7806 */ /* 0x000fe200030e0100 */
[----:B0-----:R-:W-:Y:S06]  /*14a00*/  ENDCOLLECTIVE ;  /* 0x000000000000791b */ /* 0x001fec0003800000 */
.L_x_419:
[----:B------:R-:W-:Y:S05]  /*14a10*/  BSYNC B0 ;  /* 0x0000000000007941 */ /* 0x000fea0003800000 */
.L_x_418:
[----:B------:R-:W-:Y:S02]  /*14a20*/  IMAD.MOV.U32 R7, RZ, RZ, R14 ;  /* 0x000000ffff077224 */ /* 0x000fe400078e000e */
[----:B------:R-:W-:Y:S02]  /*14a30*/  IMAD.MOV.U32 R13, RZ, RZ, R3 ;  /* 0x000000ffff0d7224 */ /* 0x000fe400078e0003 */
[----:B------:R-:W0:Y:S01]  /*14a40*/  POPC R5, R7 ;  /* 0x0000000700057309 */ /* 0x000e220000000000 */
[----:B------:R-:W-:Y:S02]  /*14a50*/  IMAD.MOV.U32 R11, RZ, RZ, 0x1f ;  /* 0x0000001fff0b7424 */ /* 0x000fe400078e00ff */
[----:B------:R-:W-:Y:S02]  /*14a60*/  IMAD.MOV.U32 R15, RZ, RZ, -0x1 ;  /* 0xffffffffff0f7424 */ /* 0x000fe400078e00ff */
[----:B0-----:R-:W-:-:S07]  /*14a70*/  IMAD.MOV.U32 R12, RZ, RZ, R5 ;  /* 0x000000ffff0c7224 */ /* 0x001fce00078e0005 */
[----:B------:R-:W-:Y:S05]  /*14a80*/  WARPSYNC.COLLECTIVE R15, `(.L_x_420) ;  /* 0x000000000f087348 */ /* 0x000fea0003c00000 */
[----:B------:R0:W1:Y:S02]  /*14a90*/  SHFL.IDX P6, R14, R13, R12, R11 ;  /* 0x0000000c0d0e7389 */ /* 0x00006400000c000b */
[----:B01----:R-:W-:Y:S01]  /*14aa0*/  ENDCOLLECTIVE ;  /* 0x000000000000791b */ /* 0x003fe20003800000 */
.L_x_420:
[----:B------:R-:W-:Y:S01]  /*14ab0*/  IMAD.MOV.U32 R17, RZ, RZ, R14 ;  /* 0x000000ffff117224 */ /* 0x000fe200078e000e */
[----:B------:R-:W-:Y:S06]  /*14ac0*/  BRA `(.L_x_421) ;  /* 0xffffffe800787947 */ /* 0x000fec000383ffff */
.L_x_367:
[----:B------:R-:W-:Y:S01]  /*14ad0*/  BSSY B0, `(.L_x_422) ;  /* 0x0000007000007945 */ /* 0x000fe20003800000 */
[----:B------:R-:W-:Y:S01]  /*14ae0*/  IMAD.MOV.U32 R13, RZ, RZ, R2 ;  /* 0x000000ffff0d7224 */ /* 0x000fe200078e0002 */
[----:B------:R-:W-:Y:S01]  /*14af0*/  MOV R11, 0x1f ;  /* 0x0000001f000b7802 */ /* 0x000fe20000000f00 */
[----:B------:R-:W-:-:S07]  /*14b00*/  IMAD.MOV.U32 R15, RZ, RZ, -0x1 ;  /* 0xffffffffff0f7424 */ /* 0x000fce00078e00ff */
[----:B012---:R-:W-:Y:S05]  /*14b10*/  WARPSYNC.COLLECTIVE R15, `(.L_x_423) ;  /* 0x000000000f087348 */ /* 0x007fea0003c00000 */
[----:B------:R3:W4:Y:S02]  /*14b20*/  SHFL.IDX P6, R14, R13, R12, R11 ;  /* 0x0000000c0d0e7389 */ /* 0x00072400000c000b */
[----:B01234-:R-:W-:Y:S01]  /*14b30*/  ENDCOLLECTIVE ;  /* 0x000000000000791b */ /* 0x01ffe20003800000 */
.L_x_423:
[----:B------:R-:W-:Y:S05]  /*14b40*/  BSYNC B0 ;  /* 0x0000000000007941 */ /* 0x000fea0003800000 */
.L_x_422:
[----:B------:R-:W-:Y:S05]  /*14b50*/  BRA `(.L_x_366) ;  /* 0xffffffe800707947 */ /* 0x000fea000383ffff */
.L_x_371:
[----:B0-----:R0:W1:Y:S02]  /*14b60*/  SYNCS.PHASECHK.TRANS64.TRYWAIT P0, [R0+URZ+0x34820], R3 ;  /* 0x03482003000075a7 */ /* 0x001064000800017f */
[----:B-1----:R-:W-:Y:S05]  /*14b70*/  @!P0 NANOSLEEP.SYNCS 0x989680 ;  /* 0x009896800000895d */ /* 0x002fea0003900000 */
[----:B------:R-:W1:Y:S02]  /*14b80*/  @!P0 SYNCS.PHASECHK.TRANS64 P0, [R0+URZ+0x34820], R3 ;  /* 0x03482003000085a7 */ /* 0x000e64000800007f */
[----:B-1----:R-:W-:Y:S05]  /*14b90*/  @!P0 BRA `(.L_x_371) ;  /* 0xfffffffc00f08947 */ /* 0x002fea000383ffff */
[----:B------:R-:W-:Y:S05]  /*14ba0*/  BRA `(.L_x_424) ;  /* 0xffffffec00547947 */ /* 0x000fea000383ffff */
.L_x_372:
        /* <DEDUP_REMOVED lines=8> */
[----:B0-----:R-:W-:Y:S05]  /*14c30*/  WARPSYNC.COLLECTIVE R15, `(.L_x_426) ;  /* 0x000000000f087348 */ /* 0x001fea0003c00000 */
[----:B------:R1:W2:Y:S02]  /*14c40*/  SHFL.IDX P6, R14, R13, R12, R11 ;  /* 0x0000000c0d0e7389 */ /* 0x0002a400000c000b */
[----:B012---:R-:W-:Y:S01]  /*14c50*/  ENDCOLLECTIVE ;  /* 0x000000000000791b */ /* 0x007fe20003800000 */
.L_x_426:
[----:B------:R-:W-:Y:S05]  /*14c60*/  BSYNC B0 ;  /* 0x0000000000007941 */ /* 0x000fea0003800000 */
.L_x_425:
[----:B------:R-:W-:Y:S05]  /*14c70*/  BRA `(.L_x_427) ;  /* 0xffffffec003c7947 */ /* 0x000fea000383ffff */
.L_x_375:
[----:B------:R-:W-:Y:S01]  /*14c80*/  BSSY B1, `(.L_x_428) ;  /* 0x0000006000017945 */ /* 0x000fe20003800000 */
[----:B------:R-:W-:-:S07]  /*14c90*/  IMAD.MOV.U32 R15, RZ, RZ, -0x1 ;  /* 0xffffffffff0f7424 */ /* 0x000fce00078e00ff */
[----:B01----:R-:W-:Y:S05]  /*14ca0*/  WARPSYNC.COLLECTIVE R15, `(.L_x_429) ;  /* 0x000000000f0c7348 */ /* 0x003fea0003c00000 */
[----:B------:R-:W-:Y:S02]  /*14cb0*/  ELECT P6, UR62, PT ;  /* 0x00000000003e782f */ /* 0x000fe400038c0000 */
[----:B------:R-:W-:Y:S01]  /*14cc0*/  MOV R14, UR62 ;  /* 0x0000003e000e7c02 */ /* 0x000fe20008000f00 */
[----:B01----:R-:W-:Y:S10]  /*14cd0*/  ENDCOLLECTIVE ;  /* 0x000000000000791b */ /* 0x003ff40003800000 */
.L_x_429:
[----:B------:R-:W-:Y:S05]  /*14ce0*/  BSYNC B1 ;  /* 0x0000000000017941 */ /* 0x000fea0003800000 */
.L_x_428:
[----:B------:R-:W-:Y:S05]  /*14cf0*/  BRA `(.L_x_430) ;  /* 0xffffffec00347947 */ /* 0x000fea000383ffff */
.L_x_377:
[----:B0-----:R0:W1:Y:S02]  /*14d00*/  SYNCS.PHASECHK.TRANS64.TRYWAIT P0, [R6+URZ], R5 ;  /* 0x00000005060075a7 */ /* 0x001064000800017f */
[----:B-1----:R-:W-:Y:S05]  /*14d10*/  @!P0 NANOSLEEP.SYNCS 0x989680 ;  /* 0x009896800000895d */ /* 0x002fea0003900000 */
[----:B------:R-:W1:Y:S02]  /*14d20*/  @!P0 SYNCS.PHASECHK.TRANS64 P0, [R6+URZ], R5 ;  /* 0x00000005060085a7 */ /* 0x000e64000800007f */
[----:B-1----:R-:W-:Y:S05]  /*14d30*/  @!P0 BRA `(.L_x_377) ;  /* 0xfffffffc00f08947 */ /* 0x002fea000383ffff */
[----:B------:R-:W-:Y:S05]  /*14d40*/  BRA `(.L_x_431) ;  /* 0xffffffec00707947 */ /* 0x000fea000383ffff */
.L_x_378:
[----:B-1----:R1:W2:Y:S02]  /*14d50*/  SYNCS.PHASECHK.TRANS64.TRYWAIT P0, [R7+URZ], R2 ;  /* 0x00000002070075a7 */ /* 0x0022a4000800017f */
[----:B--2---:R-:W-:Y:S05]  /*14d60*/  @!P0 NANOSLEEP.SYNCS 0x989680 ;  /* 0x009896800000895d */ /* 0x004fea0003900000 */
[----:B------:R-:W2:Y:S02]  /*14d70*/  @!P0 SYNCS.PHASECHK.TRANS64 P0, [R7+URZ], R2 ;  /* 0x00000002070085a7 */ /* 0x000ea4000800007f */
[----:B--2---:R-:W-:Y:S05]  /*14d80*/  @!P0 BRA `(.L_x_378) ;  /* 0xfffffffc00f08947 */ /* 0x004fea000383ffff */
[----:B------:R-:W-:Y:S05]  /*14d90*/  BRA `(.L_x_432) ;  /* 0xffffffec00647947 */ /* 0x000fea000383ffff */
.L_x_380:
[----:B--2---:R2:W3:Y:S02]  /*14da0*/  SYNCS.PHASECHK.TRANS64.TRYWAIT P0, [R4+URZ], R5 ;  /* 0x00000005040075a7 */ /* 0x0044e4000800017f */
[----:B---3--:R-:W-:Y:S05]  /*14db0*/  @!P0 NANOSLEEP.SYNCS 0x989680 ;  /* 0x009896800000895d */ /* 0x008fea0003900000 */
[----:B------:R-:W3:Y:S02]  /*14dc0*/  @!P0 SYNCS.PHASECHK.TRANS64 P0, [R4+URZ], R5 ;  /* 0x00000005040085a7 */ /* 0x000ee4000800007f */
[----:B---3--:R-:W-:Y:S05]  /*14dd0*/  @!P0 BRA `(.L_x_380) ;  /* 0xfffffffc00f08947 */ /* 0x008fea000383ffff */
[----:B------:R-:W-:Y:S05]  /*14de0*/  BRA `(.L_x_433) ;  /* 0xffffffec006c7947 */ /* 0x000fea000383ffff */
.L_x_434:
        /* <DEDUP_REMOVED lines=9> */
.L_x_2728:


//--------------------- .text._ZN7cutlass13device_kernelIN5flash11enable_sm90INS1_16FlashAttnFwdSm90INS1_25CollectiveMainloopFwdSm90ILi2EN4cute5tupleIJNS5_1CILi1EEES8_S8_EEENS6_IJNS7_ILi128EEENS7_ILi176EEESA_EEELi128ENS_10bfloat16_tEfNS_4arch4Sm90ELb0ELb0ELb1ELb1ELb0ELb1ELb0ELb1ELb1ELb0ELb0ELb0EEENS1_21CollectiveEpilogueFwdINS6_IJSA_SA_SB_EEES9_SD_SF_Li256ELb1ELb0ELb0ELb0EEENS1_36VarlenDynamicPersistentTileSchedulerILi128ELi176ELi256ELi32ELb0ELb0ELb1ELb0ELb1ELb1EEEEEEEEEvNT_6ParamsE --------------------------
	.section	.text._ZN7cutlass13device_kernelIN5flash11enable_sm90INS1_16FlashAttnFwdSm90INS1_25CollectiveMainloopFwdSm90ILi2EN4cute5tupleIJNS5_1CILi1EEES8_S8_EEENS6_IJNS7_ILi128EEENS7_ILi176EEESA_EEELi128ENS_10bfloat16_tEfNS_4arch4Sm90ELb0ELb0ELb1ELb1ELb0ELb1ELb0ELb1ELb1ELb0ELb0ELb0EEENS1_21CollectiveEpilogueFwdINS6_IJSA_SA_SB_EEES9_SD_SF_Li256ELb1ELb0ELb0ELb0EEENS1_36VarlenDynamicPersistentTileSchedulerILi128ELi176ELi256ELi32ELb0ELb0ELb1ELb0ELb1ELb1EEEEEEEEEvNT_6ParamsE,"ax",@progbits
	.align	128
.text._ZN7cutlass13device_kernelIN5flash11enable_sm90INS1_16FlashAttnFwdSm90INS1_25CollectiveMainloopFwdSm90ILi2EN4cute5tupleIJNS5_1CILi1EEES8_S8_EEENS6_IJNS7_ILi128EEENS7_ILi176EEESA_EEELi128ENS_10bfloat16_tEfNS_4arch4Sm90ELb0ELb0ELb1ELb1ELb0ELb1ELb0ELb1ELb1ELb0ELb0ELb0EEENS1_21CollectiveEpilogueFwdINS6_IJSA_SA_SB_EEES9_SD_SF_Li256ELb1ELb0ELb0ELb0EEENS1_36VarlenDynamicPersistentTileSchedulerILi128ELi176ELi256ELi32ELb0ELb0ELb1ELb0ELb1ELb1EEEEEEEEEvNT_6ParamsE:
        .type           _ZN7cutlass13device_kernelIN5flash11enable_sm90INS1_16FlashAttnFwdSm90INS1_25CollectiveMainloopFwdSm90ILi2EN4cute5tupleIJNS5_1CILi1EEES8_S8_EEENS6_IJNS7_ILi128EEENS7_ILi176EEESA_EEELi128ENS_10bfloat16_tEfNS_4arch4Sm90ELb0ELb0ELb1ELb1ELb0ELb1ELb0ELb1ELb1ELb0ELb0ELb0EEENS1_21CollectiveEpilogueFwdINS6_IJSA_SA_SB_EEES9_SD_SF_Li256ELb1ELb0ELb0ELb0EEENS1_36VarlenDynamicPersistentTileSchedulerILi128ELi176ELi256ELi32ELb0ELb0ELb1ELb0ELb1ELb1EEEEEEEEEvNT_6ParamsE,@function
        .size           _ZN7cutlass13device_kernelIN5flash11enable_sm90INS1_16FlashAttnFwdSm90INS1_25CollectiveMainloopFwdSm90ILi2EN4cute5tupleIJNS5_1CILi1EEES8_S8_EEENS6_IJNS7_ILi128EEENS7_ILi176EEESA_EEELi128ENS_10bfloat16_tEfNS_4arch4Sm90ELb0ELb0ELb1ELb1ELb0ELb1ELb0ELb1ELb1ELb0ELb0ELb0EEENS1_21CollectiveEpilogueFwdINS6_IJSA_SA_SB_EEES9_SD_SF_Li256ELb1ELb0ELb0ELb0EEENS1_36VarlenDynamicPersistentTileSchedulerILi128ELi176ELi256ELi32ELb0ELb0ELb1ELb0ELb1ELb1EEEEEEEEEvNT_6ParamsE,(.L_x_2729 - _ZN7cutlass13device_kernelIN5flash11enable_sm90INS1_16FlashAttnFwdSm90INS1_25CollectiveMainloopFwdSm90ILi2EN4cute5tupleIJNS5_1CILi1EEES8_S8_EEENS6_IJNS7_ILi128EEENS7_ILi176EEESA_EEELi128ENS_10bfloat16_tEfNS_4arch4Sm90ELb0ELb0ELb1ELb1ELb0ELb1ELb0ELb1ELb1ELb0ELb0ELb0EEENS1_21CollectiveEpilogueFwdINS6_IJSA_SA_SB_EEES9_SD_SF_Li256ELb1ELb0ELb0ELb0EEENS1_36VarlenDynamicPersistentTileSchedulerILi128ELi176ELi256ELi32ELb0ELb0ELb1ELb0ELb1ELb1EEEEEEEEEvNT_6ParamsE)
        .other          _ZN7cutlass13device_kernelIN5flash11enable_sm90INS1_16FlashAttnFwdSm90INS1_25CollectiveMainloopFwdSm90ILi2EN4cute5tupleIJNS5_1CILi1EEES8_S8_EEENS6_IJNS7_ILi128EEENS7_ILi176EEESA_EEELi128ENS_10bfloat16_tEfNS_4arch4Sm90ELb0ELb0ELb1ELb1ELb0ELb1ELb0ELb1ELb1ELb0ELb0ELb0EEENS1_21CollectiveEpilogueFwdINS6_IJSA_SA_SB_EEES9_SD_SF_Li256ELb1ELb0ELb0ELb0EEENS1_36VarlenDynamicPersistentTileSchedulerILi128ELi176ELi256ELi32ELb0ELb0ELb1ELb0ELb1ELb1EEEEEEEEEvNT_6ParamsE,@"STO_CUDA_ENTRY STV_DEFAULT"
_ZN7cutlass13device_kernelIN5flash11enable_sm90INS1_16FlashAttnFwdSm90INS1_25CollectiveMainloopFwdSm90ILi2EN4cute5tupleIJNS5_1CILi1EEES8_S8_EEENS6_IJNS7_ILi128EEENS7_ILi176EEESA_EEELi128ENS_10bfloat16_tEfNS_4arch4Sm90ELb0ELb0ELb1ELb1ELb0ELb1ELb0ELb1ELb1ELb0ELb0ELb0EEENS1_21CollectiveEpilogueFwdINS6_IJSA_SA_SB_EEES9_SD_SF_Li256ELb1ELb0ELb0ELb0EEENS1_36VarlenDynamicPersistentTileSchedulerILi128ELi176ELi256ELi32ELb0ELb0ELb1ELb0ELb1ELb1EEEEEEEEEvNT_6ParamsE:
[----:B------:R-:W0:Y:S02]  /*0000*/  LDC R1, c[0x0][0x28] ;  /* 0x00000a00ff017b82 */ /* 0x000e240000000800 */
[----:B0-----:R-:W-:Y:S01]  /*0010*/  VIADD R1, R1, 0xffffff68 ;  /* 0xffffff6801017836 */ /* 0x001fe20000000000 */
[----:B------:R-:W0:Y:S01]  /*0020*/  S2R R3, SR_TID.X ;  /* 0x0000000000037919 */ /* 0x000e220000002100 */
[----:B------:R-:W-:Y:S01]  /*0030*/  ELECT P0, URZ, PT ;  /* 0x00000000003f782f */ /* 0x000fe20003800000 */
[----:B------:R-:W-:Y:S01]  /*0040*/  BSSY B0, `(.L_x_435) ;  /* 0x0000017000007945 */ /* 0x000fe20003800000 */
[--C-:B0-----:R-:W-:Y:S02]  /*0050*/  SHF.R.U32.HI R0, RZ, 0x5, R3.reuse ;  /* 0x00000005ff007819 */ /* 0x101fe40000011603 */
[----:B------:R-:W-:-:S03]  /*0060*/  SHF.R.U32.HI R4, RZ, 0x7, R3 ;  /* 0x00000007ff047819 */ /* 0x000fc60000011603 */
[----:B------:R-:W0:Y:S02]  /*0070*/  SHFL.IDX PT, R2, R0, RZ, 0x1f ;  /* 0x00001fff00027589 */ /* 0x000e2400000e0000 */
[----:B0-----:R-:W-:-:S13]  /*0080*/  ISETP.EQ.AND P0, PT, R2, RZ, P0 ;  /* 0x000000ff0200720c */ /* 0x001fda0000702270 */
[----:B------:R-:W-:Y:S05]  /*0090*/  @!P0 BRA `(.L_x_436) ;  /* 0x0000000000448947 */ /* 0x000fea0003800000 */
[----:B------:R-:W-:Y:S02]  /*00a0*/  ULDC.64 UR4, c[0x0][0x198] ;  /* 0x0000660000047ab9 */ /* 0x000fe40000000a00 */
[----:B------:R-:W-:Y:S02]  /*00b0*/  UIADD3 UR6, UP0, UR4, 0x270, URZ ;  /* 0x0000027004067890 */ /* 0x000fe4000ff1e03f */
[----:B------:R-:W-:Y:S02]  /*00c0*/  UIADD3 UR8, UP1, UR4, 0x370, URZ ;  /* 0x0000037004087890 */ /* 0x000fe4000ff3e03f */
[----:B------:R-:W-:Y:S02]  /*00d0*/  UIADD3 UR10, UP2, UR4, 0x470, URZ ;  /* 0x00000470040a7890 */ /* 0x000fe4000ff5e03f */
[----:B------:R-:W-:Y:S02]  /*00e0*/  UIADD3 UR12, UP3, UR4, 0x570, URZ ;  /* 0x00000570040c7890 */ /* 0x000fe4000ff7e03f */
[----:B------:R-:W-:-:S02]  /*00f0*/  UIADD3 UR4, UP4, UR4, 0x670, URZ ;  /* 0x0000067004047890 */ /* 0x000fc4000ff9e03f */
[----:B------:R-:W-:Y:S02]  /*0100*/  UIADD3.X UR7, URZ, UR5, URZ, UP0, !UPT ;  /* 0x000000053f077290 */ /* 0x000fe400087fe43f */
[----:B------:R-:W-:Y:S02]  /*0110*/  UIADD3.X UR9, URZ, UR5, URZ, UP1, !UPT ;  /* 0x000000053f097290 */ /* 0x000fe40008ffe43f */
[----:B------:R-:W-:Y:S02]  /*0120*/  UIADD3.X UR11, URZ, UR5, URZ, UP2, !UPT ;  /* 0x000000053f0b7290 */ /* 0x000fe400097fe43f */
[----:B------:R-:W-:Y:S02]  /*0130*/  UIADD3.X UR13, URZ, UR5, URZ, UP3, !UPT ;  /* 0x000000053f0d7290 */ /* 0x000fe40009ffe43f */
[----:B------:R-:W-:Y:S01]  /*0140*/  UIADD3.X UR5, URZ, UR5, URZ, UP4, !UPT ;  /* 0x000000053f057290 */ /* 0x000fe2000a7fe43f */
[----:B------:R0:W-:Y:S02]  /*0150*/  UTMACCTL.PF [UR6] ;  /* 0x00000000060079b9 */ /* 0x0001e40008040000 */
[----:B------:R0:W-:Y:S02]  /*0160*/  UTMACCTL.PF [UR8] ;  /* 0x00000000080079b9 */ /* 0x0001e40008040000 */
[----:B------:R0:W-:Y:S02]  /*0170*/  UTMACCTL.PF [UR10] ;  /* 0x000000000a0079b9 */ /* 0x0001e40008040000 */
[----:B------:R0:W-:Y:S02]  /*0180*/  UTMACCTL.PF [UR12] ;  /* 0x000000000c0079b9 */ /* 0x0001e40008040000 */
[----:B------:R0:W-:Y:S02]  /*0190*/  UTMACCTL.PF [UR4] ;  /* 0x00000000040079b9 */ /* 0x0001e40008040000 */
[----:B0-----:R-:W-:Y:S01]  /*01a0*/  NOP ;  /* 0x0000000000007918 */ /* 0x001fe20000000000 */
.L_x_436:
[----:B------:R-:W-:Y:S05]  /*01b0*/  BSYNC B0 ;  /* 0x0000000000007941 */ /* 0x000fea0003800000 */
.L_x_435:
[----:B------:R-:W-:Y:S01]  /*01c0*/  VOTEU.ANY UP0, P0 ;  /* 0x00000000003f7886 */ /* 0x000fe20000000100 */
[----:B------:R-:W0:Y:S01]  /*01d0*/  SHFL.IDX PT, R4, R4, RZ, 0x1f ;  /* 0x00001fff04047589 */ /* 0x000e2200000e0000 */
[----:B------:R-:W-:Y:S01]  /*01e0*/  UMOV UR4, 0x1 ;  /* 0x0000000100047882 */ /* 0x000fe20000000000 */
[----:B------:R-:W-:Y:S01]  /*01f0*/  UMOV UR7, 0x100 ;  /* 0x0000010000077882 */ /* 0x000fe20000000000 */
[----:B------:R-:W-:Y:S01]  /*0200*/  VOTEU.ANY UP1, P0 ;  /* 0x00000000003f7886 */ /* 0x000fe20000020100 */
[----:B------:R-:W1:Y:S01]  /*0210*/  @UP0 S2UR UR8, SR_CgaCtaId ;  /* 0x00000000000809c3 */ /* 0x000e620000008800 */
[----:B------:R-:W2:Y:S01]  /*0220*/  SHFL.IDX PT, R2, R0, RZ, 0x1f ;  /* 0x00001fff00027589 */ /* 0x000ea200000e0000 */
[----:B------:R-:W-:Y:S01]  /*0230*/  @UP0 UMOV UR6, 0x400 ;  /* 0x0000040000060882 */ /* 0x000fe20000000000 */
[----:B------:R-:W-:-:S04]  /*0240*/  @UP0 UIADD3 UR4, -UR4, 0x100000, URZ ;  /* 0x0010000004040890 */ /* 0x000fc8000fffe13f */
[----:B------:R-:W-:Y:S02]  /*0250*/  @UP0 USHF.L.U32 UR5, UR4, 0xb, URZ ;  /* 0x0000000b04050899 */ /* 0x000fe4000800063f */
[----:B------:R-:W-:Y:S01]  /*0260*/  @UP0 USHF.L.U32 UR4, UR4, 0x1, URZ ;  /* 0x0000000104040899 */ /* 0x000fe2000800063f */
[----:B------:R-:W-:Y:S01]  /*0270*/  VOTEU.ANY UP2, P0 ;  /* 0x00000000003f7886 */ /* 0x000fe20000040100 */
[----:B0-----:R-:W-:Y:S01]  /*0280*/  R2UR UR9, R4 ;  /* 0x00000000040972ca */ /* 0x001fe200000e0000 */
[----:B-1----:R-:W-:Y:S01]  /*0290*/  @UP0 ULEA UR8, UR8, UR6, 0x18 ;  /* 0x0000000608080291 */ /* 0x002fe2000f8ec03f */
[----:B--2---:R-:W-:Y:S01]  /*02a0*/  ISETP.NE.AND P1, PT, R2, RZ, PT ;  /* 0x000000ff0200720c */ /* 0x004fe20003f25270 */
[----:B------:R-:W-:-:S04]  /*02b0*/  @UP0 UIADD3 UR6, -UR7, 0x100000, URZ ;  /* 0x0010000007060890 */ /* 0x000fc8000fffe13f */
[----:B------:R-:W-:Y:S02]  /*02c0*/  @UP0 USHF.L.U32 UR7, UR6, 0xb, URZ ;  /* 0x0000000b06070899 */ /* 0x000fe4000800063f */
[----:B------:R-:W-:-:S04]  /*02d0*/  @UP0 USHF.L.U32 UR6, UR6, 0x1, URZ ;  /* 0x0000000106060899 */ /* 0x000fc8000800063f */
[----:B------:R-:W-:Y:S01]  /*02e0*/  UISETP.NE.AND UP0, UPT, UR9, URZ, UPT ;  /* 0x0000003f0900728c */ /* 0x000fe2000bf05270 */
[----:B------:R-:W0:Y:S02]  /*02f0*/  FENCE.VIEW.ASYNC.S ;  /* 0x00000000000073c6 */ /* 0x000e240000000000 */
[----:B0-----:R0:W1:Y:S05]  /*0300*/  @UP1 SYNCS.EXCH.64 URZ, [UR8+0x34800], UR4 ;  /* 0x03480004083f15b2 */ /* 0x00106a0008000100 */
[----:B------:R0:W2:Y:S01]  /*0310*/  @UP2 SYNCS.EXCH.64 URZ, [UR8+0x34820], UR6 ;  /* 0x03482006083f25b2 */ /* 0x0000a20008000100 */
[----:B------:R-:W-:Y:S05]  /*0320*/  @P1 BRA `(.L_x_437) ;  /* 0x0000000000481947 */ /* 0x000fea0003800000 */
[----:B0-----:R-:W0:Y:S01]  /*0330*/  S2UR UR5, SR_CgaCtaId ;  /* 0x00000000000579c3 */ /* 0x001e220000008800 */
        /* <DEDUP_REMOVED lines=15> */
[----:B------:R3:W0:Y:S02]  /*0430*/  SYNCS.EXCH.64 URZ, [UR8+0x34848], UR4 ;  /* 0x03484804083f75b2 */ /* 0x0006240008000100 */
[----:B---3--:R-:W-:Y:S01]  /*0440*/  NOP ;  /* 0x0000000000007918 */ /* 0x008fe20000000000 */
.L_x_437:
[----:B------:R-:W3:Y:S01]  /*0450*/  SHFL.IDX PT, R2, R0, RZ, 0x1f ;  /* 0x00001fff00027589 */ /* 0x000ee200000e0000 */
[----:B------:R-:W-:Y:S01]  /*0460*/  NOP ;  /* 0x0000000000007918 */ /* 0x000fe20000000000 */
[----:B---3--:R-:W-:-:S13]  /*0470*/  ISETP.NE.AND P0, PT, R2, RZ, PT ;  /* 0x000000ff0200720c */ /* 0x008fda0003f05270 */
        /* <DEDUP_REMOVED lines=17> */
[----:B------:R3:W0:Y:S02]  /*0590*/  SYNCS.EXCH.64 URZ, [UR8+0x34868], UR6 ;  /* 0x03486806083f75b2 */ /* 0x0006240008000100 */
[----:B---3--:R-:W-:Y:S01]  /*05a0*/  NOP ;  /* 0x0000000000007918 */ /* 0x008fe20000000000 */
.L_x_438:
[----:B------:R-:W3:Y:S01]  /*05b0*/  SHFL.IDX PT, R2, R0, RZ, 0x1f ;  /* 0x00001fff00027589 */ /* 0x000ee200000e0000 */
[----:B------:R-:W-:Y:S01]  /*05c0*/  NOP ;  /* 0x0000000000007918 */ /* 0x000fe20000000000 */
[----:B---3--:R-:W-:-:S13]  /*05d0*/  ISETP.NE.AND P0, PT, R2, RZ, PT ;  /* 0x000000ff0200720c */ /* 0x008fda0003f05270 */
        /* <DEDUP_REMOVED lines=13> */
[----:B------:R3:W0:Y:S02]  /*06b0*/  SYNCS.EXCH.64 URZ, [UR6+0x34888], UR4 ;  /* 0x03488804063f75b2 */ /* 0x0006240008000100 */
[----:B---3--:R-:W-:Y:S01]  /*06c0*/  NOP ;  /* 0x0000000000007918 */ /* 0x008fe20000000000 */
.L_x_439:
        /* <DEDUP_REMOVED lines=22> */
.L_x_440:
        /* <DEDUP_REMOVED lines=22> */
.L_x_441:
[----:B------:R-:W-:Y:S01]  /*0990*/  PLOP3.LUT P0, PT, PT, PT, UP0, 0x80, 0x0 ;  /* 0x000000000000781c */ /* 0x000fe20003f0f008 */
[----:B------:R-:W-:Y:S01]  /*09a0*/  UMOV UR60, 0x1 ;  /* 0x00000001003c7882 */ /* 0x000fe20000000000 */
[----:B------:R-:W-:Y:S01]  /*09b0*/  NOP ;  /* 0x0000000000007918 */ /* 0x000fe20000000000 */
[----:B------:R-:W-:Y:S01]  /*09c0*/  USEL UR60, UR60, 0x2, !UP0 ;  /* 0x000000023c3c7887 */ /* 0x000fe2000c000000 */
[----:B------:R-:W-:Y:S01]  /*09d0*/  BSSY B7, `(.L_x_442) ;  /* 0x00024d5000077945 */ /* 0x000fe20003800000 */
[----:B012-4-:R-:W-:Y:S08]  /*09e0*/  BAR.SYNC.DEFER_BLOCKING 0x0 ;  /* 0x0000000000007b1d */ /* 0x017ff00000010000 */
[----:B------:R-:W-:Y:S05]  /*09f0*/  @!P0 BRA `(.L_x_443) ;  /* 0x000001f400008947 */ /* 0x000fea0003800000 */
.L_x_444:
[----:B------:R-:W-:-:S08]  /*0a00*/  NOP ;  /* 0x0000000000007918 */ /* 0x000fd00000000000 */
[----:B------:R-:W0:Y:S02]  /*0a10*/  USETMAXREG.TRY_ALLOC.CTAPOOL UP0, 0xf0 ;  /* 0x000000f0000079c8 */ /* 0x000e240008000600 */
[----:B0-----:R-:W-:-:S13]  /*0a20*/  PLOP3.LUT P0, PT, PT, PT, UP0, 0x80, 0x0 ;  /* 0x000000000000781c */ /* 0x001fda0003f0f008 */
[----:B------:R-:W-:Y:S05]  /*0a30*/  @!P0 BRA `(.L_x_444) ;  /* 0xfffffffc00f08947 */ /* 0x000fea000383ffff */
[----:B------:R-:W2:Y:S01]  /*0a40*/  LDL.LU R0, [R1] ;  /* 0x0000000001007983 */ /* 0x000ea20000300800 */
[----:B------:R-:W-:Y:S01]  /*0a50*/  SHF.R.U32.HI R2, RZ, 0x7, R3 ;  /* 0x00000007ff027819 */ /* 0x000fe20000011603 */
[----:B------:R-:W0:Y:S01]  /*0a60*/  S2UR UR5, SR_CgaCtaId ;  /* 0x00000000000579c3 */ /* 0x000e220000008800 */
[----:B------:R-:W-:-:S07]  /*0a70*/  UMOV UR4, 0x400 ;  /* 0x0000040000047882 */ /* 0x000fce0000000000 */
[----:B------:R-:W-:Y:S06]  /*0a80*/  BAR.ARV 0x8, 0x120 ;  /* 0x0204800000007b1d */ /* 0x000fec0000002000 */
[----:B------:R-:W-:-:S13]  /*0a90*/  ISETP.NE.AND P0, PT, R2, 0x1, PT ;  /* 0x000000010200780c */ /* 0x000fda0003f05270 */
[----:B------:R-:W-:Y:S06]  /*0aa0*/  @!P0 BAR.ARV 0x9, 0x100 ;  /* 0x0244000000008b1d */ /* 0x000fec0000002000 */
[----:B0-----:R-:W-:Y:S02]  /*0ab0*/  ULEA UR4, UR5, UR4, 0x18 ;  /* 0x0000000405047291 */ /* 0x001fe4000f8ec03f */
[----:B------:R-:W-:Y:S04]  /*0ac0*/  BAR.SYNC.DEFER_BLOCKING 0x5, 0x120 ;  /* 0x0144800000007b1d */ /* 0x000fe80000010000 */
[----:B------:R-:W-:-:S02]  /*0ad0*/  IMAD.U32 R2, RZ, RZ, UR4 ;  /* 0x00000004ff027e24 */ /* 0x000fc4000f8e00ff */
[----:B------:R-:W-:-:S03]  /*0ae0*/  ULDC UR4, c[0x0][0xc14] ;  /* 0x0003050000047ab9 */ /* 0x000fc60000000800 */
[----:B------:R-:W0:Y:S01]  /*0af0*/  LDS.128 R156, [R2+0x348d0] ;  /* 0x0348d000029c7984 */ /* 0x000e220000000c00 */
[----:B------:R-:W-:Y:S06]  /*0b00*/  BAR.ARV 0x4, 0x120 ;  /* 0x0104800000007b1d */ /* 0x000fec0000002000 */
[----:B--2---:R-:W-:-:S04]  /*0b10*/  LOP3.LUT R0, R0, 0xffffffdf, RZ, 0xc0, !PT ;  /* 0xffffffdf00007812 */ /* 0x004fc800078ec0ff */
[----:B------:R-:W-:Y:S02]  /*0b20*/  @P0 LOP3.LUT R0, R0, 0x20, RZ, 0xfc, !PT ;  /* 0x0000002000000812 */ /* 0x000fe400078efcff */
[----:B0-----:R-:W-:-:S03]  /*0b30*/  ISETP.GE.AND P0, PT, R159, UR4, PT ;  /* 0x000000049f007c0c */ /* 0x001fc6000bf06270 */
[----:B------:R0:W-:Y:S10]  /*0b40*/  STL [R1], R0 ;  /* 0x0000000001007387 */ /* 0x0001f40000100800 */
[----:B0-----:R-:W-:Y:S05]  /*0b50*/  @P0 BRA `(.L_x_445) ;  /* 0x0000024800f00947 */ /* 0x001fea0003800000 */
[----:B------:R-:W-:Y:S01]  /*0b60*/  VIADD R5, R3, 0xffffff80 ;  /* 0xffffff8003057836 */ /* 0x000fe20000000000 */
[----:B------:R-:W-:Y:S01]  /*0b70*/  R2UR UR4, R2 ;  /* 0x00000000020472ca */ /* 0x000fe200000e0000 */
[----:B------:R-:W-:Y:S01]  /*0b80*/  ULOP3.LUT UR5, UR60, 0x1, URZ, 0xfc, !UPT ;  /* 0x000000013c057892 */ /* 0x000fe2000f8efc3f */
[----:B------:R-:W-:Y:S01]  /*0b90*/  STL [R1+0x84], RZ ;  /* 0x000084ff01007387 */ /* 0x000fe20000100800 */
[----:B------:R-:W-:Y:S02]  /*0ba0*/  CS2R R228, SRZ ;  /* 0x0000000000e47805 */ /* 0x000fe4000001ff00 */
[----:B------:R-:W-:Y:S01]  /*0bb0*/  SHF.R.S32.HI R0, RZ, 0x1f, R5 ;  /* 0x0000001fff007819 */ /* 0x000fe20000011405 */
[----:B------:R-:W-:Y:S01]  /*0bc0*/  IMAD.MOV.U32 R220, RZ, RZ, RZ ;  /* 0x000000ffffdc7224 */ /* 0x000fe200078e00ff */
[----:B------:R-:W-:Y:S01]  /*0bd0*/  STL [R1+0x4], RZ ;  /* 0x000004ff01007387 */ /* 0x000fe20000100800 */
[----:B------:R-:W-:Y:S01]  /*0be0*/  IMAD.U32 R3, RZ, RZ, UR5 ;  /* 0x00000005ff037e24 */ /* 0x000fe2000f8e00ff */
[----:B------:R-:W-:-:S02]  /*0bf0*/  LEA.HI R3, R0, R5, RZ, 0x6 ;  /* 0x0000000500037211 */ /* 0x000fc400078f30ff */
[----:B------:R-:W-:-:S03]  /*0c00*/  LEA.HI R0, R0, R5, RZ, 0x3 ;  /* 0x0000000500007211 */ /* 0x000fc600078f18ff */
[----:B------:R-:W-:Y:S01]  /*0c10*/  IMAD.SHL.U32 R4, R3, 0x8, RZ ;  /* 0x0000000803047824 */ /* 0x000fe200078e00ff */
[----:B------:R-:W-:Y:S01]  /*0c20*/  UIADD3 UR4, UR4, 0x16400, URZ ;  /* 0x0001640004047890 */ /* 0x000fe2000fffe03f */
[----:B------:R-:W-:Y:S02]  /*0c30*/  LOP3.LUT R3, R0, 0xfffffff8, RZ, 0xc0, !PT ;  /* 0xfffffff800037812 */ /* 0x000fe400078ec0ff */
[----:B------:R-:W-:Y:S02]  /*0c40*/  SHF.R.S32.HI R22, RZ, 0x3, R0 ;  /* 0x00000003ff167819 */ /* 0x000fe40000011400 */
[----:B------:R-:W-:Y:S01]  /*0c50*/  LOP3.LUT R14, R4, 0xfffffe00, RZ, 0xc0, !PT ;  /* 0xfffffe00040e7812 */ /* 0x000fe200078ec0ff */
[----:B------:R-:W-:Y:S01]  /*0c60*/  IMAD.U32 R4, RZ, RZ, UR4 ;  /* 0x00000004ff047e24 */ /* 0x000fe2000f8e00ff */
[----:B------:R-:W-:Y:S01]  /*0c70*/  SHF.R.S32.HI R23, RZ, 0x1f, R22 ;  /* 0x0000001fff177819 */ /* 0x000fe20000011416 */
[----:B------:R-:W-:Y:S02]  /*0c80*/  IMAD.IADD R3, R5, 0x1, -R3 ;  /* 0x0000000105037824 */ /* 0x000fe400078e0a03 */
[C---:B------:R-:W-:Y:S01]  /*0c90*/  IMAD.SHL.U32 R0, R22.reuse, 0x40, RZ ;  /* 0x0000004016007824 */ /* 0x040fe200078e00ff */
[----:B------:R-:W-:Y:S01]  /*0ca0*/  STL [R1+0x8c], R4 ;  /* 0x00008c0401007387 */ /* 0x000fe20000100800 */
[----:B------:R-:W-:-:S02]  /*0cb0*/  VIADD R223, R22, 0x20 ;  /* 0x0000002016df7836 */ /* 0x000fc40000000000 */
[----:B------:R-:W-:Y:S01]  /*0cc0*/  VIADD R222, R22, 0x40 ;  /* 0x0000004016de7836 */ /* 0x000fe20000000000 */
[----:B------:R0:W-:Y:S01]  /*0cd0*/  STL [R1+0x3c], R0 ;  /* 0x00003c0001007387 */ /* 0x0001e20000100800 */
[C---:B------:R-:W-:Y:S01]  /*0ce0*/  IMAD.SHL.U32 R16, R3.reuse, 0x8, RZ ;  /* 0x0000000803107824 */ /* 0x040fe200078e00ff */
[--C-:B------:R-:W-:Y:S01]  /*0cf0*/  SHF.R.S32.HI R6, RZ, 0x1f, R223.reuse ;  /* 0x0000001fff067819 */ /* 0x100fe200000114df */
[----:B------:R-:W-:Y:S01]  /*0d00*/  IMAD.SHL.U32 R18, R3, 0x4, RZ ;  /* 0x0000000403127824 */ /* 0x000fe200078e00ff */
[----:B------:R-:W-:Y:S01]  /*0d10*/  LOP3.LUT R3, R0, 0x1c0, RZ, 0xc0, !PT ;  /* 0x000001c000037812 */ /* 0x000fe200078ec0ff */
[C---:B------:R-:W-:Y:S01]  /*0d20*/  VIADD R225, R22.reuse, 0x80 ;  /* 0x0000008016e17836 */ /* 0x040fe20000000000 */
[--C-:B------:R-:W-:Y:S01]  /*0d30*/  SHF.R.S32.HI R15, RZ, 0x1f, R222.reuse ;  /* 0x0000001fff0f7819 */ /* 0x100fe200000114de */
[C---:B------:R-:W-:Y:S01]  /*0d40*/  VIADD R224, R22.reuse, 0x60 ;  /* 0x0000006016e07836 */ /* 0x040fe20000000000 */
[----:B------:R-:W-:Y:S01]  /*0d50*/  SHF.R.S32.HI R7, RZ, 0x1f, R222 ;  /* 0x0000001fff077819 */ /* 0x000fe200000114de */
[----:B------:R-:W-:Y:S01]  /*0d60*/  VIADD R226, R22, 0xa0 ;  /* 0x000000a016e27836 */ /* 0x000fe20000000000 */
[----:B0-----:R-:W-:Y:S01]  /*0d70*/  SHF.R.S32.HI R0, RZ, 0x1f, R223 ;  /* 0x0000001fff007819 */ /* 0x001fe200000114df */
[----:B------:R-:W-:Y:S01]  /*0d80*/  IMAD.SHL.U32 R4, R223, 0x40, RZ ;  /* 0x00000040df047824 */ /* 0x000fe200078e00ff */
[----:B------:R-:W-:Y:S01]  /*0d90*/  SHF.R.S32.HI R20, RZ, 0x1f, R224 ;  /* 0x0000001fff147819 */ /* 0x000fe200000114e0 */
[----:B------:R-:W-:Y:S01]  /*0da0*/  IMAD.SHL.U32 R10, R225, 0x40, RZ ;  /* 0x00000040e10a7824 */ /* 0x000fe200078e00ff */
[----:B------:R-:W-:Y:S01]  /*0db0*/  LEA.HI R6, R6, R223, RZ, 0x3 ;  /* 0x000000df06067211 */ /* 0x000fe200078f18ff */
[----:B------:R-:W-:Y:S01]  /*0dc0*/  IMAD.SHL.U32 R5, R222, 0x40, RZ ;  /* 0x00000040de057824 */ /* 0x000fe200078e00ff */
[----:B------:R0:W-:Y:S01]  /*0dd0*/  STL [R1+0x78], R0 ;  /* 0x0000780001007387 */ /* 0x0001e20000100800 */
[----:B------:R-:W-:Y:S01]  /*0de0*/  IMAD.SHL.U32 R11, R226, 0x40, RZ ;  /* 0x00000040e20b7824 */ /* 0x000fe200078e00ff */
[----:B------:R-:W-:Y:S01]  /*0df0*/  LOP3.LUT R4, R4, 0x1c0, RZ, 0xc0, !PT ;  /* 0x000001c004047812 */ /* 0x000fe200078ec0ff */
[----:B------:R-:W-:Y:S01]  /*0e00*/  IMAD.SHL.U32 R8, R224, 0x40, RZ ;  /* 0x00000040e0087824 */ /* 0x000fe200078e00ff */
[----:B------:R1:W-:Y:S01]  /*0e10*/  STL [R1+0x74], R15 ;  /* 0x0000740f01007387 */ /* 0x0003e20000100800 */
[----:B------:R-:W-:Y:S01]  /*0e20*/  LOP3.LUT R10, R10, 0x1c0, RZ, 0xc0, !PT ;  /* 0x000001c00a0a7812 */ /* 0x000fe200078ec0ff */
[----:B------:R-:W-:Y:S01]  /*0e30*/  IMAD.SHL.U32 R6, R6, 0x40, RZ ;  /* 0x0000004006067824 */ /* 0x000fe200078e00ff */
[----:B------:R-:W-:Y:S01]  /*0e40*/  LOP3.LUT R5, R5, 0x1c0, RZ, 0xc0, !PT ;  /* 0x000001c005057812 */ /* 0x000fe200078ec0ff */
[----:B------:R-:W-:Y:S01]  /*0e50*/  STL [R1+0x70], R20 ;  /* 0x0000701401007387 */ /* 0x000fe20000100800 */
[----:B------:R-:W-:Y:S01]  /*0e60*/  LOP3.LUT R8, R8, 0x1c0, RZ, 0xc0, !PT ;  /* 0x000001c008087812 */ /* 0x000fe200078ec0ff */
[----:B------:R-:W-:Y:S01]  /*0e70*/  VIADD R221, R18, 0x20 ;  /* 0x0000002012dd7836 */ /* 0x000fe20000000000 */
[----:B0-----:R-:W-:Y:S01]  /*0e80*/  LOP3.LUT R0, R3, 0x38, R16, 0xf8, !PT ;  /* 0x0000003803007812 */ /* 0x001fe200078ef810 */
[----:B------:R-:W-:Y:S01]  /*0e90*/  VIADD R227, R16, 0x40 ;  /* 0x0000004010e37836 */ /* 0x000fe20000000000 */
[----:B------:R-:W-:-:S02]  /*0ea0*/  LEA.HI R7, R7, R222, RZ, 0x3 ;  /* 0x000000de07077211 */ /* 0x000fc400078f18ff */
[----:B-1----:R-:W-:Y:S02]  /*0eb0*/  SHF.R.U32.HI R15, RZ, 0x3, R3 ;  /* 0x00000003ff0f7819 */ /* 0x002fe40000011603 */
[----:B------:R-:W-:Y:S01]  /*0ec0*/  LOP3.LUT R3, R11, 0x1c0, RZ, 0xc0, !PT ;  /* 0x000001c00b037812 */ /* 0x000fe200078ec0ff */
[----:B------:R-:W-:Y:S01]  /*0ed0*/  IMAD.SHL.U32 R7, R7, 0x40, RZ ;  /* 0x0000004007077824 */ /* 0x000fe200078e00ff */
[----:B------:R-:W-:Y:S01]  /*0ee0*/  LOP3.LUT R0, R14, R0, R15, 0xf6, !PT ;  /* 0x000000000e007212 */ /* 0x000fe200078ef60f */
[----:B------:R-:W-:Y:S01]  /*0ef0*/  STL [R1+0x64], R15 ;  /* 0x0000640f01007387 */ /* 0x000fe20000100800 */
[----:B------:R-:W-:Y:S02]  /*0f00*/  SHF.R.S32.HI R9, RZ, 0x1f, R224 ;  /* 0x0000001fff097819 */ /* 0x000fe400000114e0 */
[----:B------:R-:W-:Y:S01]  /*0f10*/  SHF.R.S32.HI R13, RZ, 0x1f, R226 ;  /* 0x0000001fff0d7819 */ /* 0x000fe200000114e2 */
[----:B------:R-:W-:Y:S01]  /*0f20*/  STL [R1+0x38], R4 ;  /* 0x0000380401007387 */ /* 0x000fe20000100800 */
[----:B------:R-:W-:-:S02]  /*0f30*/  SHF.R.S32.HI R12, RZ, 0x1f, R225 ;  /* 0x0000001fff0c7819 */ /* 0x000fc400000114e1 */
[----:B------:R-:W-:Y:S01]  /*0f40*/  LEA.HI R9, R9, R224, RZ, 0x3 ;  /* 0x000000e009097211 */ /* 0x000fe200078f18ff */
[----:B------:R-:W-:Y:S01]  /*0f50*/  STL [R1+0x44], R10 ;  /* 0x0000440a01007387 */ /* 0x000fe20000100800 */
[----:B------:R-:W-:Y:S02]  /*0f60*/  LEA.HI R13, R13, R226, RZ, 0x3 ;  /* 0x000000e20d0d7211 */ /* 0x000fe400078f18ff */
[----:B------:R-:W-:Y:S01]  /*0f70*/  LEA.HI R12, R12, R225, RZ, 0x3 ;  /* 0x000000e10c0c7211 */ /* 0x000fe200078f18ff */
[----:B------:R-:W-:Y:S01]  /*0f80*/  STL [R1+0x34], R5 ;  /* 0x0000340501007387 */ /* 0x000fe20000100800 */
[----:B------:R-:W-:Y:S01]  /*0f90*/  IMAD.SHL.U32 R9, R9, 0x40, RZ ;  /* 0x0000004009097824 */ /* 0x000fe200078e00ff */
[----:B------:R-:W-:Y:S01]  /*0fa0*/  SHF.R.S32.HI R17, RZ, 0x1f, R16 ;  /* 0x0000001fff117819 */ /* 0x000fe20000011410 */
[----:B------:R-:W-:Y:S01]  /*0fb0*/  IMAD.SHL.U32 R13, R13, 0x40, RZ ;  /* 0x000000400d0d7824 */ /* 0x000fe200078e00ff */
[----:B------:R0:W-:Y:S01]  /*0fc0*/  STL [R1+0x40], R3 ;  /* 0x0000400301007387 */ /* 0x0001e20000100800 */
[----:B------:R-:W-:-:S03]  /*0fd0*/  IMAD.SHL.U32 R12, R12, 0x40, RZ ;  /* 0x000000400c0c7824 */ /* 0x000fc600078e00ff */
[----:B------:R-:W-:Y:S04]  /*0fe0*/  STL [R1+0x30], R8 ;  /* 0x0000300801007387 */ /* 0x000fe80000100800 */
[----:B------:R1:W-:Y:S01]  /*0ff0*/  STL [R1+0x60], R0 ;  /* 0x0000600001007387 */ /* 0x0003e20000100800 */
[----:B0-----:R-:W-:Y:S02]  /*1000*/  SHF.R.U32.HI R3, RZ, 0x3, R4 ;  /* 0x00000003ff037819 */ /* 0x001fe40000011604 */
[----:B------:R-:W-:-:S03]  /*1010*/  SHF.R.U32.HI R4, RZ, 0x3, R8 ;  /* 0x00000003ff047819 */ /* 0x000fc60000011608 */
[----:B------:R0:W-:Y:S01]  /*1020*/  STL [R1+0x5c], R3 ;  /* 0x00005c0301007387 */ /* 0x0001e20000100800 */
[----:B-1----:R-:W-:-:S05]  /*1030*/  SHF.R.U32.HI R0, RZ, 0x3, R5 ;  /* 0x00000003ff007819 */ /* 0x002fca0000011605 */
[----:B------:R1:W-:Y:S01]  /*1040*/  STL [R1+0x58], R0 ;  /* 0x0000580001007387 */ /* 0x0003e20000100800 */
[----:B0-----:R-:W-:-:S03]  /*1050*/  LOP3.LUT R3, R6, 0xfffffe00, RZ, 0xc0, !PT ;  /* 0xfffffe0006037812 */ /* 0x001fc600078ec0ff */
[----:B------:R0:W-:Y:S04]  /*1060*/  STL [R1+0x50], R4 ;  /* 0x0000500401007387 */ /* 0x0001e80000100800 */
[----:B------:R2:W-:Y:S01]  /*1070*/  STL [R1+0x4c], R3 ;  /* 0x00004c0301007387 */ /* 0x0005e20000100800 */
[----:B-1----:R-:W-:Y:S02]  /*1080*/  LOP3.LUT R0, R7, 0xfffffe00, RZ, 0xc0, !PT ;  /* 0xfffffe0007007812 */ /* 0x002fe400078ec0ff */
[----:B0-----:R-:W-:-:S03]  /*1090*/  LOP3.LUT R4, R9, 0xfffffe00, RZ, 0xc0, !PT ;  /* 0xfffffe0009047812 */ /* 0x001fc600078ec0ff */
[----:B------:R0:W-:Y:S01]  /*10a0*/  STL [R1+0x48], R0 ;  /* 0x0000480001007387 */ /* 0x0001e20000100800 */
[----:B--2---:R-:W-:-:S03]  /*10b0*/  LOP3.LUT R3, R12, 0xfffffe00, RZ, 0xc0, !PT ;  /* 0xfffffe000c037812 */ /* 0x004fc600078ec0ff */
[----:B------:R1:W-:Y:S01]  /*10c0*/  STL [R1+0x54], R4 ;  /* 0x0000540401007387 */ /* 0x0003e20000100800 */
[----:B0-----:R-:W-:-:S05]  /*10d0*/  LOP3.LUT R0, R13, 0xfffffe00, RZ, 0xc0, !PT ;  /* 0xfffffe000d007812 */ /* 0x001fca00078ec0ff */
[----:B------:R1:W-:Y:S04]  /*10e0*/  STL [R1+0x68], R0 ;  /* 0x0000680001007387 */ /* 0x0003e80000100800 */
[----:B------:R1:W-:Y:S02]  /*10f0*/  STL [R1+0x6c], R3 ;  /* 0x00006c0301007387 */ /* 0x0003e40000100800 */
.L_x_663:
[----:B01---5:R-:W0:Y:S01]  /*1100*/  LDC.64 R4, c[0x0][0xc60] ;  /* 0x00031800ff047b82 */ /* 0x023e220000000a00 */
[----:B------:R-:W-:Y:S01]  /*1110*/  ULDC.64 UR4, c[0x0][0x208] ;  /* 0x0000820000047ab9 */ /* 0x000fe20000000a00 */
[----:B0-----:R-:W-:-:S05]  /*1120*/  IMAD.WIDE R4, R159, 0x4, R4 ;  /* 0x000000049f047825 */ /* 0x001fca00078e0204 */
[----:B--2---:R-:W2:Y:S01]  /*1130*/  LDG.E R10, desc[UR4][R4.64] ;  /* 0x00000004040a7981 */ /* 0x004ea2000c1e1900 */
[----:B------:R-:W-:Y:S05]  /*1140*/  YIELD ;  /* 0x0000000000007946 */ /* 0x000fea0003800000 */
[----:B------:R-:W-:Y:S01]  /*1150*/  ULDC.64 UR4, c[0x0][0xa28] ;  /* 0x00028a0000047ab9 */ /* 0x000fe20000000a00 */
[----:B------:R-:W-:Y:S01]  /*1160*/  ULDC.64 UR8, c[0x0][0xa18] ;  /* 0x0002860000087ab9 */ /* 0x000fe20000000a00 */
[----:B------:R-:W-:Y:S01]  /*1170*/  ISETP.NE.U32.AND P1, PT, RZ, UR4, PT ;  /* 0x00000004ff007c0c */ /* 0x000fe2000bf25070 */
[----:B------:R-:W-:Y:S01]  /*1180*/  ULDC.64 UR6, c[0x0][0xa08] ;  /* 0x0002820000067ab9 */ /* 0x000fe20000000a00 */
[----:B------:R-:W-:Y:S01]  /*1190*/  IMAD.MOV.U32 R3, RZ, RZ, RZ ;  /* 0x000000ffff037224 */ /* 0x000fe200078e00ff */
[----:B------:R-:W-:Y:S01]  /*11a0*/  ISETP.NE.U32.AND P0, PT, RZ, UR6, PT ;  /* 0x00000006ff007c0c */ /* 0x000fe2000bf05070 */
[----:B------:R-:W-:Y:S01]  /*11b0*/  ULDC.64 UR10, c[0x0][0x208] ;  /* 0x00008200000a7ab9 */ /* 0x000fe20000000a00 */
[----:B------:R-:W-:Y:S01]  /*11c0*/  ISETP.NE.AND.EX P1, PT, RZ, UR5, PT, P1 ;  /* 0x00000005ff007c0c */ /* 0x000fe2000bf25310 */
[----:B------:R-:W-:Y:S01]  /*11d0*/  IMAD.MOV.U32 R29, RZ, RZ, RZ ;  /* 0x000000ffff1d7224 */ /* 0x000fe200078e00ff */
[----:B------:R-:W-:-:S02]  /*11e0*/  ISETP.NE.AND.EX P0, PT, RZ, UR7, PT, P0 ;  /* 0x00000007ff007c0c */ /* 0x000fc4000bf05300 */
[----:B--2---:R-:W-:Y:S01]  /*11f0*/  SHF.R.S32.HI R0, RZ, 0x1f, R10 ;  /* 0x0000001fff007819 */ /* 0x004fe2000001140a */
[----:B------:R0:W-:Y:S08]  /*1200*/  STL [R1+0x7c], R10 ;  /* 0x00007c0a01007387 */ /* 0x0001f00000100800 */
[C---:B---34-:R-:W-:Y:S01]  /*1210*/  @P1 LEA R6, P2, R10.reuse, UR4, 0x2 ;  /* 0x000000040a061c11 */ /* 0x058fe2000f8410ff */
[C---:B------:R-:W-:Y:S01]  /*1220*/  IMAD.SHL.U32 R28, R10.reuse, 0x4, RZ ;  /* 0x000000040a1c7824 */ /* 0x040fe200078e00ff */
[----:B------:R-:W-:-:S02]  /*1230*/  SHF.L.U64.HI R30, R10, 0x2, R0 ;  /* 0x000000020a1e7819 */ /* 0x000fc40000010200 */
[----:B------:R-:W-:Y:S02]  /*1240*/  @P1 LEA.HI.X R7, R10, UR5, R0, 0x2, P2 ;  /* 0x000000050a071c11 */ /* 0x000fe400090f1400 */
[----:B------:R-:W-:Y:S01]  /*1250*/  ISETP.NE.U32.AND P2, PT, RZ, UR8, PT ;  /* 0x00000008ff007c0c */ /* 0x000fe2000bf45070 */
[----:B------:R-:W-:Y:S01]  /*1260*/  ULDC UR4, c[0x0][0x288] ;  /* 0x0000a20000047ab9 */ /* 0x000fe20000000800 */
[----:B------:R-:W-:Y:S01]  /*1270*/  IADD3 R8, P3, R28, UR6, RZ ;  /* 0x000000061c087c10 */ /* 0x000fe2000ff7e0ff */
[----:B------:R-:W-:Y:S01]  /*1280*/  IMAD.U32 R159, RZ, RZ, UR4 ;  /* 0x00000004ff9f7e24 */ /* 0x000fe2000f8e00ff */
[----:B------:R-:W-:Y:S01]  /*1290*/  ISETP.NE.AND.EX P2, PT, RZ, UR9, PT, P2 ;  /* 0x00000009ff007c0c */ /* 0x000fe2000bf45320 */
[----:B------:R-:W-:Y:S01]  /*12a0*/  ULDC.64 UR4, c[0x0][0x3f8] ;  /* 0x0000fe0000047ab9 */ /* 0x000fe20000000a00 */
[----:B------:R0:W5:Y:S01]  /*12b0*/  @P1 LDG.E R3, desc[UR10][R6.64] ;  /* 0x0000000a06031981 */ /* 0x000162000c1e1900 */
[----:B------:R-:W-:Y:S01]  /*12c0*/  UISETP.NE.U32.AND UP0, UPT, UR4, URZ, UPT ;  /* 0x0000003f0400728c */ /* 0x000fe2000bf05070 */
[----:B------:R-:W-:-:S02]  /*12d0*/  IADD3.X R9, R30, UR7, RZ, P3, !PT ;  /* 0x000000071e097c10 */ /* 0x000fc40009ffe4ff */
[----:B------:R-:W-:Y:S01]  /*12e0*/  ULDC UR4, c[0x0][0x404] ;  /* 0x0001010000047ab9 */ /* 0x000fe20000000800 */
[----:B------:R-:W-:Y:S02]  /*12f0*/  UISETP.NE.AND.EX UP0, UPT, UR5, URZ, UPT, UP0 ;  /* 0x0000003f0500728c */ /* 0x000fe4000bf05300 */
[----:B------:R0:W5:Y:S01]  /*1300*/  @P0 LDG.E R29, desc[UR10][R8.64] ;  /* 0x0000000a081d0981 */ /* 0x000162000c1e1900 */
[----:B------:R-:W-:Y:S01]  /*1310*/  ULDC UR5, c[0x0][0x2e0] ;  /* 0x0000b80000057ab9 */ /* 0x000fe20000000800 */
[----:B------:R-:W-:Y:S02]  /*1320*/  USEL UR4, UR4, 0x1, UP0 ;  /* 0x0000000104047887 */ /* 0x000fe40008000000 */
[----:B------:R-:W-:Y:S02]  /*1330*/  @P2 IADD3 R4, P1, R28, UR8, RZ ;  /* 0x000000081c042c10 */ /* 0x000fe4000ff3e0ff */
[----:B------:R-:W-:Y:S02]  /*1340*/  UIMAD UR4, UR4, UR5, URZ ;  /* 0x00000005040472a4 */ /* 0x000fe4000f8e023f */
[----:B------:R-:W-:Y:S01]  /*1350*/  @P2 IADD3.X R5, R30, UR9, RZ, P1, !PT ;  /* 0x000000091e052c10 */ /* 0x000fe20008ffe4ff */
[----:B------:R-:W-:-:S02]  /*1360*/  ULDC UR5, c[0x0][0x338] ;  /* 0x0000ce0000057ab9 */ /* 0x000fc40000000800 */
[----:B------:R-:W-:Y:S02]  /*1370*/  IMAD.U32 R25, RZ, RZ, UR5 ;  /* 0x00000005ff197e24 */ /* 0x000fe4000f8e00ff */
[----:B------:R0:W5:Y:S01]  /*1380*/  @P2 LDG.E R159, desc[UR10][R4.64] ;  /* 0x0000000a049f2981 */ /* 0x000162000c1e1900 */
[----:B------:R-:W-:Y:S02]  /*1390*/  IMAD.U32 R26, RZ, RZ, UR4 ;  /* 0x00000004ff1a7e24 */ /* 0x000fe4000f8e00ff */
[----:B------:R-:W-:Y:S01]  /*13a0*/  IMAD.MOV.U32 R27, RZ, RZ, R10 ;  /* 0x000000ffff1b7224 */ /* 0x000fe200078e000a */
[----:B------:R-:W-:Y:S06]  /*13b0*/  @P2 BRA `(.L_x_446) ;  /* 0x0000000000282947 */ /* 0x000fec0003800000 */
        /* <DEDUP_REMOVED lines=10> */
.L_x_446:
[----:B------:R-:W-:Y:S01]  /*1460*/  ULDC.64 UR4, c[0x0][0xa20] ;  /* 0x0002880000047ab9 */ /* 0x000fe20000000a00 */
[----:B------:R1:W-:Y:S01]  /*1470*/  STL [R1+0x88], R157 ;  /* 0x0000889d01007387 */ /* 0x0003e20000100800 */
[----:B------:R-:W-:-:S03]  /*1480*/  ISETP.NE.U32.AND P1, PT, RZ, UR4, PT ;  /* 0x00000004ff007c0c */ /* 0x000fc6000bf25070 */
[----:B------:R1:W-:Y:S01]  /*1490*/  STL [R1+0x80], R158 ;  /* 0x0000809e01007387 */ /* 0x0003e20000100800 */
[----:B------:R-:W-:-:S13]  /*14a0*/  ISETP.NE.AND.EX P1, PT, RZ, UR5, PT, P1 ;  /* 0x00000005ff007c0c */ /* 0x000fda000bf25310 */
[----:B-1----:R-:W-:Y:S05]  /*14b0*/  @!P1 BRA `(.L_x_447) ;  /* 0x0000000000149947 */ /* 0x002fea0003800000 */
[----:B0-----:R-:W-:Y:S01]  /*14c0*/  IADD3 R4, P0, R28, UR4, RZ ;  /* 0x000000041c047c10 */ /* 0x001fe2000ff1e0ff */
[----:B------:R-:W-:-:S03]  /*14d0*/  ULDC.64 UR6, c[0x0][0x208] ;  /* 0x0000820000067ab9 */ /* 0x000fc60000000a00 */
[----:B------:R-:W-:-:S05]  /*14e0*/  IADD3.X R5, R30, UR5, RZ, P0, !PT ;  /* 0x000000051e057c10 */ /* 0x000fca00087fe4ff */
[----:B------:R1:W5:Y:S01]  /*14f0*/  LDG.E R26, desc[UR6][R4.64] ;  /* 0x00000006041a7981 */ /* 0x000362000c1e1900 */
[----:B------:R-:W-:Y:S05]  /*1500*/  BRA `(.L_x_448) ;  /* 0x0000000000147947 */ /* 0x000fea0003800000 */
.L_x_447:
[----:B------:R-:W-:Y:S05]  /*1510*/  @!P0 BRA `(.L_x_448) ;  /* 0x0000000000108947 */ /* 0x000fea0003800000 */
[----:B------:R-:W-:Y:S02]  /*1520*/  ULDC.64 UR4, c[0x0][0x208] ;  /* 0x0000820000047ab9 */ /* 0x000fe40000000a00 */
[----:B0-----:R-:W2:Y:S04]  /*1530*/  LDG.E R5, desc[UR4][R8.64] ;  /* 0x0000000408057981 */ /* 0x001ea8000c1e1900 */
[----:B------:R-:W2:Y:S02]  /*1540*/  LDG.E R26, desc[UR4][R8.64+0x4] ;  /* 0x00000404081a7981 */ /* 0x000ea4000c1e1900 */
[----:B--2---:R-:W-:-:S07]  /*1550*/  IMAD.IADD R26, R26, 0x1, -R5 ;  /* 0x000000011a1a7824 */ /* 0x004fce00078e0a05 */
.L_x_448:
[----:B------:R-:W-:Y:S01]  /*1560*/  ULDC.64 UR4, c[0x0][0xa10] ;  /* 0x0002840000047ab9 */ /* 0x000fe20000000a00 */
[----:B------:R-:W-:Y:S01]  /*1570*/  ULDC.64 UR6, c[0x0][0x208] ;  /* 0x0000820000067ab9 */ /* 0x000fe20000000a00 */
[----:B------:R-:W-:-:S04]  /*1580*/  ISETP.NE.U32.AND P0, PT, RZ, UR4, PT ;  /* 0x00000004ff007c0c */ /* 0x000fc8000bf05070 */
[----:B------:R-:W-:Y:S01]  /*1590*/  ISETP.NE.AND.EX P0, PT, RZ, UR5, PT, P0 ;  /* 0x00000005ff007c0c */ /* 0x000fe2000bf05300 */
[----:B0----5:R-:W-:Y:S01]  /*15a0*/  IMAD.IADD R8, R26, 0x1, -R3 ;  /* 0x000000011a087824 */ /* 0x021fe200078e0a03 */
[----:B------:R-:W-:-:S11]  /*15b0*/  ULDC.64 UR4, c[0x0][0xa30] ;  /* 0x00028c0000047ab9 */ /* 0x000fd60000000a00 */
[----:B-1----:R-:W0:Y:S02]  /*15c0*/  @P0 LDC.64 R4, c[0x0][0xa10] ;  /* 0x00028400ff040b82 */ /* 0x002e240000000a00 */
[----:B0-----:R-:W-:-:S05]  /*15d0*/  @P0 IMAD.WIDE R4, R27, 0x4, R4 ;  /* 0x000000041b040825 */ /* 0x001fca00078e0204 */
[----:B------:R-:W2:Y:S04]  /*15e0*/  @P0 LDG.E R0, desc[UR6][R4.64] ;  /* 0x0000000604000981 */ /* 0x000ea8000c1e1900 */
[----:B------:R0:W2:Y:S01]  /*15f0*/  @P0 LDG.E R9, desc[UR6][R4.64+0x4] ;  /* 0x0000040604090981 */ /* 0x0000a2000c1e1900 */
[----:B------:R-:W-:Y:S01]  /*1600*/  ISETP.NE.U32.AND P1, PT, RZ, UR4, PT ;  /* 0x00000004ff007c0c */ /* 0x000fe2000bf25070 */
[----:B------:R-:W-:-:S03]  /*1610*/  IMAD.MOV.U32 R155, RZ, RZ, R26 ;  /* 0x000000ffff9b7224 */ /* 0x000fc600078e001a */
[----:B------:R-:W-:Y:S01]  /*1620*/  ISETP.NE.AND.EX P1, PT, RZ, UR5, PT, P1 ;  /* 0x00000005ff007c0c */ /* 0x000fe2000bf25310 */
[----:B0-----:R-:W-:-:S05]  /*1630*/  IMAD.MOV R4, RZ, RZ, -R8 ;  /* 0x000000ffff047224 */ /* 0x001fca00078e0a08 */
[----:B------:R-:W-:-:S07]  /*1640*/  VIMNMX R4, RZ, R4, !PT ;  /* 0x00000004ff047248 */ /* 0x000fce0007fe0100 */
[----:B------:R-:W-:-:S04]  /*1650*/  @P1 IADD3 R6, P2, R28, UR4, RZ ;  /* 0x000000041c061c10 */ /* 0x000fc8000ff5e0ff */
[----:B------:R-:W-:-:S05]  /*1660*/  @P1 IADD3.X R7, R30, UR5, RZ, P2, !PT ;  /* 0x000000051e071c10 */ /* 0x000fca00097fe4ff */
[----:B------:R0:W5:Y:S01]  /*1670*/  @P1 LDG.E R155, desc[UR6][R6.64] ;  /* 0x00000006069b1981 */ /* 0x000162000c1e1900 */
[----:B--2---:R-:W-:-:S04]  /*1680*/  @P0 IMAD.IADD R25, R9, 0x1, -R0 ;  /* 0x0000000109190824 */ /* 0x004fc800078e0a00 */
[----:B------:R-:W-:-:S04]  /*1690*/  IMAD.IADD R162, R8, 0x1, R25 ;  /* 0x0000000108a27824 */ /* 0x000fc800078e0219 */
[----:B------:R-:W-:-:S04]  /*16a0*/  VIADD R0, R162, 0xaf ;  /* 0x000000afa2007836 */ /* 0x000fc80000000000 */
[----:B------:R-:W-:-:S05]  /*16b0*/  IMAD.HI R0, R0, 0x2e8ba2e9, RZ ;  /* 0x2e8ba2e900007827 */ /* 0x000fca00078e02ff */
[----:B------:R-:W-:-:S04]  /*16c0*/  SHF.R.U32.HI R3, RZ, 0x1f, R0 ;  /* 0x0000001fff037819 */ /* 0x000fc80000011600 */
[----:B------:R-:W-:-:S05]  /*16d0*/  LEA.HI.SX32 R164, R0, R3, 0x1b ;  /* 0x0000000300a47211 */ /* 0x000fca00078fdaff */
[----:B------:R-:W-:-:S05]  /*16e0*/  IMAD R0, R164, 0xb0, -R8 ;  /* 0x000000b0a4007824 */ /* 0x000fca00078e0a08 */
[----:B------:R-:W-:-:S04]  /*16f0*/  VIMNMX R3, R0, R25, PT ;  /* 0x0000001900037248 */ /* 0x000fc80003fe0100 */
[----:B------:R-:W-:Y:S01]  /*1700*/  ISETP.GT.AND P0, PT, R3, R4, PT ;  /* 0x000000040300720c */ /* 0x000fe20003f04270 */
[----:B------:R-:W-:-:S05]  /*1710*/  IMAD.WIDE.U32 R4, R4, -0x45d1745d, RZ ;  /* 0xba2e8ba304047825 */ /* 0x000fca00078e00ff */
[----:B------:R-:W-:-:S05]  /*1720*/  SHF.R.U32.HI R129, RZ, 0x7, R5 ;  /* 0x00000007ff817819 */ /* 0x000fca0000011605 */
[----:B------:R-:W-:Y:S02]  /*1730*/  IMAD.MOV.U32 R24, RZ, RZ, R129 ;  /* 0x000000ffff187224 */ /* 0x000fe400078e0081 */
[----:B------:R-:W-:-:S04]  /*1740*/  @P0 VIADD R0, R3, 0xaf ;  /* 0x000000af03000836 */ /* 0x000fc80000000000 */
[----:B------:R-:W-:-:S05]  /*1750*/  @P0 IMAD.HI R0, R0, 0x2e8ba2e9, RZ ;  /* 0x2e8ba2e900000827 */ /* 0x000fca00078e02ff */
[----:B------:R-:W-:-:S04]  /*1760*/  @P0 SHF.R.U32.HI R3, RZ, 0x1f, R0 ;  /* 0x0000001fff030819 */ /* 0x000fc80000011600 */
[----:B------:R-:W-:Y:S02]  /*1770*/  @P0 LEA.HI.SX32 R24, R0, R3, 0x1b ;  /* 0x0000000300180211 */ /* 0x000fe400078fdaff */
[----:B------:R-:W-:Y:S02]  /*1780*/  PLOP3.LUT P0, PT, PT, PT, PT, 0x80, 0x0 ;  /* 0x000000000000781c */ /* 0x000fe40003f0f070 */
[----:B------:R-:W-:-:S13]  /*1790*/  ISETP.GT.AND P1, PT, R24, R129, PT ;  /* 0x000000811800720c */ /* 0x000fda0003f24270 */
[----:B0-----:R-:W-:Y:S05]  /*17a0*/  @!P1 BRA `(.L_x_449) ;  /* 0x000000a800c89947 */ /* 0x001fea0003800000 */
[----:B------:R-:W-:Y:S01]  /*17b0*/  VIADD R0, R2, 0x1e400 ;  /* 0x0001e40002007836 */ /* 0x000fe20000000000 */
[----:B------:R-:W-:Y:S04]  /*17c0*/  BSSY B6, `(.L_x_450) ;  /* 0x0000013000067945 */ /* 0x000fe80003800000 */
[----:B------:R-:W-:-:S13]  /*17d0*/  LOP3.LUT P0, RZ, R0, 0x3ff, RZ, 0xc0, !PT ;  /* 0x000003ff00ff7812 */ /* 0x000fda000780c0ff */
[----:B------:R-:W-:Y:S05]  /*17e0*/  @!P0 BRA `(.L_x_451) ;  /* 0x0000000000408947 */ /* 0x000fea0003800000 */
[----:B------:R-:W-:Y:S01]  /*17f0*/  MOV R0, 0x0 ;  /* 0x0000000000007802 */ /* 0x000fe20000000f00 */
[----:B------:R-:W-:Y:S01]  /*1800*/  ULDC.64 UR4, c[0x4][0xa0] ;  /* 0x0100280000047ab9 */ /* 0x000fe20000000a00 */
[----:B------:R-:W-:Y:S01]  /*1810*/  ULDC.64 UR6, c[0x4][0x38] ;  /* 0x01000e0000067ab9 */ /* 0x000fe20000000a00 */
[----:B------:R-:W-:Y:S01]  /*1820*/  IMAD.U32 R4, RZ, RZ, UR4 ;  /* 0x00000004ff047e24 */ /* 0x000fe2000f8e00ff */
        /* <DEDUP_REMOVED lines=11> */
[----:B-1---5:R-:W-:Y:S05]  /*18e0*/  CALL.ABS.NOINC R14 ;  /* 0x000000000e007343 */ /* 0x022fea0003c00000 */
.L_x_451:
[----:B------:R-:W-:Y:S05]  /*18f0*/  BSYNC B6 ;  /* 0x0000000000067941 */ /* 0x000fea0003800000 */
.L_x_450:
        /* <DEDUP_REMOVED lines=20> */
.L_x_453:
[----:B------:R-:W-:Y:S05]  /*1a40*/  BSYNC B6 ;  /* 0x0000000000067941 */ /* 0x000fea0003800000 */
.L_x_452:
[----:B------:R-:W2:Y:S01]  /*1a50*/  LDL.LU R21, [R1] ;  /* 0x0000000001157983 */ /* 0x000ea20000300800 */
[----:B------:R-:W-:Y:S01]  /*1a60*/  ULDC.64 UR4, c[0x0][0x9f8] ;  /* 0x00027e0000047ab9 */ /* 0x000fe20000000a00 */
[----:B------:R-:W-:Y:S01]  /*1a70*/  ULDC.64 UR6, c[0x0][0x208] ;  /* 0x0000820000067ab9 */ /* 0x000fe20000000a00 */
[----:B------:R-:W-:Y:S01]  /*1a80*/  ISETP.NE.U32.AND P0, PT, RZ, UR4, PT ;  /* 0x00000004ff007c0c */ /* 0x000fe2000bf05070 */
[----:B------:R-:W0:Y:S01]  /*1a90*/  LDC R11, c[0x0][0x3d4] ;  /* 0x0000f500ff0b7b82 */ /* 0x000e220000000800 */
[----:B------:R-:W3:Y:S02]  /*1aa0*/  LDL R36, [R1+0x34] ;  /* 0x0000340001247983 */ /* 0x000ee40000100800 */
[----:B------:R-:W-:Y:S02]  /*1ab0*/  ISETP.NE.AND.EX P0, PT, RZ, UR5, PT, P0 ;  /* 0x00000005ff007c0c */ /* 0x000fe4000bf05300 */
[----:B------:R-:W4:Y:S03]  /*1ac0*/  LDL R37, [R1+0x38] ;  /* 0x0000380001257983 */ /* 0x000f260000100800 */
[----:B------:R-:W1:Y:S01]  /*1ad0*/  LDC R0, c[0x0][0x428] ;  /* 0x00010a00ff007b82 */ /* 0x000e620000000800 */
[----:B------:R-:W4:Y:S07]  /*1ae0*/  LDL R35, [R1+0x5c] ;  /* 0x00005c0001237983 */ /* 0x000f2e0000100800 */
[----:B------:R-:W-:Y:S01]  /*1af0*/  @P0 IADD3 R4, P1, R28, UR4, RZ ;  /* 0x000000041c040c10 */ /* 0x000fe2000ff3e0ff */
[----:B------:R-:W-:Y:S01]  /*1b00*/  IMAD.IADD R123, R29, 0x1, R26 ;  /* 0x000000011d7b7824 */ /* 0x000fe200078e021a */
[----:B------:R-:W1:Y:S01]  /*1b10*/  S2R R20, SR_TID.X ;  /* 0x0000000000147919 */ /* 0x000e620000002100 */
[----:B------:R-:W1:Y:S01]  /*1b20*/  LDC.64 R96, c[0x0][0x2f0] ;  /* 0x0000bc00ff607b82 */ /* 0x000e620000000a00 */
[----:B------:R-:W-:Y:S01]  /*1b30*/  @P0 IADD3.X R5, R30, UR5, RZ, P1, !PT ;  /* 0x000000051e050c10 */ /* 0x000fe20008ffe4ff */
[----:B------:R-:W-:-:S04]  /*1b40*/  ULDC.64 UR4, c[0x0][0x2f8] ;  /* 0x0000be0000047ab9 */ /* 0x000fc80000000a00 */
[----:B------:R1:W3:Y:S01]  /*1b50*/  @P0 LDG.E R27, desc[UR6][R4.64] ;  /* 0x00000006041b0981 */ /* 0x0002e2000c1e1900 */
[----:B0-----:R-:W-:Y:S01]  /*1b60*/  ISETP.GE.AND P2, PT, R16, R11, PT ;  /* 0x0000000b1000720c */ /* 0x001fe20003f46270 */
[----:B------:R-:W-:Y:S01]  /*1b70*/  ULDC.64 UR6, c[0x0][0xa08] ;  /* 0x0002820000067ab9 */ /* 0x000fe20000000a00 */
[----:B------:R-:W-:Y:S01]  /*1b80*/  SHF.R.S32.HI R13, RZ, 0x1f, R123 ;  /* 0x0000001fff0d7819 */ /* 0x000fe2000001147b */
[----:B------:R-:W0:Y:S01]  /*1b90*/  LDC.64 R106, c[0x0][0x3d8] ;  /* 0x0000f600ff6a7b82 */ /* 0x000e220000000a00 */
[----:B------:R-:W-:Y:S02]  /*1ba0*/  SHF.R.S32.HI R19, RZ, 0x1f, R18 ;  /* 0x0000001fff137819 */ /* 0x000fe40000011412 */
[----:B-1----:R-:W-:-:S05]  /*1bb0*/  ISETP.NE.AND P0, PT, R0, 0x1, PT ;  /* 0x000000010000780c */ /* 0x002fca0003f05270 */
[----:B------:R-:W1:Y:S01]  /*1bc0*/  LDC.64 R112, c[0x0][0x3e8] ;  /* 0x0000fa00ff707b82 */ /* 0x000e620000000a00 */
[----:B------:R-:W-:-:S07]  /*1bd0*/  IMAD R6, R13, R96, RZ ;  /* 0x000000600d067224 */ /* 0x000fce00078e02ff */
[----:B------:R-:W1:Y:S01]  /*1be0*/  @P0 LDC R3, c[0x0][0x42c] ;  /* 0x00010b00ff030b82 */ /* 0x000e620000000800 */
[----:B------:R-:W-:Y:S01]  /*1bf0*/  IMAD.WIDE.U32 R4, R123, R96, RZ ;  /* 0x000000607b047225 */ /* 0x000fe200078e00ff */
[----:B------:R-:W-:-:S06]  /*1c00*/  SHF.R.U32.HI R20, RZ, 0x7, R20 ;  /* 0x00000007ff147819 */ /* 0x000fcc0000011614 */
[----:B------:R-:W1:Y:S01]  /*1c10*/  @P0 LDC R7, c[0x0][0x430] ;  /* 0x00010c00ff070b82 */ /* 0x000e620000000800 */
[----:B------:R-:W-:Y:S01]  /*1c20*/  ISETP.NE.AND P6, PT, R20, 0x1, PT ;  /* 0x000000011400780c */ /* 0x000fe20003fc5270 */
[----:B0-----:R-:W-:-:S04]  /*1c30*/  IMAD.WIDE.U32 R102, R22, R106, R18 ;  /* 0x0000006a16667225 */ /* 0x001fc800078e0012 */
[----:B-1----:R-:W-:-:S04]  /*1c40*/  @P0 IMAD.HI.U32 R0, R158, R3, RZ ;  /* 0x000000039e000227 */ /* 0x002fc800078e00ff */
[----:B------:R-:W-:Y:S01]  /*1c50*/  IMAD R3, R123, R97, R6 ;  /* 0x000000617b037224 */ /* 0x000fe200078e0206 */
[----:B------:R-:W-:-:S03]  /*1c60*/  @P0 SHF.R.U32.HI R158, RZ, R7, R0 ;  /* 0x00000007ff9e0219 */ /* 0x000fc60000011600 */
[----:B------:R-:W-:Y:S01]  /*1c70*/  IMAD.IADD R5, R5, 0x1, R3 ;  /* 0x0000000105057824 */ /* 0x000fe200078e0203 */
[----:B------:R-:W-:Y:S02]  /*1c80*/  ISETP.NE.U32.AND P0, PT, RZ, UR6, PT ;  /* 0x00000006ff007c0c */ /* 0x000fe4000bf05070 */
[----:B------:R-:W-:Y:S01]  /*1c90*/  SHF.R.S32.HI R6, RZ, 0x1f, R158 ;  /* 0x0000001fff067819 */ /* 0x000fe2000001149e */
[----:B------:R-:W-:Y:S01]  /*1ca0*/  IMAD.WIDE.U32 R4, R158, UR4, R4 ;  /* 0x000000049e047c25 */ /* 0x000fe2000f8e0004 */
[----:B------:R-:W-:-:S03]  /*1cb0*/  ISETP.NE.AND.EX P0, PT, RZ, UR7, PT, P0 ;  /* 0x00000007ff007c0c */ /* 0x000fc6000bf05300 */
[----:B------:R-:W-:-:S04]  /*1cc0*/  IMAD R3, R6, UR4, RZ ;  /* 0x0000000406037c24 */ /* 0x000fc8000f8e02ff */
[----:B------:R-:W-:Y:S01]  /*1cd0*/  IMAD R3, R158, UR5, R3 ;  /* 0x000000059e037c24 */ /* 0x000fe2000f8e0203 */
[----:B------:R-:W-:-:S03]  /*1ce0*/  ULDC.64 UR4, c[0x0][0x300] ;  /* 0x0000c00000047ab9 */ /* 0x000fc60000000a00 */
[----:B------:R-:W-:Y:S01]  /*1cf0*/  IMAD.IADD R5, R5, 0x1, R3 ;  /* 0x0000000105057824 */ /* 0x000fe200078e0203 */
[----:B--2---:R-:W-:-:S04]  /*1d00*/  LOP3.LUT R21, R21, 0xfffffffe, RZ, 0xc0, !PT ;  /* 0xfffffffe15157812 */ /* 0x004fc800078ec0ff */
[----:B------:R-:W-:-:S05]  /*1d10*/  @P2 LOP3.LUT R21, R21, 0x1, RZ, 0xfc, !PT ;  /* 0x0000000115152812 */ /* 0x000fca00078efcff */
[----:B------:R0:W-:Y:S04]  /*1d20*/  STL [R1], R21 ;  /* 0x0000001501007387 */ /* 0x0001e80000100800 */
[----:B------:R-:W2:Y:S04]  /*1d30*/  LDL R31, [R1+0x58] ;  /* 0x00005800011f7983 */ /* 0x000ea80000100800 */
[----:B------:R-:W2:Y:S04]  /*1d40*/  LDL R33, [R1+0x48] ;  /* 0x0000480001217983 */ /* 0x000ea80000100800 */
[----:B------:R-:W2:Y:S04]  /*1d50*/  LDL R34, [R1+0x4c] ;  /* 0x00004c0001227983 */ /* 0x000ea80000100800 */
[----:B------:R-:W2:Y:S01]  /*1d60*/  LDL R29, [R1+0x3c] ;  /* 0x00003c00011d7983 */ /* 0x000ea20000100800 */
[----:B---3--:R-:W-:-:S03]  /*1d70*/  SHF.R.S32.HI R0, RZ, 0x1f, R27 ;  /* 0x0000001fff007819 */ /* 0x008fc6000001141b */
[----:B------:R-:W3:Y:S01]  /*1d80*/  LDL R26, [R1+0x54] ;  /* 0x00005400011a7983 */ /* 0x000ee20000100800 */
[----:B------:R-:W-:Y:S02]  /*1d90*/  SEL R9, R27, RZ, !P0 ;  /* 0x000000ff1b097207 */ /* 0x000fe40004000000 */
[----:B------:R-:W-:Y:S01]  /*1da0*/  SEL R8, R0, RZ, !P0 ;  /* 0x000000ff00087207 */ /* 0x000fe20004000000 */
[----:B------:R-:W3:Y:S02]  /*1db0*/  LDL R27, [R1+0x44] ;  /* 0x00004400011b7983 */ /* 0x000ee40000100800 */
[----:B------:R-:W-:Y:S02]  /*1dc0*/  IMAD.WIDE.U32 R98, R9, UR4, R4 ;  /* 0x0000000409627c25 */ /* 0x000fe4000f8e0004 */
[----:B0-----:R-:W3:Y:S02]  /*1dd0*/  LDL R21, [R1+0x6c] ;  /* 0x00006c0001157983 */ /* 0x001ee40000100800 */
[----:B------:R-:W-:-:S02]  /*1de0*/  IMAD R0, R8, UR4, RZ ;  /* 0x0000000408007c24 */ /* 0x000fc4000f8e02ff */
[----:B------:R-:W3:Y:S02]  /*1df0*/  LDL R14, [R1+0x68] ;  /* 0x00006800010e7983 */ /* 0x000ee40000100800 */
[----:B------:R-:W-:Y:S01]  /*1e00*/  IMAD R15, R9, UR5, R0 ;  /* 0x00000005090f7c24 */ /* 0x000fe2000f8e0200 */
[----:B------:R-:W-:Y:S05]  /*1e10*/  @!P6 WARPSYNC.ALL ;  /* 0x000000000000e948 */ /* 0x000fea0003800000 */
[----:B------:R-:W3:Y:S01]  /*1e20*/  LDL R12, [R1+0x64] ;  /* 0x00006400010c7983 */ /* 0x000ee20000100800 */
[----:B------:R-:W-:Y:S01]  /*1e30*/  ULDC.64 UR4, c[0x0][0x320] ;  /* 0x0000c80000047ab9 */ /* 0x000fe20000000a00 */
[----:B------:R-:W-:-:S02]  /*1e40*/  IMAD R0, R23, R106, RZ ;  /* 0x0000006a17007224 */ /* 0x000fc400078e02ff */
[----:B------:R-:W3:Y:S01]  /*1e50*/  LDL R32, [R1+0x30] ;  /* 0x0000300001207983 */ /* 0x000ee20000100800 */
[----:B------:R-:W-:Y:S02]  /*1e60*/  IMAD R3, R6, UR4, RZ ;  /* 0x0000000406037c24 */ /* 0x000fe4000f8e02ff */
[C---:B------:R-:W-:Y:S01]  /*1e70*/  IMAD.WIDE.U32 R4, R158.reuse, UR4, R16 ;  /* 0x000000049e047c25 */ /* 0x040fe2000f8e0010 */
[----:B------:R-:W3:Y:S03]  /*1e80*/  LDL R30, [R1+0x40] ;  /* 0x00004000011e7983 */ /* 0x000ee60000100800 */
[----:B------:R-:W-:Y:S01]  /*1e90*/  IMAD R3, R158, UR5, R3 ;  /* 0x000000059e037c24 */ /* 0x000fe2000f8e0203 */
[----:B------:R-:W3:Y:S01]  /*1ea0*/  LDL R28, [R1+0x50] ;  /* 0x00005000011c7983 */ /* 0x000ee20000100800 */
[----:B------:R-:W-:Y:S01]  /*1eb0*/  ULDC.64 UR4, c[0x0][0x328] ;  /* 0x0000ca0000047ab9 */ /* 0x000fe20000000a00 */
[----:B------:R-:W-:-:S02]  /*1ec0*/  IMAD R7, R22, R107, R0 ;  /* 0x0000006b16077224 */ /* 0x000fc400078e0200 */
[----:B------:R-:W-:Y:S01]  /*1ed0*/  IMAD.IADD R101, R5, 0x1, R3 ;  /* 0x0000000105657824 */ /* 0x000fe200078e0203 */
[----:B------:R-:W-:Y:S01]  /*1ee0*/  SEL R3, R11, RZ, P2 ;  /* 0x000000ff0b037207 */ /* 0x000fe20001000000 */
[----:B------:R-:W-:-:S04]  /*1ef0*/  IMAD R0, R8, UR4, RZ ;  /* 0x0000000408007c24 */ /* 0x000fc8000f8e02ff */
[----:B------:R-:W-:Y:S02]  /*1f00*/  IMAD.IADD R3, R16, 0x1, R3 ;  /* 0x0000000110037824 */ /* 0x000fe400078e0203 */
[----:B------:R-:W-:Y:S02]  /*1f10*/  IMAD R41, R9, UR5, R0 ;  /* 0x0000000509297c24 */ /* 0x000fe4000f8e0200 */
[----:B------:R-:W-:Y:S01]  /*1f20*/  IMAD.MOV.U32 R100, RZ, RZ, R4 ;  /* 0x000000ffff647224 */ /* 0x000fe200078e0004 */
[----:B------:R-:W-:Y:S01]  /*1f30*/  SHF.R.S32.HI R0, RZ, 0x1f, R3 ;  /* 0x0000001fff007819 */ /* 0x000fe20000011403 */
[----:B------:R-:W-:-:S03]  /*1f40*/  IMAD.WIDE.U32 R4, R22, R106, R16 ;  /* 0x0000006a16047225 */ /* 0x000fc600078e0010 */
[----:B------:R-:W-:Y:S01]  /*1f50*/  LEA.HI R10, R0, R3, RZ, 0x3 ;  /* 0x00000003000a7211 */ /* 0x000fe200078f18ff */
[-C--:B------:R-:W-:Y:S02]  /*1f60*/  IMAD R6, R23, R112.reuse, RZ ;  /* 0x0000007017067224 */ /* 0x080fe400078e02ff */
[----:B------:R-:W-:Y:S02]  /*1f70*/  IMAD.IADD R103, R103, 0x1, R7 ;  /* 0x0000000167677824 */ /* 0x000fe400078e0207 */
[----:B------:R-:W-:Y:S02]  /*1f80*/  IMAD.IADD R5, R7, 0x1, R5 ;  /* 0x0000000107057824 */ /* 0x000fe400078e0205 */
[----:B------:R-:W-:-:S04]  /*1f90*/  IMAD.WIDE.U32 R108, R22, R112, R18 ;  /* 0x00000070166c7225 */ /* 0x000fc800078e0012 */
[----:B------:R-:W-:Y:S01]  /*1fa0*/  IMAD R7, R22, R113, R6 ;  /* 0x0000007116077224 */ /* 0x000fe200078e0206 */
[----:B------:R-:W-:Y:S01]  /*1fb0*/  LOP3.LUT R6, R36, 0x38, R10, 0xf8, !PT ;  /* 0x0000003824067812 */ /* 0x000fe200078ef80a */
[----:B------:R-:W-:-:S04]  /*1fc0*/  IMAD.WIDE.U32 R110, R22, R112, R16 ;  /* 0x00000070166e7225 */ /* 0x000fc800078e0010 */
[----:B------:R-:W-:Y:S02]  /*1fd0*/  IMAD.IADD R109, R109, 0x1, R7 ;  /* 0x000000016d6d7824 */ /* 0x000fe400078e0207 */
[----:B------:R-:W-:Y:S01]  /*1fe0*/  IMAD.IADD R111, R7, 0x1, R111 ;  /* 0x00000001076f7824 */ /* 0x000fe200078e026f */
[----:B------:R-:W-:-:S04]  /*1ff0*/  LEA.HI R0, R0, R3, RZ, 0x6 ;  /* 0x0000000300007211 */ /* 0x000fc800078f30ff */
[----:B------:R-:W-:Y:S02]  /*2000*/  SHF.R.S32.HI R3, RZ, 0x6, R0 ;  /* 0x00000006ff037819 */ /* 0x000fe40000011400 */
[----:B----4-:R-:W-:-:S04]  /*2010*/  LOP3.LUT R0, R37, 0x38, R10, 0xf8, !PT ;  /* 0x0000003825007812 */ /* 0x010fc800078ef80a */
[----:B------:R-:W-:Y:S01]  /*2020*/  LOP3.LUT R0, R0, R35, RZ, 0x3c, !PT ;  /* 0x0000002300007212 */ /* 0x000fe200078e3cff */
[----:B------:R-:W-:Y:S01]  /*2030*/  IMAD.WIDE.U32 R100, R9, UR4, R100 ;  /* 0x0000000409647c25 */ /* 0x000fe2000f8e0064 */
[----:B-----5:R-:W-:Y:S01]  /*2040*/  SHF.R.S32.HI R9, RZ, 0x1f, R155 ;  /* 0x0000001fff097819 */ /* 0x020fe2000001149b */
[----:B------:R-:W-:Y:S01]  /*2050*/  ULDC UR4, c[0x0][0x2e4] ;  /* 0x0000b90000047ab9 */ /* 0x000fe20000000800 */
[C---:B------:R-:W-:Y:S01]  /*2060*/  SHF.L.U64.HI R115, R96.reuse, 0x5, R97 ;  /* 0x0000000560737819 */ /* 0x040fe20000010261 */
[----:B------:R-:W-:Y:S01]  /*2070*/  IMAD.SHL.U32 R114, R96, 0x20, RZ ;  /* 0x0000002060727824 */ /* 0x000fe200078e00ff */
[----:B------:R-:W-:-:S03]  /*2080*/  IADD3 R122, P0, R22, R123, RZ ;  /* 0x0000007b167a7210 */ /* 0x000fc60007f1e0ff */
[----:B------:R-:W-:-:S03]  /*2090*/  IMAD.WIDE.U32 R116, R22, R96, R114 ;  /* 0x0000006016747225 */ /* 0x000fc600078e0072 */
[----:B------:R-:W-:Y:S01]  /*20a0*/  IADD3 R127, P1, R114, R116, RZ ;  /* 0x00000074727f7210 */ /* 0x000fe20007f3e0ff */
[----:B------:R-:W-:-:S03]  /*20b0*/  IMAD.X R123, R23, 0x1, R13, P0 ;  /* 0x00000001177b7824 */ /* 0x000fc600000e060d */
[----:B------:R-:W-:Y:S01]  /*20c0*/  IADD3 R130, P0, R127, R114, RZ ;  /* 0x000000727f827210 */ /* 0x000fe20007f1e0ff */
[----:B------:R-:W-:Y:S01]  /*20d0*/  IMAD.WIDE.U32 R118, R22, R96, R16 ;  /* 0x0000006016767225 */ /* 0x000fe200078e0010 */
[C-C-:B------:R-:W-:Y:S02]  /*20e0*/  SHF.L.U64.HI R144, R96.reuse, 0x6, R97.reuse ;  /* 0x0000000660907819 */ /* 0x140fe40000010261 */
[----:B------:R-:W-:Y:S01]  /*20f0*/  SHF.L.U64.HI R139, R96, 0x7, R97 ;  /* 0x00000007608b7819 */ /* 0x000fe20000010261 */
[----:B------:R-:W-:Y:S02]  /*2100*/  IMAD.IADD R15, R99, 0x1, R15 ;  /* 0x00000001630f7824 */ /* 0x000fe400078e020f */
[----:B------:R-:W-:Y:S01]  /*2110*/  IMAD R39, R97, 0xb0, RZ ;  /* 0x000000b061277824 */ /* 0x000fe200078e02ff */
[C---:B------:R-:W-:Y:S01]  /*2120*/  SHF.L.U64.HI R38, R106.reuse, 0x5, R107 ;  /* 0x000000056a267819 */ /* 0x040fe2000001026b */
[----:B------:R-:W-:Y:S01]  /*2130*/  IMAD.WIDE.U32 R104, R155, R106, R4 ;  /* 0x0000006a9b687225 */ /* 0x000fe200078e0004 */
[----:B------:R-:W-:-:S02]  /*2140*/  SHF.L.U64.HI R37, R106, 0x6, R107 ;  /* 0x000000066a257819 */ /* 0x000fc4000001026b */
[----:B------:R-:W-:Y:S01]  /*2150*/  SHF.L.U64.HI R36, R106, 0x7, R107 ;  /* 0x000000076a247819 */ /* 0x000fe2000001026b */
[----:B------:R-:W-:Y:S01]  /*2160*/  IMAD R143, R107, 0xb0, RZ ;  /* 0x000000b06b8f7824 */ /* 0x000fe200078e02ff */
[----:B------:R-:W-:Y:S01]  /*2170*/  SHF.L.U64.HI R120, R112, 0x7, R113 ;  /* 0x0000000770787819 */ /* 0x000fe20000010271 */
[----:B------:R-:W-:Y:S01]  /*2180*/  IMAD.SHL.U32 R35, R106, 0x20, RZ ;  /* 0x000000206a237824 */ /* 0x000fe200078e00ff */
[----:B------:R-:W-:Y:S01]  /*2190*/  IADD3 R13, P2, R98, 0x40, RZ ;  /* 0x00000040620d7810 */ /* 0x000fe20007f5e0ff */
[----:B------:R-:W-:-:S04]  /*21a0*/  IMAD.WIDE.U32 R102, R155, R106, R102 ;  /* 0x0000006a9b667225 */ /* 0x000fc800078e0066 */
[----:B------:R-:W-:Y:S02]  /*21b0*/  IMAD R5, R113, 0xb0, RZ ;  /* 0x000000b071057824 */ /* 0x000fe400078e02ff */
[----:B------:R-:W-:Y:S02]  /*21c0*/  IMAD.SHL.U32 R121, R112, 0x80, RZ ;  /* 0x0000008070797824 */ /* 0x000fe400078e00ff */
[----:B------:R-:W-:-:S04]  /*21d0*/  IMAD.WIDE.U32 R108, R155, R112, R108 ;  /* 0x000000709b6c7225 */ /* 0x000fc800078e006c */
[----:B------:R-:W-:-:S04]  /*21e0*/  IMAD.WIDE.U32 R110, R155, R112, R110 ;  /* 0x000000709b6e7225 */ /* 0x000fc800078e006e */
[----:B------:R-:W-:Y:S01]  /*21f0*/  VIADD R163, R20, 0x8 ;  /* 0x0000000814a37836 */ /* 0x000fe20000000000 */
[----:B------:R-:W-:Y:S01]  /*2200*/  LOP3.LUT R20, R10, 0xfffffff8, RZ, 0xc0, !PT ;  /* 0xfffffff80a147812 */ /* 0x000fe200078ec0ff */
[----:B------:R-:W-:Y:S01]  /*2210*/  IMAD.WIDE.U32 R160, R96, 0xb0, RZ ;  /* 0x000000b060a07825 */ /* 0x000fe200078e00ff */
[----:B------:R-:W-:Y:S02]  /*2220*/  SHF.R.S32.HI R146, RZ, 0x1f, R225 ;  /* 0x0000001fff927819 */ /* 0x000fe400000114e1 */
[----:B------:R-:W-:Y:S01]  /*2230*/  SHF.R.S32.HI R145, RZ, 0x1f, R226 ;  /* 0x0000001fff917819 */ /* 0x000fe200000114e2 */
[----:B------:R-:W-:Y:S01]  /*2240*/  IMAD.IADD R39, R161, 0x1, R39 ;  /* 0x00000001a1277824 */ /* 0x000fe200078e0227 */
[----:B--2---:R-:W-:Y:S02]  /*2250*/  LOP3.LUT R7, R6, R31, RZ, 0x3c, !PT ;  /* 0x0000001f06077212 */ /* 0x004fe400078e3cff */
[----:B------:R-:W0:Y:S01]  /*2260*/  S2R R31, SR_TID.X ;  /* 0x00000000001f7919 */ /* 0x000e220000002100 */
[----:B------:R-:W-:-:S04]  /*2270*/  IMAD R150, R3, 0x2c00, R33 ;  /* 0x00002c0003967824 */ /* 0x000fc800078e0221 */
[----:B------:R-:W-:Y:S02]  /*2280*/  IMAD.IADD R150, R150, 0x1, R7 ;  /* 0x0000000196967824 */ /* 0x000fe400078e0207 */
[----:B------:R-:W-:Y:S01]  /*2290*/  IMAD R151, R3, 0x2c00, R34 ;  /* 0x00002c0003977824 */ /* 0x000fe200078e0222 */
[----:B---3--:R-:W-:Y:S02]  /*22a0*/  SHF.R.U32.HI R138, RZ, 0x3, R27 ;  /* 0x00000003ff8a7819 */ /* 0x008fe4000001161b */
[----:B------:R-:W-:Y:S01]  /*22b0*/  LOP3.LUT R7, R27, 0x38, R10, 0xf8, !PT ;  /* 0x000000381b077812 */ /* 0x000fe200078ef80a */
[----:B0-----:R-:W-:-:S05]  /*22c0*/  VIADD R31, R31, 0xffffff80 ;  /* 0xffffff801f1f7836 */ /* 0x001fca0000000000 */
[----:B------:R-:W-:-:S04]  /*22d0*/  SHF.R.S32.HI R27, RZ, 0x1f, R31 ;  /* 0x0000001fff1b7819 */ /* 0x000fc8000001141f */
[----:B------:R-:W-:Y:S01]  /*22e0*/  LEA.HI R27, R27, R31, RZ, 0x6 ;  /* 0x0000001f1b1b7211 */ /* 0x000fe200078f30ff */
[----:B------:R-:W-:Y:S01]  /*22f0*/  IMAD.IADD R151, R151, 0x1, R0 ;  /* 0x0000000197977824 */ /* 0x000fe200078e0200 */
[----:B------:R-:W-:-:S03]  /*2300*/  LOP3.LUT R0, R10, 0x38, RZ, 0xc0, !PT ;  /* 0x000000380a007812 */ /* 0x000fc600078ec0ff */
[----:B------:R-:W-:Y:S01]  /*2310*/  IMAD.SHL.U32 R27, R27, 0x8, RZ ;  /* 0x000000081b1b7824 */ /* 0x000fe200078e00ff */
[----:B------:R-:W-:-:S04]  /*2320*/  LOP3.LUT R0, R0, 0x1c0, R29, 0xf8, !PT ;  /* 0x000001c000007812 */ /* 0x000fc800078ef81d */
[----:B------:R-:W-:Y:S01]  /*2330*/  LOP3.LUT R27, R27, 0xfffffe00, RZ, 0xc0, !PT ;  /* 0xfffffe001b1b7812 */ /* 0x000fe200078ec0ff */
[C---:B------:R-:W-:Y:S02]  /*2340*/  IMAD R149, R3.reuse, 0x2c00, R26 ;  /* 0x00002c0003957824 */ /* 0x040fe400078e021a */
[C---:B------:R-:W-:Y:S02]  /*2350*/  IMAD R148, R3.reuse, 0x2c00, R21 ;  /* 0x00002c0003947824 */ /* 0x040fe400078e0215 */
[C---:B------:R-:W-:Y:S02]  /*2360*/  IMAD R154, R3.reuse, 0x2c00, R27 ;  /* 0x00002c00039a7824 */ /* 0x040fe400078e021b */
[----:B------:R-:W-:Y:S01]  /*2370*/  IMAD R147, R3, 0x2c00, R14 ;  /* 0x00002c0003937824 */ /* 0x000fe200078e020e */
[----:B------:R-:W-:Y:S01]  /*2380*/  LOP3.LUT R3, R0, R12, RZ, 0x3c, !PT ;  /* 0x0000000c00037212 */ /* 0x000fe200078e3cff */
[----:B------:R-:W-:-:S04]  /*2390*/  IMAD R0, R9, R106, RZ ;  /* 0x0000006a09007224 */ /* 0x000fc800078e02ff */
[----:B------:R-:W-:Y:S02]  /*23a0*/  IMAD R27, R155, R107, R0 ;  /* 0x0000006b9b1b7224 */ /* 0x000fe400078e0200 */
[----:B------:R-:W-:-:S04]  /*23b0*/  IMAD R0, R9, R112, RZ ;  /* 0x0000007009007224 */ /* 0x000fc800078e02ff */
[----:B------:R-:W-:Y:S02]  /*23c0*/  IMAD R21, R155, R113, R0 ;  /* 0x000000719b157224 */ /* 0x000fe400078e0200 */
[----:B------:R-:W-:Y:S02]  /*23d0*/  IMAD R0, R23, R96, RZ ;  /* 0x0000006017007224 */ /* 0x000fe400078e02ff */
[----:B------:R-:W-:Y:S02]  /*23e0*/  IMAD.IADD R154, R154, 0x1, R3 ;  /* 0x000000019a9a7824 */ /* 0x000fe400078e0203 */
[----:B------:R-:W-:-:S04]  /*23f0*/  IMAD R3, R22, R97, R0 ;  /* 0x0000006116037224 */ /* 0x000fc800078e0200 */
[----:B------:R-:W-:-:S04]  /*2400*/  IMAD.IADD R125, R3, 0x1, R117 ;  /* 0x00000001037d7824 */ /* 0x000fc800078e0275 */
[----:B------:R-:W-:-:S04]  /*2410*/  IMAD.X R126, R125, 0x1, R115, P1 ;  /* 0x000000017d7e7824 */ /* 0x000fc800008e0673 */
[--C-:B------:R-:W-:Y:S01]  /*2420*/  IMAD.X R128, R126, 0x1, R115.reuse, P0 ;  /* 0x000000017e807824 */ /* 0x100fe200000e0673 */
[----:B------:R-:W-:Y:S02]  /*2430*/  IADD3 R136, P0, R130, R114, RZ ;  /* 0x0000007282887210 */ /* 0x000fe40007f1e0ff */
[----:B------:R-:W-:Y:S02]  /*2440*/  SHF.R.U32.HI R137, RZ, 0x3, R30 ;  /* 0x00000003ff897819 */ /* 0x000fe4000001161e */
[--C-:B------:R-:W-:Y:S01]  /*2450*/  LOP3.LUT R6, R32, 0x38, R10.reuse, 0xf8, !PT ;  /* 0x0000003820067812 */ /* 0x100fe200078ef80a */
[----:B------:R-:W-:Y:S01]  /*2460*/  IMAD.X R131, R128, 0x1, R115, P0 ;  /* 0x0000000180837824 */ /* 0x000fe200000e0673 */
[----:B------:R-:W-:Y:S01]  /*2470*/  LOP3.LUT R8, R30, 0x38, R10, 0xf8, !PT ;  /* 0x000000381e087812 */ /* 0x000fe200078ef80a */
[----:B------:R-:W-:Y:S01]  /*2480*/  IMAD.IADD R124, R119, 0x1, R3 ;  /* 0x00000001777c7824 */ /* 0x000fe200078e0203 */
[----:B------:R-:W-:Y:S01]  /*2490*/  IADD3 R14, P0, R98, R118, RZ ;  /* 0x00000076620e7210 */ /* 0x000fe20007f1e0ff */
[----:B------:R-:W-:Y:S01]  /*24a0*/  IMAD.SHL.U32 R97, R11, 0x2, RZ ;  /* 0x000000020b617824 */ /* 0x000fe200078e00ff */
[----:B------:R-:W-:Y:S01]  /*24b0*/  LOP3.LUT R6, R6, R28, RZ, 0x3c, !PT ;  /* 0x0000001c06067212 */ /* 0x000fe200078e3cff */
[C---:B------:R-:W-:Y:S01]  /*24c0*/  IMAD.SHL.U32 R34, R106.reuse, 0x40, RZ ;  /* 0x000000406a227824 */ /* 0x040fe200078e00ff */
[----:B------:R-:W-:Y:S01]  /*24d0*/  LOP3.LUT R7, R7, R138, RZ, 0x3c, !PT ;  /* 0x0000008a07077212 */ /* 0x000fe200078e3cff */
[----:B------:R-:W-:Y:S01]  /*24e0*/  IMAD.SHL.U32 R33, R106, 0x80, RZ ;  /* 0x000000806a217824 */ /* 0x000fe200078e00ff */
[----:B------:R-:W-:Y:S01]  /*24f0*/  LOP3.LUT R8, R8, R137, RZ, 0x3c, !PT ;  /* 0x0000008908087212 */ /* 0x000fe200078e3cff */
[C---:B------:R-:W-:Y:S01]  /*2500*/  IMAD.SHL.U32 R30, R112.reuse, 0x20, RZ ;  /* 0x00000020701e7824 */ /* 0x040fe200078e00ff */
[C-C-:B------:R-:W-:Y:S01]  /*2510*/  SHF.L.U64.HI R32, R112.reuse, 0x5, R113.reuse ;  /* 0x0000000570207819 */ /* 0x140fe20000010271 */
[C---:B------:R-:W-:Y:S01]  /*2520*/  IMAD.SHL.U32 R29, R112.reuse, 0x40, RZ ;  /* 0x00000040701d7824 */ /* 0x040fe200078e00ff */
[----:B------:R-:W-:Y:S01]  /*2530*/  SHF.L.U64.HI R31, R112, 0x6, R113 ;  /* 0x00000006701f7819 */ /* 0x000fe20000010271 */
[----:B------:R-:W-:Y:S01]  /*2540*/  IMAD.WIDE.U32 R106, R106, 0xb0, RZ ;  /* 0x000000b06a6a7825 */ /* 0x000fe200078e00ff */
[----:B------:R-:W-:-:S02]  /*2550*/  IADD3 R141, P3, R136, R114, RZ ;  /* 0x00000072888d7210 */ /* 0x000fc40007f7e0ff */
[----:B------:R-:W-:Y:S01]  /*2560*/  IADD3 R11, P4, R14, 0x40, RZ ;  /* 0x000000400e0b7810 */ /* 0x000fe20007f9e0ff */
[----:B------:R-:W-:-:S04]  /*2570*/  IMAD.WIDE.U32 R112, R112, 0xb0, RZ ;  /* 0x000000b070707825 */ /* 0x000fc800078e00ff */
[----:B------:R-:W-:Y:S01]  /*2580*/  IMAD.X R12, R124, 0x1, R15, P0 ;  /* 0x000000017c0c7824 */ /* 0x000fe200000e060f */
[----:B------:R-:W-:Y:S01]  /*2590*/  ISETP.GE.AND P0, PT, R16, UR4, PT ;  /* 0x0000000410007c0c */ /* 0x000fe2000bf06270 */
[----:B------:R-:W-:Y:S01]  /*25a0*/  IMAD.IADD R149, R149, 0x1, R6 ;  /* 0x0000000195957824 */ /* 0x000fe200078e0206 */
[----:B------:R-:W-:Y:S01]  /*25b0*/  ISETP.GE.AND P1, PT, R227, UR4, PT ;  /* 0x00000004e3007c0c */ /* 0x000fe2000bf26270 */
[----:B------:R-:W-:Y:S01]  /*25c0*/  IMAD.IADD R148, R148, 0x1, R7 ;  /* 0x0000000194947824 */ /* 0x000fe200078e0207 */
[----:B------:R-:W-:Y:S01]  /*25d0*/  SHF.R.S32.HI R10, RZ, 0x3, R10 ;  /* 0x00000003ff0a7819 */ /* 0x000fe2000001140a */
[----:B------:R-:W-:Y:S01]  /*25e0*/  IMAD.IADD R147, R147, 0x1, R8 ;  /* 0x0000000193937824 */ /* 0x000fe200078e0208 */
[----:B------:R-:W-:Y:S01]  /*25f0*/  SHF.R.S32.HI R9, RZ, 0x1f, R20 ;  /* 0x0000001fff097819 */ /* 0x000fe20000011414 */
[----:B------:R-:W-:Y:S02]  /*2600*/  IMAD.IADD R28, R103, 0x1, R27 ;  /* 0x00000001671c7824 */ /* 0x000fe400078e021b */
[----:B------:R-:W-:-:S02]  /*2610*/  IMAD.IADD R26, R109, 0x1, R21 ;  /* 0x000000016d1a7824 */ /* 0x000fc400078e0215 */
[----:B------:R-:W-:Y:S02]  /*2620*/  IMAD.IADD R143, R107, 0x1, R143 ;  /* 0x000000016b8f7824 */ /* 0x000fe400078e028f */
[----:B------:R-:W-:Y:S02]  /*2630*/  IMAD.IADD R142, R113, 0x1, R5 ;  /* 0x00000001718e7824 */ /* 0x000fe400078e0205 */
[----:B------:R-:W-:Y:S02]  /*2640*/  IMAD.IADD R27, R27, 0x1, R105 ;  /* 0x000000011b1b7824 */ /* 0x000fe400078e0269 */
[----:B------:R-:W-:Y:S02]  /*2650*/  IMAD.IADD R21, R21, 0x1, R111 ;  /* 0x0000000115157824 */ /* 0x000fe400078e026f */
[----:B------:R-:W-:Y:S02]  /*2660*/  IMAD.X R140, R131, 0x1, R115, P3 ;  /* 0x00000001838c7824 */ /* 0x000fe400018e0673 */
[----:B------:R-:W-:-:S02]  /*2670*/  IMAD.X R8, RZ, RZ, R15, P2 ;  /* 0x000000ffff087224 */ /* 0x000fc400010e060f */
[----:B------:R-:W-:Y:S02]  /*2680*/  IMAD.X R7, RZ, RZ, R12, P4 ;  /* 0x000000ffff077224 */ /* 0x000fe400020e060c */
[----:B------:R-:W-:Y:S01]  /*2690*/  IMAD.IADD R6, R101, 0x1, R41 ;  /* 0x0000000165067824 */ /* 0x000fe200078e0229 */
[----:B------:R-:W-:Y:S06]  /*26a0*/  @!P6 BAR.SYNC.DEFER_BLOCKING 0x9, 0x100 ;  /* 0x024400000000eb1d */ /* 0x000fec0000010000 */
.L_x_577:
[----:B------:R-:W2:Y:S01]  /*26b0*/  LDL R3, [R1+0x60] ;  /* 0x0000600001037983 */ /* 0x000ea20000100800 */
[----:B------:R-:W0:Y:S03]  /*26c0*/  LDC R80, c[0x0][0x3d4] ;  /* 0x0000f500ff507b82 */ /* 0x000e260000000800 */
[----:B---3--:R-:W3:Y:S01]  /*26d0*/  LDL.LU R0, [R1] ;  /* 0x0000000001007983 */ /* 0x008ee20000300800 */
[----:B------:R-:W-:Y:S01]  /*26e0*/  VIADD R24, R24, 0xffffffff ;  /* 0xffffffff18187836 */ /* 0x000fe20000000000 */
[----:B------:R-:W-:Y:S05]  /*26f0*/  YIELD ;  /* 0x0000000000007946 */ /* 0x000fea0003800000 */
[----:B------:R-:W-:Y:S01]  /*2700*/  ISETP.GT.AND P3, PT, R24, R129, PT ;  /* 0x000000811800720c */ /* 0x000fe20003f64270 */
[----:B------:R-:W-:Y:S01]  /*2710*/  BSSY B0, `(.L_x_454) ;  /* 0x000090e000007945 */ /* 0x000fe20003800000 */
[----:B0-----:R-:W-:Y:S01]  /*2720*/  ISETP.GE.AND P2, PT, R80, 0x1, PT ;  /* 0x000000015000780c */ /* 0x001fe20003f46270 */
[----:B--2---:R-:W-:Y:S01]  /*2730*/  IMAD R5, R220, 0x5800, R3 ;  /* 0x00005800dc057824 */ /* 0x004fe200078e0203 */
[----:B---3--:R-:W-:-:S03]  /*2740*/  LOP3.LUT R0, R0, 0xffffffef, RZ, 0xc0, !PT ;  /* 0xffffffef00007812 */ /* 0x008fc600078ec0ff */
[----:B------:R-:W-:-:S06]  /*2750*/  IMAD R5, R5, 0x2, R2 ;  /* 0x0000000205057824 */ /* 0x000fcc00078e0202 */
[----:B------:R-:W-:-:S05]  /*2760*/  @P3 LOP3.LUT R0, R0, 0x10, RZ, 0xfc, !PT ;  /* 0x0000001000003812 */ /* 0x000fca00078efcff */
[----:B------:R0:W-:Y:S01]  /*2770*/  STL [R1], R0 ;  /* 0x0000000001007387 */ /* 0x0001e20000100800 */
[----:B-1--4-:R-:W-:Y:S05]  /*2780*/  @!P2 BRA `(.L_x_455) ;  /* 0x0000008400cca947 */ /* 0x012fea0003800000 */
[----:B------:R-:W-:Y:S01]  /*2790*/  ULDC.U8 UR4, c[0x0][0x3f0] ;  /* 0x0000fc0000047ab9 */ /* 0x000fe20000000000 */
[----:B------:R-:W-:Y:S01]  /*27a0*/  SHF.R.S32.HI R3, RZ, 0x1f, R24 ;  /* 0x0000001fff037819 */ /* 0x000fe20000011418 */
[-C--:B------:R-:W-:Y:S01]  /*27b0*/  IMAD R4, R143, R24.reuse, RZ ;  /* 0x000000188f047224 */ /* 0x080fe200078e02ff */
[----:B------:R-:W-:Y:S01]  /*27c0*/  ISETP.NE.AND P2, PT, RZ, UR4, PT ;  /* 0x00000004ff007c0c */ /* 0x000fe2000bf45270 */
[-C--:B0-----:R-:W-:Y:S02]  /*27d0*/  IMAD R0, R39, R24.reuse, RZ ;  /* 0x0000001827007224 */ /* 0x081fe400078e02ff */
[----:B------:R-:W-:Y:S02]  /*27e0*/  IMAD R40, R142, R24, RZ ;  /* 0x000000188e287224 */ /* 0x000fe400078e02ff */
[----:B------:R-:W-:Y:S02]  /*27f0*/  IMAD R43, R3, R106, R4 ;  /* 0x0000006a032b7224 */ /* 0x000fe400078e0204 */
[----:B------:R-:W-:-:S02]  /*2800*/  IMAD R4, R24, -0xb0, R25 ;  /* 0xffffff5018047824 */ /* 0x000fc400078e0219 */
[C---:B------:R-:W-:Y:S02]  /*2810*/  IMAD R41, R3.reuse, R160, R0 ;  /* 0x000000a003297224 */ /* 0x040fe400078e0200 */
[----:B------:R-:W-:Y:S01]  /*2820*/  IMAD R45, R3, R112, R40 ;  /* 0x00000070032d7224 */ /* 0x000fe200078e0228 */
[----:B------:R-:W-:Y:S01]  /*2830*/  VIMNMX R4, R4, 0xb0, PT ;  /* 0x000000b004047848 */ /* 0x000fe20003fe0100 */
[----:B------:R-:W-:-:S04]  /*2840*/  IMAD.WIDE.U32 R132, R160, R24, RZ ;  /* 0x00000018a0847225 */ /* 0x000fc800078e00ff */
[----:B------:R-:W-:-:S04]  /*2850*/  IMAD.WIDE.U32 R92, R106, R24, RZ ;  /* 0x000000186a5c7225 */ /* 0x000fc800078e00ff */
[----:B------:R-:W-:-:S04]  /*2860*/  IMAD.WIDE.U32 R90, R112, R24, RZ ;  /* 0x00000018705a7225 */ /* 0x000fc800078e00ff */
[----:B------:R-:W-:Y:S02]  /*2870*/  IMAD.IADD R88, R133, 0x1, R41 ;  /* 0x0000000185587824 */ /* 0x000fe400078e0229 */
[----:B------:R-:W-:Y:S02]  /*2880*/  IMAD.IADD R3, R93, 0x1, R43 ;  /* 0x000000015d037824 */ /* 0x000fe400078e022b */
[----:B------:R-:W-:Y:S01]  /*2890*/  IMAD.IADD R0, R91, 0x1, R45 ;  /* 0x000000015b007824 */ /* 0x000fe200078e022d */
[----:B------:R-:W-:Y:S06]  /*28a0*/  @!P2 BRA `(.L_x_456) ;  /* 0x000000400064a947 */ /* 0x000fec0003800000 */
[----:B------:R-:W-:Y:S01]  /*28b0*/  ISETP.GE.AND P3, PT, R22, R4, PT ;  /* 0x000000041600720c */ /* 0x000fe20003f66270 */
[----:B------:R-:W-:Y:S01]  /*28c0*/  BSSY B1, `(.L_x_457) ;  /* 0x000001c000017945 */ /* 0x000fe20003800000 */
[----:B------:R-:W-:Y:S02]  /*28d0*/  CS2R R76, SRZ ;  /* 0x00000000004c7805 */ /* 0x000fe4000001ff00 */
[----:B------:R-:W-:Y:S02]  /*28e0*/  CS2R R86, SRZ ;  /* 0x0000000000567805 */ /* 0x000fe4000001ff00 */
[----:B------:R-:W-:Y:S02]  /*28f0*/  CS2R R134, SRZ ;  /* 0x0000000000867805 */ /* 0x000fe4000001ff00 */
[----:B------:R-:W-:Y:S02]  /*2900*/  CS2R R94, SRZ ;  /* 0x00000000005e7805 */ /* 0x000fe4000001ff00 */
[----:B------:R-:W-:-:S03]  /*2910*/  CS2R R152, SRZ ;  /* 0x0000000000987805 */ /* 0x000fc6000001ff00 */
[----:B------:R-:W-:Y:S05]  /*2920*/  @P3 BRA `(.L_x_458) ;  /* 0x0000000000543947 */ /* 0x000fea0003800000 */
[----:B------:R-:W-:Y:S01]  /*2930*/  IADD3 R41, P2, R102, R92, RZ ;  /* 0x0000005c66297210 */ /* 0x000fe20007f5e0ff */
[----:B------:R-:W-:Y:S01]  /*2940*/  ULDC.64 UR4, c[0x0][0x3c8] ;  /* 0x0000f20000047ab9 */ /* 0x000fe20000000a00 */
[----:B------:R-:W-:Y:S02]  /*2950*/  CS2R R134, SRZ ;  /* 0x0000000000867805 */ /* 0x000fe4000001ff00 */
[----:B------:R-:W-:Y:S01]  /*2960*/  CS2R R152, SRZ ;  /* 0x0000000000987805 */ /* 0x000fe2000001ff00 */
[----:B------:R-:W-:Y:S01]  /*2970*/  ULDC.64 UR6, c[0x0][0x208] ;  /* 0x0000820000067ab9 */ /* 0x000fe20000000a00 */
[----:B------:R-:W-:Y:S01]  /*2980*/  IMAD.X R42, R3, 0x1, R28, P2 ;  /* 0x00000001032a7824 */ /* 0x000fe200010e061c */
[----:B------:R-:W-:-:S04]  /*2990*/  LEA R40, P2, R41, UR4, 0x1 ;  /* 0x0000000429287c11 */ /* 0x000fc8000f8408ff */
[----:B------:R-:W-:Y:S01]  /*29a0*/  LEA.HI.X R41, R41, UR5, R42, 0x1, P2 ;  /* 0x0000000529297c11 */ /* 0x000fe200090f0c2a */
[----:B------:R-:W-:Y:S01]  /*29b0*/  ULDC.64 UR4, c[0x0][0x3e0] ;  /* 0x0000f80000047ab9 */ /* 0x000fe20000000a00 */
[----:B------:R-:W-:-:S05]  /*29c0*/  IADD3 R43, P2, R108, R90, RZ ;  /* 0x0000005a6c2b7210 */ /* 0x000fca0007f5e0ff */
[----:B------:R-:W-:Y:S01]  /*29d0*/  IMAD.X R44, R0, 0x1, R26, P2 ;  /* 0x00000001002c7824 */ /* 0x000fe200010e061a */
[----:B------:R-:W-:-:S04]  /*29e0*/  LEA R42, P2, R43, UR4, 0x1 ;  /* 0x000000042b2a7c11 */ /* 0x000fc8000f8408ff */
[----:B------:R-:W-:Y:S02]  /*29f0*/  LEA.HI.X R43, R43, UR5, R44, 0x1, P2 ;  /* 0x000000052b2b7c11 */ /* 0x000fe400090f0c2c */
[----:B------:R-:W-:Y:S02]  /*2a00*/  ISETP.GE.AND P2, PT, R18, R80, PT ;  /* 0x000000501200720c */ /* 0x000fe40003f46270 */
[----:B------:R-:W-:Y:S02]  /*2a10*/  CS2R R86, SRZ ;  /* 0x0000000000567805 */ /* 0x000fe4000001ff00 */
[----:B------:R-:W-:-:S09]  /*2a20*/  CS2R R94, SRZ ;  /* 0x00000000005e7805 */ /* 0x000fd2000001ff00 */
[----:B------:R0:W5:Y:S04]  /*2a30*/  @!P2 LDG.E.64 R134, desc[UR6][R40.64] ;  /* 0x000000062886a981 */ /* 0x000168000c1e1b00 */
[----:B------:R0:W5:Y:S01]  /*2a40*/  @!P2 LDG.E.64 R152, desc[UR6][R42.64] ;  /* 0x000000062a98a981 */ /* 0x000162000c1e1b00 */
[----:B------:R-:W-:-:S13]  /*2a50*/  ISETP.GE.AND P2, PT, R221, R80, PT ;  /* 0x00000050dd00720c */ /* 0x000fda0003f46270 */
[----:B------:R0:W5:Y:S04]  /*2a60*/  @!P2 LDG.E.64 R86, desc[UR6][R40.64+0x40] ;  /* 0x000040062856a981 */ /* 0x000168000c1e1b00 */
[----:B------:R0:W5:Y:S02]  /*2a70*/  @!P2 LDG.E.64 R94, desc[UR6][R42.64+0x40] ;  /* 0x000040062a5ea981 */ /* 0x000164000c1e1b00 */
.L_x_458:
[----:B------:R-:W-:Y:S05]  /*2a80*/  BSYNC B1 ;  /* 0x0000000000017941 */ /* 0x000fea0003800000 */
.L_x_457:
[----:B------:R-:W-:Y:S01]  /*2a90*/  ISETP.GE.AND P4, PT, R223, R4, PT ;  /* 0x00000004df00720c */ /* 0x000fe20003f86270 */
[----:B0----5:R-:W-:Y:S01]  /*2aa0*/  IMAD.MOV.U32 R40, RZ, RZ, R86 ;  /* 0x000000ffff287224 */ /* 0x021fe200078e0056 */
[----:B------:R-:W-:Y:S01]  /*2ab0*/  BSSY B1, `(.L_x_459) ;  /* 0x0000029000017945 */ /* 0x000fe20003800000 */
[----:B------:R-:W-:Y:S01]  /*2ac0*/  IMAD.MOV.U32 R41, RZ, RZ, R87 ;  /* 0x000000ffff297224 */ /* 0x000fe200078e0057 */
[----:B------:R-:W-:Y:S01]  /*2ad0*/  CS2R R82, SRZ ;  /* 0x0000000000527805 */ /* 0x000fe2000001ff00 */
[----:B------:R-:W-:Y:S01]  /*2ae0*/  IMAD.MOV.U32 R42, RZ, RZ, R134 ;  /* 0x000000ffff2a7224 */ /* 0x000fe200078e0086 */
[----:B------:R-:W-:Y:S01]  /*2af0*/  PRMT R158, R158, 0x5410, R40 ;  /* 0x000054109e9e7816 */ /* 0x000fe20000000028 */
        /* <DEDUP_REMOVED lines=9> */
[----:B------:R-:W-:-:S02]  /*2b90*/  PRMT R206, R41, 0x7610, R206 ;  /* 0x0000761029ce7816 */ /* 0x000fc400000000ce */
[----:B------:R-:W-:Y:S02]  /*2ba0*/  CS2R R78, SRZ ;  /* 0x00000000004e7805 */ /* 0x000fe4000001ff00 */
[----:B------:R-:W-:Y:S02]  /*2bb0*/  PRMT R168, R168, 0x5410, R42 ;  /* 0x00005410a8a87816 */ /* 0x000fe4000000002a */
[----:B------:R-:W-:Y:S02]  /*2bc0*/  CS2R R84, SRZ ;  /* 0x0000000000547805 */ /* 0x000fe4000001ff00 */
[----:B------:R-:W-:Y:S01]  /*2bd0*/  PRMT R198, R43, 0x7610, R198 ;  /* 0x000076102bc67816 */ /* 0x000fe200000000c6 */
[----:B------:R-:W-:Y:S06]  /*2be0*/  @P4 BRA `(.L_x_460) ;  /* 0x0000000000544947 */ /* 0x000fec0003800000 */
[----:B------:R-:W-:Y:S01]  /*2bf0*/  IADD3 R41, P2, P5, R102, R92, R35 ;  /* 0x0000005c66297210 */ /* 0x000fe20007d5e023 */
[----:B------:R-:W-:Y:S01]  /*2c00*/  ULDC.64 UR4, c[0x0][0x3c8] ;  /* 0x0000f20000047ab9 */ /* 0x000fe20000000a00 */
[----:B------:R-:W-:Y:S02]  /*2c10*/  CS2R R82, SRZ ;  /* 0x0000000000527805 */ /* 0x000fe4000001ff00 */
[----:B------:R-:W-:Y:S02]  /*2c20*/  CS2R R84, SRZ ;  /* 0x0000000000547805 */ /* 0x000fe4000001ff00 */
[----:B------:R-:W-:Y:S01]  /*2c30*/  IADD3.X R42, R28, R3, R38, P2, P5 ;  /* 0x000000031c2a7210 */ /* 0x000fe200017ea426 */
[----:B------:R-:W-:Y:S01]  /*2c40*/  ULDC.64 UR6, c[0x0][0x208] ;  /* 0x0000820000067ab9 */ /* 0x000fe20000000a00 */
[----:B------:R-:W-:-:S04]  /*2c50*/  IADD3 R43, P2, P5, R108, R90, R30 ;  /* 0x0000005a6c2b7210 */ /* 0x000fc80007d5e01e */
[----:B------:R-:W-:Y:S02]  /*2c60*/  IADD3.X R44, R26, R0, R32, P2, P5 ;  /* 0x000000001a2c7210 */ /* 0x000fe400017ea420 */
[----:B------:R-:W-:-:S04]  /*2c70*/  LEA R40, P2, R41, UR4, 0x1 ;  /* 0x0000000429287c11 */ /* 0x000fc8000f8408ff */
[----:B------:R-:W-:Y:S01]  /*2c80*/  LEA.HI.X R41, R41, UR5, R42, 0x1, P2 ;  /* 0x0000000529297c11 */ /* 0x000fe200090f0c2a */
[----:B------:R-:W-:Y:S02]  /*2c90*/  ULDC.64 UR4, c[0x0][0x3e0] ;  /* 0x0000f80000047ab9 */ /* 0x000fe40000000a00 */
        /* <DEDUP_REMOVED lines=10> */
.L_x_460:
[----:B------:R-:W-:Y:S05]  /*2d40*/  BSYNC B1 ;  /* 0x0000000000017941 */ /* 0x000fea0003800000 */
.L_x_459:
        /* <DEDUP_REMOVED lines=20> */
[----:B------:R-:W-:Y:S02]  /*2e90*/  PRMT R209, R43, 0x7610, R209 ;  /* 0x000076102bd17816 */ /* 0x000fe400000000d1 */
[----:B------:R-:W-:Y:S02]  /*2ea0*/  CS2R R70, SRZ ;  /* 0x0000000000467805 */ /* 0x000fe4000001ff00 */
[----:B------:R-:W-:-:S02]  /*2eb0*/  CS2R R74, SRZ ;  /* 0x00000000004a7805 */ /* 0x000fc4000001ff00 */
[----:B------:R-:W-:Y:S01]  /*2ec0*/  P2R R89, PR, RZ, 0x4 ;  /* 0x00000004ff597803 */ /* 0x000fe20000000000 */
        /* <DEDUP_REMOVED lines=22> */
.L_x_462:
[----:B------:R-:W-:Y:S05]  /*3030*/  BSYNC B1 ;  /* 0x0000000000017941 */ /* 0x000fea0003800000 */
.L_x_461:
        /* <DEDUP_REMOVED lines=14> */
[----:B------:R-:W-:-:S02]  /*3120*/  MOV R40, R70 ;  /* 0x0000004600287202 */ /* 0x000fc40000000f00 */
[----:B------:R-:W-:Y:S02]  /*3130*/  CS2R R62, SRZ ;  /* 0x00000000003e7805 */ /* 0x000fe4000001ff00 */
[----:B------:R-:W-:Y:S02]  /*3140*/  PRMT R158, R41, 0x7610, R158 ;  /* 0x00007610299e7816 */ /* 0x000fe4000000009e */
[----:B------:R-:W-:Y:S02]  /*3150*/  CS2R R66, SRZ ;  /* 0x0000000000427805 */ /* 0x000fe4000001ff00 */
[----:B------:R-:W-:Y:S02]  /*3160*/  PRMT R165, R40, 0x7610, R165 ;  /* 0x0000761028a57816 */ /* 0x000fe400000000a5 */
[----:B------:R-:W-:Y:S02]  /*3170*/  PRMT R173, R42, 0x7610, R173 ;  /* 0x000076102aad7816 */ /* 0x000fe400000000ad */
[----:B------:R-:W-:-:S02]  /*3180*/  PRMT R172, R43, 0x7610, R172 ;  /* 0x000076102bac7816 */ /* 0x000fc400000000ac */
[----:B------:R-:W-:Y:S01]  /*3190*/  P2R R81, PR, RZ, 0x4 ;  /* 0x00000004ff517803 */ /* 0x000fe20000000000 */
[----:B------:R-:W-:Y:S06]  /*31a0*/  @P2 BRA `(.L_x_464) ;  /* 0x00000000007c2947 */ /* 0x000fec0003800000 */
[----:B------:R-:W0:Y:S01]  /*31b0*/  LDC.64 R40, c[0x0][0x3d8] ;  /* 0x0000f600ff287b82 */ /* 0x000e220000000a00 */
[----:B------:R-:W-:Y:S01]  /*31c0*/  IMAD.MOV.U32 R42, RZ, RZ, R92 ;  /* 0x000000ffff2a7224 */ /* 0x000fe200078e005c */
[----:B------:R-:W-:Y:S01]  /*31d0*/  ULDC.64 UR4, c[0x0][0x3c8] ;  /* 0x0000f20000047ab9 */ /* 0x000fe20000000a00 */
[----:B------:R-:W-:Y:S01]  /*31e0*/  IMAD.MOV.U32 R43, RZ, RZ, R3 ;  /* 0x000000ffff2b7224 */ /* 0x000fe200078e0003 */
[----:B------:R-:W-:Y:S02]  /*31f0*/  CS2R R64, SRZ ;  /* 0x0000000000407805 */ /* 0x000fe4000001ff00 */
[----:B------:R-:W-:Y:S01]  /*3200*/  CS2R R66, SRZ ;  /* 0x0000000000427805 */ /* 0x000fe2000001ff00 */
[----:B------:R-:W-:Y:S01]  /*3210*/  ULDC.64 UR6, c[0x0][0x208] ;  /* 0x0000820000067ab9 */ /* 0x000fe20000000a00 */
[----:B0-----:R-:W-:-:S04]  /*3220*/  IMAD.WIDE.U32 R42, R40, 0x60, R42 ;  /* 0x00000060282a7825 */ /* 0x001fc800078e002a */
[----:B------:R-:W-:Y:S01]  /*3230*/  IMAD R41, R41, 0x60, RZ ;  /* 0x0000006029297824 */ /* 0x000fe200078e02ff */
[----:B------:R-:W-:Y:S01]  /*3240*/  IADD3 R45, P2, R102, R42, RZ ;  /* 0x0000002a662d7210 */ /* 0x000fe20007f5e0ff */
[----:B------:R-:W-:-:S03]  /*3250*/  IMAD.MOV.U32 R42, RZ, RZ, R90 ;  /* 0x000000ffff2a7224 */ /* 0x000fc600078e005a */
[----:B------:R-:W-:Y:S01]  /*3260*/  IADD3.X R46, R28, R43, R41, P2, !PT ;  /* 0x0000002b1c2e7210 */ /* 0x000fe200017fe429 */
[----:B------:R-:W-:Y:S01]  /*3270*/  IMAD.MOV.U32 R43, RZ, RZ, R0 ;  /* 0x000000ffff2b7224 */ /* 0x000fe200078e0000 */
[----:B------:R-:W0:Y:S02]  /*3280*/  LDC.64 R40, c[0x0][0x3e8] ;  /* 0x0000fa00ff287b82 */ /* 0x000e240000000a00 */
[----:B0-----:R-:W-:-:S04]  /*3290*/  IMAD.WIDE.U32 R42, R40, 0x60, R42 ;  /* 0x00000060282a7825 */ /* 0x001fc800078e002a */
[----:B------:R-:W-:Y:S01]  /*32a0*/  IMAD R41, R41, 0x60, RZ ;  /* 0x0000006029297824 */ /* 0x000fe200078e02ff */
[----:B------:R-:W-:-:S04]  /*32b0*/  IADD3 R44, P2, R108, R42, RZ ;  /* 0x0000002a6c2c7210 */ /* 0x000fc80007f5e0ff */
[----:B------:R-:W-:Y:S02]  /*32c0*/  IADD3.X R43, R26, R43, R41, P2, !PT ;  /* 0x0000002b1a2b7210 */ /* 0x000fe400017fe429 */
        /* <DEDUP_REMOVED lines=13> */
.L_x_464:
[----:B------:R-:W-:Y:S05]  /*33a0*/  BSYNC B1 ;  /* 0x0000000000017941 */ /* 0x000fea0003800000 */
.L_x_463:
        /* <DEDUP_REMOVED lines=23> */
[----:B------:R-:W-:Y:S02]  /*3520*/  CS2R R48, SRZ ;  /* 0x0000000000307805 */ /* 0x000fe4000001ff00 */
[----:B------:R-:W-:Y:S02]  /*3530*/  CS2R R46, SRZ ;  /* 0x00000000002e7805 */ /* 0x000fe4000001ff00 */
[----:B------:R-:W-:Y:S02]  /*3540*/  CS2R R50, SRZ ;  /* 0x0000000000327805 */ /* 0x000fe4000001ff00 */
        /* <DEDUP_REMOVED lines=23> */
.L_x_466:
[----:B------:R-:W-:Y:S05]  /*36c0*/  BSYNC B1 ;  /* 0x0000000000017941 */ /* 0x000fea0003800000 */
.L_x_465:
[----:B------:R-:W-:Y:S01]  /*36d0*/  ISETP.GE.AND P5, PT, R226, R4, PT ;  /* 0x00000004e200720c */ /* 0x000fe20003fa6270 */
[----:B------:R-:W-:-:S12]  /*36e0*/  BSSY B1, `(.L_x_467) ;  /* 0x000001f000017945 */ /* 0x000fd80003800000 */
[----:B------:R-:W-:Y:S05]  /*36f0*/  @P5 BRA `(.L_x_468) ;  /* 0x0000000000745947 */ /* 0x000fea0003800000 */
[----:B0-----:R-:W0:Y:S01]  /*3700*/  LDC.64 R40, c[0x0][0x3d8] ;  /* 0x0000f600ff287b82 */ /* 0x001e220000000a00 */
        /* <DEDUP_REMOVED lines=8> */
[----:B------:R-:W-:-:S04]  /*3790*/  IADD3 R3, P2, R102, R92, RZ ;  /* 0x0000005c66037210 */ /* 0x000fc80007f5e0ff */
[----:B------:R-:W-:Y:S02]  /*37a0*/  IADD3.X R92, R28, R93, R41, P2, !PT ;  /* 0x0000005d1c5c7210 */ /* 0x000fe400017fe429 */
        /* <DEDUP_REMOVED lines=18> */
.L_x_468:
[----:B------:R-:W-:Y:S05]  /*38d0*/  BSYNC B1 ;  /* 0x0000000000017941 */ /* 0x000fea0003800000 */
.L_x_467:
[----:B------:R-:W-:Y:S01]  /*38e0*/  ULOP3.LUT UR4, UR60, 0x1, URZ, 0xfc, !UPT ;  /* 0x000000013c047892 */ /* 0x000fe2000f8efc3f */
[----:B-----5:R-:W-:Y:S02]  /*38f0*/  IMAD.MOV.U32 R0, RZ, RZ, R52 ;  /* 0x000000ffff007224 */ /* 0x020fe400078e0034 */
[----:B------:R-:W-:Y:S01]  /*3900*/  IMAD.MOV.U32 R3, RZ, RZ, R53 ;  /* 0x000000ffff037224 */ /* 0x000fe200078e0035 */
[----:B------:R-:W-:Y:S01]  /*3910*/  UISETP.NE.AND UP0, UPT, UR4, 0x3, UPT ;  /* 0x000000030400788c */ /* 0x000fe2000bf05270 */
[----:B01----:R-:W-:Y:S01]  /*3920*/  IMAD.MOV.U32 R40, RZ, RZ, R56 ;  /* 0x000000ffff287224 */ /* 0x003fe200078e0038 */
        /* <DEDUP_REMOVED lines=8> */
[----:B------:R-:W-:Y:S01]  /*39b0*/  PLOP3.LUT P2, PT, PT, PT, UP0, 0x80, 0x0 ;  /* 0x000000000000781c */ /* 0x000fe20003f4f008 */
        /* <DEDUP_REMOVED lines=18> */
[----:B------:R-:W-:Y:S02]  /*3ae0*/  PRMT R180, R41, 0x7610, R180 ;  /* 0x0000761029b47816 */ /* 0x000fe400000000b4 */
[----:B------:R-:W-:Y:S02]  /*3af0*/  PRMT R194, R3, 0x7610, R194 ;  /* 0x0000761003c27816 */ /* 0x000fe400000000c2 */
[----:B------:R-:W-:Y:S01]  /*3b00*/  PRMT R196, R0, 0x7610, R196 ;  /* 0x0000761000c47816 */ /* 0x000fe200000000c4 */
[----:B------:R-:W-:Y:S06]  /*3b10*/  @!P2 BRA `(.L_x_469) ;  /* 0x000000000004a947 */ /* 0x000fec0003800000 */
[----:B------:R-:W-:Y:S01]  /*3b20*/  BPT.TRAP 0x1 ;  /* 0x000000040000795c */ /* 0x000fe20000300000 */
.L_x_469:
[----:B------:R-:W-:Y:S01]  /*3b30*/  IMAD R3, R220, 0x8, R2 ;  /* 0x00000008dc037824 */ /* 0x000fe200078e0202 */
[----:B------:R-:W-:Y:S01]  /*3b40*/  SHF.L.U32 R0, R229, 0x1f, RZ ;  /* 0x0000001fe5007819 */ /* 0x000fe200000006ff */
[----:B------:R-:W-:Y:S03]  /*3b50*/  BSSY B1, `(.L_x_470) ;  /* 0x0000003000017945 */ /* 0x000fe60003800000 */
[----:B------:R-:W0:Y:S02]  /*3b60*/  SYNCS.PHASECHK.TRANS64.TRYWAIT P6, [R3+URZ+0x34890], R0 ;  /* 0x03489000030075a7 */ /* 0x000e2400080c017f */
[----:B0-----:R-:W-:Y:S05]  /*3b70*/  @!P6 BRA `(.L_x_471) ;  /* 0x0000021800f0e947 */ /* 0x001fea0003800000 */
.L_x_765:
[----:B------:R-:W-:Y:S05]  /*3b80*/  BSYNC B1 ;  /* 0x0000000000017941 */ /* 0x000fea0003800000 */
.L_x_470:
[----:B------:R-:W-:Y:S04]  /*3b90*/  BSSY B1, `(.L_x_472) ;  /* 0x000007a000017945 */ /* 0x000fe80003800000 */
[----:B------:R-:W-:Y:S05]  /*3ba0*/  @P3 BRA `(.L_x_473) ;  /* 0x0000000400e03947 */ /* 0x000fea0003800000 */
[----:B------:R-:W-:Y:S01]  /*3bb0*/  IADD3 R188, P3, R118, R132, RZ ;  /* 0x0000008476bc7210 */ /* 0x000fe20007f7e0ff */
[----:B------:R-:W-:Y:S04]  /*3bc0*/  BSSY B2, `(.L_x_474) ;  /* 0x000003c000027945 */ /* 0x000fe80003800000 */
[----:B------:R-:W-:Y:S01]  /*3bd0*/  IMAD.X R189, R88, 0x1, R124, P3 ;  /* 0x0000000158bd7824 */ /* 0x000fe200018e067c */
[----:B------:R-:W-:Y:S07]  /*3be0*/  @P0 BRA `(.L_x_475) ;  /* 0x0000000000e40947 */ /* 0x000fee0003800000 */
[----:B------:R1:W2:Y:S01]  /*3bf0*/  LDS.128 R40, [R5+0x1e400] ;  /* 0x01e4000005287984 */ /* 0x0002a20000000c00 */
[----:B------:R-:W-:Y:S01]  /*3c00*/  IADD3 R91, P3, R188, R98, RZ ;  /* 0x00000062bc5b7210 */ /* 0x000fe20007f7e0ff */
[----:B------:R-:W-:Y:S04]  /*3c10*/  BSSY B3, `(.L_x_476) ;  /* 0x0000031000037945 */ /* 0x000fe80003800000 */
[----:B------:R-:W-:Y:S01]  /*3c20*/  IMAD.X R190, R189, 0x1, R15, P3 ;  /* 0x00000001bdbe7824 */ /* 0x000fe200018e060f */
[----:B------:R-:W-:-:S13]  /*3c30*/  ISETP.GE.AND P3, PT, R18, R80, PT ;  /* 0x000000501200720c */ /* 0x000fda0003f66270 */
[----:B-1----:R-:W-:Y:S05]  /*3c40*/  @P3 BRA `(.L_x_477) ;  /* 0x0000000000b43947 */ /* 0x002fea0003800000 */
[----:B------:R-:W-:Y:S02]  /*3c50*/  SHF.R.U64 R152, R152, 0x10, R153 ;  /* 0x0000001098987819 */ /* 0x000fe40000001299 */
[--C-:B------:R-:W-:Y:S01]  /*3c60*/  SHF.R.U64 R90, R134, 0x10, R135.reuse ;  /* 0x00000010865a7819 */ /* 0x100fe20000001287 */
[C---:B--2---:R-:W-:Y:S01]  /*3c70*/  IMAD.U32 R134, R41.reuse, 0x10000, RZ ;  /* 0x0001000029867824 */ /* 0x044fe200078e00ff */
[----:B------:R-:W-:Y:S02]  /*3c80*/  PRMT R152, R168, 0x5432, R152 ;  /* 0x00005432a8987816 */ /* 0x000fe40000000098 */
[----:B------:R-:W-:Y:S02]  /*3c90*/  PRMT R90, R166, 0x5432, R90 ;  /* 0x00005432a65a7816 */ /* 0x000fe4000000005a */
[----:B------:R-:W-:Y:S02]  /*3ca0*/  LOP3.LUT R192, R41, 0xffff0000, RZ, 0xc0, !PT ;  /* 0xffff000029c07812 */ /* 0x000fe400078ec0ff */
[C---:B------:R-:W-:Y:S01]  /*3cb0*/  LOP3.LUT R193, R152.reuse, 0xffff0000, RZ, 0xc0, !PT ;  /* 0xffff000098c17812 */ /* 0x040fe200078ec0ff */
[----:B------:R-:W-:Y:S01]  /*3cc0*/  IMAD.U32 R152, R152, 0x10000, RZ ;  /* 0x0001000098987824 */ /* 0x000fe200078e00ff */
[----:B------:R-:W-:-:S02]  /*3cd0*/  SHF.R.U32.HI R191, RZ, 0x10, R135 ;  /* 0x00000010ffbf7819 */ /* 0x000fc40000011687 */
[----:B------:R-:W-:Y:S01]  /*3ce0*/  LOP3.LUT R135, R90, 0xffff0000, RZ, 0xc0, !PT ;  /* 0xffff00005a877812 */ /* 0x000fe200078ec0ff */
[----:B------:R-:W-:Y:S01]  /*3cf0*/  FMUL.FTZ R41, R192, R193 ;  /* 0x000000c1c0297220 */ /* 0x000fe20000410000 */
[----:B------:R-:W-:Y:S01]  /*3d00*/  SHF.R.U32.HI R153, RZ, 0x10, R153 ;  /* 0x00000010ff997819 */ /* 0x000fe20000011699 */
[----:B------:R-:W-:Y:S02]  /*3d10*/  IMAD.U32 R90, R90, 0x10000, RZ ;  /* 0x000100005a5a7824 */ /* 0x000fe400078e00ff */
[-C--:B------:R-:W-:Y:S01]  /*3d20*/  FMUL.FTZ R192, R192, R135.reuse ;  /* 0x00000087c0c07220 */ /* 0x080fe20000410000 */
[----:B------:R-:W-:Y:S01]  /*3d30*/  FFMA.FTZ R135, R134, R135, -R41 ;  /* 0x0000008786877223 */ /* 0x000fe20000010829 */
[----:B------:R-:W-:Y:S01]  /*3d40*/  PRMT R153, R198, 0x5410, R153 ;  /* 0x00005410c6997816 */ /* 0x000fe20000000099 */
[----:B------:R-:W-:Y:S01]  /*3d50*/  IMAD.U32 R198, R43, 0x10000, RZ ;  /* 0x000100002bc67824 */ /* 0x000fe200078e00ff */
[----:B------:R-:W-:Y:S01]  /*3d60*/  PRMT R41, R195, 0x5410, R191 ;  /* 0x00005410c3297816 */ /* 0x000fe200000000bf */
[----:B------:R-:W-:Y:S01]  /*3d70*/  FFMA.FTZ R134, R134, R193, R192 ;  /* 0x000000c186867223 */ /* 0x000fe200000100c0 */
[----:B------:R-:W-:Y:S01]  /*3d80*/  LOP3.LUT R192, R42, 0xffff0000, RZ, 0xc0, !PT ;  /* 0xffff00002ac07812 */ /* 0x000fe200078ec0ff */
[C---:B------:R-:W-:Y:S01]  /*3d90*/  IMAD.U32 R191, R153.reuse, 0x10000, RZ ;  /* 0x0001000099bf7824 */ /* 0x040fe200078e00ff */
[----:B------:R-:W-:Y:S01]  /*3da0*/  LOP3.LUT R153, R153, 0xffff0000, RZ, 0xc0, !PT ;  /* 0xffff000099997812 */ /* 0x000fe200078ec0ff */
[C---:B------:R-:W-:Y:S01]  /*3db0*/  IMAD.U32 R193, R41.reuse, 0x10000, RZ ;  /* 0x0001000029c17824 */ /* 0x040fe200078e00ff */
[----:B------:R-:W-:Y:S01]  /*3dc0*/  LOP3.LUT R41, R41, 0xffff0000, RZ, 0xc0, !PT ;  /* 0xffff000029297812 */ /* 0x000fe200078ec0ff */
[----:B------:R-:W-:Y:S01]  /*3dd0*/  FMUL.FTZ R195, R192, R191 ;  /* 0x000000bfc0c37220 */ /* 0x000fe20000410000 */
[----:B------:R-:W-:-:S02]  /*3de0*/  IMAD.U32 R42, R42, 0x10000, RZ ;  /* 0x000100002a2a7824 */ /* 0x000fc400078e00ff */
[----:B------:R-:W-:Y:S01]  /*3df0*/  FMUL.FTZ R192, R192, R193 ;  /* 0x000000c1c0c07220 */ /* 0x000fe20000410000 */
[----:B------:R-:W-:Y:S01]  /*3e00*/  F2FP.BF16.F32.PACK_AB R134, R134, R135 ;  /* 0x000000878686723e */ /* 0x000fe200000010ff */
[C---:B------:R-:W-:Y:S02]  /*3e10*/  FFMA.FTZ R195, R42.reuse, R193, -R195 ;  /* 0x000000c12ac37223 */ /* 0x040fe400000108c3 */
[----:B------:R-:W-:Y:S01]  /*3e20*/  FFMA.FTZ R192, R42, R191, R192 ;  /* 0x000000bf2ac07223 */ /* 0x000fe200000100c0 */
[----:B------:R-:W-:-:S05]  /*3e30*/  LOP3.LUT R42, R43, 0xffff0000, RZ, 0xc0, !PT ;  /* 0xffff00002b2a7812 */ /* 0x000fca00078ec0ff */
[C---:B------:R-:W-:Y:S01]  /*3e40*/  FMUL.FTZ R43, R42.reuse, R153 ;  /* 0x000000992a2b7220 */ /* 0x040fe20000410000 */
[----:B------:R-:W-:-:S03]  /*3e50*/  FMUL.FTZ R42, R42, R41 ;  /* 0x000000292a2a7220 */ /* 0x000fc60000410000 */
[----:B------:R-:W-:Y:S01]  /*3e60*/  FFMA.FTZ R43, R198, R41, -R43 ;  /* 0x00000029c62b7223 */ /* 0x000fe2000001082b */
[----:B------:R-:W-:Y:S01]  /*3e70*/  LOP3.LUT R41, R40, 0xffff0000, RZ, 0xc0, !PT ;  /* 0xffff000028297812 */ /* 0x000fe200078ec0ff */
[----:B------:R-:W-:Y:S01]  /*3e80*/  FFMA.FTZ R42, R198, R153, R42 ;  /* 0x00000099c62a7223 */ /* 0x000fe2000001002a */
[----:B------:R-:W-:-:S03]  /*3e90*/  IMAD.U32 R153, R40, 0x10000, RZ ;  /* 0x0001000028997824 */ /* 0x000fc600078e00ff */
[C---:B------:R-:W-:Y:S01]  /*3ea0*/  FMUL.FTZ R40, R41.reuse, R152 ;  /* 0x0000009829287220 */ /* 0x040fe20000410000 */
[-C--:B------:R-:W-:Y:S01]  /*3eb0*/  FMUL.FTZ R41, R41, R90.reuse ;  /* 0x0000005a29297220 */ /* 0x080fe20000410000 */
[----:B------:R-:W-:Y:S02]  /*3ec0*/  F2FP.BF16.F32.PACK_AB R43, R42, R43 ;  /* 0x0000002b2a2b723e */ /* 0x000fe400000010ff */
[C---:B------:R-:W-:Y:S01]  /*3ed0*/  FFMA.FTZ R40, R153.reuse, R90, -R40 ;  /* 0x0000005a99287223 */ /* 0x040fe20000010828 */
[----:B------:R-:W-:Y:S01]  /*3ee0*/  FFMA.FTZ R41, R153, R152, R41 ;  /* 0x0000009899297223 */ /* 0x000fe20000010029 */
[----:B------:R-:W-:-:S04]  /*3ef0*/  F2FP.BF16.F32.PACK_AB R42, R192, R195 ;  /* 0x000000c3c02a723e */ /* 0x000fc800000010ff */
[----:B------:R-:W-:Y:S01]  /*3f00*/  F2FP.BF16.F32.PACK_AB R40, R41, R40 ;  /* 0x000000282928723e */ /* 0x000fe200000010ff */
[----:B------:R-:W-:-:S07]  /*3f10*/  IMAD.MOV.U32 R41, RZ, RZ, R134 ;  /* 0x000000ffff297224 */ /* 0x000fce00078e0086 */
.L_x_477:
[----:B------:R-:W-:Y:S05]  /*3f20*/  BSYNC B3 ;  /* 0x0000000000037941 */ /* 0x000fea0003800000 */
.L_x_476:
[----:B------:R-:W-:Y:S01]  /*3f30*/  ULDC.64 UR4, c[0x0][0x2d8] ;  /* 0x0000b60000047ab9 */ /* 0x000fe20000000a00 */
[----:B------:R-:W-:Y:S01]  /*3f40*/  ULDC.64 UR6, c[0x0][0x208] ;  /* 0x0000820000067ab9 */ /* 0x000fe20000000a00 */
[----:B------:R-:W-:-:S04]  /*3f50*/  LEA R90, P3, R91, UR4, 0x1 ;  /* 0x000000045b5a7c11 */ /* 0x000fc8000f8608ff */
[----:B------:R-:W-:-:S05]  /*3f60*/  LEA.HI.X R91, R91, UR5, R190, 0x1, P3 ;  /* 0x000000055b5b7c11 */ /* 0x000fca00098f0cbe */
[----:B--2---:R1:W-:Y:S04]  /*3f70*/  STG.E.128 desc[UR6][R90.64], R40 ;  /* 0x000000285a007986 */ /* 0x0043e8000c101d06 */
.L_x_475:
[----:B------:R-:W-:Y:S05]  /*3f80*/  BSYNC B2 ;  /* 0x0000000000027941 */ /* 0x000fea0003800000 */
.L_x_474:
[----:B------:R-:W-:Y:S05]  /*3f90*/  @P1 BRA `(.L_x_473) ;  /* 0x0000000000e41947 */ /* 0x000fea0003800000 */
[----:B-1----:R1:W2:Y:S01]  /*3fa0*/  LDS.128 R40, [R5+0x23c00] ;  /* 0x023c000005287984 */ /* 0x0022a20000000c00 */
[----:B------:R-:W-:Y:S01]  /*3fb0*/  IADD3 R188, P3, R188, R13, RZ ;  /* 0x0000000dbcbc7210 */ /* 0x000fe20007f7e0ff */
[----:B------:R-:W-:Y:S04]  /*3fc0*/  BSSY B2, `(.L_x_478) ;  /* 0x0000031000027945 */ /* 0x000fe80003800000 */
[----:B------:R-:W-:Y:S01]  /*3fd0*/  IMAD.X R189, R189, 0x1, R8, P3 ;  /* 0x00000001bdbd7824 */ /* 0x000fe200018e0608 */
[----:B------:R-:W-:-:S13]  /*3fe0*/  ISETP.GE.AND P3, PT, R221, R80, PT ;  /* 0x00000050dd00720c */ /* 0x000fda0003f66270 */
[----:B-1----:R-:W-:Y:S05]  /*3ff0*/  @P3 BRA `(.L_x_479) ;  /* 0x0000000000b43947 */ /* 0x002fea0003800000 */
[----:B------:R-:W-:Y:S01]  /*4000*/  SHF.R.U64 R94, R94, 0x10, R95 ;  /* 0x000000105e5e7819 */ /* 0x000fe2000000125f */
[C---:B--2---:R-:W-:Y:S01]  /*4010*/  IMAD.U32 R91, R43.reuse, 0x10000, RZ ;  /* 0x000100002b5b7824 */ /* 0x044fe200078e00ff */
[--C-:B------:R-:W-:Y:S02]  /*4020*/  SHF.R.U64 R90, R86, 0x10, R87.reuse ;  /* 0x00000010565a7819 */ /* 0x100fe40000001257 */
[----:B------:R-:W-:Y:S02]  /*4030*/  LOP3.LUT R86, R43, 0xffff0000, RZ, 0xc0, !PT ;  /* 0xffff00002b567812 */ /* 0x000fe400078ec0ff */
[----:B------:R-:W-:Y:S02]  /*4040*/  PRMT R43, R167, 0x5432, R94 ;  /* 0x00005432a72b7816 */ /* 0x000fe4000000005e */
[----:B------:R-:W-:Y:S01]  /*4050*/  SHF.R.U32.HI R134, RZ, 0x10, R87 ;  /* 0x00000010ff867819 */ /* 0x000fe20000011657 */
[----:B------:R-:W-:Y:S01]  /*4060*/  IMAD.U32 R87, R42, 0x10000, RZ ;  /* 0x000100002a577824 */ /* 0x000fe200078e00ff */
[----:B------:R-:W-:-:S02]  /*4070*/  PRMT R90, R158, 0x5432, R90 ;  /* 0x000054329e5a7816 */ /* 0x000fc4000000005a */
[----:B------:R-:W-:Y:S02]  /*4080*/  SHF.R.U32.HI R135, RZ, 0x10, R95 ;  /* 0x00000010ff877819 */ /* 0x000fe4000001165f */
[C---:B------:R-:W-:Y:S01]  /*4090*/  LOP3.LUT R191, R41.reuse, 0xffff0000, RZ, 0xc0, !PT ;  /* 0xffff000029bf7812 */ /* 0x040fe200078ec0ff */
[----:B------:R-:W-:Y:S01]  /*40a0*/  IMAD.U32 R41, R41, 0x10000, RZ ;  /* 0x0001000029297824 */ /* 0x000fe200078e00ff */
[C---:B------:R-:W-:Y:S01]  /*40b0*/  LOP3.LUT R94, R43.reuse, 0xffff0000, RZ, 0xc0, !PT ;  /* 0xffff00002b5e7812 */ /* 0x040fe200078ec0ff */
[----:B------:R-:W-:Y:S01]  /*40c0*/  IMAD.U32 R43, R43, 0x10000, RZ ;  /* 0x000100002b2b7824 */ /* 0x000fe200078e00ff */
[----:B------:R-:W-:Y:S02]  /*40d0*/  PRMT R95, R165, 0x5432, R134 ;  /* 0x00005432a55f7816 */ /* 0x000fe40000000086 */
[----:B------:R-:W-:Y:S01]  /*40e0*/  LOP3.LUT R134, R90, 0xffff0000, RZ, 0xc0, !PT ;  /* 0xffff00005a867812 */ /* 0x000fe200078ec0ff */
[C---:B------:R-:W-:Y:S01]  /*40f0*/  FMUL.FTZ R152, R191.reuse, R94 ;  /* 0x0000005ebf987220 */ /* 0x040fe20000410000 */
[----:B------:R-:W-:Y:S01]  /*4100*/  PRMT R135, R206, 0x5410, R135 ;  /* 0x00005410ce877816 */ /* 0x000fe20000000087 */
[----:B------:R-:W-:Y:S01]  /*4110*/  IMAD.U32 R90, R90, 0x10000, RZ ;  /* 0x000100005a5a7824 */ /* 0x000fe200078e00ff */
[----:B------:R-:W-:Y:S01]  /*4120*/  LOP3.LUT R42, R42, 0xffff0000, RZ, 0xc0, !PT ;  /* 0xffff00002a2a7812 */ /* 0x000fe200078ec0ff */
[-C--:B------:R-:W-:Y:S01]  /*4130*/  FMUL.FTZ R191, R191, R134.reuse ;  /* 0x00000086bfbf7220 */ /* 0x080fe20000410000 */
[----:B------:R-:W-:Y:S01]  /*4140*/  FFMA.FTZ R152, R41, R134, -R152 ;  /* 0x0000008629987223 */ /* 0x000fe20000010898 */
[C---:B------:R-:W-:Y:S01]  /*4150*/  IMAD.U32 R153, R135.reuse, 0x10000, RZ ;  /* 0x0001000087997824 */ /* 0x040fe200078e00ff */
[----:B------:R-:W-:Y:S01]  /*4160*/  LOP3.LUT R135, R135, 0xffff0000, RZ, 0xc0, !PT ;  /* 0xffff000087877812 */ /* 0x000fe200078ec0ff */
[----:B------:R-:W-:-:S02]  /*4170*/  IMAD.U32 R134, R95, 0x10000, RZ ;  /* 0x000100005f867824 */ /* 0x000fc400078e00ff */
[----:B------:R-:W-:Y:S01]  /*4180*/  FFMA.FTZ R191, R41, R94, R191 ;  /* 0x0000005e29bf7223 */ /* 0x000fe200000100bf */
[-C--:B------:R-:W-:Y:S01]  /*4190*/  FMUL.FTZ R94, R42, R153.reuse ;  /* 0x000000992a5e7220 */ /* 0x080fe20000410000 */
[----:B------:R-:W-:Y:S02]  /*41a0*/  IMAD.U32 R41, R40, 0x10000, RZ ;  /* 0x0001000028297824 */ /* 0x000fe400078e00ff */
[-C--:B------:R-:W-:Y:S01]  /*41b0*/  FMUL.FTZ R42, R42, R134.reuse ;  /* 0x000000862a2a7220 */ /* 0x080fe20000410000 */
[----:B------:R-:W-:Y:S01]  /*41c0*/  LOP3.LUT R95, R95, 0xffff0000, RZ, 0xc0, !PT ;  /* 0xffff00005f5f7812 */ /* 0x000fe200078ec0ff */
[C---:B------:R-:W-:Y:S01]  /*41d0*/  FFMA.FTZ R94, R87.reuse, R134, -R94 ;  /* 0x00000086575e7223 */ /* 0x040fe2000001085e */
[----:B------:R-:W-:Y:S01]  /*41e0*/  LOP3.LUT R40, R40, 0xffff0000, RZ, 0xc0, !PT ;  /* 0xffff000028287812 */ /* 0x000fe200078ec0ff */
[----:B------:R-:W-:Y:S01]  /*41f0*/  FFMA.FTZ R87, R87, R153, R42 ;  /* 0x0000009957577223 */ /* 0x000fe2000001002a */
[C---:B------:R-:W-:Y:S01]  /*4200*/  FMUL.FTZ R42, R86.reuse, R135 ;  /* 0x00000087562a7220 */ /* 0x040fe20000410000 */
[----:B------:R-:W-:Y:S01]  /*4210*/  FMUL.FTZ R134, R86, R95 ;  /* 0x0000005f56867220 */ /* 0x000fe20000410000 */
[----:B------:R-:W-:Y:S01]  /*4220*/  F2FP.BF16.F32.PACK_AB R152, R191, R152 ;  /* 0x00000098bf98723e */ /* 0x000fe200000010ff */
[C---:B------:R-:W-:Y:S01]  /*4230*/  FMUL.FTZ R86, R40.reuse, R43 ;  /* 0x0000002b28567220 */ /* 0x040fe20000410000 */
[-C--:B------:R-:W-:Y:S01]  /*4240*/  FMUL.FTZ R40, R40, R90.reuse ;  /* 0x0000005a28287220 */ /* 0x080fe20000410000 */
[C---:B------:R-:W-:Y:S01]  /*4250*/  FFMA.FTZ R42, R91.reuse, R95, -R42 ;  /* 0x0000005f5b2a7223 */ /* 0x040fe2000001082a */
[----:B------:R-:W-:Y:S01]  /*4260*/  FFMA.FTZ R91, R91, R135, R134 ;  /* 0x000000875b5b7223 */ /* 0x000fe20000010086 */
[C---:B------:R-:W-:Y:S01]  /*4270*/  FFMA.FTZ R86, R41.reuse, R90, -R86 ;  /* 0x0000005a29567223 */ /* 0x040fe20000010856 */
[----:B------:R-:W-:-:S03]  /*4280*/  FFMA.FTZ R41, R41, R43, R40 ;  /* 0x0000002b29297223 */ /* 0x000fc60000010028 */
[----:B------:R-:W-:Y:S02]  /*4290*/  F2FP.BF16.F32.PACK_AB R43, R91, R42 ;  /* 0x0000002a5b2b723e */ /* 0x000fe400000010ff */
[----:B------:R-:W-:Y:S01]  /*42a0*/  F2FP.BF16.F32.PACK_AB R40, R41, R86 ;  /* 0x000000562928723e */ /* 0x000fe200000010ff */
[----:B------:R-:W-:Y:S01]  /*42b0*/  IMAD.MOV.U32 R41, RZ, RZ, R152 ;  /* 0x000000ffff297224 */ /* 0x000fe200078e0098 */
[----:B------:R-:W-:-:S07]  /*42c0*/  F2FP.BF16.F32.PACK_AB R42, R87, R94 ;  /* 0x0000005e572a723e */ /* 0x000fce00000010ff */
.L_x_479:
[----:B------:R-:W-:Y:S05]  /*42d0*/  BSYNC B2 ;  /* 0x0000000000027941 */ /* 0x000fea0003800000 */
.L_x_478:
[----:B------:R-:W-:Y:S01]  /*42e0*/  ULDC.64 UR4, c[0x0][0x2d8] ;  /* 0x0000b60000047ab9 */ /* 0x000fe20000000a00 */
[----:B------:R-:W-:Y:S01]  /*42f0*/  ULDC.64 UR6, c[0x0][0x208] ;  /* 0x0000820000067ab9 */ /* 0x000fe20000000a00 */
[----:B------:R-:W-:-:S04]  /*4300*/  LEA R86, P3, R188, UR4, 0x1 ;  /* 0x00000004bc567c11 */ /* 0x000fc8000f8608ff */
[----:B------:R-:W-:-:S05]  /*4310*/  LEA.HI.X R87, R188, UR5, R189, 0x1, P3 ;  /* 0x00000005bc577c11 */ /* 0x000fca00098f0cbd */
[----:B--2---:R2:W-:Y:S04]  /*4320*/  STG.E.128 desc[UR6][R86.64], R40 ;  /* 0x0000002856007986 */ /* 0x0045e8000c101d06 */
.L_x_473:
[----:B------:R-:W-:Y:S05]  /*4330*/  BSYNC B1 ;  /* 0x0000000000017941 */ /* 0x000fea0003800000 */
.L_x_472:
[----:B------:R-:W-:Y:S04]  /*4340*/  BSSY B1, `(.L_x_480) ;  /* 0x000007a000017945 */ /* 0x000fe80003800000 */
[----:B------:R-:W-:Y:S05]  /*4350*/  @P4 BRA `(.L_x_481) ;  /* 0x0000000400e04947 */ /* 0x000fea0003800000 */
[----:B--2---:R-:W-:Y:S01]  /*4360*/  IADD3 R86, P3, P4, R116, R132, R16 ;  /* 0x0000008474567210 */ /* 0x004fe20007c7e010 */
[----:B------:R-:W-:Y:S03]  /*4370*/  BSSY B2, `(.L_x_482) ;  /* 0x000003c000027945 */ /* 0x000fe60003800000 */
[----:B------:R-:W-:Y:S01]  /*4380*/  IADD3.X R87, R125, R88, R17, P3, P4 ;  /* 0x000000587d577210 */ /* 0x000fe20001fe8411 */
[----:B------:R-:W-:Y:S08]  /*4390*/  @P0 BRA `(.L_x_483) ;  /* 0x0000000000e40947 */ /* 0x000ff00003800000 */
[----:B-1----:R1:W2:Y:S01]  /*43a0*/  LDS.128 R40, [R5+0x1f400] ;  /* 0x01f4000005287984 */ /* 0x0022a20000000c00 */
[----:B------:R-:W-:Y:S01]  /*43b0*/  IADD3 R90, P3, R86, R98, RZ ;  /* 0x00000062565a7210 */ /* 0x000fe20007f7e0ff */
[----:B------:R-:W-:Y:S04]  /*43c0*/  BSSY B3, `(.L_x_484) ;  /* 0x0000031000037945 */ /* 0x000fe80003800000 */
[----:B------:R-:W-:Y:S01]  /*43d0*/  IMAD.X R91, R87, 0x1, R15, P3 ;  /* 0x00000001575b7824 */ /* 0x000fe200018e060f */
[----:B------:R-:W-:-:S13]  /*43e0*/  ISETP.GE.AND P3, PT, R18, R80, PT ;  /* 0x000000501200720c */ /* 0x000fda0003f66270 */
[----:B-1----:R-:W-:Y:S05]  /*43f0*/  @P3 BRA `(.L_x_485) ;  /* 0x0000000000b43947 */ /* 0x002fea0003800000 */
[----:B------:R-:W-:Y:S01]  /*4400*/  SHF.R.U64 R94, R84, 0x10, R85 ;  /* 0x00000010545e7819 */ /* 0x000fe20000001255 */
[----:B--2---:R-:W-:Y:S01]  /*4410*/  IMAD.U32 R134, R43, 0x10000, RZ ;  /* 0x000100002b867824 */ /* 0x004fe200078e00ff */
[----:B------:R-:W-:Y:S02]  /*4420*/  SHF.R.U64 R95, R82, 0x10, R83 ;  /* 0x00000010525f7819 */ /* 0x000fe40000001253 */
[----:B------:R-:W-:Y:S02]  /*4430*/  SHF.R.U32.HI R85, RZ, 0x10, R85 ;  /* 0x00000010ff557819 */ /* 0x000fe40000011655 */
[----:B------:R-:W-:Y:S02]  /*4440*/  PRMT R94, R169, 0x5432, R94 ;  /* 0x00005432a95e7816 */ /* 0x000fe4000000005e */
[----:B------:R-:W-:Y:S01]  /*4450*/  SHF.R.U32.HI R135, RZ, 0x10, R83 ;  /* 0x00000010ff877819 */ /* 0x000fe20000011653 */
[----:B------:R-:W-:Y:S01]  /*4460*/  IMAD.U32 R83, R42, 0x10000, RZ ;  /* 0x000100002a537824 */ /* 0x000fe200078e00ff */
[----:B------:R-:W-:-:S02]  /*4470*/  PRMT R95, R207, 0x5410, R95 ;  /* 0x00005410cf5f7816 */ /* 0x000fc4000000005f */
[----:B------:R-:W-:Y:S02]  /*4480*/  PRMT R85, R209, 0x5410, R85 ;  /* 0x00005410d1557816 */ /* 0x000fe40000000055 */
[----:B------:R-:W-:Y:S02]  /*4490*/  LOP3.LUT R189, R41, 0xffff0000, RZ, 0xc0, !PT ;  /* 0xffff000029bd7812 */ /* 0x000fe400078ec0ff */
[C---:B------:R-:W-:Y:S01]  /*44a0*/  LOP3.LUT R152, R94.reuse, 0xffff0000, RZ, 0xc0, !PT ;  /* 0xffff00005e987812 */ /* 0x040fe200078ec0ff */
[----:B------:R-:W-:Y:S01]  /*44b0*/  IMAD.U32 R94, R94, 0x10000, RZ ;  /* 0x000100005e5e7824 */ /* 0x000fe200078e00ff */
[----:B------:R-:W-:Y:S01]  /*44c0*/  PRMT R84, R208, 0x5410, R135 ;  /* 0x00005410d0547816 */ /* 0x000fe20000000087 */
[----:B------:R-:W-:Y:S01]  /*44d0*/  IMAD.U32 R135, R85, 0x10000, RZ ;  /* 0x0001000055877824 */ /* 0x000fe200078e00ff */
[----:B------:R-:W-:Y:S01]  /*44e0*/  LOP3.LUT R188, R95, 0xffff0000, RZ, 0xc0, !PT ;  /* 0xffff00005fbc7812 */ /* 0x000fe200078ec0ff */
[----:B------:R-:W-:Y:S01]  /*44f0*/  FMUL.FTZ R190, R189, R152 ;  /* 0x00000098bdbe7220 */ /* 0x000fe20000410000 */
[----:B------:R-:W-:Y:S01]  /*4500*/  LOP3.LUT R42, R42, 0xffff0000, RZ, 0xc0, !PT ;  /* 0xffff00002a2a7812 */ /* 0x000fe200078ec0ff */
[----:B------:R-:W-:Y:S01]  /*4510*/  IMAD.U32 R153, R84, 0x10000, RZ ;  /* 0x0001000054997824 */ /* 0x000fe200078e00ff */
[----:B------:R-:W-:Y:S01]  /*4520*/  LOP3.LUT R82, R43, 0xffff0000, RZ, 0xc0, !PT ;  /* 0xffff00002b527812 */ /* 0x000fe200078ec0ff */
[----:B------:R-:W-:-:S02]  /*4530*/  IMAD.U32 R43, R41, 0x10000, RZ ;  /* 0x00010000292b7824 */ /* 0x000fc400078e00ff */
[-C--:B------:R-:W-:Y:S01]  /*4540*/  FMUL.FTZ R189, R189, R188.reuse ;  /* 0x000000bcbdbd7220 */ /* 0x080fe20000410000 */
[----:B------:R-:W-:Y:S02]  /*4550*/  IMAD.U32 R41, R40, 0x10000, RZ ;  /* 0x0001000028297824 */ /* 0x000fe400078e00ff */
[----:B------:R-:W-:Y:S01]  /*4560*/  FMUL.FTZ R192, R42, R135 ;  /* 0x000000872ac07220 */ /* 0x000fe20000410000 */
[----:B------:R-:W-:Y:S01]  /*4570*/  LOP3.LUT R40, R40, 0xffff0000, RZ, 0xc0, !PT ;  /* 0xffff000028287812 */ /* 0x000fe200078ec0ff */
[C---:B------:R-:W-:Y:S01]  /*4580*/  FFMA.FTZ R190, R43.reuse, R188, -R190 ;  /* 0x000000bc2bbe7223 */ /* 0x040fe200000108be */
[----:B------:R-:W-:Y:S01]  /*4590*/  FFMA.FTZ R189, R43, R152, R189 ;  /* 0x000000982bbd7223 */ /* 0x000fe200000100bd */
[-C--:B------:R-:W-:Y:S01]  /*45a0*/  FMUL.FTZ R42, R42, R153.reuse ;  /* 0x000000992a2a7220 */ /* 0x080fe20000410000 */
[----:B------:R-:W-:Y:S01]  /*45b0*/  LOP3.LUT R85, R85, 0xffff0000, RZ, 0xc0, !PT ;  /* 0xffff000055557812 */ /* 0x000fe200078ec0ff */
[----:B------:R-:W-:Y:S01]  /*45c0*/  IMAD.U32 R95, R95, 0x10000, RZ ;  /* 0x000100005f5f7824 */ /* 0x000fe200078e00ff */
[----:B------:R-:W-:Y:S01]  /*45d0*/  LOP3.LUT R43, R84, 0xffff0000, RZ, 0xc0, !PT ;  /* 0xffff0000542b7812 */ /* 0x000fe200078ec0ff */
[C---:B------:R-:W-:Y:S01]  /*45e0*/  FFMA.FTZ R192, R83.reuse, R153, -R192 ;  /* 0x0000009953c07223 */ /* 0x040fe200000108c0 */
[----:B------:R-:W-:Y:S01]  /*45f0*/  FFMA.FTZ R83, R83, R135, R42 ;  /* 0x0000008753537223 */ /* 0x000fe2000001002a */
[----:B------:R-:W-:Y:S01]  /*4600*/  FMUL.FTZ R135, R82, R85 ;  /* 0x0000005552877220 */ /* 0x000fe20000410000 */
[CC--:B------:R-:W-:Y:S01]  /*4610*/  FMUL.FTZ R42, R40.reuse, R94.reuse ;  /* 0x0000005e282a7220 */ /* 0x0c0fe20000410000 */
[----:B------:R-:W-:Y:S01]  /*4620*/  FMUL.FTZ R153, R40, R95 ;  /* 0x0000005f28997220 */ /* 0x000fe20000410000 */
[-C--:B------:R-:W-:Y:S01]  /*4630*/  FMUL.FTZ R82, R82, R43.reuse ;  /* 0x0000002b52527220 */ /* 0x080fe20000410000 */
[C---:B------:R-:W-:Y:S01]  /*4640*/  FFMA.FTZ R135, R134.reuse, R43, -R135 ;  /* 0x0000002b86877223 */ /* 0x040fe20000010887 */
[C---:B------:R-:W-:Y:S01]  /*4650*/  FFMA.FTZ R42, R41.reuse, R95, -R42 ;  /* 0x0000005f292a7223 */ /* 0x040fe2000001082a */
[----:B------:R-:W-:Y:S01]  /*4660*/  FFMA.FTZ R153, R41, R94, R153 ;  /* 0x0000005e29997223 */ /* 0x000fe20000010099 */
[----:B------:R-:W-:Y:S01]  /*4670*/  FFMA.FTZ R82, R134, R85, R82 ;  /* 0x0000005586527223 */ /* 0x000fe20000010052 */
[----:B------:R-:W-:-:S02]  /*4680*/  F2FP.BF16.F32.PACK_AB R192, R83, R192 ;  /* 0x000000c053c0723e */ /* 0x000fc400000010ff */
[----:B------:R-:W-:Y:S02]  /*4690*/  F2FP.BF16.F32.PACK_AB R41, R189, R190 ;  /* 0x000000bebd29723e */ /* 0x000fe400000010ff */
[----:B------:R-:W-:Y:S01]  /*46a0*/  F2FP.BF16.F32.PACK_AB R40, R153, R42 ;  /* 0x0000002a9928723e */ /* 0x000fe200000010ff */
[----:B------:R-:W-:Y:S01]  /*46b0*/  IMAD.MOV.U32 R42, RZ, RZ, R192 ;  /* 0x000000ffff2a7224 */ /* 0x000fe200078e00c0 */
[----:B------:R-:W-:-:S07]  /*46c0*/  F2FP.BF16.F32.PACK_AB R43, R82, R135 ;  /* 0x00000087522b723e */ /* 0x000fce00000010ff */
.L_x_485:
[----:B------:R-:W-:Y:S05]  /*46d0*/  BSYNC B3 ;  /* 0x0000000000037941 */ /* 0x000fea0003800000 */
.L_x_484:
[----:B------:R-:W-:Y:S01]  /*46e0*/  ULDC.64 UR4, c[0x0][0x2d8] ;  /* 0x0000b60000047ab9 */ /* 0x000fe20000000a00 */
[----:B------:R-:W-:Y:S01]  /*46f0*/  ULDC.64 UR6, c[0x0][0x208] ;  /* 0x0000820000067ab9 */ /* 0x000fe20000000a00 */
[----:B------:R-:W-:-:S04]  /*4700*/  LEA R82, P3, R90, UR4, 0x1 ;  /* 0x000000045a527c11 */ /* 0x000fc8000f8608ff */
[----:B------:R-:W-:-:S05]  /*4710*/  LEA.HI.X R83, R90, UR5, R91, 0x1, P3 ;  /* 0x000000055a537c11 */ /* 0x000fca00098f0c5b */
[----:B--2---:R2:W-:Y:S04]  /*4720*/  STG.E.128 desc[UR6][R82.64], R40 ;  /* 0x0000002852007986 */ /* 0x0045e8000c101d06 */
.L_x_483:
[----:B------:R-:W-:Y:S05]  /*4730*/  BSYNC B2 ;  /* 0x0000000000027941 */ /* 0x000fea0003800000 */
.L_x_482:
[----:B------:R-:W-:Y:S05]  /*4740*/  @P1 BRA `(.L_x_481) ;  /* 0x0000000000e41947 */ /* 0x000fea0003800000 */
[----:B-12---:R1:W2:Y:S01]  /*4750*/  LDS.128 R40, [R5+0x24c00] ;  /* 0x024c000005287984 */ /* 0x0062a20000000c00 */
[----:B------:R-:W-:Y:S01]  /*4760*/  IADD3 R86, P3, R86, R13, RZ ;  /* 0x0000000d56567210 */ /* 0x000fe20007f7e0ff */
[----:B------:R-:W-:Y:S04]  /*4770*/  BSSY B2, `(.L_x_486) ;  /* 0x0000031000027945 */ /* 0x000fe80003800000 */
[----:B------:R-:W-:Y:S01]  /*4780*/  IMAD.X R87, R87, 0x1, R8, P3 ;  /* 0x0000000157577824 */ /* 0x000fe200018e0608 */
[----:B------:R-:W-:-:S13]  /*4790*/  ISETP.GE.AND P3, PT, R221, R80, PT ;  /* 0x00000050dd00720c */ /* 0x000fda0003f66270 */
[----:B-1----:R-:W-:Y:S05]  /*47a0*/  @P3 BRA `(.L_x_487) ;  /* 0x0000000000b43947 */ /* 0x002fea0003800000 */
[----:B------:R-:W-:Y:S02]  /*47b0*/  SHF.R.U64 R78, R78, 0x10, R79 ;  /* 0x000000104e4e7819 */ /* 0x000fe4000000124f */
[----:B------:R-:W-:Y:S01]  /*47c0*/  SHF.R.U64 R82, R76, 0x10, R77 ;  /* 0x000000104c527819 */ /* 0x000fe2000000124d */
[----:B--2---:R-:W-:Y:S01]  /*47d0*/  IMAD.U32 R76, R42, 0x10000, RZ ;  /* 0x000100002a4c7824 */ /* 0x004fe200078e00ff */
[----:B------:R-:W-:Y:S02]  /*47e0*/  SHF.R.U32.HI R79, RZ, 0x10, R79 ;  /* 0x00000010ff4f7819 */ /* 0x000fe4000001164f */
[----:B------:R-:W-:Y:S02]  /*47f0*/  SHF.R.U32.HI R83, RZ, 0x10, R77 ;  /* 0x00000010ff537819 */ /* 0x000fe4000001164d */
[----:B------:R-:W-:Y:S02]  /*4800*/  PRMT R203, R203, 0x5410, R78 ;  /* 0x00005410cbcb7816 */ /* 0x000fe4000000004e */
[----:B------:R-:W-:-:S02]  /*4810*/  PRMT R205, R205, 0x5410, R82 ;  /* 0x00005410cdcd7816 */ /* 0x000fc40000000052 */
[----:B------:R-:W-:Y:S02]  /*4820*/  PRMT R202, R202, 0x5410, R79 ;  /* 0x00005410caca7816 */ /* 0x000fe4000000004f */
[----:B------:R-:W-:Y:S01]  /*4830*/  PRMT R204, R204, 0x5410, R83 ;  /* 0x00005410cccc7816 */ /* 0x000fe20000000053 */
[C---:B------:R-:W-:Y:S01]  /*4840*/  IMAD.U32 R83, R41.reuse, 0x10000, RZ ;  /* 0x0001000029537824 */ /* 0x040fe200078e00ff */
[----:B------:R-:W-:Y:S01]  /*4850*/  LOP3.LUT R79, R41, 0xffff0000, RZ, 0xc0, !PT ;  /* 0xffff0000294f7812 */ /* 0x000fe200078ec0ff */
[----:B------:R-:W-:Y:S01]  /*4860*/  IMAD.U32 R78, R202, 0x10000, RZ ;  /* 0x00010000ca4e7824 */ /* 0x000fe200078e00ff */
[----:B------:R-:W-:Y:S01]  /*4870*/  LOP3.LUT R90, R203, 0xffff0000, RZ, 0xc0, !PT ;  /* 0xffff0000cb5a7812 */ /* 0x000fe200078ec0ff */
[----:B------:R-:W-:Y:S01]  /*4880*/  IMAD.U32 R82, R204, 0x10000, RZ ;  /* 0x00010000cc527824 */ /* 0x000fe200078e00ff */
[----:B------:R-:W-:Y:S01]  /*4890*/  LOP3.LUT R84, R205, 0xffff0000, RZ, 0xc0, !PT ;  /* 0xffff0000cd547812 */ /* 0x000fe200078ec0ff */
[----:B------:R-:W-:Y:S01]  /*48a0*/  IMAD.U32 R41, R40, 0x10000, RZ ;  /* 0x0001000028297824 */ /* 0x000fe200078e00ff */
[----:B------:R-:W-:Y:S01]  /*48b0*/  LOP3.LUT R77, R42, 0xffff0000, RZ, 0xc0, !PT ;  /* 0xffff00002a4d7812 */ /* 0x000fe200078ec0ff */
[----:B------:R-:W-:Y:S01]  /*48c0*/  FMUL.FTZ R94, R79, R90 ;  /* 0x0000005a4f5e7220 */ /* 0x000fe20000410000 */
[----:B------:R-:W-:Y:S01]  /*48d0*/  LOP3.LUT R42, R43, 0xffff0000, RZ, 0xc0, !PT ;  /* 0xffff00002b2a7812 */ /* 0x000fe200078ec0ff */
[----:B------:R-:W-:Y:S01]  /*48e0*/  FMUL.FTZ R85, R79, R84 ;  /* 0x000000544f557220 */ /* 0x000fe20000410000 */
[----:B------:R-:W-:Y:S01]  /*48f0*/  LOP3.LUT R79, R40, 0xffff0000, RZ, 0xc0, !PT ;  /* 0xffff0000284f7812 */ /* 0x000fe200078ec0ff */
[----:B------:R-:W-:Y:S01]  /*4900*/  FMUL.FTZ R91, R77, R78 ;  /* 0x0000004e4d5b7220 */ /* 0x000fe20000410000 */
[----:B------:R-:W-:Y:S01]  /*4910*/  FFMA.FTZ R40, R83, R84, -R94 ;  /* 0x0000005453287223 */ /* 0x000fe2000001085e */
[----:B------:R-:W-:Y:S01]  /*4920*/  FMUL.FTZ R77, R77, R82 ;  /* 0x000000524d4d7220 */ /* 0x000fe20000410000 */
[----:B------:R-:W-:Y:S01]  /*4930*/  LOP3.LUT R202, R202, 0xffff0000, RZ, 0xc0, !PT ;  /* 0xffff0000caca7812 */ /* 0x000fe200078ec0ff */
[----:B------:R-:W-:Y:S01]  /*4940*/  FFMA.FTZ R83, R83, R90, R85 ;  /* 0x0000005a53537223 */ /* 0x000fe20000010055 */
[----:B------:R-:W-:Y:S01]  /*4950*/  LOP3.LUT R204, R204, 0xffff0000, RZ, 0xc0, !PT ;  /* 0xffff0000cccc7812 */ /* 0x000fe200078ec0ff */
[----:B------:R-:W-:-:S02]  /*4960*/  IMAD.U32 R90, R203, 0x10000, RZ ;  /* 0x00010000cb5a7824 */ /* 0x000fc400078e00ff */
[C---:B------:R-:W-:Y:S01]  /*4970*/  FFMA.FTZ R82, R76.reuse, R82, -R91 ;  /* 0x000000524c527223 */ /* 0x040fe2000001085b */
[----:B------:R-:W-:Y:S02]  /*4980*/  IMAD.U32 R84, R205, 0x10000, RZ ;  /* 0x00010000cd547824 */ /* 0x000fe400078e00ff */
[----:B------:R-:W-:Y:S01]  /*4990*/  FFMA.FTZ R77, R76, R78, R77 ;  /* 0x0000004e4c4d7223 */ /* 0x000fe2000001004d */
[C---:B------:R-:W-:Y:S01]  /*49a0*/  FMUL.FTZ R76, R42.reuse, R202 ;  /* 0x000000ca2a4c7220 */ /* 0x040fe20000410000 */
[----:B------:R-:W-:Y:S01]  /*49b0*/  FMUL.FTZ R85, R42, R204 ;  /* 0x000000cc2a557220 */ /* 0x000fe20000410000 */
[C---:B------:R-:W-:Y:S01]  /*49c0*/  FMUL.FTZ R42, R79.reuse, R90 ;  /* 0x0000005a4f2a7220 */ /* 0x040fe20000410000 */
[----:B------:R-:W-:Y:S01]  /*49d0*/  FMUL.FTZ R79, R79, R84 ;  /* 0x000000544f4f7220 */ /* 0x000fe20000410000 */
[----:B------:R-:W-:Y:S01]  /*49e0*/  IMAD.U32 R43, R43, 0x10000, RZ ;  /* 0x000100002b2b7824 */ /* 0x000fe200078e00ff */
[----:B------:R-:W-:Y:S01]  /*49f0*/  F2FP.BF16.F32.PACK_AB R82, R77, R82 ;  /* 0x000000524d52723e */ /* 0x000fe200000010ff */
[C---:B------:R-:W-:Y:S01]  /*4a00*/  FFMA.FTZ R42, R41.reuse, R84, -R42 ;  /* 0x00000054292a7223 */ /* 0x040fe2000001082a */
[----:B------:R-:W-:Y:S01]  /*4a10*/  FFMA.FTZ R79, R41, R90, R79 ;  /* 0x0000005a294f7223 */ /* 0x000fe2000001004f */
[C---:B------:R-:W-:Y:S01]  /*4a20*/  FFMA.FTZ R76, R43.reuse, R204, -R76 ;  /* 0x000000cc2b4c7223 */ /* 0x040fe2000001084c */
[----:B------:R-:W-:Y:S01]  /*4a30*/  FFMA.FTZ R85, R43, R202, R85 ;  /* 0x000000ca2b557223 */ /* 0x000fe20000010055 */
[----:B------:R-:W-:-:S02]  /*4a40*/  F2FP.BF16.F32.PACK_AB R41, R83, R40 ;  /* 0x000000285329723e */ /* 0x000fc400000010ff */
[----:B------:R-:W-:Y:S01]  /*4a50*/  F2FP.BF16.F32.PACK_AB R40, R79, R42 ;  /* 0x0000002a4f28723e */ /* 0x000fe200000010ff */
[----:B------:R-:W-:Y:S01]  /*4a60*/  IMAD.MOV.U32 R42, RZ, RZ, R82 ;  /* 0x000000ffff2a7224 */ /* 0x000fe200078e0052 */
[----:B------:R-:W-:-:S07]  /*4a70*/  F2FP.BF16.F32.PACK_AB R43, R85, R76 ;  /* 0x0000004c552b723e */ /* 0x000fce00000010ff */
.L_x_487:
[----:B------:R-:W-:Y:S05]  /*4a80*/  BSYNC B2 ;  /* 0x0000000000027941 */ /* 0x000fea0003800000 */
.L_x_486:
[----:B------:R-:W-:Y:S01]  /*4a90*/  ULDC.64 UR4, c[0x0][0x2d8] ;  /* 0x0000b60000047ab9 */ /* 0x000fe20000000a00 */
[----:B------:R-:W-:Y:S01]  /*4aa0*/  ULDC.64 UR6, c[0x0][0x208] ;  /* 0x0000820000067ab9 */ /* 0x000fe20000000a00 */
[----:B------:R-:W-:-:S04]  /*4ab0*/  LEA R76, P3, R86, UR4, 0x1 ;  /* 0x00000004564c7c11 */ /* 0x000fc8000f8608ff */
[----:B------:R-:W-:-:S05]  /*4ac0*/  LEA.HI.X R77, R86, UR5, R87, 0x1, P3 ;  /* 0x00000005564d7c11 */ /* 0x000fca00098f0c57 */
[----:B--2---:R3:W-:Y:S04]  /*4ad0*/  STG.E.128 desc[UR6][R76.64], R40 ;  /* 0x000000284c007986 */ /* 0x0047e8000c101d06 */
.L_x_481:
[----:B------:R-:W-:Y:S05]  /*4ae0*/  BSYNC B1 ;  /* 0x0000000000017941 */ /* 0x000fea0003800000 */
.L_x_480:
[----:B------:R-:W-:Y:S01]  /*4af0*/  ISETP.NE.AND P3, PT, R89, RZ, PT ;  /* 0x000000ff5900720c */ /* 0x000fe20003f65270 */
[----:B------:R-:W-:-:S12]  /*4b00*/  BSSY B1, `(.L_x_488) ;  /* 0x000007b000017945 */ /* 0x000fd80003800000 */
[----:B------:R-:W-:Y:S05]  /*4b10*/  @P3 BRA `(.L_x_489) ;  /* 0x0000000400e43947 */ /* 0x000fea0003800000 */
[----:B---3--:R-:W-:Y:S01]  /*4b20*/  IADD3 R77, P3, P4, R127, R132, R16 ;  /* 0x000000847f4d7210 */ /* 0x008fe20007c7e010 */
[----:B------:R-:W-:Y:S03]  /*4b30*/  BSSY B2, `(.L_x_490) ;  /* 0x000003d000027945 */ /* 0x000fe60003800000 */
[----:B------:R-:W-:Y:S01]  /*4b40*/  IADD3.X R76, R126, R88, R17, P3, P4 ;  /* 0x000000587e4c7210 */ /* 0x000fe20001fe8411 */
[----:B------:R-:W-:Y:S08]  /*4b50*/  @P0 BRA `(.L_x_491) ;  /* 0x0000000000e80947 */ /* 0x000ff00003800000 */
[----:B-12---:R1:W2:Y:S01]  /*4b60*/  LDS.128 R40, [R5+0x20400] ;  /* 0x0204000005287984 */ /* 0x0062a20000000c00 */
[----:B------:R-:W-:Y:S01]  /*4b70*/  IADD3 R78, P3, R77, R98, RZ ;  /* 0x000000624d4e7210 */ /* 0x000fe20007f7e0ff */
[----:B------:R-:W-:Y:S04]  /*4b80*/  BSSY B3, `(.L_x_492) ;  /* 0x0000032000037945 */ /* 0x000fe80003800000 */
[----:B------:R-:W-:Y:S01]  /*4b90*/  IMAD.X R79, R76, 0x1, R15, P3 ;  /* 0x000000014c4f7824 */ /* 0x000fe200018e060f */
[----:B------:R-:W-:-:S13]  /*4ba0*/  ISETP.GE.AND P3, PT, R18, R80, PT ;  /* 0x000000501200720c */ /* 0x000fda0003f66270 */
[----:B-1----:R-:W-:Y:S05]  /*4bb0*/  @P3 BRA `(.L_x_493) ;  /* 0x0000000000b83947 */ /* 0x002fea0003800000 */
[--C-:B------:R-:W-:Y:S02]  /*4bc0*/  SHF.R.U64 R74, R74, 0x10, R75.reuse ;  /* 0x000000104a4a7819 */ /* 0x100fe4000000124b */
[----:B------:R-:W-:Y:S02]  /*4bd0*/  SHF.R.U32.HI R75, RZ, 0x10, R75 ;  /* 0x00000010ff4b7819 */ /* 0x000fe4000001164b */
[--C-:B------:R-:W-:Y:S01]  /*4be0*/  SHF.R.U64 R82, R72, 0x10, R73.reuse ;  /* 0x0000001048527819 */ /* 0x100fe20000001249 */
[----:B--2---:R-:W-:Y:S01]  /*4bf0*/  IMAD.U32 R72, R42, 0x10000, RZ ;  /* 0x000100002a487824 */ /* 0x004fe200078e00ff */
[----:B------:R-:W-:Y:S02]  /*4c00*/  SHF.R.U32.HI R83, RZ, 0x10, R73 ;  /* 0x00000010ff537819 */ /* 0x000fe40000011649 */
[----:B------:R-:W-:Y:S01]  /*4c10*/  PRMT R172, R172, 0x5410, R75 ;  /* 0x00005410acac7816 */ /* 0x000fe2000000004b */
[----:B------:R-:W-:Y:S01]  /*4c20*/  IMAD.U32 R75, R41, 0x10000, RZ ;  /* 0x00010000294b7824 */ /* 0x000fe200078e00ff */
[----:B------:R-:W-:-:S02]  /*4c30*/  PRMT R175, R175, 0x5410, R82 ;  /* 0x00005410afaf7816 */ /* 0x000fc40000000052 */
[----:B------:R-:W-:Y:S01]  /*4c40*/  PRMT R174, R174, 0x5410, R83 ;  /* 0x00005410aeae7816 */ /* 0x000fe20000000053 */
[----:B------:R-:W-:Y:S01]  /*4c50*/  IMAD.U32 R85, R172, 0x10000, RZ ;  /* 0x00010000ac557824 */ /* 0x000fe200078e00ff */
[----:B------:R-:W-:Y:S02]  /*4c60*/  PRMT R173, R173, 0x5410, R74 ;  /* 0x00005410adad7816 */ /* 0x000fe4000000004a */
[----:B------:R-:W-:Y:S01]  /*4c70*/  LOP3.LUT R73, R42, 0xffff0000, RZ, 0xc0, !PT ;  /* 0xffff00002a497812 */ /* 0x000fe200078ec0ff */
[----:B------:R-:W-:Y:S01]  /*4c80*/  IMAD.U32 R83, R174, 0x10000, RZ ;  /* 0x00010000ae537824 */ /* 0x000fe200078e00ff */
[----:B------:R-:W-:Y:S01]  /*4c90*/  LOP3.LUT R74, R41, 0xffff0000, RZ, 0xc0, !PT ;  /* 0xffff0000294a7812 */ /* 0x000fe200078ec0ff */
[----:B------:R-:W-:Y:S01]  /*4ca0*/  IMAD.U32 R41, R40, 0x10000, RZ ;  /* 0x0001000028297824 */ /* 0x000fe200078e00ff */
[----:B------:R-:W-:Y:S01]  /*4cb0*/  LOP3.LUT R84, R173, 0xffff0000, RZ, 0xc0, !PT ;  /* 0xffff0000ad547812 */ /* 0x000fe200078ec0ff */
[----:B------:R-:W-:Y:S01]  /*4cc0*/  FMUL.FTZ R89, R73, R85 ;  /* 0x0000005549597220 */ /* 0x000fe20000410000 */
[----:B------:R-:W-:Y:S01]  /*4cd0*/  LOP3.LUT R82, R175, 0xffff0000, RZ, 0xc0, !PT ;  /* 0xffff0000af527812 */ /* 0x000fe200078ec0ff */
[-C--:B------:R-:W-:Y:S01]  /*4ce0*/  FMUL.FTZ R73, R73, R83.reuse ;  /* 0x0000005349497220 */ /* 0x080fe20000410000 */
[----:B------:R-:W-:Y:S01]  /*4cf0*/  LOP3.LUT R42, R43, 0xffff0000, RZ, 0xc0, !PT ;  /* 0xffff00002b2a7812 */ /* 0x000fe200078ec0ff */
[----:B------:R-:W-:Y:S01]  /*4d00*/  FMUL.FTZ R86, R74, R84 ;  /* 0x000000544a567220 */ /* 0x000fe20000410000 */
[----:B------:R-:W-:Y:S01]  /*4d10*/  LOP3.LUT R172, R172, 0xffff0000, RZ, 0xc0, !PT ;  /* 0xffff0000acac7812 */ /* 0x000fe200078ec0ff */
[----:B------:R-:W-:Y:S01]  /*4d20*/  FMUL.FTZ R87, R74, R82 ;  /* 0x000000524a577220 */ /* 0x000fe20000410000 */
[----:B------:R-:W-:Y:S01]  /*4d30*/  LOP3.LUT R174, R174, 0xffff0000, RZ, 0xc0, !PT ;  /* 0xffff0000aeae7812 */ /* 0x000fe200078ec0ff */
[----:B------:R-:W-:Y:S01]  /*4d40*/  IMAD.U32 R173, R173, 0x10000, RZ ;  /* 0x00010000adad7824 */ /* 0x000fe200078e00ff */
[----:B------:R-:W-:Y:S01]  /*4d50*/  LOP3.LUT R74, R40, 0xffff0000, RZ, 0xc0, !PT ;  /* 0xffff0000284a7812 */ /* 0x000fe200078ec0ff */
[----:B------:R-:W-:Y:S01]  /*4d60*/  FFMA.FTZ R89, R72, R83, -R89 ;  /* 0x0000005348597223 */ /* 0x000fe20000010859 */
[----:B------:R-:W-:-:S02]  /*4d70*/  IMAD.U32 R175, R175, 0x10000, RZ ;  /* 0x00010000afaf7824 */ /* 0x000fc400078e00ff */
[C---:B------:R-:W-:Y:S01]  /*4d80*/  FFMA.FTZ R40, R75.reuse, R82, -R86 ;  /* 0x000000524b287223 */ /* 0x040fe20000010856 */
[----:B------:R-:W-:Y:S01]  /*4d90*/  FFMA.FTZ R72, R72, R85, R73 ;  /* 0x0000005548487223 */ /* 0x000fe20000010049 */
[C---:B------:R-:W-:Y:S01]  /*4da0*/  FMUL.FTZ R82, R42.reuse, R172 ;  /* 0x000000ac2a527220 */ /* 0x040fe20000410000 */
[----:B------:R-:W-:Y:S01]  /*4db0*/  FMUL.FTZ R73, R42, R174 ;  /* 0x000000ae2a497220 */ /* 0x000fe20000410000 */
[C---:B------:R-:W-:Y:S01]  /*4dc0*/  FMUL.FTZ R42, R74.reuse, R173 ;  /* 0x000000ad4a2a7220 */ /* 0x040fe20000410000 */
[----:B------:R-:W-:Y:S01]  /*4dd0*/  FFMA.FTZ R87, R75, R84, R87 ;  /* 0x000000544b577223 */ /* 0x000fe20000010057 */
[-C--:B------:R-:W-:Y:S01]  /*4de0*/  FMUL.FTZ R74, R74, R175.reuse ;  /* 0x000000af4a4a7220 */ /* 0x080fe20000410000 */
[----:B------:R-:W-:Y:S02]  /*4df0*/  IMAD.U32 R43, R43, 0x10000, RZ ;  /* 0x000100002b2b7824 */ /* 0x000fe400078e00ff */
[C---:B------:R-:W-:Y:S01]  /*4e00*/  FFMA.FTZ R42, R41.reuse, R175, -R42 ;  /* 0x000000af292a7223 */ /* 0x040fe2000001082a */
[----:B------:R-:W-:Y:S01]  /*4e10*/  F2FP.BF16.F32.PACK_AB R72, R72, R89 ;  /* 0x000000594848723e */ /* 0x000fe200000010ff */
[----:B------:R-:W-:Y:S01]  /*4e20*/  FFMA.FTZ R41, R41, R173, R74 ;  /* 0x000000ad29297223 */ /* 0x000fe2000001004a */
[C---:B------:R-:W-:Y:S01]  /*4e30*/  FFMA.FTZ R82, R43.reuse, R174, -R82 ;  /* 0x000000ae2b527223 */ /* 0x040fe20000010852 */
[----:B------:R-:W-:Y:S01]  /*4e40*/  FFMA.FTZ R73, R43, R172, R73 ;  /* 0x000000ac2b497223 */ /* 0x000fe20000010049 */
[----:B------:R-:W-:-:S02]  /*4e50*/  F2FP.BF16.F32.PACK_AB R87, R87, R40 ;  /* 0x000000285757723e */ /* 0x000fc400000010ff */
[----:B------:R-:W-:Y:S01]  /*4e60*/  F2FP.BF16.F32.PACK_AB R40, R41, R42 ;  /* 0x0000002a2928723e */ /* 0x000fe200000010ff */
[----:B------:R-:W-:Y:S01]  /*4e70*/  IMAD.MOV.U32 R42, RZ, RZ, R72 ;  /* 0x000000ffff2a7224 */ /* 0x000fe200078e0048 */
[----:B------:R-:W-:Y:S01]  /*4e80*/  F2FP.BF16.F32.PACK_AB R43, R73, R82 ;  /* 0x00000052492b723e */ /* 0x000fe200000010ff */
[----:B------:R-:W-:-:S07]  /*4e90*/  IMAD.MOV.U32 R41, RZ, RZ, R87 ;  /* 0x000000ffff297224 */ /* 0x000fce00078e0057 */
.L_x_493:
[----:B------:R-:W-:Y:S05]  /*4ea0*/  BSYNC B3 ;  /* 0x0000000000037941 */ /* 0x000fea0003800000 */
.L_x_492:
[----:B------:R-:W-:Y:S01]  /*4eb0*/  ULDC.64 UR4, c[0x0][0x2d8] ;  /* 0x0000b60000047ab9 */ /* 0x000fe20000000a00 */
[----:B------:R-:W-:Y:S01]  /*4ec0*/  ULDC.64 UR6, c[0x0][0x208] ;  /* 0x0000820000067ab9 */ /* 0x000fe20000000a00 */
[----:B------:R-:W-:-:S04]  /*4ed0*/  LEA R72, P3, R78, UR4, 0x1 ;  /* 0x000000044e487c11 */ /* 0x000fc8000f8608ff */
[----:B------:R-:W-:-:S05]  /*4ee0*/  LEA.HI.X R73, R78, UR5, R79, 0x1, P3 ;  /* 0x000000054e497c11 */ /* 0x000fca00098f0c4f */
[----:B--2---:R3:W-:Y:S04]  /*4ef0*/  STG.E.128 desc[UR6][R72.64], R40 ;  /* 0x0000002848007986 */ /* 0x0047e8000c101d06 */
.L_x_491:
[----:B------:R-:W-:Y:S05]  /*4f00*/  BSYNC B2 ;  /* 0x0000000000027941 */ /* 0x000fea0003800000 */
.L_x_490:
[----:B------:R-:W-:Y:S05]  /*4f10*/  @P1 BRA `(.L_x_489) ;  /* 0x0000000000e41947 */ /* 0x000fea0003800000 */
[----:B-123--:R1:W2:Y:S01]  /*4f20*/  LDS.128 R40, [R5+0x25c00] ;  /* 0x025c000005287984 */ /* 0x00e2a20000000c00 */
[----:B------:R-:W-:Y:S01]  /*4f30*/  IADD3 R77, P3, R77, R13, RZ ;  /* 0x0000000d4d4d7210 */ /* 0x000fe20007f7e0ff */
[----:B------:R-:W-:Y:S04]  /*4f40*/  BSSY B2, `(.L_x_494) ;  /* 0x0000031000027945 */ /* 0x000fe80003800000 */
[----:B------:R-:W-:Y:S01]  /*4f50*/  IMAD.X R76, R76, 0x1, R8, P3 ;  /* 0x000000014c4c7824 */ /* 0x000fe200018e0608 */
[----:B------:R-:W-:-:S13]  /*4f60*/  ISETP.GE.AND P3, PT, R221, R80, PT ;  /* 0x00000050dd00720c */ /* 0x000fda0003f66270 */
[----:B-1----:R-:W-:Y:S05]  /*4f70*/  @P3 BRA `(.L_x_495) ;  /* 0x0000000000b43947 */ /* 0x002fea0003800000 */
[----:B------:R-:W-:Y:S01]  /*4f80*/  SHF.R.U64 R72, R70, 0x10, R71 ;  /* 0x0000001046487819 */ /* 0x000fe20000001247 */
[----:B--2---:R-:W-:Y:S01]  /*4f90*/  IMAD.U32 R70, R42, 0x10000, RZ ;  /* 0x000100002a467824 */ /* 0x004fe200078e00ff */
[--C-:B------:R-:W-:Y:S02]  /*4fa0*/  SHF.R.U64 R74, R68, 0x10, R69.reuse ;  /* 0x00000010444a7819 */ /* 0x100fe40000001245 */
[----:B------:R-:W-:Y:S02]  /*4fb0*/  SHF.R.U32.HI R73, RZ, 0x10, R69 ;  /* 0x00000010ff497819 */ /* 0x000fe40000011645 */
[----:B------:R-:W-:Y:S02]  /*4fc0*/  SHF.R.U32.HI R69, RZ, 0x10, R71 ;  /* 0x00000010ff457819 */ /* 0x000fe40000011647 */
[----:B------:R-:W-:Y:S02]  /*4fd0*/  PRMT R165, R165, 0x5410, R72 ;  /* 0x00005410a5a57816 */ /* 0x000fe40000000048 */
[----:B------:R-:W-:-:S02]  /*4fe0*/  PRMT R167, R167, 0x5410, R74 ;  /* 0x00005410a7a77816 */ /* 0x000fc4000000004a */
[----:B------:R-:W-:Y:S02]  /*4ff0*/  PRMT R158, R158, 0x5410, R69 ;  /* 0x000054109e9e7816 */ /* 0x000fe40000000045 */
[----:B------:R-:W-:Y:S02]  /*5000*/  LOP3.LUT R69, R41, 0xffff0000, RZ, 0xc0, !PT ;  /* 0xffff000029457812 */ /* 0x000fe400078ec0ff */
[----:B------:R-:W-:Y:S01]  /*5010*/  LOP3.LUT R74, R165, 0xffff0000, RZ, 0xc0, !PT ;  /* 0xffff0000a54a7812 */ /* 0x000fe200078ec0ff */
[----:B------:R-:W-:Y:S01]  /*5020*/  IMAD.U32 R75, R158, 0x10000, RZ ;  /* 0x000100009e4b7824 */ /* 0x000fe200078e00ff */
[----:B------:R-:W-:Y:S01]  /*5030*/  LOP3.LUT R72, R167, 0xffff0000, RZ, 0xc0, !PT ;  /* 0xffff0000a7487812 */ /* 0x000fe200078ec0ff */
[----:B------:R-:W-:Y:S01]  /*5040*/  IMAD.U32 R165, R165, 0x10000, RZ ;  /* 0x00010000a5a57824 */ /* 0x000fe200078e00ff */
[----:B------:R-:W-:Y:S01]  /*5050*/  PRMT R166, R166, 0x5410, R73 ;  /* 0x00005410a6a67816 */ /* 0x000fe20000000049 */
[----:B------:R-:W-:Y:S01]  /*5060*/  FMUL.FTZ R78, R69, R74 ;  /* 0x0000004a454e7220 */ /* 0x000fe20000410000 */
[----:B------:R-:W-:Y:S01]  /*5070*/  LOP3.LUT R71, R42, 0xffff0000, RZ, 0xc0, !PT ;  /* 0xffff00002a477812 */ /* 0x000fe200078ec0ff */
[C---:B------:R-:W-:Y:S01]  /*5080*/  IMAD.U32 R42, R43.reuse, 0x10000, RZ ;  /* 0x000100002b2a7824 */ /* 0x040fe200078e00ff */
[----:B------:R-:W-:Y:S01]  /*5090*/  LOP3.LUT R68, R43, 0xffff0000, RZ, 0xc0, !PT ;  /* 0xffff00002b447812 */ /* 0x000fe200078ec0ff */
[----:B------:R-:W-:-:S02]  /*50a0*/  IMAD.U32 R43, R41, 0x10000, RZ ;  /* 0x00010000292b7824 */ /* 0x000fc400078e00ff */
[-C--:B------:R-:W-:Y:S01]  /*50b0*/  FMUL.FTZ R69, R69, R72.reuse ;  /* 0x0000004845457220 */ /* 0x080fe20000410000 */
[----:B------:R-:W-:Y:S02]  /*50c0*/  IMAD.U32 R73, R166, 0x10000, RZ ;  /* 0x00010000a6497824 */ /* 0x000fe400078e00ff */
[----:B------:R-:W-:Y:S01]  /*50d0*/  FMUL.FTZ R83, R71, R75 ;  /* 0x0000004b47537220 */ /* 0x000fe20000410000 */
[C---:B------:R-:W-:Y:S01]  /*50e0*/  FFMA.FTZ R78, R43.reuse, R72, -R78 ;  /* 0x000000482b4e7223 */ /* 0x040fe2000001084e */
[----:B------:R-:W-:Y:S01]  /*50f0*/  FFMA.FTZ R79, R43, R74, R69 ;  /* 0x0000004a2b4f7223 */ /* 0x000fe20000010045 */
[----:B------:R-:W-:Y:S02]  /*5100*/  IMAD.U32 R41, R40, 0x10000, RZ ;  /* 0x0001000028297824 */ /* 0x000fe400078e00ff */
[-C--:B------:R-:W-:Y:S01]  /*5110*/  FMUL.FTZ R71, R71, R73.reuse ;  /* 0x0000004947477220 */ /* 0x080fe20000410000 */
[----:B------:R-:W-:Y:S01]  /*5120*/  LOP3.LUT R69, R158, 0xffff0000, RZ, 0xc0, !PT ;  /* 0xffff00009e457812 */ /* 0x000fe200078ec0ff */
[----:B------:R-:W-:Y:S01]  /*5130*/  FFMA.FTZ R83, R70, R73, -R83 ;  /* 0x0000004946537223 */ /* 0x000fe20000010853 */
[----:B------:R-:W-:Y:S01]  /*5140*/  LOP3.LUT R43, R166, 0xffff0000, RZ, 0xc0, !PT ;  /* 0xffff0000a62b7812 */ /* 0x000fe200078ec0ff */
[----:B------:R-:W-:Y:S01]  /*5150*/  IMAD.U32 R167, R167, 0x10000, RZ ;  /* 0x00010000a7a77824 */ /* 0x000fe200078e00ff */
[----:B------:R-:W-:Y:S01]  /*5160*/  LOP3.LUT R40, R40, 0xffff0000, RZ, 0xc0, !PT ;  /* 0xffff000028287812 */ /* 0x000fe200078ec0ff */
[----:B------:R-:W-:Y:S01]  /*5170*/  FFMA.FTZ R70, R70, R75, R71 ;  /* 0x0000004b46467223 */ /* 0x000fe20000010047 */
[C---:B------:R-:W-:Y:S01]  /*5180*/  FMUL.FTZ R71, R68.reuse, R69 ;  /* 0x0000004544477220 */ /* 0x040fe20000410000 */
[----:B------:R-:W-:Y:S01]  /*5190*/  FMUL.FTZ R72, R68, R43 ;  /* 0x0000002b44487220 */ /* 0x000fe20000410000 */
[----:B------:R-:W-:Y:S01]  /*51a0*/  F2FP.BF16.F32.PACK_AB R78, R79, R78 ;  /* 0x0000004e4f4e723e */ /* 0x000fe200000010ff */
[C---:B------:R-:W-:Y:S01]  /*51b0*/  FMUL.FTZ R68, R40.reuse, R165 ;  /* 0x000000a528447220 */ /* 0x040fe20000410000 */
[----:B------:R-:W-:Y:S01]  /*51c0*/  FMUL.FTZ R40, R40, R167 ;  /* 0x000000a728287220 */ /* 0x000fe20000410000 */
[C---:B------:R-:W-:Y:S01]  /*51d0*/  FFMA.FTZ R71, R42.reuse, R43, -R71 ;  /* 0x0000002b2a477223 */ /* 0x040fe20000010847 */
[----:B------:R-:W-:Y:S01]  /*51e0*/  FFMA.FTZ R72, R42, R69, R72 ;  /* 0x000000452a487223 */ /* 0x000fe20000010048 */
[C---:B------:R-:W-:Y:S01]  /*51f0*/  FFMA.FTZ R68, R41.reuse, R167, -R68 ;  /* 0x000000a729447223 */ /* 0x040fe20000010844 */
[----:B------:R-:W-:Y:S01]  /*5200*/  FFMA.FTZ R41, R41, R165, R40 ;  /* 0x000000a529297223 */ /* 0x000fe20000010028 */
[----:B------:R-:W-:-:S02]  /*5210*/  F2FP.BF16.F32.PACK_AB R42, R70, R83 ;  /* 0x00000053462a723e */ /* 0x000fc400000010ff */
[----:B------:R-:W-:Y:S02]  /*5220*/  F2FP.BF16.F32.PACK_AB R43, R72, R71 ;  /* 0x00000047482b723e */ /* 0x000fe400000010ff */
[----:B------:R-:W-:Y:S01]  /*5230*/  F2FP.BF16.F32.PACK_AB R40, R41, R68 ;  /* 0x000000442928723e */ /* 0x000fe200000010ff */
[----:B------:R-:W-:-:S07]  /*5240*/  IMAD.MOV.U32 R41, RZ, RZ, R78 ;  /* 0x000000ffff297224 */ /* 0x000fce00078e004e */
.L_x_495:
[----:B------:R-:W-:Y:S05]  /*5250*/  BSYNC B2 ;  /* 0x0000000000027941 */ /* 0x000fea0003800000 */
.L_x_494:
[----:B------:R-:W-:Y:S01]  /*5260*/  ULDC.64 UR4, c[0x0][0x2d8] ;  /* 0x0000b60000047ab9 */ /* 0x000fe20000000a00 */
[----:B------:R-:W-:Y:S01]  /*5270*/  ULDC.64 UR6, c[0x0][0x208] ;  /* 0x0000820000067ab9 */ /* 0x000fe20000000a00 */
[----:B------:R-:W-:-:S04]  /*5280*/  LEA R68, P3, R77, UR4, 0x1 ;  /* 0x000000044d447c11 */ /* 0x000fc8000f8608ff */
[----:B------:R-:W-:-:S05]  /*5290*/  LEA.HI.X R69, R77, UR5, R76, 0x1, P3 ;  /* 0x000000054d457c11 */ /* 0x000fca00098f0c4c */
[----:B--2---:R4:W-:Y:S04]  /*52a0*/  STG.E.128 desc[UR6][R68.64], R40 ;  /* 0x0000002844007986 */ /* 0x0049e8000c101d06 */
.L_x_489:
[----:B------:R-:W-:Y:S05]  /*52b0*/  BSYNC B1 ;  /* 0x0000000000017941 */ /* 0x000fea0003800000 */
.L_x_488:
[----:B------:R-:W-:Y:S01]  /*52c0*/  ISETP.NE.AND P3, PT, R81, RZ, PT ;  /* 0x000000ff5100720c */ /* 0x000fe20003f65270 */
[----:B------:R-:W-:-:S12]  /*52d0*/  BSSY B1, `(.L_x_496) ;  /* 0x000007c000017945 */ /* 0x000fd80003800000 */
[----:B------:R-:W-:Y:S05]  /*52e0*/  @P3 BRA `(.L_x_497) ;  /* 0x0000000400e83947 */ /* 0x000fea0003800000 */
[----:B----4-:R-:W-:Y:S01]  /*52f0*/  IADD3 R69, P3, P4, R130, R132, R16 ;  /* 0x0000008482457210 */ /* 0x010fe20007c7e010 */
[----:B------:R-:W-:Y:S03]  /*5300*/  BSSY B2, `(.L_x_498) ;  /* 0x000003d000027945 */ /* 0x000fe60003800000 */
[----:B------:R-:W-:Y:S01]  /*5310*/  IADD3.X R68, R128, R88, R17, P3, P4 ;  /* 0x0000005880447210 */ /* 0x000fe20001fe8411 */
[----:B------:R-:W-:Y:S08]  /*5320*/  @P0 BRA `(.L_x_499) ;  /* 0x0000000000e80947 */ /* 0x000ff00003800000 */
[----:B-123--:R1:W2:Y:S01]  /*5330*/  LDS.128 R40, [R5+0x21400] ;  /* 0x0214000005287984 */ /* 0x00e2a20000000c00 */
[----:B------:R-:W-:Y:S01]  /*5340*/  IADD3 R70, P3, R69, R98, RZ ;  /* 0x0000006245467210 */ /* 0x000fe20007f7e0ff */
[----:B------:R-:W-:Y:S04]  /*5350*/  BSSY B3, `(.L_x_500) ;  /* 0x0000032000037945 */ /* 0x000fe80003800000 */
[----:B------:R-:W-:Y:S01]  /*5360*/  IMAD.X R71, R68, 0x1, R15, P3 ;  /* 0x0000000144477824 */ /* 0x000fe200018e060f */
[----:B------:R-:W-:-:S13]  /*5370*/  ISETP.GE.AND P3, PT, R18, R80, PT ;  /* 0x000000501200720c */ /* 0x000fda0003f66270 */
[----:B-1----:R-:W-:Y:S05]  /*5380*/  @P3 BRA `(.L_x_501) ;  /* 0x0000000000b83947 */ /* 0x002fea0003800000 */
[----:B------:R-:W-:Y:S02]  /*5390*/  SHF.R.U32.HI R72, RZ, 0x10, R67 ;  /* 0x00000010ff487819 */ /* 0x000fe40000011643 */
[----:B------:R-:W-:Y:S02]  /*53a0*/  SHF.R.U32.HI R74, RZ, 0x10, R65 ;  /* 0x00000010ff4a7819 */ /* 0x000fe40000011641 */
[----:B------:R-:W-:Y:S01]  /*53b0*/  SHF.R.U64 R73, R66, 0x10, R67 ;  /* 0x0000001042497819 */ /* 0x000fe20000001243 */
[----:B--2---:R-:W-:Y:S01]  /*53c0*/  IMAD.U32 R66, R43, 0x10000, RZ ;  /* 0x000100002b427824 */ /* 0x004fe200078e00ff */
[----:B------:R-:W-:Y:S01]  /*53d0*/  SHF.R.U64 R75, R64, 0x10, R65 ;  /* 0x00000010404b7819 */ /* 0x000fe20000001241 */
[----:B------:R-:W-:Y:S01]  /*53e0*/  IMAD.U32 R64, R42, 0x10000, RZ ;  /* 0x000100002a407824 */ /* 0x000fe200078e00ff */
[----:B------:R-:W-:Y:S02]  /*53f0*/  PRMT R179, R179, 0x5410, R72 ;  /* 0x00005410b3b37816 */ /* 0x000fe40000000048 */
[----:B------:R-:W-:-:S02]  /*5400*/  PRMT R177, R177, 0x5410, R74 ;  /* 0x00005410b1b17816 */ /* 0x000fc4000000004a */
[----:B------:R-:W-:Y:S02]  /*5410*/  PRMT R176, R176, 0x5410, R73 ;  /* 0x00005410b0b07816 */ /* 0x000fe40000000049 */
[----:B------:R-:W-:Y:S01]  /*5420*/  LOP3.LUT R65, R42, 0xffff0000, RZ, 0xc0, !PT ;  /* 0xffff00002a417812 */ /* 0x000fe200078ec0ff */
[----:B------:R-:W-:Y:S01]  /*5430*/  IMAD.U32 R73, R177, 0x10000, RZ ;  /* 0x00010000b1497824 */ /* 0x000fe200078e00ff */
[----:B------:R-:W-:Y:S01]  /*5440*/  LOP3.LUT R67, R43, 0xffff0000, RZ, 0xc0, !PT ;  /* 0xffff00002b437812 */ /* 0x000fe200078ec0ff */
[----:B------:R-:W-:Y:S01]  /*5450*/  IMAD.U32 R42, R41, 0x10000, RZ ;  /* 0x00010000292a7824 */ /* 0x000fe200078e00ff */
[----:B------:R-:W-:Y:S01]  /*5460*/  PRMT R178, R178, 0x5410, R75 ;  /* 0x00005410b2b27816 */ /* 0x000fe2000000004b */
[----:B------:R-:W-:Y:S01]  /*5470*/  IMAD.U32 R75, R179, 0x10000, RZ ;  /* 0x00010000b34b7824 */ /* 0x000fe200078e00ff */
[----:B------:R-:W-:Y:S01]  /*5480*/  LOP3.LUT R43, R41, 0xffff0000, RZ, 0xc0, !PT ;  /* 0xffff0000292b7812 */ /* 0x000fe200078ec0ff */
[----:B------:R-:W-:Y:S01]  /*5490*/  IMAD.U32 R41, R40, 0x10000, RZ ;  /* 0x0001000028297824 */ /* 0x000fe200078e00ff */
[----:B------:R-:W-:Y:S01]  /*54a0*/  LOP3.LUT R74, R176, 0xffff0000, RZ, 0xc0, !PT ;  /* 0xffff0000b04a7812 */ /* 0x000fe200078ec0ff */
[C---:B------:R-:W-:Y:S01]  /*54b0*/  FMUL.FTZ R79, R65.reuse, R75 ;  /* 0x0000004b414f7220 */ /* 0x040fe20000410000 */
[----:B------:R-:W-:Y:S01]  /*54c0*/  LOP3.LUT R72, R178, 0xffff0000, RZ, 0xc0, !PT ;  /* 0xffff0000b2487812 */ /* 0x000fe200078ec0ff */
[-C--:B------:R-:W-:Y:S01]  /*54d0*/  FMUL.FTZ R65, R65, R73.reuse ;  /* 0x0000004941417220 */ /* 0x080fe20000410000 */
[----:B------:R-:W-:Y:S01]  /*54e0*/  LOP3.LUT R179, R179, 0xffff0000, RZ, 0xc0, !PT ;  /* 0xffff0000b3b37812 */ /* 0x000fe200078ec0ff */
[----:B------:R-:W-:Y:S01]  /*54f0*/  FMUL.FTZ R77, R43, R74 ;  /* 0x0000004a2b4d7220 */ /* 0x000fe20000410000 */
[----:B------:R-:W-:Y:S01]  /*5500*/  LOP3.LUT R177, R177, 0xffff0000, RZ, 0xc0, !PT ;  /* 0xffff0000b1b17812 */ /* 0x000fe200078ec0ff */
[----:B------:R-:W-:Y:S01]  /*5510*/  FFMA.FTZ R79, R64, R73, -R79 ;  /* 0x00000049404f7223 */ /* 0x000fe2000001084f */
[-C--:B------:R-:W-:Y:S01]  /*5520*/  FMUL.FTZ R43, R43, R72.reuse ;  /* 0x000000482b2b7220 */ /* 0x080fe20000410000 */
[----:B------:R-:W-:Y:S01]  /*5530*/  LOP3.LUT R40, R40, 0xffff0000, RZ, 0xc0, !PT ;  /* 0xffff000028287812 */ /* 0x000fe200078ec0ff */
[----:B------:R-:W-:Y:S01]  /*5540*/  FFMA.FTZ R77, R42, R72, -R77 ;  /* 0x000000482a4d7223 */ /* 0x000fe2000001084d */
[----:B------:R-:W-:Y:S01]  /*5550*/  FFMA.FTZ R64, R64, R75, R65 ;  /* 0x0000004b40407223 */ /* 0x000fe20000010041 */
[----:B------:R-:W-:-:S02]  /*5560*/  IMAD.U32 R176, R176, 0x10000, RZ ;  /* 0x00010000b0b07824 */ /* 0x000fc400078e00ff */
[C---:B------:R-:W-:Y:S01]  /*5570*/  FMUL.FTZ R65, R67.reuse, R179 ;  /* 0x000000b343417220 */ /* 0x040fe20000410000 */
[----:B------:R-:W-:Y:S02]  /*5580*/  IMAD.U32 R178, R178, 0x10000, RZ ;  /* 0x00010000b2b27824 */ /* 0x000fe400078e00ff */
[-C--:B------:R-:W-:Y:S01]  /*5590*/  FMUL.FTZ R72, R67, R177.reuse ;  /* 0x000000b143487220 */ /* 0x080fe20000410000 */
[----:B------:R-:W-:Y:S01]  /*55a0*/  FFMA.FTZ R74, R42, R74, R43 ;  /* 0x0000004a2a4a7223 */ /* 0x000fe2000001002b */
[C---:B------:R-:W-:Y:S01]  /*55b0*/  FMUL.FTZ R42, R40.reuse, R176 ;  /* 0x000000b0282a7220 */ /* 0x040fe20000410000 */
[-C--:B------:R-:W-:Y:S01]  /*55c0*/  FMUL.FTZ R43, R40, R178.reuse ;  /* 0x000000b2282b7220 */ /* 0x080fe20000410000 */
[C---:B------:R-:W-:Y:S01]  /*55d0*/  FFMA.FTZ R65, R66.reuse, R177, -R65 ;  /* 0x000000b142417223 */ /* 0x040fe20000010841 */
[----:B------:R-:W-:Y:S01]  /*55e0*/  FFMA.FTZ R72, R66, R179, R72 ;  /* 0x000000b342487223 */ /* 0x000fe20000010048 */
[C---:B------:R-:W-:Y:S01]  /*55f0*/  FFMA.FTZ R42, R41.reuse, R178, -R42 ;  /* 0x000000b2292a7223 */ /* 0x040fe2000001082a */
[----:B------:R-:W-:Y:S01]  /*5600*/  FFMA.FTZ R43, R41, R176, R43 ;  /* 0x000000b0292b7223 */ /* 0x000fe2000001002b */
[----:B------:R-:W-:-:S02]  /*5610*/  F2FP.BF16.F32.PACK_AB R64, R64, R79 ;  /* 0x0000004f4040723e */ /* 0x000fc400000010ff */
[----:B------:R-:W-:Y:S02]  /*5620*/  F2FP.BF16.F32.PACK_AB R65, R72, R65 ;  /* 0x000000414841723e */ /* 0x000fe400000010ff */
[----:B------:R-:W-:Y:S01]  /*5630*/  F2FP.BF16.F32.PACK_AB R40, R43, R42 ;  /* 0x0000002a2b28723e */ /* 0x000fe200000010ff */
[----:B------:R-:W-:Y:S01]  /*5640*/  IMAD.MOV.U32 R42, RZ, RZ, R64 ;  /* 0x000000ffff2a7224 */ /* 0x000fe200078e0040 */
[----:B------:R-:W-:Y:S01]  /*5650*/  F2FP.BF16.F32.PACK_AB R41, R74, R77 ;  /* 0x0000004d4a29723e */ /* 0x000fe200000010ff */
[----:B------:R-:W-:-:S07]  /*5660*/  IMAD.MOV.U32 R43, RZ, RZ, R65 ;  /* 0x000000ffff2b7224 */ /* 0x000fce00078e0041 */
.L_x_501:
[----:B------:R-:W-:Y:S05]  /*5670*/  BSYNC B3 ;  /* 0x0000000000037941 */ /* 0x000fea0003800000 */
.L_x_500:
[----:B------:R-:W-:Y:S01]  /*5680*/  ULDC.64 UR4, c[0x0][0x2d8] ;  /* 0x0000b60000047ab9 */ /* 0x000fe20000000a00 */
[----:B------:R-:W-:Y:S01]  /*5690*/  ULDC.64 UR6, c[0x0][0x208] ;  /* 0x0000820000067ab9 */ /* 0x000fe20000000a00 */
[----:B------:R-:W-:-:S04]  /*56a0*/  LEA R64, P3, R70, UR4, 0x1 ;  /* 0x0000000446407c11 */ /* 0x000fc8000f8608ff */
[----:B------:R-:W-:-:S05]  /*56b0*/  LEA.HI.X R65, R70, UR5, R71, 0x1, P3 ;  /* 0x0000000546417c11 */ /* 0x000fca00098f0c47 */
[----:B--2---:R4:W-:Y:S04]  /*56c0*/  STG.E.128 desc[UR6][R64.64], R40 ;  /* 0x0000002840007986 */ /* 0x0049e8000c101d06 */
.L_x_499:
[----:B------:R-:W-:Y:S05]  /*56d0*/  BSYNC B2 ;  /* 0x0000000000027941 */ /* 0x000fea0003800000 */
.L_x_498:
[----:B------:R-:W-:Y:S05]  /*56e0*/  @P1 BRA `(.L_x_497) ;  /* 0x0000000000e81947 */ /* 0x000fea0003800000 */
[----:B-1234-:R1:W2:Y:S01]  /*56f0*/  LDS.128 R40, [R5+0x26c00] ;  /* 0x026c000005287984 */ /* 0x01e2a20000000c00 */
        /* <DEDUP_REMOVED lines=51> */
.L_x_503:
[----:B------:R-:W-:Y:S05]  /*5a30*/  BSYNC B2 ;  /* 0x0000000000027941 */ /* 0x000fea0003800000 */
.L_x_502:
[----:B------:R-:W-:Y:S01]  /*5a40*/  ULDC.64 UR4, c[0x0][0x2d8] ;  /* 0x0000b60000047ab9 */ /* 0x000fe20000000a00 */
[----:B------:R-:W-:Y:S01]  /*5a50*/  ULDC.64 UR6, c[0x0][0x208] ;  /* 0x0000820000067ab9 */ /* 0x000fe20000000a00 */
[----:B------:R-:W-:-:S04]  /*5a60*/  LEA R60, P3, R69, UR4, 0x1 ;  /* 0x00000004453c7c11 */ /* 0x000fc8000f8608ff */
[----:B------:R-:W-:-:S05]  /*5a70*/  LEA.HI.X R61, R69, UR5, R68, 0x1, P3 ;  /* 0x00000005453d7c11 */ /* 0x000fca00098f0c44 */
[----:B--2---:R1:W-:Y:S04]  /*5a80*/  STG.E.128 desc[UR6][R60.64], R40 ;  /* 0x000000283c007986 */ /* 0x0043e8000c101d06 */
.L_x_497:
[----:B------:R-:W-:Y:S05]  /*5a90*/  BSYNC B1 ;  /* 0x0000000000017941 */ /* 0x000fea0003800000 */
.L_x_496:
        /* <DEDUP_REMOVED lines=17> */
[----:B------:R-:W-:Y:S02]  /*5bb0*/  PRMT R201, R201, 0x5410, R60 ;  /* 0x00005410c9c97816 */ /* 0x000fe4000000003c */
[----:B------:R-:W-:Y:S01]  /*5bc0*/  SHF.R.U64 R66, R56, 0x10, R57 ;  /* 0x0000001038427819 */ /* 0x000fe20000001239 */
[----:B------:R-:W-:Y:S01]  /*5bd0*/  IMAD.U32 R56, R42, 0x10000, RZ ;  /* 0x000100002a387824 */ /* 0x000fe200078e00ff */
[----:B------:R-:W-:Y:S01]  /*5be0*/  PRMT R199, R199, 0x5410, R62 ;  /* 0x00005410c7c77816 */ /* 0x000fe2000000003e */
[----:B------:R-:W-:Y:S01]  /*5bf0*/  IMAD.U32 R63, R201, 0x10000, RZ ;  /* 0x00010000c93f7824 */ /* 0x000fe200078e00ff */
[----:B------:R-:W-:-:S02]  /*5c00*/  PRMT R200, R200, 0x5410, R61 ;  /* 0x00005410c8c87816 */ /* 0x000fc4000000003d */
[----:B------:R-:W-:Y:S01]  /*5c10*/  LOP3.LUT R57, R42, 0xffff0000, RZ, 0xc0, !PT ;  /* 0xffff00002a397812 */ /* 0x000fe200078ec0ff */
[----:B------:R-:W-:Y:S01]  /*5c20*/  IMAD.U32 R61, R199, 0x10000, RZ ;  /* 0x00010000c73d7824 */ /* 0x000fe200078e00ff */
[----:B------:R-:W-:Y:S01]  /*5c30*/  LOP3.LUT R59, R43, 0xffff0000, RZ, 0xc0, !PT ;  /* 0xffff00002b3b7812 */ /* 0x000fe200078ec0ff */
[----:B------:R-:W-:Y:S01]  /*5c40*/  IMAD.U32 R42, R41, 0x10000, RZ ;  /* 0x00010000292a7824 */ /* 0x000fe200078e00ff */
[----:B------:R-:W-:Y:S01]  /*5c50*/  PRMT R197, R197, 0x5410, R66 ;  /* 0x00005410c5c57816 */ /* 0x000fe20000000042 */
[----:B------:R-:W-:Y:S01]  /*5c60*/  FMUL.FTZ R67, R57, R63 ;  /* 0x0000003f39437220 */ /* 0x000fe20000410000 */
[----:B------:R-:W-:Y:S01]  /*5c70*/  LOP3.LUT R43, R41, 0xffff0000, RZ, 0xc0, !PT ;  /* 0xffff0000292b7812 */ /* 0x000fe200078ec0ff */
[-C--:B------:R-:W-:Y:S01]  /*5c80*/  FMUL.FTZ R57, R57, R61.reuse ;  /* 0x0000003d39397220 */ /* 0x080fe20000410000 */
[----:B------:R-:W-:Y:S01]  /*5c90*/  LOP3.LUT R62, R200, 0xffff0000, RZ, 0xc0, !PT ;  /* 0xffff0000c83e7812 */ /* 0x000fe200078ec0ff */
[----:B------:R-:W-:Y:S01]  /*5ca0*/  IMAD.U32 R41, R40, 0x10000, RZ ;  /* 0x0001000028297824 */ /* 0x000fe200078e00ff */
[----:B------:R-:W-:Y:S01]  /*5cb0*/  LOP3.LUT R60, R197, 0xffff0000, RZ, 0xc0, !PT ;  /* 0xffff0000c53c7812 */ /* 0x000fe200078ec0ff */
[----:B------:R-:W-:Y:S01]  /*5cc0*/  FFMA.FTZ R67, R56, R61, -R67 ;  /* 0x0000003d38437223 */ /* 0x000fe20000010843 */
[----:B------:R-:W-:Y:S01]  /*5cd0*/  LOP3.LUT R201, R201, 0xffff0000, RZ, 0xc0, !PT ;  /* 0xffff0000c9c97812 */ /* 0x000fe200078ec0ff */
[----:B------:R-:W-:Y:S01]  /*5ce0*/  FMUL.FTZ R65, R43, R62 ;  /* 0x0000003e2b417220 */ /* 0x000fe20000410000 */
[----:B------:R-:W-:Y:S01]  /*5cf0*/  LOP3.LUT R199, R199, 0xffff0000, RZ, 0xc0, !PT ;  /* 0xffff0000c7c77812 */ /* 0x000fe200078ec0ff */
[-C--:B------:R-:W-:Y:S01]  /*5d00*/  FMUL.FTZ R43, R43, R60.reuse ;  /* 0x0000003c2b2b7220 */ /* 0x080fe20000410000 */
[----:B------:R-:W-:Y:S01]  /*5d10*/  LOP3.LUT R40, R40, 0xffff0000, RZ, 0xc0, !PT ;  /* 0xffff000028287812 */ /* 0x000fe200078ec0ff */
[----:B------:R-:W-:Y:S01]  /*5d20*/  FFMA.FTZ R65, R42, R60, -R65 ;  /* 0x0000003c2a417223 */ /* 0x000fe20000010841 */
[----:B------:R-:W-:Y:S01]  /*5d30*/  SHF.L.U32 R197, R197, 0x10, RZ ;  /* 0x00000010c5c57819 */ /* 0x000fe200000006ff */
[----:B------:R-:W-:Y:S01]  /*5d40*/  FFMA.FTZ R56, R56, R63, R57 ;  /* 0x0000003f38387223 */ /* 0x000fe20000010039 */
[----:B------:R-:W-:-:S02]  /*5d50*/  IMAD.U32 R200, R200, 0x10000, RZ ;  /* 0x00010000c8c87824 */ /* 0x000fc400078e00ff */
[C---:B------:R-:W-:Y:S01]  /*5d60*/  FMUL.FTZ R57, R59.reuse, R201 ;  /* 0x000000c93b397220 */ /* 0x040fe20000410000 */
[----:B------:R-:W-:Y:S01]  /*5d70*/  FMUL.FTZ R60, R59, R199 ;  /* 0x000000c73b3c7220 */ /* 0x000fe20000410000 */
[----:B------:R-:W-:Y:S01]  /*5d80*/  FFMA.FTZ R62, R42, R62, R43 ;  /* 0x0000003e2a3e7223 */ /* 0x000fe2000001002b */
[CC--:B------:R-:W-:Y:S01]  /*5d90*/  FMUL.FTZ R42, R40.reuse, R200.reuse ;  /* 0x000000c8282a7220 */ /* 0x0c0fe20000410000 */
[----:B------:R-:W-:Y:S01]  /*5da0*/  FMUL.FTZ R43, R40, R197 ;  /* 0x000000c5282b7220 */ /* 0x000fe20000410000 */
[C---:B------:R-:W-:Y:S01]  /*5db0*/  FFMA.FTZ R57, R58.reuse, R199, -R57 ;  /* 0x000000c73a397223 */ /* 0x040fe20000010839 */
[----:B------:R-:W-:Y:S01]  /*5dc0*/  FFMA.FTZ R60, R58, R201, R60 ;  /* 0x000000c93a3c7223 */ /* 0x000fe2000001003c */
[C---:B------:R-:W-:Y:S01]  /*5dd0*/  FFMA.FTZ R42, R41.reuse, R197, -R42 ;  /* 0x000000c5292a7223 */ /* 0x040fe2000001082a */
[----:B------:R-:W-:Y:S01]  /*5de0*/  FFMA.FTZ R43, R41, R200, R43 ;  /* 0x000000c8292b7223 */ /* 0x000fe2000001002b */
[----:B------:R-:W-:Y:S02]  /*5df0*/  F2FP.BF16.F32.PACK_AB R56, R56, R67 ;  /* 0x000000433838723e */ /* 0x000fe400000010ff */
[----:B------:R-:W-:-:S02]  /*5e00*/  F2FP.BF16.F32.PACK_AB R57, R60, R57 ;  /* 0x000000393c39723e */ /* 0x000fc400000010ff */
[----:B------:R-:W-:Y:S01]  /*5e10*/  F2FP.BF16.F32.PACK_AB R40, R43, R42 ;  /* 0x0000002a2b28723e */ /* 0x000fe200000010ff */
[----:B------:R-:W-:Y:S01]  /*5e20*/  IMAD.MOV.U32 R42, RZ, RZ, R56 ;  /* 0x000000ffff2a7224 */ /* 0x000fe200078e0038 */
[----:B------:R-:W-:Y:S01]  /*5e30*/  F2FP.BF16.F32.PACK_AB R41, R62, R65 ;  /* 0x000000413e29723e */ /* 0x000fe200000010ff */
[----:B------:R-:W-:-:S07]  /*5e40*/  IMAD.MOV.U32 R43, RZ, RZ, R57 ;  /* 0x000000ffff2b7224 */ /* 0x000fce00078e0039 */
.L_x_509:
[----:B------:R-:W-:Y:S05]  /*5e50*/  BSYNC B3 ;  /* 0x0000000000037941 */ /* 0x000fea0003800000 */
.L_x_508:
[----:B------:R-:W-:Y:S01]  /*5e60*/  ULDC.64 UR4, c[0x0][0x2d8] ;  /* 0x0000b60000047ab9 */ /* 0x000fe20000000a00 */
[----:B------:R-:W-:Y:S01]  /*5e70*/  ULDC.64 UR6, c[0x0][0x208] ;  /* 0x0000820000067ab9 */ /* 0x000fe20000000a00 */
[----:B------:R-:W-:-:S04]  /*5e80*/  LEA R56, P3, R64, UR4, 0x1 ;  /* 0x0000000440387c11 */ /* 0x000fc8000f8608ff */
[----:B------:R-:W-:-:S05]  /*5e90*/  LEA.HI.X R57, R64, UR5, R69, 0x1, P3 ;  /* 0x0000000540397c11 */ /* 0x000fca00098f0c45 */
[----:B--2---:R4:W-:Y:S04]  /*5ea0*/  STG.E.128 desc[UR6][R56.64], R40 ;  /* 0x0000002838007986 */ /* 0x0049e8000c101d06 */
.L_x_507:
[----:B------:R-:W-:Y:S05]  /*5eb0*/  BSYNC B2 ;  /* 0x0000000000027941 */ /* 0x000fea0003800000 */
.L_x_506:
[----:B------:R-:W-:Y:S05]  /*5ec0*/  @P1 BRA `(.L_x_505) ;  /* 0x0000000000e81947 */ /* 0x000fea0003800000 */
[----:B-1234-:R1:W2:Y:S01]  /*5ed0*/  LDS.128 R40, [R5+0x27c00] ;  /* 0x027c000005287984 */ /* 0x01e2a20000000c00 */
[----:B------:R-:W-:Y:S01]  /*5ee0*/  IADD3 R60, P3, R68, R13, RZ ;  /* 0x0000000d443c7210 */ /* 0x000fe20007f7e0ff */
[----:B------:R-:W-:Y:S04]  /*5ef0*/  BSSY B2, `(.L_x_510) ;  /* 0x0000032000027945 */ /* 0x000fe80003800000 */
[----:B------:R-:W-:Y:S01]  /*5f00*/  IMAD.X R65, R70, 0x1, R8, P3 ;  /* 0x0000000146417824 */ /* 0x000fe200018e0608 */
[----:B------:R-:W-:-:S13]  /*5f10*/  ISETP.GE.AND P3, PT, R221, R80, PT ;  /* 0x00000050dd00720c */ /* 0x000fda0003f66270 */
[----:B-1----:R-:W-:Y:S05]  /*5f20*/  @P3 BRA `(.L_x_511) ;  /* 0x0000000000b83947 */ /* 0x002fea0003800000 */
[----:B------:R-:W-:Y:S01]  /*5f30*/  SHF.R.U64 R56, R54, 0x10, R55 ;  /* 0x0000001036387819 */ /* 0x000fe20000001237 */
[----:B--2---:R-:W-:Y:S01]  /*5f40*/  IMAD.U32 R54, R43, 0x10000, RZ ;  /* 0x000100002b367824 */ /* 0x004fe200078e00ff */
[----:B------:R-:W-:Y:S01]  /*5f50*/  SHF.R.U64 R58, R52, 0x10, R53 ;  /* 0x00000010343a7819 */ /* 0x000fe20000001235 */
[----:B------:R-:W-:Y:S01]  /*5f60*/  IMAD.U32 R52, R42, 0x10000, RZ ;  /* 0x000100002a347824 */ /* 0x000fe200078e00ff */
[----:B------:R-:W-:Y:S02]  /*5f70*/  SHF.R.U32.HI R57, RZ, 0x10, R55 ;  /* 0x00000010ff397819 */ /* 0x000fe40000011637 */
[----:B------:R-:W-:Y:S02]  /*5f80*/  SHF.R.U32.HI R59, RZ, 0x10, R53 ;  /* 0x00000010ff3b7819 */ /* 0x000fe40000011635 */
[----:B------:R-:W-:Y:S02]  /*5f90*/  PRMT R185, R185, 0x5410, R56 ;  /* 0x00005410b9b97816 */ /* 0x000fe40000000038 */
[----:B------:R-:W-:-:S02]  /*5fa0*/  PRMT R187, R187, 0x5410, R58 ;  /* 0x00005410bbbb7816 */ /* 0x000fc4000000003a */
[----:B------:R-:W-:Y:S02]  /*5fb0*/  PRMT R186, R186, 0x5410, R57 ;  /* 0x00005410baba7816 */ /* 0x000fe40000000039 */
[----:B------:R-:W-:Y:S02]  /*5fc0*/  LOP3.LUT R55, R43, 0xffff0000, RZ, 0xc0, !PT ;  /* 0xffff00002b377812 */ /* 0x000fe400078ec0ff */
[----:B------:R-:W-:Y:S01]  /*5fd0*/  PRMT R184, R184, 0x5410, R59 ;  /* 0x00005410b8b87816 */ /* 0x000fe2000000003b */
[----:B------:R-:W-:Y:S01]  /*5fe0*/  IMAD.U32 R59, R186, 0x10000, RZ ;  /* 0x00010000ba3b7824 */ /* 0x000fe200078e00ff */
[----:B------:R-:W-:Y:S02]  /*5ff0*/  LOP3.LUT R43, R41, 0xffff0000, RZ, 0xc0, !PT ;  /* 0xffff0000292b7812 */ /* 0x000fe400078ec0ff */
[----:B------:R-:W-:Y:S01]  /*6000*/  LOP3.LUT R58, R185, 0xffff0000, RZ, 0xc0, !PT ;  /* 0xffff0000b93a7812 */ /* 0x000fe200078ec0ff */
[----:B------:R-:W-:Y:S01]  /*6010*/  IMAD.U32 R57, R184, 0x10000, RZ ;  /* 0x00010000b8397824 */ /* 0x000fe200078e00ff */
[----:B------:R-:W-:Y:S01]  /*6020*/  LOP3.LUT R56, R187, 0xffff0000, RZ, 0xc0, !PT ;  /* 0xffff0000bb387812 */ /* 0x000fe200078ec0ff */
[----:B------:R-:W-:Y:S01]  /*6030*/  IMAD.U32 R185, R185, 0x10000, RZ ;  /* 0x00010000b9b97824 */ /* 0x000fe200078e00ff */
[----:B------:R-:W-:Y:S01]  /*6040*/  LOP3.LUT R53, R42, 0xffff0000, RZ, 0xc0, !PT ;  /* 0xffff00002a357812 */ /* 0x000fe200078ec0ff */
[----:B------:R-:W-:-:S02]  /*6050*/  IMAD.U32 R42, R41, 0x10000, RZ ;  /* 0x00010000292a7824 */ /* 0x000fc400078e00ff */
[C---:B------:R-:W-:Y:S01]  /*6060*/  FMUL.FTZ R61, R43.reuse, R58 ;  /* 0x0000003a2b3d7220 */ /* 0x040fe20000410000 */
[C---:B------:R-:W-:Y:S02]  /*6070*/  IMAD.U32 R41, R40.reuse, 0x10000, RZ ;  /* 0x0001000028297824 */ /* 0x040fe400078e00ff */
[-C--:B------:R-:W-:Y:S01]  /*6080*/  FMUL.FTZ R43, R43, R56.reuse ;  /* 0x000000382b2b7220 */ /* 0x080fe20000410000 */
[----:B------:R-:W-:Y:S01]  /*6090*/  LOP3.LUT R40, R40, 0xffff0000, RZ, 0xc0, !PT ;  /* 0xffff000028287812 */ /* 0x000fe200078ec0ff */
[C---:B------:R-:W-:Y:S01]  /*60a0*/  FMUL.FTZ R63, R53.reuse, R59 ;  /* 0x0000003b353f7220 */ /* 0x040fe20000410000 */
[----:B------:R-:W-:Y:S01]  /*60b0*/  LOP3.LUT R186, R186, 0xffff0000, RZ, 0xc0, !PT ;  /* 0xffff0000baba7812 */ /* 0x000fe200078ec0ff */
[-C--:B------:R-:W-:Y:S01]  /*60c0*/  FMUL.FTZ R53, R53, R57.reuse ;  /* 0x0000003935357220 */ /* 0x080fe20000410000 */
[----:B------:R-:W-:Y:S01]  /*60d0*/  LOP3.LUT R184, R184, 0xffff0000, RZ, 0xc0, !PT ;  /* 0xffff0000b8b87812 */ /* 0x000fe200078ec0ff */
[----:B------:R-:W-:Y:S02]  /*60e0*/  IMAD.U32 R187, R187, 0x10000, RZ ;  /* 0x00010000bbbb7824 */ /* 0x000fe400078e00ff */
[C---:B------:R-:W-:Y:S01]  /*60f0*/  FFMA.FTZ R61, R42.reuse, R56, -R61 ;  /* 0x000000382a3d7223 */ /* 0x040fe2000001083d */
[----:B------:R-:W-:Y:S01]  /*6100*/  FFMA.FTZ R58, R42, R58, R43 ;  /* 0x0000003a2a3a7223 */ /* 0x000fe2000001002b */
[----:B------:R-:W-:Y:S01]  /*6110*/  FFMA.FTZ R63, R52, R57, -R63 ;  /* 0x00000039343f7223 */ /* 0x000fe2000001083f */
[----:B------:R-:W-:Y:S01]  /*6120*/  FMUL.FTZ R42, R40, R185 ;  /* 0x000000b9282a7220 */ /* 0x000fe20000410000 */
[----:B------:R-:W-:Y:S01]  /*6130*/  FFMA.FTZ R52, R52, R59, R53 ;  /* 0x0000003b34347223 */ /* 0x000fe20000010035 */
[C---:B------:R-:W-:Y:S01]  /*6140*/  FMUL.FTZ R43, R55.reuse, R186 ;  /* 0x000000ba372b7220 */ /* 0x040fe20000410000 */
[-C--:B------:R-:W-:Y:S01]  /*6150*/  FMUL.FTZ R40, R40, R187.reuse ;  /* 0x000000bb28287220 */ /* 0x080fe20000410000 */
        /* <DEDUP_REMOVED lines=9> */
[----:B------:R-:W-:Y:S01]  /*61f0*/  F2FP.BF16.F32.PACK_AB R43, R54, R43 ;  /* 0x0000002b362b723e */ /* 0x000fe200000010ff */
[----:B------:R-:W-:-:S07]  /*6200*/  IMAD.MOV.U32 R42, RZ, RZ, R52 ;  /* 0x000000ffff2a7224 */ /* 0x000fce00078e0034 */
.L_x_511:
[----:B------:R-:W-:Y:S05]  /*6210*/  BSYNC B2 ;  /* 0x0000000000027941 */ /* 0x000fea0003800000 */
.L_x_510:
[----:B------:R-:W-:Y:S01]  /*6220*/  ULDC.64 UR4, c[0x0][0x2d8] ;  /* 0x0000b60000047ab9 */ /* 0x000fe20000000a00 */
[----:B------:R-:W-:Y:S01]  /*6230*/  ULDC.64 UR6, c[0x0][0x208] ;  /* 0x0000820000067ab9 */ /* 0x000fe20000000a00 */
[----:B------:R-:W-:-:S04]  /*6240*/  LEA R52, P3, R60, UR4, 0x1 ;  /* 0x000000043c347c11 */ /* 0x000fc8000f8608ff */
[----:B------:R-:W-:-:S05]  /*6250*/  LEA.HI.X R53, R60, UR5, R65, 0x1, P3 ;  /* 0x000000053c357c11 */ /* 0x000fca00098f0c41 */
[----:B--2---:R1:W-:Y:S04]  /*6260*/  STG.E.128 desc[UR6][R52.64], R40 ;  /* 0x0000002834007986 */ /* 0x0043e8000c101d06 */
.L_x_505:
[----:B------:R-:W-:Y:S05]  /*6270*/  BSYNC B1 ;  /* 0x0000000000017941 */ /* 0x000fea0003800000 */
.L_x_504:
[----:B------:R-:W-:Y:S05]  /*6280*/  @P5 BRA `(.L_x_512) ;  /* 0x0000005400585947 */ /* 0x000fea0003800000 */
[----:B------:R-:W-:Y:S01]  /*6290*/  IADD3 R132, P3, P4, R141, R132, R16 ;  /* 0x000000848d847210 */ /* 0x000fe20007c7e010 */
[----:B------:R-:W-:Y:S03]  /*62a0*/  BSSY B1, `(.L_x_513) ;  /* 0x000003d000017945 */ /* 0x000fe60003800000 */
[----:B------:R-:W-:Y:S01]  /*62b0*/  IADD3.X R88, R140, R88, R17, P3, P4 ;  /* 0x000000588c587210 */ /* 0x000fe20001fe8411 */
[----:B------:R-:W-:Y:S08]  /*62c0*/  @P0 BRA `(.L_x_514) ;  /* 0x0000000000e80947 */ /* 0x000ff00003800000 */
[----:B-1234-:R1:W2:Y:S01]  /*62d0*/  LDS.128 R40, [R5+0x23400] ;  /* 0x0234000005287984 */ /* 0x01e2a20000000c00 */
[----:B------:R-:W-:Y:S01]  /*62e0*/  ISETP.GE.AND P4, PT, R18, R80, PT ;  /* 0x000000501200720c */ /* 0x000fe20003f86270 */
[----:B------:R-:W-:Y:S01]  /*62f0*/  BSSY B2, `(.L_x_515) ;  /* 0x0000031000027945 */ /* 0x000fe20003800000 */
[----:B------:R-:W-:-:S11]  /*6300*/  IADD3 R56, P3, R132, R98, RZ ;  /* 0x0000006284387210 */ /* 0x000fd60007f7e0ff */
[----:B-1----:R-:W-:Y:S05]  /*6310*/  @P4 BRA `(.L_x_516) ;  /* 0x0000000000b84947 */ /* 0x002fea0003800000 */
[----:B------:R-:W-:Y:S02]  /*6320*/  SHF.R.U32.HI R53, RZ, 0x10, R51 ;  /* 0x00000010ff357819 */ /* 0x000fe40000011633 */
[----:B------:R-:W-:Y:S02]  /*6330*/  SHF.R.U32.HI R52, RZ, 0x10, R49 ;  /* 0x00000010ff347819 */ /* 0x000fe40000011631 */
[----:B------:R-:W-:Y:S01]  /*6340*/  SHF.R.U64 R55, R50, 0x10, R51 ;  /* 0x0000001032377819 */ /* 0x000fe20000001233 */
[----:B--2---:R-:W-:Y:S01]  /*6350*/  IMAD.U32 R50, R43, 0x10000, RZ ;  /* 0x000100002b327824 */ /* 0x004fe200078e00ff */
[----:B------:R-:W-:Y:S02]  /*6360*/  PRMT R196, R196, 0x5410, R53 ;  /* 0x00005410c4c47816 */ /* 0x000fe40000000035 */
[----:B------:R-:W-:Y:S02]  /*6370*/  PRMT R183, R183, 0x5410, R52 ;  /* 0x00005410b7b77816 */ /* 0x000fe40000000034 */
[----:B------:R-:W-:Y:S01]  /*6380*/  SHF.R.U64 R57, R48, 0x10, R49 ;  /* 0x0000001030397819 */ /* 0x000fe20000001231 */
[C---:B------:R-:W-:Y:S01]  /*6390*/  IMAD.U32 R48, R42.reuse, 0x10000, RZ ;  /* 0x000100002a307824 */ /* 0x040fe200078e00ff */
[----:B------:R-:W-:Y:S01]  /*63a0*/  LOP3.LUT R49, R42, 0xffff0000, RZ, 0xc0, !PT ;  /* 0xffff00002a317812 */ /* 0x000fe200078ec0ff */
[----:B------:R-:W-:Y:S01]  /*63b0*/  IMAD.U32 R53, R183, 0x10000, RZ ;  /* 0x00010000b7357824 */ /* 0x000fe200078e00ff */
[----:B------:R-:W-:Y:S01]  /*63c0*/  PRMT R194, R194, 0x5410, R55 ;  /* 0x00005410c2c27816 */ /* 0x000fe20000000037 */
[----:B------:R-:W-:Y:S01]  /*63d0*/  IMAD.U32 R55, R196, 0x10000, RZ ;  /* 0x00010000c4377824 */ /* 0x000fe200078e00ff */
[----:B------:R-:W-:Y:S01]  /*63e0*/  PRMT R182, R182, 0x5410, R57 ;  /* 0x00005410b6b67816 */ /* 0x000fe20000000039 */
[----:B------:R-:W-:Y:S01]  /*63f0*/  IMAD.U32 R42, R41, 0x10000, RZ ;  /* 0x00010000292a7824 */ /* 0x000fe200078e00ff */
[----:B------:R-:W-:Y:S01]  /*6400*/  LOP3.LUT R51, R43, 0xffff0000, RZ, 0xc0, !PT ;  /* 0xffff00002b337812 */ /* 0x000fe200078ec0ff */
[----:B------:R-:W-:Y:S01]  /*6410*/  FMUL.FTZ R59, R49, R55 ;  /* 0x00000037313b7220 */ /* 0x000fe20000410000 */
[----:B------:R-:W-:Y:S01]  /*6420*/  LOP3.LUT R43, R41, 0xffff0000, RZ, 0xc0, !PT ;  /* 0xffff0000292b7812 */ /* 0x000fe200078ec0ff */
[-C--:B------:R-:W-:Y:S01]  /*6430*/  FMUL.FTZ R49, R49, R53.reuse ;  /* 0x0000003531317220 */ /* 0x080fe20000410000 */
[----:B------:R-:W-:Y:S01]  /*6440*/  LOP3.LUT R54, R194, 0xffff0000, RZ, 0xc0, !PT ;  /* 0xffff0000c2367812 */ /* 0x000fe200078ec0ff */
[----:B------:R-:W-:Y:S01]  /*6450*/  FFMA.FTZ R59, R48, R53, -R59 ;  /* 0x00000035303b7223 */ /* 0x000fe2000001083b */
[----:B------:R-:W-:Y:S01]  /*6460*/  LOP3.LUT R52, R182, 0xffff0000, RZ, 0xc0, !PT ;  /* 0xffff0000b6347812 */ /* 0x000fe200078ec0ff */
[----:B------:R-:W-:Y:S01]  /*6470*/  IMAD.U32 R41, R40, 0x10000, RZ ;  /* 0x0001000028297824 */ /* 0x000fe200078e00ff */
[----:B------:R-:W-:Y:S01]  /*6480*/  LOP3.LUT R196, R196, 0xffff0000, RZ, 0xc0, !PT ;  /* 0xffff0000c4c47812 */ /* 0x000fe200078ec0ff */
[----:B------:R-:W-:Y:S01]  /*6490*/  FMUL.FTZ R57, R43, R54 ;  /* 0x000000362b397220 */ /* 0x000fe20000410000 */
[----:B------:R-:W-:Y:S01]  /*64a0*/  LOP3.LUT R183, R183, 0xffff0000, RZ, 0xc0, !PT ;  /* 0xffff0000b7b77812 */ /* 0x000fe200078ec0ff */
[----:B------:R-:W-:Y:S01]  /*64b0*/  FFMA.FTZ R48, R48, R55, R49 ;  /* 0x0000003730307223 */ /* 0x000fe20000010031 */
[----:B------:R-:W-:Y:S01]  /*64c0*/  FMUL.FTZ R43, R43, R52 ;  /* 0x000000342b2b7220 */ /* 0x000fe20000410000 */
[----:B------:R-:W-:Y:S01]  /*64d0*/  LOP3.LUT R40, R40, 0xffff0000, RZ, 0xc0, !PT ;  /* 0xffff000028287812 */ /* 0x000fe200078ec0ff */
[----:B------:R-:W-:Y:S01]  /*64e0*/  FMUL.FTZ R49, R51, R196 ;  /* 0x000000c433317220 */ /* 0x000fe20000410000 */
[----:B------:R-:W-:-:S02]  /*64f0*/  IMAD.U32 R194, R194, 0x10000, RZ ;  /* 0x00010000c2c27824 */ /* 0x000fc400078e00ff */
[-C--:B------:R-:W-:Y:S01]  /*6500*/  FMUL.FTZ R51, R51, R183.reuse ;  /* 0x000000b733337220 */ /* 0x080fe20000410000 */
[----:B------:R-:W-:Y:S02]  /*6510*/  IMAD.U32 R182, R182, 0x10000, RZ ;  /* 0x00010000b6b67824 */ /* 0x000fe400078e00ff */
[C---:B------:R-:W-:Y:S01]  /*6520*/  FFMA.FTZ R57, R42.reuse, R52, -R57 ;  /* 0x000000342a397223 */ /* 0x040fe20000010839 */
[----:B------:R-:W-:Y:S01]  /*6530*/  FFMA.FTZ R54, R42, R54, R43 ;  /* 0x000000362a367223 */ /* 0x000fe2000001002b */
[----:B------:R-:W-:Y:S01]  /*6540*/  FFMA.FTZ R49, R50, R183, -R49 ;  /* 0x000000b732317223 */ /* 0x000fe20000010831 */
[C---:B------:R-:W-:Y:S01]  /*6550*/  FMUL.FTZ R42, R40.reuse, R194 ;  /* 0x000000c2282a7220 */ /* 0x040fe20000410000 */
[----:B------:R-:W-:Y:S01]  /*6560*/  FMUL.FTZ R43, R40, R182 ;  /* 0x000000b6282b7220 */ /* 0x000fe20000410000 */
[----:B------:R-:W-:Y:S01]  /*6570*/  FFMA.FTZ R50, R50, R196, R51 ;  /* 0x000000c432327223 */ /* 0x000fe20000010033 */
[----:B------:R-:W-:Y:S01]  /*6580*/  F2FP.BF16.F32.PACK_AB R48, R48, R59 ;  /* 0x0000003b3030723e */ /* 0x000fe200000010ff */
[C---:B------:R-:W-:Y:S01]  /*6590*/  FFMA.FTZ R42, R41.reuse, R182, -R42 ;  /* 0x000000b6292a7223 */ /* 0x040fe2000001082a */
[----:B------:R-:W-:Y:S01]  /*65a0*/  FFMA.FTZ R43, R41, R194, R43 ;  /* 0x000000c2292b7223 */ /* 0x000fe2000001002b */
[----:B------:R-:W-:-:S02]  /*65b0*/  F2FP.BF16.F32.PACK_AB R41, R54, R57 ;  /* 0x000000393629723e */ /* 0x000fc400000010ff */
[----:B------:R-:W-:Y:S02]  /*65c0*/  F2FP.BF16.F32.PACK_AB R49, R50, R49 ;  /* 0x000000313231723e */ /* 0x000fe400000010ff */
[----:B------:R-:W-:Y:S01]  /*65d0*/  F2FP.BF16.F32.PACK_AB R40, R43, R42 ;  /* 0x0000002a2b28723e */ /* 0x000fe200000010ff */
[----:B------:R-:W-:Y:S02]  /*65e0*/  IMAD.MOV.U32 R42, RZ, RZ, R48 ;  /* 0x000000ffff2a7224 */ /* 0x000fe400078e0030 */
[----:B------:R-:W-:-:S07]  /*65f0*/  IMAD.MOV.U32 R43, RZ, RZ, R49 ;  /* 0x000000ffff2b7224 */ /* 0x000fce00078e0031 */
.L_x_516:
[----:B------:R-:W-:Y:S05]  /*6600*/  BSYNC B2 ;  /* 0x0000000000027941 */ /* 0x000fea0003800000 */
.L_x_515:
[----:B------:R-:W-:Y:S01]  /*6610*/  ULDC.64 UR4, c[0x0][0x2d8] ;  /* 0x0000b60000047ab9 */ /* 0x000fe20000000a00 */
[----:B------:R-:W-:Y:S01]  /*6620*/  IMAD.X R49, R88, 0x1, R15, P3 ;  /* 0x0000000158317824 */ /* 0x000fe200018e060f */
[----:B------:R-:W-:Y:S01]  /*6630*/  LEA R48, P3, R56, UR4, 0x1 ;  /* 0x0000000438307c11 */ /* 0x000fe2000f8608ff */
[----:B------:R-:W-:-:S03]  /*6640*/  ULDC.64 UR6, c[0x0][0x208] ;  /* 0x0000820000067ab9 */ /* 0x000fc60000000a00 */
[----:B------:R-:W-:-:S05]  /*6650*/  LEA.HI.X R49, R56, UR5, R49, 0x1, P3 ;  /* 0x0000000538317c11 */ /* 0x000fca00098f0c31 */
[----:B--2---:R1:W-:Y:S04]  /*6660*/  STG.E.128 desc[UR6][R48.64], R40 ;  /* 0x0000002830007986 */ /* 0x0043e8000c101d06 */
.L_x_514:
[----:B------:R-:W-:Y:S05]  /*6670*/  BSYNC B1 ;  /* 0x0000000000017941 */ /* 0x000fea0003800000 */
.L_x_513:
[----:B------:R-:W-:Y:S05]  /*6680*/  @P1 BRA `(.L_x_512) ;  /* 0x0000005000581947 */ /* 0x000fea0003800000 */
        /* <DEDUP_REMOVED lines=51> */
.L_x_518:
[----:B------:R-:W-:Y:S05]  /*69c0*/  BSYNC B1 ;  /* 0x0000000000017941 */ /* 0x000fea0003800000 */
.L_x_517:
[----:B------:R-:W-:Y:S01]  /*69d0*/  ULDC.64 UR4, c[0x0][0x2d8] ;  /* 0x0000b60000047ab9 */ /* 0x000fe20000000a00 */
[----:B------:R-:W-:Y:S01]  /*69e0*/  IMAD.X R45, R88, 0x1, R8, P3 ;  /* 0x00000001582d7824 */ /* 0x000fe200018e0608 */
[----:B------:R-:W-:Y:S01]  /*69f0*/  LEA R44, P3, R52, UR4, 0x1 ;  /* 0x00000004342c7c11 */ /* 0x000fe2000f8608ff */
[----:B------:R-:W-:-:S03]  /*6a00*/  ULDC.64 UR6, c[0x0][0x208] ;  /* 0x0000820000067ab9 */ /* 0x000fc60000000a00 */
[----:B------:R-:W-:-:S05]  /*6a10*/  LEA.HI.X R45, R52, UR5, R45, 0x1, P3 ;  /* 0x00000005342d7c11 */ /* 0x000fca00098f0c2d */
[----:B--2---:R1:W-:Y:S01]  /*6a20*/  STG.E.128 desc[UR6][R44.64], R40 ;  /* 0x000000282c007986 */ /* 0x0043e2000c101d06 */
[----:B------:R-:W-:Y:S05]  /*6a30*/  BRA `(.L_x_512) ;  /* 0x0000004c006c7947 */ /* 0x000fea0003800000 */
.L_x_456:
[----:B------:R-:W-:Y:S01]  /*6a40*/  ISETP.GE.AND P4, PT, R223, R4, PT ;  /* 0x00000004df00720c */ /* 0x000fe20003f86270 */
[----:B------:R-:W-:-:S03]  /*6a50*/  ULDC.64 UR4, c[0x0][0x208] ;  /* 0x0000820000047ab9 */ /* 0x000fc60000000a00 */
[----:B------:R-:W-:-:S13]  /*6a60*/  ISETP.GE.OR P4, PT, R16, R80, P4 ;  /* 0x000000501000720c */ /* 0x000fda0002786670 */
[----:B------:R-:W-:Y:S01]  /*6a70*/  @!P4 IADD3 R46, P2, P3, R104, R92, R35 ;  /* 0x0000005c682ec210 */ /* 0x000fe20007b5e023 */
[----:B------:R-:W0:Y:S03]  /*6a80*/  @!P4 LDC.64 R56, c[0x0][0x3c8] ;  /* 0x0000f200ff38cb82 */ /* 0x000e260000000a00 */
[----:B------:R-:W-:Y:S02]  /*6a90*/  @!P4 IADD3.X R47, R27, R3, R38, P2, P3 ;  /* 0x000000031b2fc210 */ /* 0x000fe400017e6426 */
[----:B------:R-:W-:-:S03]  /*6aa0*/  @!P4 IADD3 R44, P2, P3, R110, R90, R30 ;  /* 0x0000005a6e2cc210 */ /* 0x000fc60007b5e01e */
[----:B------:R-:W1:Y:S01]  /*6ab0*/  @!P4 LDC.64 R58, c[0x0][0x3e0] ;  /* 0x0000f800ff3acb82 */ /* 0x000e620000000a00 */
[----:B------:R-:W-:Y:S02]  /*6ac0*/  @!P4 IADD3.X R45, R21, R0, R32, P2, P3 ;  /* 0x00000000152dc210 */ /* 0x000fe400017e6420 */
[----:B------:R-:W-:-:S04]  /*6ad0*/  ISETP.GE.AND P3, PT, R222, R4, PT ;  /* 0x00000004de00720c */ /* 0x000fc80003f66270 */
[----:B------:R-:W-:-:S13]  /*6ae0*/  ISETP.GE.OR P3, PT, R16, R80, P3 ;  /* 0x000000501000720c */ /* 0x000fda0001f66670 */
[----:B------:R-:W-:Y:S01]  /*6af0*/  @!P3 IADD3 R42, P2, P5, R104, R34, R92 ;  /* 0x00000022682ab210 */ /* 0x000fe20007d5e05c */
[----:B------:R-:W2:Y:S03]  /*6b00*/  @!P3 LDC.64 R64, c[0x0][0x3c8] ;  /* 0x0000f200ff40bb82 */ /* 0x000ea60000000a00 */
[----:B------:R-:W-:Y:S02]  /*6b10*/  @!P3 IADD3.X R43, R27, R37, R3, P2, P5 ;  /* 0x000000251b2bb210 */ /* 0x000fe400017ea403 */
[----:B------:R-:W-:-:S03]  /*6b20*/  @!P3 IADD3 R40, P2, P5, R110, R29, R90 ;  /* 0x0000001d6e28b210 */ /* 0x000fc60007d5e05a */
[----:B------:R-:W3:Y:S01]  /*6b30*/  @!P3 LDC.64 R66, c[0x0][0x3e0] ;  /* 0x0000f800ff42bb82 */ /* 0x000ee20000000a00 */
[----:B------:R-:W-:Y:S02]  /*6b40*/  @!P3 IADD3.X R41, R21, R31, R0, P2, P5 ;  /* 0x0000001f1529b210 */ /* 0x000fe400017ea400 */
[----:B------:R-:W-:-:S04]  /*6b50*/  ISETP.GE.AND P2, PT, R225, R4, PT ;  /* 0x00000004e100720c */ /* 0x000fc80003f46270 */
[----:B------:R-:W-:-:S13]  /*6b60*/  ISETP.GE.OR P2, PT, R16, R80, P2 ;  /* 0x000000501000720c */ /* 0x000fda0001746670 */
[----:B------:R-:W-:Y:S01]  /*6b70*/  @!P2 IADD3 R70, P5, P6, R104, R33, R92 ;  /* 0x000000216846a210 */ /* 0x000fe20007ebe05c */
[----:B------:R-:W4:Y:S03]  /*6b80*/  @!P2 LDC.64 R72, c[0x0][0x3c8] ;  /* 0x0000f200ff48ab82 */ /* 0x000f260000000a00 */
[----:B------:R-:W-:Y:S02]  /*6b90*/  @!P2 IADD3.X R71, R27, R36, R3, P5, P6 ;  /* 0x000000241b47a210 */ /* 0x000fe40002fec403 */
[----:B------:R-:W-:-:S03]  /*6ba0*/  @!P2 IADD3 R68, P5, P6, R110, R121, R90 ;  /* 0x000000796e44a210 */ /* 0x000fc60007ebe05a */
[----:B------:R-:W4:Y:S01]  /*6bb0*/  @!P2 LDC.64 R74, c[0x0][0x3e0] ;  /* 0x0000f800ff4aab82 */ /* 0x000f220000000a00 */
[----:B------:R-:W-:Y:S02]  /*6bc0*/  @!P2 IADD3.X R69, R21, R120, R0, P5, P6 ;  /* 0x000000781545a210 */ /* 0x000fe40002fec400 */
[----:B------:R-:W-:-:S04]  /*6bd0*/  ISETP.GE.AND P5, PT, R22, R4, PT ;  /* 0x000000041600720c */ /* 0x000fc80003fa6270 */
[----:B------:R-:W-:-:S13]  /*6be0*/  ISETP.GE.OR P5, PT, R16, R80, P5 ;  /* 0x000000501000720c */ /* 0x000fda0002fa6670 */
[----:B------:R-:W0:Y:S01]  /*6bf0*/  @!P5 LDC.64 R48, c[0x0][0x3c8] ;  /* 0x0000f200ff30db82 */ /* 0x000e220000000a00 */
[----:B------:R-:W-:-:S05]  /*6c00*/  @!P5 IADD3 R50, P6, R104, R92, RZ ;  /* 0x0000005c6832d210 */ /* 0x000fca0007fde0ff */
[----:B------:R-:W-:Y:S01]  /*6c10*/  @!P5 IMAD.X R51, R3, 0x1, R27, P6 ;  /* 0x000000010333d824 */ /* 0x000fe200030e061b */
[----:B0-----:R-:W-:-:S04]  /*6c20*/  @!P5 LEA R48, P6, R50, R48, 0x1 ;  /* 0x000000303230d211 */ /* 0x001fc800078c08ff */
[----:B------:R-:W-:Y:S02]  /*6c30*/  @!P5 LEA.HI.X R49, R50, R49, R51, 0x1, P6 ;  /* 0x000000313231d211 */ /* 0x000fe400030f0c33 */
[----:B------:R-:W0:Y:S01]  /*6c40*/  @!P5 LDC.64 R50, c[0x0][0x3e0] ;  /* 0x0000f800ff32db82 */ /* 0x000e220000000a00 */
[----:B------:R-:W-:-:S05]  /*6c50*/  @!P5 IADD3 R52, P6, R110, R90, RZ ;  /* 0x0000005a6e34d210 */ /* 0x000fca0007fde0ff */
[----:B------:R-:W-:Y:S01]  /*6c60*/  @!P5 IMAD.X R53, R0, 0x1, R21, P6 ;  /* 0x000000010035d824 */ /* 0x000fe200030e0615 */
[----:B0-----:R-:W-:-:S04]  /*6c70*/  @!P5 LEA R50, P6, R52, R50, 0x1 ;  /* 0x000000323432d211 */ /* 0x001fc800078c08ff */
[----:B------:R-:W-:Y:S02]  /*6c80*/  @!P5 LEA.HI.X R51, R52, R51, R53, 0x1, P6 ;  /* 0x000000333433d211 */ /* 0x000fe400030f0c35 */
[----:B------:R-:W-:-:S04]  /*6c90*/  @!P4 LEA R56, P6, R46, R56, 0x1 ;  /* 0x000000382e38c211 */ /* 0x000fc800078c08ff */
[----:B------:R-:W-:Y:S02]  /*6ca0*/  @!P4 LEA.HI.X R57, R46, R57, R47, 0x1, P6 ;  /* 0x000000392e39c211 */ /* 0x000fe400030f0c2f */
[----:B------:R-:W-:Y:S02]  /*6cb0*/  CS2R R46, SRZ ;  /* 0x00000000002e7805 */ /* 0x000fe4000001ff00 */
[----:B-1----:R-:W-:-:S04]  /*6cc0*/  @!P4 LEA R58, P6, R44, R58, 0x1 ;  /* 0x0000003a2c3ac211 */ /* 0x002fc800078c08ff */
[----:B------:R-:W-:Y:S02]  /*6cd0*/  @!P4 LEA.HI.X R59, R44, R59, R45, 0x1, P6 ;  /* 0x0000003b2c3bc211 */ /* 0x000fe400030f0c2d */
[----:B------:R-:W-:Y:S02]  /*6ce0*/  CS2R R44, SRZ ;  /* 0x00000000002c7805 */ /* 0x000fe4000001ff00 */
[----:B--2---:R-:W-:-:S04]  /*6cf0*/  @!P3 LEA R64, P6, R42, R64, 0x1 ;  /* 0x000000402a40b211 */ /* 0x004fc800078c08ff */
[----:B------:R-:W-:Y:S02]  /*6d00*/  @!P3 LEA.HI.X R65, R42, R65, R43, 0x1, P6 ;  /* 0x000000412a41b211 */ /* 0x000fe400030f0c2b */
[----:B------:R-:W-:Y:S02]  /*6d10*/  CS2R R42, SRZ ;  /* 0x00000000002a7805 */ /* 0x000fe4000001ff00 */
[C---:B---3--:R-:W-:Y:S01]  /*6d20*/  @!P3 LEA R66, P6, R40.reuse, R66, 0x1 ;  /* 0x000000422842b211 */ /* 0x048fe200078c08ff */
[----:B------:R0:W5:Y:S03]  /*6d30*/  @!P5 LDG.E.128 R44, desc[UR4][R50.64] ;  /* 0x00000004322cd981 */ /* 0x000166000c1e1d00 */
[----:B------:R-:W-:Y:S02]  /*6d40*/  @!P3 LEA.HI.X R67, R40, R67, R41, 0x1, P6 ;  /* 0x000000432843b211 */ /* 0x000fe400030f0c29 */
[----:B------:R-:W-:-:S02]  /*6d50*/  CS2R R40, SRZ ;  /* 0x0000000000287805 */ /* 0x000fc4000001ff00 */
[----:B------:R-:W-:Y:S02]  /*6d60*/  CS2R R54, SRZ ;  /* 0x0000000000367805 */ /* 0x000fe4000001ff00 */
[----:B------:R-:W-:Y:S02]  /*6d70*/  CS2R R52, SRZ ;  /* 0x0000000000347805 */ /* 0x000fe4000001ff00 */
[----:B------:R1:W5:Y:S01]  /*6d80*/  @!P5 LDG.E.128 R40, desc[UR4][R48.64] ;  /* 0x000000043028d981 */ /* 0x000362000c1e1d00 */
[----:B0-----:R-:W-:Y:S02]  /*6d90*/  CS2R R50, SRZ ;  /* 0x0000000000327805 */ /* 0x001fe4000001ff00 */
[----:B------:R-:W-:Y:S02]  /*6da0*/  CS2R R62, SRZ ;  /* 0x00000000003e7805 */ /* 0x000fe4000001ff00 */
[----:B------:R-:W-:Y:S01]  /*6db0*/  CS2R R60, SRZ ;  /* 0x00000000003c7805 */ /* 0x000fe2000001ff00 */
[----:B------:R0:W5:Y:S05]  /*6dc0*/  @!P4 LDG.E.128 R52, desc[UR4][R58.64] ;  /* 0x000000043a34c981 */ /* 0x00016a000c1e1d00 */
[----:B------:R-:W5:Y:S01]  /*6dd0*/  @!P3 LDG.E.128 R60, desc[UR4][R66.64] ;  /* 0x00000004423cb981 */ /* 0x000f62000c1e1d00 */
[----:B-1----:R-:W-:-:S02]  /*6de0*/  CS2R R48, SRZ ;  /* 0x0000000000307805 */ /* 0x002fc4000001ff00 */
[----:B0-----:R-:W-:-:S04]  /*6df0*/  CS2R R58, SRZ ;  /* 0x00000000003a7805 */ /* 0x001fc8000001ff00 */
[----:B------:R0:W5:Y:S02]  /*6e00*/  @!P4 LDG.E.128 R48, desc[UR4][R56.64] ;  /* 0x000000043830c981 */ /* 0x000164000c1e1d00 */
[----:B0-----:R-:W-:-:S06]  /*6e10*/  CS2R R56, SRZ ;  /* 0x0000000000387805 */ /* 0x001fcc000001ff00 */
[----:B------:R0:W5:Y:S01]  /*6e20*/  @!P3 LDG.E.128 R56, desc[UR4][R64.64] ;  /* 0x000000044038b981 */ /* 0x000162000c1e1d00 */
[----:B----4-:R-:W-:-:S04]  /*6e30*/  @!P2 LEA R72, P3, R70, R72, 0x1 ;  /* 0x000000484648a211 */ /* 0x010fc800078608ff */
[----:B------:R-:W-:Y:S02]  /*6e40*/  @!P2 LEA.HI.X R73, R70, R73, R71, 0x1, P3 ;  /* 0x000000494649a211 */ /* 0x000fe400018f0c47 */
[----:B------:R-:W-:-:S04]  /*6e50*/  @!P2 LEA R74, P3, R68, R74, 0x1 ;  /* 0x0000004a444aa211 */ /* 0x000fc800078608ff */
[----:B------:R-:W-:Y:S02]  /*6e60*/  @!P2 LEA.HI.X R75, R68, R75, R69, 0x1, P3 ;  /* 0x0000004b444ba211 */ /* 0x000fe400018f0c45 */
[----:B------:R-:W-:-:S04]  /*6e70*/  ISETP.GE.AND P3, PT, R224, R4, PT ;  /* 0x00000004e000720c */ /* 0x000fc80003f66270 */
[----:B------:R-:W-:Y:S02]  /*6e80*/  ISETP.GE.OR P3, PT, R16, R80, P3 ;  /* 0x000000501000720c */ /* 0x000fe40001f66670 */
[----:B------:R-:W-:Y:S02]  /*6e90*/  CS2R R66, SRZ ;  /* 0x0000000000427805 */ /* 0x000fe4000001ff00 */
[----:B0-----:R-:W-:Y:S02]  /*6ea0*/  CS2R R64, SRZ ;  /* 0x0000000000407805 */ /* 0x001fe4000001ff00 */
[----:B------:R-:W-:Y:S02]  /*6eb0*/  CS2R R70, SRZ ;  /* 0x0000000000467805 */ /* 0x000fe4000001ff00 */
[----:B------:R-:W-:Y:S01]  /*6ec0*/  CS2R R68, SRZ ;  /* 0x0000000000447805 */ /* 0x000fe2000001ff00 */
[----:B------:R-:W-:Y:S01]  /*6ed0*/  BSSY B1, `(.L_x_519) ;  /* 0x0000021000017945 */ /* 0x000fe20003800000 */
[----:B------:R0:W5:Y:S04]  /*6ee0*/  @!P2 LDG.E.128 R64, desc[UR4][R72.64] ;  /* 0x000000044840a981 */ /* 0x000168000c1e1d00 */
[----:B------:R1:W5:Y:S01]  /*6ef0*/  @!P2 LDG.E.128 R68, desc[UR4][R74.64] ;  /* 0x000000044a44a981 */ /* 0x000362000c1e1d00 */
[----:B------:R-:W-:-:S02]  /*6f00*/  ISETP.GE.AND P2, PT, R226, R4, PT ;  /* 0x00000004e200720c */ /* 0x000fc40003f46270 */
[----:B------:R-:W-:Y:S02]  /*6f10*/  CS2R R78, SRZ ;  /* 0x00000000004e7805 */ /* 0x000fe4000001ff00 */
[----:B------:R-:W-:Y:S02]  /*6f20*/  CS2R R76, SRZ ;  /* 0x00000000004c7805 */ /* 0x000fe4000001ff00 */
[----:B------:R-:W-:Y:S02]  /*6f30*/  ISETP.GE.OR P2, PT, R16, R80, P2 ;  /* 0x000000501000720c */ /* 0x000fe40001746670 */
[----:B0-----:R-:W-:Y:S02]  /*6f40*/  CS2R R72, SRZ ;  /* 0x0000000000487805 */ /* 0x001fe4000001ff00 */
[----:B-1----:R-:W-:Y:S01]  /*6f50*/  CS2R R74, SRZ ;  /* 0x00000000004a7805 */ /* 0x002fe2000001ff00 */
[----:B------:R-:W-:Y:S08]  /*6f60*/  @P3 BRA `(.L_x_520) ;  /* 0x00000000005c3947 */ /* 0x000ff00003800000 */
[----:B------:R-:W0:Y:S01]  /*6f70*/  LDC.64 R76, c[0x0][0x3d8] ;  /* 0x0000f600ff4c7b82 */ /* 0x000e220000000a00 */
[----:B------:R-:W-:Y:S01]  /*6f80*/  IMAD.MOV.U32 R74, RZ, RZ, R92 ;  /* 0x000000ffff4a7224 */ /* 0x000fe200078e005c */
[----:B------:R-:W-:Y:S01]  /*6f90*/  ULDC.64 UR4, c[0x0][0x3c8] ;  /* 0x0000f20000047ab9 */ /* 0x000fe20000000a00 */
[----:B------:R-:W-:Y:S01]  /*6fa0*/  IMAD.MOV.U32 R75, RZ, RZ, R3 ;  /* 0x000000ffff4b7224 */ /* 0x000fe200078e0003 */
[----:B------:R-:W-:Y:S01]  /*6fb0*/  ULDC.64 UR6, c[0x0][0x3e0] ;  /* 0x0000f80000067ab9 */ /* 0x000fe20000000a00 */
[----:B------:R-:W-:Y:S01]  /*6fc0*/  IMAD.MOV.U32 R78, RZ, RZ, R90 ;  /* 0x000000ffff4e7224 */ /* 0x000fe200078e005a */
[----:B------:R-:W-:Y:S01]  /*6fd0*/  ULDC.64 UR8, c[0x0][0x208] ;  /* 0x0000820000087ab9 */ /* 0x000fe20000000a00 */
[----:B------:R-:W-:Y:S01]  /*6fe0*/  IMAD.MOV.U32 R79, RZ, RZ, R0 ;  /* 0x000000ffff4f7224 */ /* 0x000fe200078e0000 */
[----:B------:R-:W1:Y:S01]  /*6ff0*/  LDC.64 R72, c[0x0][0x3e8] ;  /* 0x0000fa00ff487b82 */ /* 0x000e620000000a00 */
[----:B0-----:R-:W-:-:S04]  /*7000*/  IMAD.WIDE.U32 R74, R76, 0x60, R74 ;  /* 0x000000604c4a7825 */ /* 0x001fc800078e004a */
[----:B------:R-:W-:Y:S01]  /*7010*/  IMAD R77, R77, 0x60, RZ ;  /* 0x000000604d4d7824 */ /* 0x000fe200078e02ff */
[----:B------:R-:W-:Y:S01]  /*7020*/  IADD3 R76, P3, R104, R74, RZ ;  /* 0x0000004a684c7210 */ /* 0x000fe20007f7e0ff */
[----:B-1----:R-:W-:-:S03]  /*7030*/  IMAD.WIDE.U32 R78, R72, 0x60, R78 ;  /* 0x00000060484e7825 */ /* 0x002fc600078e004e */
[----:B------:R-:W-:Y:S01]  /*7040*/  IADD3.X R75, R27, R75, R77, P3, !PT ;  /* 0x0000004b1b4b7210 */ /* 0x000fe20001ffe44d */
[----:B------:R-:W-:Y:S01]  /*7050*/  IMAD R73, R73, 0x60, RZ ;  /* 0x0000006049497824 */ /* 0x000fe200078e02ff */
[----:B------:R-:W-:-:S04]  /*7060*/  IADD3 R74, P3, R110, R78, RZ ;  /* 0x0000004e6e4a7210 */ /* 0x000fc80007f7e0ff */
[----:B------:R-:W-:Y:S02]  /*7070*/  IADD3.X R79, R21, R79, R73, P3, !PT ;  /* 0x0000004f154f7210 */ /* 0x000fe40001ffe449 */
[----:B------:R-:W-:-:S04]  /*7080*/  LEA R72, P3, R76, UR4, 0x1 ;  /* 0x000000044c487c11 */ /* 0x000fc8000f8608ff */
[----:B------:R-:W-:Y:S02]  /*7090*/  LEA.HI.X R73, R76, UR5, R75, 0x1, P3 ;  /* 0x000000054c497c11 */ /* 0x000fe400098f0c4b */
[----:B------:R-:W-:-:S04]  /*70a0*/  LEA R76, P3, R74, UR6, 0x1 ;  /* 0x000000064a4c7c11 */ /* 0x000fc8000f8608ff */
[----:B------:R-:W-:Y:S02]  /*70b0*/  LEA.HI.X R77, R74, UR7, R79, 0x1, P3 ;  /* 0x000000074a4d7c11 */ /* 0x000fe400098f0c4f */
[----:B------:R-:W5:Y:S04]  /*70c0*/  LDG.E.128 R72, desc[UR8][R72.64] ;  /* 0x0000000848487981 */ /* 0x000f68000c1e1d00 */
[----:B------:R-:W5:Y:S03]  /*70d0*/  LDG.E.128 R76, desc[UR8][R76.64] ;  /* 0x000000084c4c7981 */ /* 0x000f66000c1e1d00 */
.L_x_520:
[----:B------:R-:W-:Y:S05]  /*70e0*/  BSYNC B1 ;  /* 0x0000000000017941 */ /* 0x000fea0003800000 */
.L_x_519:
[----:B------:R-:W-:Y:S01]  /*70f0*/  BSSY B1, `(.L_x_521) ;  /* 0x000001d000017945 */ /* 0x000fe20003800000 */
[----:B------:R-:W-:Y:S02]  /*7100*/  ISETP.GE.AND P3, PT, R16, R80, PT ;  /* 0x000000501000720c */ /* 0x000fe40003f66270 */
[----:B------:R-:W-:Y:S02]  /*7110*/  CS2R R82, SRZ ;  /* 0x0000000000527805 */ /* 0x000fe4000001ff00 */
[----:B------:R-:W-:Y:S02]  /*7120*/  CS2R R80, SRZ ;  /* 0x0000000000507805 */ /* 0x000fe4000001ff00 */
[----:B------:R-:W-:Y:S01]  /*7130*/  CS2R R86, SRZ ;  /* 0x0000000000567805 */ /* 0x000fe2000001ff00 */
[----:B-----5:R-:W-:Y:S01]  /*7140*/  IMAD.MOV.U32 R89, RZ, RZ, R74 ;  /* 0x000000ffff597224 */ /* 0x020fe200078e004a */
[----:B------:R-:W-:Y:S01]  /*7150*/  CS2R R84, SRZ ;  /* 0x0000000000547805 */ /* 0x000fe2000001ff00 */
[----:B------:R-:W-:Y:S06]  /*7160*/  @P2 BRA `(.L_x_522) ;  /* 0x0000000000542947 */ /* 0x000fec0003800000 */
[----:B------:R-:W0:Y:S01]  /*7170*/  LDC.64 R82, c[0x0][0x3d8] ;  /* 0x0000f600ff527b82 */ /* 0x000e220000000a00 */
[----:B------:R-:W-:Y:S01]  /*7180*/  IMAD.MOV.U32 R93, RZ, RZ, R3 ;  /* 0x000000ffff5d7224 */ /* 0x000fe200078e0003 */
[----:B------:R-:W-:Y:S01]  /*7190*/  ULDC.64 UR4, c[0x0][0x3c8] ;  /* 0x0000f20000047ab9 */ /* 0x000fe20000000a00 */
[----:B------:R-:W-:Y:S01]  /*71a0*/  IMAD.MOV.U32 R91, RZ, RZ, R0 ;  /* 0x000000ffff5b7224 */ /* 0x000fe200078e0000 */
[----:B------:R-:W-:Y:S01]  /*71b0*/  ULDC.64 UR6, c[0x0][0x3e0] ;  /* 0x0000f80000067ab9 */ /* 0x000fe20000000a00 */
[----:B------:R-:W-:-:S03]  /*71c0*/  ULDC.64 UR8, c[0x0][0x208] ;  /* 0x0000820000087ab9 */ /* 0x000fc60000000a00 */
        /* <DEDUP_REMOVED lines=12> */
[----:B------:R-:W-:Y:S01]  /*7290*/  LEA.HI.X R85, R0, UR7, R91, 0x1, P2 ;  /* 0x0000000700557c11 */ /* 0x000fe200090f0c5b */
[----:B------:R-:W5:Y:S05]  /*72a0*/  LDG.E.128 R80, desc[UR8][R80.64] ;  /* 0x0000000850507981 */ /* 0x000f6a000c1e1d00 */
[----:B------:R-:W5:Y:S03]  /*72b0*/  LDG.E.128 R84, desc[UR8][R84.64] ;  /* 0x0000000854547981 */ /* 0x000f66000c1e1d00 */
.L_x_522:
[----:B------:R-:W-:Y:S05]  /*72c0*/  BSYNC B1 ;  /* 0x0000000000017941 */ /* 0x000fea0003800000 */
.L_x_521:
[----:B------:R-:W-:Y:S01]  /*72d0*/  PRMT R200, R89, 0x7610, R200 ;  /* 0x0000761059c87816 */ /* 0x000fe200000000c8 */
[----:B------:R-:W-:Y:S01]  /*72e0*/  IMAD.MOV.U32 R0, RZ, RZ, R75 ;  /* 0x000000ffff007224 */ /* 0x000fe200078e004b */
[----:B------:R-:W-:Y:S01]  /*72f0*/  ULOP3.LUT UR4, UR60, 0x1, URZ, 0xfc, !UPT ;  /* 0x000000013c047892 */ /* 0x000fe2000f8efc3f */
[----:B------:R-:W-:Y:S02]  /*7300*/  IMAD.MOV.U32 R3, RZ, RZ, R72 ;  /* 0x000000ffff037224 */ /* 0x000fe400078e0048 */
        /* <DEDUP_REMOVED lines=10> */
[----:B-----5:R-:W-:Y:S01]  /*73b0*/  IMAD.MOV.U32 R90, RZ, RZ, R82 ;  /* 0x000000ffff5a7224 */ /* 0x020fe200078e0052 */
        /* <DEDUP_REMOVED lines=52> */
[----:B------:R-:W-:Y:S01]  /*7700*/  UISETP.NE.AND UP0, UPT, UR4, 0x3, UPT ;  /* 0x000000030400788c */ /* 0x000fe2000bf05270 */
        /* <DEDUP_REMOVED lines=9> */
[----:B------:R-:W-:-:S02]  /*77a0*/  PLOP3.LUT P2, PT, PT, PT, UP0, 0x80, 0x0 ;  /* 0x000000000000781c */ /* 0x000fc40003f4f008 */
        /* <DEDUP_REMOVED lines=22> */
.L_x_523:
[----:B------:R-:W-:Y:S01]  /*7910*/  IMAD R3, R220, 0x8, R2 ;  /* 0x00000008dc037824 */ /* 0x000fe200078e0202 */
[----:B------:R-:W-:Y:S01]  /*7920*/  SHF.L.U32 R0, R229, 0x1f, RZ ;  /* 0x0000001fe5007819 */ /* 0x000fe200000006ff */
[----:B------:R-:W0:Y:S01]  /*7930*/  LDC R156, c[0x0][0x2e4] ;  /* 0x0000b900ff9c7b82 */ /* 0x000e220000000800 */
[----:B------:R-:W-:Y:S01]  /*7940*/  BSSY B1, `(.L_x_524) ;  /* 0x0000006000017945 */ /* 0x000fe20003800000 */
[----:B------:R-:W-:Y:S01]  /*7950*/  IMAD.MOV.U32 R133, RZ, RZ, R88 ;  /* 0x000000ffff857224 */ /* 0x000fe200078e0058 */
[----:B------:R-:W1:Y:S05]  /*7960*/  SYNCS.PHASECHK.TRANS64.TRYWAIT P4, [R3+URZ+0x34890], R0 ;  /* 0x03489000030075a7 */ /* 0x000e6a000808017f */
[----:B------:R-:W2:Y:S01]  /*7970*/  LDC.64 R134, c[0x0][0x2f0] ;  /* 0x0000bc00ff867b82 */ /* 0x000ea20000000a00 */
[----:B0-----:R-:W-:Y:S01]  /*7980*/  IMAD.IADD R158, R156, 0x1, -R97 ;  /* 0x000000019c9e7824 */ /* 0x001fe200078e0a61 */
[----:B-1----:R-:W-:Y:S06]  /*7990*/  @!P4 BRA `(.L_x_525) ;  /* 0x000001dc007cc947 */ /* 0x002fec0003800000 */
.L_x_766:
[----:B------:R-:W-:Y:S05]  /*79a0*/  BSYNC B1 ;  /* 0x0000000000017941 */ /* 0x000fea0003800000 */
.L_x_524:
[----:B------:R-:W-:Y:S01]  /*79b0*/  ISETP.GE.OR P4, PT, R22, R4, P0 ;  /* 0x000000041600720c */ /* 0x000fe20000786670 */
[----:B------:R-:W-:-:S12]  /*79c0*/  BSSY B1, `(.L_x_526) ;  /* 0x0000091000017945 */ /* 0x000fd80003800000 */
[----:B------:R-:W-:Y:S05]  /*79d0*/  @P4 BRA `(.L_x_527) ;  /* 0x00000008003c4947 */ /* 0x000fea0003800000 */
[----:B------:R-:W3:Y:S04]  /*79e0*/  LDL R88, [R1] ;  /* 0x0000000001587983 */ /* 0x000ee80000100800 */
[----:B------:R-:W4:Y:S04]  /*79f0*/  LDL R92, [R1+0x3c] ;  /* 0x00003c00015c7983 */ /* 0x000f280000100800 */
[----:B------:R-:W5:Y:S01]  /*7a00*/  LDL R90, [R1+0x64] ;  /* 0x00006400015a7983 */ /* 0x000f620000100800 */
[----:B--2---:R-:W-:Y:S01]  /*7a10*/  IMAD.WIDE.U32 R152, R22, R134, R132 ;  /* 0x0000008616987225 */ /* 0x004fe200078e0084 */
[----:B------:R-:W-:Y:S01]  /*7a20*/  BSSY B2, `(.L_x_528) ;  /* 0x000007e000027945 */ /* 0x000fe20003800000 */
[----:B------:R-:W1:Y:S01]  /*7a30*/  S2R R93, SR_TID.X ;  /* 0x00000000005d7919 */ /* 0x000e620000002100 */
[----:B------:R-:W-:Y:S01]  /*7a40*/  IADD3 R183, P4, P5, R98, R152, R20 ;  /* 0x0000009862b77210 */ /* 0x000fe20007d9e014 */
[----:B-1----:R-:W-:-:S05]  /*7a50*/  VIADD R93, R93, 0xffffff80 ;  /* 0xffffff805d5d7836 */ /* 0x002fca0000000000 */
[----:B------:R-:W-:-:S04]  /*7a60*/  SHF.R.S32.HI R91, RZ, 0x1f, R93 ;  /* 0x0000001fff5b7819 */ /* 0x000fc8000001145d */
[----:B------:R-:W-:-:S05]  /*7a70*/  LEA.HI R91, R91, R93, RZ, 0x6 ;  /* 0x0000005d5b5b7211 */ /* 0x000fca00078f30ff */
[----:B------:R-:W-:-:S05]  /*7a80*/  IMAD.SHL.U32 R91, R91, 0x8, RZ ;  /* 0x000000085b5b7824 */ /* 0x000fca00078e00ff */
[----:B------:R-:W-:Y:S02]  /*7a90*/  LOP3.LUT R91, R91, 0xfffffe00, RZ, 0xc0, !PT ;  /* 0xfffffe005b5b7812 */ /* 0x000fe400078ec0ff */
[----:B---3--:R-:W-:Y:S01]  /*7aa0*/  LOP3.LUT P6, RZ, R88, 0x1, RZ, 0xc0, !PT ;  /* 0x0000000158ff7812 */ /* 0x008fe200078cc0ff */
[----:B------:R-:W-:-:S04]  /*7ab0*/  IMAD R88, R23, R134, RZ ;  /* 0x0000008617587224 */ /* 0x000fc800078e02ff */
[----:B------:R-:W-:Y:S01]  /*7ac0*/  IMAD R89, R22, R135, R88 ;  /* 0x0000008716597224 */ /* 0x000fe200078e0258 */
[----:B------:R-:W-:-:S03]  /*7ad0*/  SEL R88, R97, R158, !P6 ;  /* 0x0000009e61587207 */ /* 0x000fc60007000000 */
[----:B------:R-:W-:Y:S01]  /*7ae0*/  IMAD.IADD R186, R89, 0x1, R153 ;  /* 0x0000000159ba7824 */ /* 0x000fe200078e0299 */
[----:B------:R-:W-:-:S04]  /*7af0*/  SHF.R.S32.HI R89, RZ, 0x1f, R88 ;  /* 0x0000001fff597819 */ /* 0x000fc80000011458 */
[----:B------:R-:W-:Y:S02]  /*7b00*/  LEA.HI R89, R89, R88, RZ, 0x4 ;  /* 0x0000005859597211 */ /* 0x000fe400078f20ff */
[----:B------:R-:W-:Y:S02]  /*7b10*/  IADD3.X R184, R15, R186, R9, P4, P5 ;  /* 0x000000ba0fb87210 */ /* 0x000fe400027ea409 */
[----:B------:R-:W-:-:S04]  /*7b20*/  LEA.HI.SX32 R88, R89, R10, 0x1c ;  /* 0x0000000a59587211 */ /* 0x000fc800078fe2ff */
[----:B------:R-:W-:Y:S01]  /*7b30*/  SHF.R.S32.HI R89, RZ, 0x1f, R88 ;  /* 0x0000001fff597819 */ /* 0x000fe20000011458 */
[----:B------:R-:W-:-:S03]  /*7b40*/  IMAD.SHL.U32 R185, R88, 0x8, RZ ;  /* 0x0000000858b97824 */ /* 0x000fc600078e00ff */
[----:B------:R-:W-:Y:S02]  /*7b50*/  LEA.HI R88, R89, R88, RZ, 0x3 ;  /* 0x0000005859587211 */ /* 0x000fe400078f18ff */
[----:B------:R-:W-:Y:S02]  /*7b60*/  LOP3.LUT R89, R185, 0x38, RZ, 0xc0, !PT ;  /* 0x00000038b9597812 */ /* 0x000fe400078ec0ff */
[----:B------:R-:W-:Y:S02]  /*7b70*/  SHF.R.S32.HI R88, RZ, 0x3, R88 ;  /* 0x00000003ff587819 */ /* 0x000fe40000011458 */
[----:B----4-:R-:W-:-:S03]  /*7b80*/  LOP3.LUT R89, R89, 0x1c0, R92, 0xf8, !PT ;  /* 0x000001c059597812 */ /* 0x010fc600078ef85c */
[----:B------:R-:W-:Y:S01]  /*7b90*/  IMAD R88, R88, 0x2c00, R91 ;  /* 0x00002c0058587824 */ /* 0x000fe200078e025b */
[----:B-----5:R-:W-:Y:S01]  /*7ba0*/  LOP3.LUT R89, R89, R90, RZ, 0x3c, !PT ;  /* 0x0000005a59597212 */ /* 0x020fe200078e3cff */
[----:B------:R-:W-:-:S04]  /*7bb0*/  IMAD R91, R220, 0x5800, R154 ;  /* 0x00005800dc5b7824 */ /* 0x000fc800078e029a */
[----:B------:R-:W-:Y:S02]  /*7bc0*/  IMAD.IADD R89, R88, 0x1, R89 ;  /* 0x0000000158597824 */ /* 0x000fe400078e0259 */
[----:B------:R-:W-:Y:S02]  /*7bd0*/  IMAD R88, R91, 0x2, R2 ;  /* 0x000000025b587824 */ /* 0x000fe400078e0202 */
[----:B------:R-:W-:-:S04]  /*7be0*/  IMAD R89, R220, 0x5800, R89 ;  /* 0x00005800dc597824 */ /* 0x000fc800078e0259 */
[----:B------:R-:W-:Y:S02]  /*7bf0*/  IMAD R92, R89, 0x2, R2 ;  /* 0x00000002595c7824 */ /* 0x000fe400078e0202 */
[----:B------:R-:W1:Y:S04]  /*7c00*/  LDS.128 R88, [R88+0x1e400] ;  /* 0x01e4000058587984 */ /* 0x000e680000000c00 */
[----:B------:R-:W2:Y:S01]  /*7c10*/  LDS.128 R92, [R92+0x1e400] ;  /* 0x01e400005c5c7984 */ /* 0x000ea20000000c00 */
[----:B------:R-:W-:Y:S05]  /*7c20*/  @P3 BRA `(.L_x_529) ;  /* 0x0000000400743947 */ /* 0x000fea0003800000 */
[--C-:B------:R-:W-:Y:S02]  /*7c30*/  SHF.R.U64 R187, R40, 0x10, R41.reuse ;  /* 0x0000001028bb7819 */ /* 0x100fe40000001229 */
[----:B------:R-:W-:Y:S02]  /*7c40*/  SHF.R.U32.HI R41, RZ, 0x10, R41 ;  /* 0x00000010ff297819 */ /* 0x000fe40000011629 */
[--C-:B------:R-:W-:Y:S02]  /*7c50*/  SHF.R.U64 R40, R42, 0x10, R43.reuse ;  /* 0x000000102a287819 */ /* 0x100fe4000000122b */
[----:B------:R-:W-:Y:S02]  /*7c60*/  SHF.R.U32.HI R190, RZ, 0x10, R43 ;  /* 0x00000010ffbe7819 */ /* 0x000fe4000001162b */
[----:B------:R-:W-:Y:S02]  /*7c70*/  SHF.R.U32.HI R43, RZ, 0x10, R45 ;  /* 0x00000010ff2b7819 */ /* 0x000fe4000001162d */
[----:B------:R-:W-:Y:S01]  /*7c80*/  PRMT R42, R192, 0x5410, R41 ;  /* 0x00005410c02a7816 */ /* 0x000fe20000000029 */
[----:B--2---:R-:W-:Y:S01]  /*7c90*/  IMAD.U32 R192, R93, 0x10000, RZ ;  /* 0x000100005dc07824 */ /* 0x004fe200078e00ff */
[----:B------:R-:W-:Y:S01]  /*7ca0*/  PRMT R41, R188, 0x5410, R43 ;  /* 0x00005410bc297816 */ /* 0x000fe2000000002b */
[----:B-1----:R-:W-:Y:S01]  /*7cb0*/  IMAD.U32 R188, R89, 0x10000, RZ ;  /* 0x0001000059bc7824 */ /* 0x002fe200078e00ff */
[----:B------:R-:W-:Y:S01]  /*7cc0*/  LOP3.LUT R93, R93, 0xffff0000, RZ, 0xc0, !PT ;  /* 0xffff00005d5d7812 */ /* 0x000fe200078ec0ff */
[C---:B------:R-:W-:Y:S01]  /*7cd0*/  IMAD.U32 R43, R42.reuse, 0x10000, RZ ;  /* 0x000100002a2b7824 */ /* 0x040fe200078e00ff */
[----:B------:R-:W-:Y:S01]  /*7ce0*/  LOP3.LUT R42, R42, 0xffff0000, RZ, 0xc0, !PT ;  /* 0xffff00002a2a7812 */ /* 0x000fe200078ec0ff */
[----:B------:R-:W-:Y:S01]  /*7cf0*/  IMAD.U32 R193, R41, 0x10000, RZ ;  /* 0x0001000029c17824 */ /* 0x000fe200078e00ff */
[----:B------:R-:W-:-:S02]  /*7d00*/  SHF.R.U64 R45, R44, 0x10, R45 ;  /* 0x000000102c2d7819 */ /* 0x000fc4000000122d */
[----:B------:R-:W-:Y:S01]  /*7d10*/  SHF.R.U32.HI R44, RZ, 0x10, R47 ;  /* 0x00000010ff2c7819 */ /* 0x000fe2000001162f */
[C---:B------:R-:W-:Y:S01]  /*7d20*/  FMUL.FTZ R199, R192.reuse, R193 ;  /* 0x000000c1c0c77220 */ /* 0x040fe20000410000 */
[-C--:B------:R-:W-:Y:S01]  /*7d30*/  FMUL.FTZ R192, R192, R43.reuse ;  /* 0x0000002bc0c07220 */ /* 0x080fe20000410000 */
[----:B------:R-:W-:Y:S02]  /*7d40*/  PRMT R45, R209, 0x5410, R45 ;  /* 0x00005410d12d7816 */ /* 0x000fe4000000002d */
[C---:B------:R-:W-:Y:S01]  /*7d50*/  FFMA.FTZ R43, R188.reuse, R43, -R199 ;  /* 0x0000002bbc2b7223 */ /* 0x040fe200000108c7 */
[----:B------:R-:W-:Y:S01]  /*7d60*/  FFMA.FTZ R188, R188, R193, R192 ;  /* 0x000000c1bcbc7223 */ /* 0x000fe200000100c0 */
[----:B------:R-:W-:Y:S01]  /*7d70*/  LOP3.LUT R192, R41, 0xffff0000, RZ, 0xc0, !PT ;  /* 0xffff000029c07812 */ /* 0x000fe200078ec0ff */
[----:B------:R-:W-:Y:S01]  /*7d80*/  IMAD.U32 R193, R95, 0x10000, RZ ;  /* 0x000100005fc17824 */ /* 0x000fe200078e00ff */
[----:B------:R-:W-:Y:S01]  /*7d90*/  LOP3.LUT R41, R89, 0xffff0000, RZ, 0xc0, !PT ;  /* 0xffff000059297812 */ /* 0x000fe200078ec0ff */
[C---:B------:R-:W-:Y:S01]  /*7da0*/  FMUL.FTZ R89, R93.reuse, R42 ;  /* 0x0000002a5d597220 */ /* 0x040fe20000410000 */
[----:B------:R-:W-:Y:S01]  /*7db0*/  PRMT R44, R170, 0x5432, R44 ;  /* 0x00005432aa2c7816 */ /* 0x000fe2000000002c */
[----:B------:R-:W-:Y:S01]  /*7dc0*/  FMUL.FTZ R194, R93, R192 ;  /* 0x000000c05dc27220 */ /* 0x000fe20000410000 */
[----:B------:R-:W-:Y:S01]  /*7dd0*/  IMAD.U32 R93, R91, 0x10000, RZ ;  /* 0x000100005b5d7824 */ /* 0x000fe200078e00ff */
[----:B------:R-:W-:-:S02]  /*7de0*/  PRMT R187, R196, 0x5410, R187 ;  /* 0x00005410c4bb7816 */ /* 0x000fc400000000bb */
[C---:B------:R-:W-:Y:S01]  /*7df0*/  FFMA.FTZ R42, R41.reuse, R42, -R194 ;  /* 0x0000002a292a7223 */ /* 0x040fe200000108c2 */
[----:B------:R-:W-:Y:S01]  /*7e00*/  FFMA.FTZ R41, R41, R192, R89 ;  /* 0x000000c029297223 */ /* 0x000fe20000010059 */
[----:B------:R-:W-:Y:S01]  /*7e10*/  PRMT R89, R168, 0x5432, R190 ;  /* 0x00005432a8597816 */ /* 0x000fe200000000be */
[----:B------:R-:W-:Y:S01]  /*7e20*/  IMAD.U32 R192, R44, 0x10000, RZ ;  /* 0x000100002cc07824 */ /* 0x000fe200078e00ff */
[----:B------:R-:W-:Y:S02]  /*7e30*/  SHF.R.U64 R46, R46, 0x10, R47 ;  /* 0x000000102e2e7819 */ /* 0x000fe4000000122f */
[----:B------:R-:W-:Y:S01]  /*7e40*/  LOP3.LUT R47, R45, 0xffff0000, RZ, 0xc0, !PT ;  /* 0xffff00002d2f7812 */ /* 0x000fe200078ec0ff */
[----:B------:R-:W-:Y:S02]  /*7e50*/  IMAD.U32 R190, R89, 0x10000, RZ ;  /* 0x0001000059be7824 */ /* 0x000fe400078e00ff */
[----:B------:R-:W-:Y:S01]  /*7e60*/  FMUL.FTZ R194, R193, R192 ;  /* 0x000000c0c1c27220 */ /* 0x000fe20000410000 */
[----:B------:R-:W-:Y:S01]  /*7e70*/  LOP3.LUT R89, R89, 0xffff0000, RZ, 0xc0, !PT ;  /* 0xffff000059597812 */ /* 0x000fe200078ec0ff */
[----:B------:R-:W-:-:S02]  /*7e80*/  FMUL.FTZ R193, R193, R190 ;  /* 0x000000bec1c17220 */ /* 0x000fc40000410000 */
[----:B------:R-:W-:Y:S01]  /*7e90*/  FFMA.FTZ R190, R93, R190, -R194 ;  /* 0x000000be5dbe7223 */ /* 0x000fe200000108c2 */
[----:B------:R-:W-:Y:S01]  /*7ea0*/  IMAD.U32 R194, R187, 0x10000, RZ ;  /* 0x00010000bbc27824 */ /* 0x000fe200078e00ff */
[----:B------:R-:W-:Y:S01]  /*7eb0*/  PRMT R46, R169, 0x5432, R46 ;  /* 0x00005432a92e7816 */ /* 0x000fe2000000002e */
[----:B------:R-:W-:Y:S01]  /*7ec0*/  FFMA.FTZ R93, R93, R192, R193 ;  /* 0x000000c05d5d7223 */ /* 0x000fe200000100c1 */
[----:B------:R-:W-:Y:S02]  /*7ed0*/  LOP3.LUT R193, R44, 0xffff0000, RZ, 0xc0, !PT ;  /* 0xffff00002cc17812 */ /* 0x000fe400078ec0ff */
[----:B------:R-:W-:Y:S01]  /*7ee0*/  LOP3.LUT R192, R95, 0xffff0000, RZ, 0xc0, !PT ;  /* 0xffff00005fc07812 */ /* 0x000fe200078ec0ff */
[C---:B------:R-:W-:Y:S01]  /*7ef0*/  IMAD.U32 R95, R92.reuse, 0x10000, RZ ;  /* 0x000100005c5f7824 */ /* 0x040fe200078e00ff */
[----:B------:R-:W-:Y:S02]  /*7f00*/  LOP3.LUT R44, R91, 0xffff0000, RZ, 0xc0, !PT ;  /* 0xffff00005b2c7812 */ /* 0x000fe400078ec0ff */
[----:B------:R-:W-:Y:S01]  /*7f10*/  LOP3.LUT R92, R92, 0xffff0000, RZ, 0xc0, !PT ;  /* 0xffff00005c5c7812 */ /* 0x000fe200078ec0ff */
[C---:B------:R-:W-:Y:S01]  /*7f20*/  FMUL.FTZ R91, R192.reuse, R193 ;  /* 0x000000c1c05b7220 */ /* 0x040fe20000410000 */
[----:B------:R-:W-:Y:S01]  /*7f30*/  FMUL.FTZ R192, R192, R89 ;  /* 0x00000059c0c07220 */ /* 0x000fe20000410000 */
[----:B------:R-:W-:-:S02]  /*7f40*/  PRMT R40, R167, 0x5432, R40 ;  /* 0x00005432a7287816 */ /* 0x000fc40000000028 */
[C---:B------:R-:W-:Y:S01]  /*7f50*/  FFMA.FTZ R89, R44.reuse, R89, -R91 ;  /* 0x000000592c597223 */ /* 0x040fe2000001085b */
[----:B------:R-:W-:Y:S01]  /*7f60*/  FFMA.FTZ R44, R44, R193, R192 ;  /* 0x000000c12c2c7223 */ /* 0x000fe200000100c0 */
[----:B------:R-:W-:Y:S01]  /*7f70*/  IMAD.U32 R192, R45, 0x10000, RZ ;  /* 0x000100002dc07824 */ /* 0x000fe200078e00ff */
[----:B------:R-:W-:Y:S01]  /*7f80*/  LOP3.LUT R45, R187, 0xffff0000, RZ, 0xc0, !PT ;  /* 0xffff0000bb2d7812 */ /* 0x000fe200078ec0ff */
[C---:B------:R-:W-:Y:S01]  /*7f90*/  IMAD.U32 R91, R88.reuse, 0x10000, RZ ;  /* 0x00010000585b7824 */ /* 0x040fe200078e00ff */
[----:B------:R-:W-:Y:S01]  /*7fa0*/  LOP3.LUT R88, R88, 0xffff0000, RZ, 0xc0, !PT ;  /* 0xffff000058587812 */ /* 0x000fe200078ec0ff */
[C---:B------:R-:W-:Y:S01]  /*7fb0*/  FMUL.FTZ R196, R95.reuse, R192 ;  /* 0x000000c05fc47220 */ /* 0x040fe20000410000 */
[-C--:B------:R-:W-:Y:S01]  /*7fc0*/  FMUL.FTZ R95, R95, R194.reuse ;  /* 0x000000c25f5f7220 */ /* 0x080fe20000410000 */
[----:B------:R-:W-:Y:S02]  /*7fd0*/  LOP3.LUT R187, R40, 0xffff0000, RZ, 0xc0, !PT ;  /* 0xffff000028bb7812 */ /* 0x000fe400078ec0ff */
[C---:B------:R-:W-:Y:S01]  /*7fe0*/  FFMA.FTZ R196, R91.reuse, R194, -R196 ;  /* 0x000000c25bc47223 */ /* 0x040fe200000108c4 */
[----:B------:R-:W-:Y:S01]  /*7ff0*/  FFMA.FTZ R95, R91, R192, R95 ;  /* 0x000000c05b5f7223 */ /* 0x000fe2000001005f */
[C---:B------:R-:W-:Y:S01]  /*8000*/  FMUL.FTZ R91, R92.reuse, R47 ;  /* 0x0000002f5c5b7220 */ /* 0x040fe20000410000 */
[----:B------:R-:W-:Y:S01]  /*8010*/  FMUL.FTZ R92, R92, R45 ;  /* 0x0000002d5c5c7220 */ /* 0x000fe20000410000 */
[----:B------:R-:W-:Y:S01]  /*8020*/  IMAD.U32 R192, R40, 0x10000, RZ ;  /* 0x0001000028c07824 */ /* 0x000fe200078e00ff */
[----:B------:R-:W-:Y:S01]  /*8030*/  F2FP.BF16.F32.PACK_AB R42, R42, R43 ;  /* 0x0000002b2a2a723e */ /* 0x000fe200000010ff */
[C---:B------:R-:W-:Y:S01]  /*8040*/  FFMA.FTZ R45, R88.reuse, R45, -R91 ;  /* 0x0000002d582d7223 */ /* 0x040fe2000001085b */
[----:B------:R-:W-:Y:S01]  /*8050*/  FFMA.FTZ R88, R88, R47, R92 ;  /* 0x0000002f58587223 */ /* 0x000fe2000001005c */
[C---:B------:R-:W-:Y:S01]  /*8060*/  IMAD.U32 R91, R94.reuse, 0x10000, RZ ;  /* 0x000100005e5b7824 */ /* 0x040fe200078e00ff */
[----:B------:R-:W-:Y:S01]  /*8070*/  LOP3.LUT R94, R94, 0xffff0000, RZ, 0xc0, !PT ;  /* 0xffff00005e5e7812 */ /* 0x000fe200078ec0ff */
[----:B------:R-:W-:Y:S01]  /*8080*/  IMAD.U32 R92, R46, 0x10000, RZ ;  /* 0x000100002e5c7824 */ /* 0x000fe200078e00ff */
[----:B------:R-:W-:Y:S01]  /*8090*/  F2FP.BF16.F32.PACK_AB R190, R89, R190 ;  /* 0x000000be59be723e */ /* 0x000fe200000010ff */
[C---:B------:R-:W-:Y:S01]  /*80a0*/  IMAD.U32 R47, R90.reuse, 0x10000, RZ ;  /* 0x000100005a2f7824 */ /* 0x040fe200078e00ff */
[----:B------:R-:W-:Y:S01]  /*80b0*/  LOP3.LUT R90, R90, 0xffff0000, RZ, 0xc0, !PT ;  /* 0xffff00005a5a7812 */ /* 0x000fe200078ec0ff */
[C---:B------:R-:W-:Y:S01]  /*80c0*/  FMUL.FTZ R194, R91.reuse, R92 ;  /* 0x0000005c5bc27220 */ /* 0x040fe20000410000 */
[----:B------:R-:W-:Y:S01]  /*80d0*/  FMUL.FTZ R91, R91, R192 ;  /* 0x000000c05b5b7220 */ /* 0x000fe20000410000 */
[----:B------:R-:W-:Y:S01]  /*80e0*/  F2FP.BF16.F32.PACK_AB R41, R41, R188 ;  /* 0x000000bc2929723e */ /* 0x000fe200000010ff */
[----:B------:R-:W-:-:S02]  /*80f0*/  IMAD.MOV.U32 R89, RZ, RZ, R42 ;  /* 0x000000ffff597224 */ /* 0x000fc400078e002a */
[C---:B------:R-:W-:Y:S01]  /*8100*/  FFMA.FTZ R194, R47.reuse, R192, -R194 ;  /* 0x000000c02fc27223 */ /* 0x040fe200000108c2 */
[----:B------:R-:W-:Y:S01]  /*8110*/  FFMA.FTZ R91, R47, R92, R91 ;  /* 0x0000005c2f5b7223 */ /* 0x000fe2000001005b */
[----:B------:R-:W-:Y:S02]  /*8120*/  LOP3.LUT R47, R46, 0xffff0000, RZ, 0xc0, !PT ;  /* 0xffff00002e2f7812 */ /* 0x000fe400078ec0ff */
[----:B------:R-:W-:Y:S01]  /*8130*/  F2FP.BF16.F32.PACK_AB R44, R44, R93 ;  /* 0x0000005d2c2c723e */ /* 0x000fe200000010ff */
[----:B------:R-:W-:Y:S01]  /*8140*/  IMAD.MOV.U32 R93, RZ, RZ, R41 ;  /* 0x000000ffff5d7224 */ /* 0x000fe200078e0029 */
[----:B------:R-:W-:Y:S01]  /*8150*/  F2FP.BF16.F32.PACK_AB R45, R45, R196 ;  /* 0x000000c42d2d723e */ /* 0x000fe200000010ff */
[C---:B------:R-:W-:Y:S01]  /*8160*/  FMUL.FTZ R193, R94.reuse, R47 ;  /* 0x0000002f5ec17220 */ /* 0x040fe20000410000 */
[----:B------:R-:W-:Y:S01]  /*8170*/  FMUL.FTZ R94, R94, R187 ;  /* 0x000000bb5e5e7220 */ /* 0x000fe20000410000 */
[----:B------:R-:W-:Y:S01]  /*8180*/  F2FP.BF16.F32.PACK_AB R92, R88, R95 ;  /* 0x0000005f585c723e */ /* 0x000fe200000010ff */
[----:B------:R-:W-:-:S02]  /*8190*/  IMAD.MOV.U32 R95, RZ, RZ, R44 ;  /* 0x000000ffff5f7224 */ /* 0x000fc400078e002c */
[C---:B------:R-:W-:Y:S01]  /*81a0*/  FFMA.FTZ R193, R90.reuse, R187, -R193 ;  /* 0x000000bb5ac17223 */ /* 0x040fe200000108c1 */
[----:B------:R-:W-:Y:S01]  /*81b0*/  FFMA.FTZ R94, R90, R47, R94 ;  /* 0x0000002f5a5e7223 */ /* 0x000fe2000001005e */
[----:B------:R-:W-:-:S03]  /*81c0*/  IMAD.MOV.U32 R88, RZ, RZ, R45 ;  /* 0x000000ffff587224 */ /* 0x000fc600078e002d */
[----:B------:R-:W-:Y:S02]  /*81d0*/  F2FP.BF16.F32.PACK_AB R90, R193, R194 ;  /* 0x000000c2c15a723e */ /* 0x000fe400000010ff */
[----:B------:R-:W-:Y:S01]  /*81e0*/  F2FP.BF16.F32.PACK_AB R94, R94, R91 ;  /* 0x0000005b5e5e723e */ /* 0x000fe200000010ff */
[----:B------:R-:W-:-:S07]  /*81f0*/  IMAD.MOV.U32 R91, RZ, RZ, R190 ;  /* 0x000000ffff5b7224 */ /* 0x000fce00078e00be */
.L_x_529:
[----:B------:R-:W-:Y:S05]  /*8200*/  BSYNC B2 ;  /* 0x0000000000027941 */ /* 0x000fea0003800000 */
.L_x_528:
[----:B------:R-:W-:Y:S01]  /*8210*/  ISETP.GE.AND P4, PT, R185, R156, PT ;  /* 0x0000009cb900720c */ /* 0x000fe20003f86270 */
[----:B------:R-:W-:Y:S01]  /*8220*/  ULDC.64 UR4, c[0x0][0x2d8] ;  /* 0x0000b60000047ab9 */ /* 0x000fe20000000a00 */
[----:B------:R-:W-:-:S11]  /*8230*/  ULDC.64 UR6, c[0x0][0x208] ;  /* 0x0000820000067ab9 */ /* 0x000fd60000000a00 */
[--C-:B------:R-:W-:Y:S02]  /*8240*/  @!P4 SHF.R.S32.HI R40, RZ, 0x1f, R185.reuse ;  /* 0x0000001fff28c819 */ /* 0x100fe400000114b9 */
[----:B------:R-:W-:-:S04]  /*8250*/  @!P4 IADD3 R152, P5, P6, R98, R152, R185 ;  /* 0x000000986298c210 */ /* 0x000fc80007ebe0b9 */
[----:B------:R-:W-:Y:S02]  /*8260*/  @!P4 IADD3.X R43, R15, R186, R40, P5, P6 ;  /* 0x000000ba0f2bc210 */ /* 0x000fe40002fec428 */
[----:B------:R-:W-:-:S04]  /*8270*/  LEA R40, P5, R183, UR4, 0x1 ;  /* 0x00000004b7287c11 */ /* 0x000fc8000f8a08ff */
[----:B------:R-:W-:Y:S02]  /*8280*/  LEA.HI.X R41, R183, UR5, R184, 0x1, P5 ;  /* 0x00000005b7297c11 */ /* 0x000fe4000a8f0cb8 */
[----:B------:R-:W-:-:S03]  /*8290*/  @!P4 LEA R42, P5, R152, UR4, 0x1 ;  /* 0x00000004982acc11 */ /* 0x000fc6000f8a08ff */
[----:B-1----:R1:W-:Y:S01]  /*82a0*/  STG.E.128 desc[UR6][R40.64], R88 ;  /* 0x0000005828007986 */ /* 0x0023e2000c101d06 */
[----:B------:R-:W-:-:S05]  /*82b0*/  @!P4 LEA.HI.X R43, R152, UR5, R43, 0x1, P5 ;  /* 0x00000005982bcc11 */ /* 0x000fca000a8f0c2b */
[----:B--2---:R1:W-:Y:S04]  /*82c0*/  @!P4 STG.E.128 desc[UR6][R42.64], R92 ;  /* 0x0000005c2a00c986 */ /* 0x0043e8000c101d06 */
.L_x_527:
[----:B------:R-:W-:Y:S05]  /*82d0*/  BSYNC B1 ;  /* 0x0000000000017941 */ /* 0x000fea0003800000 */
.L_x_526:
[----:B------:R-:W-:Y:S01]  /*82e0*/  ISETP.GE.OR P4, PT, R223, R4, P0 ;  /* 0x00000004df00720c */ /* 0x000fe20000786670 */
[----:B------:R-:W-:-:S12]  /*82f0*/  BSSY B1, `(.L_x_530) ;  /* 0x000008b000017945 */ /* 0x000fd80003800000 */
[----:B------:R-:W-:Y:S05]  /*8300*/  @P4 BRA `(.L_x_531) ;  /* 0x0000000800244947 */ /* 0x000fea0003800000 */
[----:B-1----:R-:W3:Y:S04]  /*8310*/  LDL R40, [R1+0x78] ;  /* 0x0000780001287983 */ /* 0x002ee80000100800 */
[----:B------:R-:W4:Y:S04]  /*8320*/  LDL R41, [R1] ;  /* 0x0000000001297983 */ /* 0x000f280000100800 */
[----:B------:R-:W5:Y:S04]  /*8330*/  LDL R44, [R1+0x38] ;  /* 0x00003800012c7983 */ /* 0x000f680000100800 */
[----:B------:R-:W5:Y:S04]  /*8340*/  LDL R42, [R1+0x5c] ;  /* 0x00005c00012a7983 */ /* 0x000f680000100800 */
[----:B------:R-:W5:Y:S01]  /*8350*/  LDL R43, [R1+0x4c] ;  /* 0x00004c00012b7983 */ /* 0x000f620000100800 */
[----:B--2---:R-:W-:Y:S01]  /*8360*/  IMAD.WIDE.U32 R88, R223, R134, R132 ;  /* 0x00000086df587225 */ /* 0x004fe200078e0084 */
[----:B------:R-:W-:Y:S02]  /*8370*/  BSSY B2, `(.L_x_532) ;  /* 0x0000076000027945 */ /* 0x000fe40003800000 */
[----:B------:R-:W-:Y:S01]  /*8380*/  IADD3 R90, P4, P5, R98, R88, R20 ;  /* 0x00000058625a7210 */ /* 0x000fe20007d9e014 */
[----:B---3--:R-:W-:Y:S01]  /*8390*/  IMAD R40, R40, R134, RZ ;  /* 0x0000008628287224 */ /* 0x008fe200078e02ff */
[----:B----4-:R-:W-:-:S03]  /*83a0*/  LOP3.LUT P6, RZ, R41, 0x1, RZ, 0xc0, !PT ;  /* 0x0000000129ff7812 */ /* 0x010fc600078cc0ff */
[----:B------:R-:W-:Y:S01]  /*83b0*/  IMAD R41, R223, R135, R40 ;  /* 0x00000087df297224 */ /* 0x000fe200078e0228 */
[----:B------:R-:W-:-:S03]  /*83c0*/  SEL R40, R97, R158, !P6 ;  /* 0x0000009e61287207 */ /* 0x000fc60007000000 */
[----:B------:R-:W-:Y:S01]  /*83d0*/  IMAD.IADD R92, R89, 0x1, R41 ;  /* 0x00000001595c7824 */ /* 0x000fe200078e0229 */
[----:B------:R-:W-:-:S04]  /*83e0*/  SHF.R.S32.HI R41, RZ, 0x1f, R40 ;  /* 0x0000001fff297819 */ /* 0x000fc80000011428 */
[----:B------:R-:W-:-:S04]  /*83f0*/  LEA.HI R41, R41, R40, RZ, 0x4 ;  /* 0x0000002829297211 */ /* 0x000fc800078f20ff */
[----:B------:R-:W-:-:S04]  /*8400*/  LEA.HI.SX32 R41, R41, R10, 0x1c ;  /* 0x0000000a29297211 */ /* 0x000fc800078fe2ff */
[----:B------:R-:W-:Y:S01]  /*8410*/  SHF.R.S32.HI R40, RZ, 0x1f, R41 ;  /* 0x0000001fff287819 */ /* 0x000fe20000011429 */
[----:B------:R-:W-:-:S03]  /*8420*/  IMAD.SHL.U32 R93, R41, 0x8, RZ ;  /* 0x00000008295d7824 */ /* 0x000fc600078e00ff */
[----:B------:R-:W-:-:S04]  /*8430*/  LEA.HI R40, R40, R41, RZ, 0x3 ;  /* 0x0000002928287211 */ /* 0x000fc800078f18ff */
[----:B------:R-:W-:Y:S02]  /*8440*/  SHF.R.S32.HI R41, RZ, 0x3, R40 ;  /* 0x00000003ff297819 */ /* 0x000fe40000011428 */
[----:B-----5:R-:W-:-:S03]  /*8450*/  LOP3.LUT R40, R44, 0x38, R93, 0xf8, !PT ;  /* 0x000000382c287812 */ /* 0x020fc600078ef85d */
[----:B------:R-:W-:Y:S01]  /*8460*/  IMAD R41, R41, 0x2c00, R43 ;  /* 0x00002c0029297824 */ /* 0x000fe200078e022b */
[----:B------:R-:W-:-:S05]  /*8470*/  LOP3.LUT R40, R40, R42, RZ, 0x3c, !PT ;  /* 0x0000002a28287212 */ /* 0x000fca00078e3cff */
[----:B------:R-:W-:Y:S02]  /*8480*/  IMAD.IADD R43, R41, 0x1, R40 ;  /* 0x00000001292b7824 */ /* 0x000fe400078e0228 */
[C---:B------:R-:W-:Y:S02]  /*8490*/  IMAD R41, R220.reuse, 0x5800, R151 ;  /* 0x00005800dc297824 */ /* 0x040fe400078e0297 */
[----:B------:R-:W-:Y:S02]  /*84a0*/  IMAD R43, R220, 0x5800, R43 ;  /* 0x00005800dc2b7824 */ /* 0x000fe400078e022b */
[----:B------:R-:W-:-:S03]  /*84b0*/  IMAD R41, R41, 0x2, R2 ;  /* 0x0000000229297824 */ /* 0x000fc600078e0202 */
[----:B------:R-:W-:-:S03]  /*84c0*/  LEA R44, R43, R2, 0x1 ;  /* 0x000000022b2c7211 */ /* 0x000fc600078e08ff */
[----:B------:R-:W1:Y:S04]  /*84d0*/  LDS.128 R40, [R41+0x1e400] ;  /* 0x01e4000029287984 */ /* 0x000e680000000c00 */
[----:B------:R-:W2:Y:S01]  /*84e0*/  LDS.128 R44, [R44+0x1e400] ;  /* 0x01e400002c2c7984 */ /* 0x000ea20000000c00 */
[----:B------:R-:W-:Y:S01]  /*84f0*/  IADD3.X R91, R15, R92, R9, P4, P5 ;  /* 0x0000005c0f5b7210 */ /* 0x000fe200027ea409 */
[----:B------:R-:W-:Y:S06]  /*8500*/  @P3 BRA `(.L_x_533) ;  /* 0x0000000400703947 */ /* 0x000fec0003800000 */
[----:B------:R-:W-:Y:S01]  /*8510*/  SHF.R.U32.HI R94, RZ, 0x10, R53 ;  /* 0x00000010ff5e7819 */ /* 0x000fe20000011635 */
[----:B--2---:R-:W-:Y:S01]  /*8520*/  IMAD.U32 R184, R45, 0x10000, RZ ;  /* 0x000100002db87824 */ /* 0x004fe200078e00ff */
[----:B------:R-:W-:Y:S01]  /*8530*/  SHF.R.U32.HI R95, RZ, 0x10, R49 ;  /* 0x00000010ff5f7819 */ /* 0x000fe20000011631 */
[----:B-1----:R-:W-:Y:S01]  /*8540*/  IMAD.U32 R152, R41, 0x10000, RZ ;  /* 0x0001000029987824 */ /* 0x002fe200078e00ff */
[----:B------:R-:W-:Y:S02]  /*8550*/  PRMT R94, R172, 0x5432, R94 ;  /* 0x00005432ac5e7816 */ /* 0x000fe4000000005e */
[----:B------:R-:W-:Y:S02]  /*8560*/  PRMT R95, R212, 0x5410, R95 ;  /* 0x00005410d45f7816 */ /* 0x000fe4000000005f */
[----:B------:R-:W-:Y:S01]  /*8570*/  LOP3.LUT R45, R45, 0xffff0000, RZ, 0xc0, !PT ;  /* 0xffff00002d2d7812 */ /* 0x000fe200078ec0ff */
[----:B------:R-:W-:Y:S01]  /*8580*/  IMAD.U32 R183, R94, 0x10000, RZ ;  /* 0x000100005eb77824 */ /* 0x000fe200078e00ff */
[C---:B------:R-:W-:Y:S01]  /*8590*/  LOP3.LUT R186, R95.reuse, 0xffff0000, RZ, 0xc0, !PT ;  /* 0xffff00005fba7812 */ /* 0x040fe200078ec0ff */
[----:B------:R-:W-:Y:S01]  /*85a0*/  IMAD.U32 R153, R95, 0x10000, RZ ;  /* 0x000100005f997824 */ /* 0x000fe200078e00ff */
[----:B------:R-:W-:Y:S01]  /*85b0*/  LOP3.LUT R41, R41, 0xffff0000, RZ, 0xc0, !PT ;  /* 0xffff000029297812 */ /* 0x000fe200078ec0ff */
[C---:B------:R-:W-:Y:S01]  /*85c0*/  FMUL.FTZ R185, R184.reuse, R183 ;  /* 0x000000b7b8b97220 */ /* 0x040fe20000410000 */
[----:B------:R-:W-:Y:S01]  /*85d0*/  SHF.R.U32.HI R95, RZ, 0x10, R51 ;  /* 0x00000010ff5f7819 */ /* 0x000fe20000011633 */
[-C--:B------:R-:W-:Y:S01]  /*85e0*/  FMUL.FTZ R184, R184, R153.reuse ;  /* 0x00000099b8b87220 */ /* 0x080fe20000410000 */
[----:B------:R-:W-:Y:S01]  /*85f0*/  SHF.R.U64 R49, R48, 0x10, R49 ;  /* 0x0000001030317819 */ /* 0x000fe20000001231 */
[----:B------:R-:W-:Y:S01]  /*8600*/  FFMA.FTZ R153, R152, R153, -R185 ;  /* 0x0000009998997223 */ /* 0x000fe200000108b9 */
[----:B------:R-:W-:Y:S01]  /*8610*/  PRMT R95, R210, 0x5410, R95 ;  /* 0x00005410d25f7816 */ /* 0x000fe2000000005f */
[----:B------:R-:W-:Y:S01]  /*8620*/  FFMA.FTZ R152, R152, R183, R184 ;  /* 0x000000b798987223 */ /* 0x000fe200000100b8 */
[----:B------:R-:W-:Y:S01]  /*8630*/  LOP3.LUT R184, R94, 0xffff0000, RZ, 0xc0, !PT ;  /* 0xffff00005eb87812 */ /* 0x000fe200078ec0ff */
[----:B------:R-:W-:Y:S01]  /*8640*/  IMAD.U32 R185, R47, 0x10000, RZ ;  /* 0x000100002fb97824 */ /* 0x000fe200078e00ff */
[C---:B------:R-:W-:Y:S01]  /*8650*/  LOP3.LUT R48, R43.reuse, 0xffff0000, RZ, 0xc0, !PT ;  /* 0xffff00002b307812 */ /* 0x040fe200078ec0ff */
[----:B------:R-:W-:Y:S01]  /*8660*/  IMAD.U32 R183, R43, 0x10000, RZ ;  /* 0x000100002bb77824 */ /* 0x000fe200078e00ff */
[----:B------:R-:W-:Y:S01]  /*8670*/  SHF.R.U64 R52, R52, 0x10, R53 ;  /* 0x0000001034347819 */ /* 0x000fe20000001235 */
[C---:B------:R-:W-:Y:S01]  /*8680*/  FMUL.FTZ R94, R45.reuse, R184 ;  /* 0x000000b82d5e7220 */ /* 0x040fe20000410000 */
[-C--:B------:R-:W-:Y:S01]  /*8690*/  FMUL.FTZ R45, R45, R186.reuse ;  /* 0x000000ba2d2d7220 */ /* 0x080fe20000410000 */
[C---:B------:R-:W-:Y:S01]  /*86a0*/  IMAD.U32 R53, R44.reuse, 0x10000, RZ ;  /* 0x000100002c357824 */ /* 0x040fe200078e00ff */
[----:B------:R-:W-:Y:S01]  /*86b0*/  LOP3.LUT R44, R44, 0xffff0000, RZ, 0xc0, !PT ;  /* 0xffff00002c2c7812 */ /* 0x000fe200078ec0ff */
[C---:B------:R-:W-:Y:S01]  /*86c0*/  FFMA.FTZ R94, R41.reuse, R186, -R94 ;  /* 0x000000ba295e7223 */ /* 0x040fe2000001085e */
[----:B------:R-:W-:Y:S01]  /*86d0*/  FFMA.FTZ R41, R41, R184, R45 ;  /* 0x000000b829297223 */ /* 0x000fe2000001002d */
[----:B------:R-:W-:Y:S01]  /*86e0*/  SHF.R.U32.HI R45, RZ, 0x10, R55 ;  /* 0x00000010ff2d7819 */ /* 0x000fe20000011637 */
[C---:B------:R-:W-:Y:S01]  /*86f0*/  IMAD.U32 R186, R95.reuse, 0x10000, RZ ;  /* 0x000100005fba7824 */ /* 0x040fe200078e00ff */
[----:B------:R-:W-:-:S02]  /*8700*/  LOP3.LUT R95, R95, 0xffff0000, RZ, 0xc0, !PT ;  /* 0xffff00005f5f7812 */ /* 0x000fc400078ec0ff */
[----:B------:R-:W-:Y:S02]  /*8710*/  PRMT R45, R213, 0x5410, R45 ;  /* 0x00005410d52d7816 */ /* 0x000fe4000000002d */
[----:B------:R-:W-:Y:S02]  /*8720*/  SHF.R.U64 R50, R50, 0x10, R51 ;  /* 0x0000001032327819 */ /* 0x000fe40000001233 */
[----:B------:R-:W-:Y:S01]  /*8730*/  SHF.R.U64 R54, R54, 0x10, R55 ;  /* 0x0000001036367819 */ /* 0x000fe20000001237 */
[C---:B------:R-:W-:Y:S01]  /*8740*/  IMAD.U32 R184, R45.reuse, 0x10000, RZ ;  /* 0x000100002db87824 */ /* 0x040fe200078e00ff */
[----:B------:R-:W-:Y:S02]  /*8750*/  LOP3.LUT R45, R45, 0xffff0000, RZ, 0xc0, !PT ;  /* 0xffff00002d2d7812 */ /* 0x000fe400078ec0ff */
[----:B------:R-:W-:Y:S01]  /*8760*/  PRMT R50, R165, 0x5432, R50 ;  /* 0x00005432a5327816 */ /* 0x000fe20000000032 */
[C---:B------:R-:W-:Y:S01]  /*8770*/  FMUL.FTZ R188, R185.reuse, R184 ;  /* 0x000000b8b9bc7220 */ /* 0x040fe20000410000 */
[----:B------:R-:W-:Y:S01]  /*8780*/  FMUL.FTZ R185, R185, R186 ;  /* 0x000000bab9b97220 */ /* 0x000fe20000410000 */
[----:B------:R-:W-:-:S02]  /*8790*/  PRMT R54, R166, 0x5432, R54 ;  /* 0x00005432a6367816 */ /* 0x000fc40000000036 */
[C---:B------:R-:W-:Y:S01]  /*87a0*/  FFMA.FTZ R186, R183.reuse, R186, -R188 ;  /* 0x000000bab7ba7223 */ /* 0x040fe200000108bc */
[----:B------:R-:W-:Y:S01]  /*87b0*/  FFMA.FTZ R185, R183, R184, R185 ;  /* 0x000000b8b7b97223 */ /* 0x000fe200000100b9 */
[----:B------:R-:W-:Y:S02]  /*87c0*/  LOP3.LUT R184, R47, 0xffff0000, RZ, 0xc0, !PT ;  /* 0xffff00002fb87812 */ /* 0x000fe400078ec0ff */
[----:B------:R-:W-:Y:S02]  /*87d0*/  PRMT R47, R171, 0x5432, R52 ;  /* 0x00005432ab2f7816 */ /* 0x000fe40000000034 */
[----:B------:R-:W-:Y:S01]  /*87e0*/  LOP3.LUT R51, R42, 0xffff0000, RZ, 0xc0, !PT ;  /* 0xffff00002a337812 */ /* 0x000fe200078ec0ff */
[C---:B------:R-:W-:Y:S01]  /*87f0*/  FMUL.FTZ R43, R184.reuse, R45 ;  /* 0x0000002db82b7220 */ /* 0x040fe20000410000 */
[-C--:B------:R-:W-:Y:S01]  /*8800*/  FMUL.FTZ R184, R184, R95.reuse ;  /* 0x0000005fb8b87220 */ /* 0x080fe20000410000 */
[C---:B------:R-:W-:Y:S01]  /*8810*/  IMAD.U32 R52, R47.reuse, 0x10000, RZ ;  /* 0x000100002f347824 */ /* 0x040fe200078e00ff */
[----:B------:R-:W-:Y:S01]  /*8820*/  LOP3.LUT R47, R47, 0xffff0000, RZ, 0xc0, !PT ;  /* 0xffff00002f2f7812 */ /* 0x000fe200078ec0ff */
[C---:B------:R-:W-:Y:S01]  /*8830*/  FFMA.FTZ R43, R48.reuse, R95, -R43 ;  /* 0x0000005f302b7223 */ /* 0x040fe2000001082b */
[----:B------:R-:W-:Y:S01]  /*8840*/  FFMA.FTZ R48, R48, R45, R184 ;  /* 0x0000002d30307223 */ /* 0x000fe200000100b8 */
[----:B------:R-:W-:Y:S01]  /*8850*/  PRMT R45, R211, 0x5410, R49 ;  /* 0x00005410d32d7816 */ /* 0x000fe20000000031 */
[----:B------:R-:W-:-:S02]  /*8860*/  IMAD.U32 R49, R40, 0x10000, RZ ;  /* 0x0001000028317824 */ /* 0x000fc400078e00ff */
[----:B------:R-:W-:Y:S01]  /*8870*/  FMUL.FTZ R188, R53, R52 ;  /* 0x0000003435bc7220 */ /* 0x000fe20000410000 */
[----:B------:R-:W-:Y:S01]  /*8880*/  LOP3.LUT R40, R40, 0xffff0000, RZ, 0xc0, !PT ;  /* 0xffff000028287812 */ /* 0x000fe200078ec0ff */
[----:B------:R-:W-:Y:S01]  /*8890*/  FMUL.FTZ R55, R44, R47 ;  /* 0x0000002f2c377220 */ /* 0x000fe20000410000 */
[C---:B------:R-:W-:Y:S01]  /*88a0*/  IMAD.U32 R184, R45.reuse, 0x10000, RZ ;  /* 0x000100002db87824 */ /* 0x040fe200078e00ff */
[----:B------:R-:W-:Y:S02]  /*88b0*/  LOP3.LUT R45, R45, 0xffff0000, RZ, 0xc0, !PT ;  /* 0xffff00002d2d7812 */ /* 0x000fe400078ec0ff */
[----:B------:R-:W-:Y:S01]  /*88c0*/  F2FP.BF16.F32.PACK_AB R94, R94, R153 ;  /* 0x000000995e5e723e */ /* 0x000fe200000010ff */
[-C--:B------:R-:W-:Y:S01]  /*88d0*/  FMUL.FTZ R53, R53, R184.reuse ;  /* 0x000000b835357220 */ /* 0x080fe20000410000 */
[C---:B------:R-:W-:Y:S01]  /*88e0*/  FFMA.FTZ R188, R49.reuse, R184, -R188 ;  /* 0x000000b831bc7223 */ /* 0x040fe200000108bc */
[-C--:B------:R-:W-:Y:S01]  /*88f0*/  FMUL.FTZ R95, R44, R45.reuse ;  /* 0x0000002d2c5f7220 */ /* 0x080fe20000410000 */
[----:B------:R-:W-:Y:S01]  /*8900*/  FFMA.FTZ R55, R40, R45, -R55 ;  /* 0x0000002d28377223 */ /* 0x000fe20000010837 */
[----:B------:R-:W-:Y:S01]  /*8910*/  FFMA.FTZ R53, R49, R52, R53 ;  /* 0x0000003431357223 */ /* 0x000fe20000010035 */
[----:B------:R-:W-:-:S02]  /*8920*/  IMAD.U32 R49, R42, 0x10000, RZ ;  /* 0x000100002a317824 */ /* 0x000fc400078e00ff */
[----:B------:R-:W-:Y:S01]  /*8930*/  FFMA.FTZ R52, R40, R47, R95 ;  /* 0x0000002f28347223 */ /* 0x000fe2000001005f */
[C---:B------:R-:W-:Y:S01]  /*8940*/  IMAD.U32 R42, R46.reuse, 0x10000, RZ ;  /* 0x000100002e2a7824 */ /* 0x040fe200078e00ff */
[----:B------:R-:W-:Y:S01]  /*8950*/  LOP3.LUT R46, R46, 0xffff0000, RZ, 0xc0, !PT ;  /* 0xffff00002e2e7812 */ /* 0x000fe200078ec0ff */
[C---:B------:R-:W-:Y:S01]  /*8960*/  IMAD.U32 R44, R54.reuse, 0x10000, RZ ;  /* 0x00010000362c7824 */ /* 0x040fe200078e00ff */
[----:B------:R-:W-:Y:S01]  /*8970*/  LOP3.LUT R54, R54, 0xffff0000, RZ, 0xc0, !PT ;  /* 0xffff000036367812 */ /* 0x000fe200078ec0ff */
[C---:B------:R-:W-:Y:S01]  /*8980*/  IMAD.U32 R45, R50.reuse, 0x10000, RZ ;  /* 0x00010000322d7824 */ /* 0x040fe200078e00ff */
[----:B------:R-:W-:Y:S01]  /*8990*/  LOP3.LUT R50, R50, 0xffff0000, RZ, 0xc0, !PT ;  /* 0xffff000032327812 */ /* 0x000fe200078ec0ff */
[C---:B------:R-:W-:Y:S01]  /*89a0*/  FMUL.FTZ R40, R42.reuse, R44 ;  /* 0x0000002c2a287220 */ /* 0x040fe20000410000 */
[----:B------:R-:W-:Y:S01]  /*89b0*/  F2FP.BF16.F32.PACK_AB R152, R41, R152 ;  /* 0x000000982998723e */ /* 0x000fe200000010ff */
[-C--:B------:R-:W-:Y:S01]  /*89c0*/  FMUL.FTZ R47, R42, R45.reuse ;  /* 0x0000002d2a2f7220 */ /* 0x080fe20000410000 */
[C---:B------:R-:W-:Y:S01]  /*89d0*/  FMUL.FTZ R42, R46.reuse, R54 ;  /* 0x000000362e2a7220 */ /* 0x040fe20000410000 */
[----:B------:R-:W-:Y:S01]  /*89e0*/  FMUL.FTZ R95, R46, R50 ;  /* 0x000000322e5f7220 */ /* 0x000fe20000410000 */
[C---:B------:R-:W-:Y:S01]  /*89f0*/  FFMA.FTZ R40, R49.reuse, R45, -R40 ;  /* 0x0000002d31287223 */ /* 0x040fe20000010828 */
[----:B------:R-:W-:Y:S01]  /*8a00*/  FFMA.FTZ R47, R49, R44, R47 ;  /* 0x0000002c312f7223 */ /* 0x000fe2000001002f */
[C---:B------:R-:W-:Y:S01]  /*8a10*/  FFMA.FTZ R45, R51.reuse, R50, -R42 ;  /* 0x00000032332d7223 */ /* 0x040fe2000001082a */
[----:B------:R-:W-:Y:S01]  /*8a20*/  FFMA.FTZ R54, R51, R54, R95 ;  /* 0x0000003633367223 */ /* 0x000fe2000001005f */
[----:B------:R-:W-:Y:S01]  /*8a30*/  F2FP.BF16.F32.PACK_AB R48, R48, R185 ;  /* 0x000000b93030723e */ /* 0x000fe200000010ff */
[----:B------:R-:W-:Y:S01]  /*8a40*/  IMAD.MOV.U32 R41, RZ, RZ, R94 ;  /* 0x000000ffff297224 */ /* 0x000fe200078e005e */
[----:B------:R-:W-:-:S02]  /*8a50*/  F2FP.BF16.F32.PACK_AB R55, R55, R188 ;  /* 0x000000bc3737723e */ /* 0x000fc400000010ff */
[----:B------:R-:W-:Y:S01]  /*8a60*/  F2FP.BF16.F32.PACK_AB R42, R45, R40 ;  /* 0x000000282d2a723e */ /* 0x000fe200000010ff */
[----:B------:R-:W-:Y:S01]  /*8a70*/  IMAD.MOV.U32 R45, RZ, RZ, R152 ;  /* 0x000000ffff2d7224 */ /* 0x000fe200078e0098 */
[----:B------:R-:W-:Y:S01]  /*8a80*/  F2FP.BF16.F32.PACK_AB R46, R54, R47 ;  /* 0x0000002f362e723e */ /* 0x000fe200000010ff */
[----:B------:R-:W-:Y:S01]  /*8a90*/  IMAD.MOV.U32 R40, RZ, RZ, R55 ;  /* 0x000000ffff287224 */ /* 0x000fe200078e0037 */
[----:B------:R-:W-:Y:S01]  /*8aa0*/  F2FP.BF16.F32.PACK_AB R43, R43, R186 ;  /* 0x000000ba2b2b723e */ /* 0x000fe200000010ff */
[----:B------:R-:W-:Y:S01]  /*8ab0*/  IMAD.MOV.U32 R47, RZ, RZ, R48 ;  /* 0x000000ffff2f7224 */ /* 0x000fe200078e0030 */
[----:B------:R-:W-:-:S07]  /*8ac0*/  F2FP.BF16.F32.PACK_AB R44, R52, R53 ;  /* 0x00000035342c723e */ /* 0x000fce00000010ff */
.L_x_533:
[----:B------:R-:W-:Y:S05]  /*8ad0*/  BSYNC B2 ;  /* 0x0000000000027941 */ /* 0x000fea0003800000 */
.L_x_532:
        /* <DEDUP_REMOVED lines=12> */
.L_x_531:
[----:B------:R-:W-:Y:S05]  /*8ba0*/  BSYNC B1 ;  /* 0x0000000000017941 */ /* 0x000fea0003800000 */
.L_x_530:
[----:B------:R-:W-:Y:S01]  /*8bb0*/  ISETP.GE.OR P4, PT, R222, R4, P0 ;  /* 0x00000004de00720c */ /* 0x000fe20000786670 */
[----:B------:R-:W-:-:S12]  /*8bc0*/  BSSY B1, `(.L_x_534) ;  /* 0x000008d000017945 */ /* 0x000fd80003800000 */
[----:B------:R-:W-:Y:S05]  /*8bd0*/  @P4 BRA `(.L_x_535) ;  /* 0x00000008002c4947 */ /* 0x000fea0003800000 */
[----:B-1-3--:R-:W3:Y:S04]  /*8be0*/  LDL R40, [R1+0x74] ;  /* 0x0000740001287983 */ /* 0x00aee80000100800 */
        /* <DEDUP_REMOVED lines=25> */
[--C-:B------:R-:W-:Y:S02]  /*8d80*/  IMAD R41, R41, 0x2, R2.reuse ;  /* 0x0000000229297824 */ /* 0x100fe400078e0202 */
[----:B------:R-:W-:-:S04]  /*8d90*/  IMAD R44, R43, 0x2, R2 ;  /* 0x000000022b2c7824 */ /* 0x000fc800078e0202 */
[----:B------:R-:W1:Y:S04]  /*8da0*/  LDS.128 R40, [R41+0x1e400] ;  /* 0x01e4000029287984 */ /* 0x000e680000000c00 */
[----:B------:R-:W2:Y:S01]  /*8db0*/  LDS.128 R44, [R44+0x1e400] ;  /* 0x01e400002c2c7984 */ /* 0x000ea20000000c00 */
[----:B------:R-:W-:Y:S01]  /*8dc0*/  IADD3.X R51, R15, R52, R9, P4, P5 ;  /* 0x000000340f337210 */ /* 0x000fe200027ea409 */
[----:B------:R-:W-:Y:S06]  /*8dd0*/  @P3 BRA `(.L_x_537) ;  /* 0x0000000400783947 */ /* 0x000fec0003800000 */
[----:B------:R-:W-:Y:S01]  /*8de0*/  SHF.R.U64 R54, R56, 0x10, R57 ;  /* 0x0000001038367819 */ /* 0x000fe20000001239 */
[----:B--2---:R-:W-:Y:S01]  /*8df0*/  IMAD.U32 R88, R45, 0x10000, RZ ;  /* 0x000100002d587824 */ /* 0x004fe200078e00ff */
[----:B------:R-:W-:Y:S01]  /*8e00*/  SHF.R.U64 R56, R58, 0x10, R59 ;  /* 0x000000103a387819 */ /* 0x000fe2000000123b */
[----:B-1----:R-:W-:Y:S01]  /*8e10*/  IMAD.U32 R55, R41, 0x10000, RZ ;  /* 0x0001000029377824 */ /* 0x002fe200078e00ff */
[--C-:B------:R-:W-:Y:S01]  /*8e20*/  SHF.R.U64 R58, R60, 0x10, R61.reuse ;  /* 0x000000103c3a7819 */ /* 0x100fe2000000123d */
[----:B------:R-:W-:Y:S01]  /*8e30*/  IMAD.U32 R93, R47, 0x10000, RZ ;  /* 0x000100002f5d7824 */ /* 0x000fe200078e00ff */
[----:B------:R-:W-:Y:S01]  /*8e40*/  SHF.R.U32.HI R61, RZ, 0x10, R61 ;  /* 0x00000010ff3d7819 */ /* 0x000fe2000001163d */
[----:B------:R-:W-:Y:S01]  /*8e50*/  IMAD.U32 R91, R43, 0x10000, RZ ;  /* 0x000100002b5b7824 */ /* 0x000fe200078e00ff */
[----:B------:R-:W-:Y:S01]  /*8e60*/  SHF.R.U32.HI R57, RZ, 0x10, R57 ;  /* 0x00000010ff397819 */ /* 0x000fe20000011639 */
[----:B------:R-:W-:Y:S01]  /*8e70*/  IMAD.U32 R90, R42, 0x10000, RZ ;  /* 0x000100002a5a7824 */ /* 0x000fe200078e00ff */
[----:B------:R-:W-:-:S02]  /*8e80*/  PRMT R208, R208, 0x5410, R61 ;  /* 0x00005410d0d07816 */ /* 0x000fc4000000003d */
[----:B------:R-:W-:Y:S02]  /*8e90*/  PRMT R204, R204, 0x5410, R57 ;  /* 0x00005410cccc7816 */ /* 0x000fe40000000039 */
[--C-:B------:R-:W-:Y:S02]  /*8ea0*/  SHF.R.U64 R60, R62, 0x10, R63.reuse ;  /* 0x000000103e3c7819 */ /* 0x100fe4000000123f */
[----:B------:R-:W-:Y:S01]  /*8eb0*/  PRMT R201, R201, 0x5410, R56 ;  /* 0x00005410c9c97816 */ /* 0x000fe20000000038 */
[----:B------:R-:W-:Y:S01]  /*8ec0*/  IMAD.U32 R56, R208, 0x10000, RZ ;  /* 0x00010000d0387824 */ /* 0x000fe200078e00ff */
[----:B------:R-:W-:Y:S02]  /*8ed0*/  SHF.R.U32.HI R63, RZ, 0x10, R63 ;  /* 0x00000010ff3f7819 */ /* 0x000fe4000001163f */
[----:B------:R-:W-:Y:S01]  /*8ee0*/  PRMT R203, R203, 0x5410, R54 ;  /* 0x00005410cbcb7816 */ /* 0x000fe20000000036 */
[----:B------:R-:W-:Y:S01]  /*8ef0*/  IMAD.U32 R54, R204, 0x10000, RZ ;  /* 0x00010000cc367824 */ /* 0x000fe200078e00ff */
[----:B------:R-:W-:-:S02]  /*8f00*/  SHF.R.U32.HI R59, RZ, 0x10, R59 ;  /* 0x00000010ff3b7819 */ /* 0x000fc4000001163b */
[----:B------:R-:W-:Y:S01]  /*8f10*/  PRMT R205, R205, 0x5410, R60 ;  /* 0x00005410cdcd7816 */ /* 0x000fe2000000003c */
[----:B------:R-:W-:Y:S01]  /*8f20*/  FMUL.FTZ R60, R88, R56 ;  /* 0x00000038583c7220 */ /* 0x000fe20000410000 */
[----:B------:R-:W-:Y:S01]  /*8f30*/  PRMT R206, R206, 0x5410, R63 ;  /* 0x00005410cece7816 */ /* 0x000fe2000000003f */
[-C--:B------:R-:W-:Y:S01]  /*8f40*/  FMUL.FTZ R88, R88, R54.reuse ;  /* 0x0000003658587220 */ /* 0x080fe20000410000 */
[----:B------:R-:W-:Y:S01]  /*8f50*/  PRMT R202, R202, 0x5410, R59 ;  /* 0x00005410caca7816 */ /* 0x000fe2000000003b */
[----:B------:R-:W-:Y:S01]  /*8f60*/  FFMA.FTZ R54, R55, R54, -R60 ;  /* 0x0000003637367223 */ /* 0x000fe2000001083c */
[----:B------:R-:W-:Y:S01]  /*8f70*/  PRMT R207, R207, 0x5410, R58 ;  /* 0x00005410cfcf7816 */ /* 0x000fe2000000003a */
[----:B------:R-:W-:Y:S02]  /*8f80*/  IMAD.U32 R60, R206, 0x10000, RZ ;  /* 0x00010000ce3c7824 */ /* 0x000fe400078e00ff */
[----:B------:R-:W-:Y:S01]  /*8f90*/  FFMA.FTZ R55, R55, R56, R88 ;  /* 0x0000003837377223 */ /* 0x000fe20000010058 */
[----:B------:R-:W-:Y:S01]  /*8fa0*/  IMAD.U32 R56, R202, 0x10000, RZ ;  /* 0x00010000ca387824 */ /* 0x000fe200078e00ff */
[----:B------:R-:W-:Y:S01]  /*8fb0*/  LOP3.LUT R89, R45, 0xffff0000, RZ, 0xc0, !PT ;  /* 0xffff00002d597812 */ /* 0x000fe200078ec0ff */
[C---:B------:R-:W-:Y:S01]  /*8fc0*/  FMUL.FTZ R88, R93.reuse, R60 ;  /* 0x0000003c5d587220 */ /* 0x040fe20000410000 */
[----:B------:R-:W-:Y:S01]  /*8fd0*/  LOP3.LUT R58, R208, 0xffff0000, RZ, 0xc0, !PT ;  /* 0xffff0000d03a7812 */ /* 0x000fe200078ec0ff */
[-C--:B------:R-:W-:Y:S01]  /*8fe0*/  FMUL.FTZ R93, R93, R56.reuse ;  /* 0x000000385d5d7220 */ /* 0x080fe20000410000 */
[----:B------:R-:W-:Y:S01]  /*8ff0*/  LOP3.LUT R57, R204, 0xffff0000, RZ, 0xc0, !PT ;  /* 0xffff0000cc397812 */ /* 0x000fe200078ec0ff */
[----:B------:R-:W-:Y:S01]  /*9000*/  FFMA.FTZ R56, R91, R56, -R88 ;  /* 0x000000385b387223 */ /* 0x000fe20000010858 */
[----:B------:R-:W-:Y:S01]  /*9010*/  LOP3.LUT R62, R41, 0xffff0000, RZ, 0xc0, !PT ;  /* 0xffff0000293e7812 */ /* 0x000fe200078ec0ff */
[----:B------:R-:W-:Y:S01]  /*9020*/  FMUL.FTZ R59, R89, R58 ;  /* 0x0000003a593b7220 */ /* 0x000fe20000410000 */
[----:B------:R-:W-:Y:S01]  /*9030*/  LOP3.LUT R47, R47, 0xffff0000, RZ, 0xc0, !PT ;  /* 0xffff00002f2f7812 */ /* 0x000fe200078ec0ff */
[-C--:B------:R-:W-:Y:S01]  /*9040*/  FMUL.FTZ R89, R89, R57.reuse ;  /* 0x0000003959597220 */ /* 0x080fe20000410000 */
[----:B------:R-:W-:Y:S01]  /*9050*/  LOP3.LUT R206, R206, 0xffff0000, RZ, 0xc0, !PT ;  /* 0xffff0000cece7812 */ /* 0x000fe200078ec0ff */
[----:B------:R-:W-:Y:S01]  /*9060*/  FFMA.FTZ R91, R91, R60, R93 ;  /* 0x0000003c5b5b7223 */ /* 0x000fe2000001005d */
[----:B------:R-:W-:Y:S01]  /*9070*/  LOP3.LUT R202, R202, 0xffff0000, RZ, 0xc0, !PT ;  /* 0xffff0000caca7812 */ /* 0x000fe200078ec0ff */
[C---:B------:R-:W-:Y:S01]  /*9080*/  IMAD.U32 R45, R44.reuse, 0x10000, RZ ;  /* 0x000100002c2d7824 */ /* 0x040fe200078e00ff */
[----:B------:R-:W-:Y:S01]  /*9090*/  LOP3.LUT R43, R43, 0xffff0000, RZ, 0xc0, !PT ;  /* 0xffff00002b2b7812 */ /* 0x000fe200078ec0ff */
[----:B------:R-:W-:Y:S01]  /*90a0*/  IMAD.U32 R60, R207, 0x10000, RZ ;  /* 0x00010000cf3c7824 */ /* 0x000fe200078e00ff */
[----:B------:R-:W-:Y:S01]  /*90b0*/  LOP3.LUT R44, R44, 0xffff0000, RZ, 0xc0, !PT ;  /* 0xffff00002c2c7812 */ /* 0x000fe200078ec0ff */
[C---:B------:R-:W-:Y:S01]  /*90c0*/  FFMA.FTZ R57, R62.reuse, R57, -R59 ;  /* 0x000000393e397223 */ /* 0x040fe2000001083b */
[----:B------:R-:W-:Y:S01]  /*90d0*/  FMUL.FTZ R88, R47, R206 ;  /* 0x000000ce2f587220 */ /* 0x000fe20000410000 */
[----:B------:R-:W-:Y:S01]  /*90e0*/  LOP3.LUT R207, R207, 0xffff0000, RZ, 0xc0, !PT ;  /* 0xffff0000cfcf7812 */ /* 0x000fe200078ec0ff */
[----:B------:R-:W-:Y:S01]  /*90f0*/  FFMA.FTZ R62, R62, R58, R89 ;  /* 0x0000003a3e3e7223 */ /* 0x000fe20000010059 */
[----:B------:R-:W-:-:S02]  /*9100*/  IMAD.U32 R58, R203, 0x10000, RZ ;  /* 0x00010000cb3a7824 */ /* 0x000fc400078e00ff */
[-C--:B------:R-:W-:Y:S01]  /*9110*/  FMUL.FTZ R94, R47, R202.reuse ;  /* 0x000000ca2f5e7220 */ /* 0x080fe20000410000 */
[C---:B------:R-:W-:Y:S01]  /*9120*/  IMAD.U32 R41, R40.reuse, 0x10000, RZ ;  /* 0x0001000028297824 */ /* 0x040fe200078e00ff */
[----:B------:R-:W-:Y:S01]  /*9130*/  LOP3.LUT R203, R203, 0xffff0000, RZ, 0xc0, !PT ;  /* 0xffff0000cbcb7812 */ /* 0x000fe200078ec0ff */
[----:B------:R-:W-:Y:S01]  /*9140*/  FFMA.FTZ R47, R43, R202, -R88 ;  /* 0x000000ca2b2f7223 */ /* 0x000fe20000010858 */
[----:B------:R-:W-:Y:S01]  /*9150*/  LOP3.LUT R40, R40, 0xffff0000, RZ, 0xc0, !PT ;  /* 0xffff000028287812 */ /* 0x000fe200078ec0ff */
[C---:B------:R-:W-:Y:S01]  /*9160*/  FMUL.FTZ R88, R45.reuse, R60 ;  /* 0x0000003c2d587220 */ /* 0x040fe20000410000 */
[C---:B------:R-:W-:Y:S01]  /*9170*/  FMUL.FTZ R59, R44.reuse, R207 ;  /* 0x000000cf2c3b7220 */ /* 0x040fe20000410000 */
[----:B------:R-:W-:Y:S01]  /*9180*/  FMUL.FTZ R45, R45, R58 ;  /* 0x0000003a2d2d7220 */ /* 0x000fe20000410000 */
[----:B------:R-:W-:Y:S01]  /*9190*/  FFMA.FTZ R206, R43, R206, R94 ;  /* 0x000000ce2bce7223 */ /* 0x000fe2000001005e */
[-C--:B------:R-:W-:Y:S01]  /*91a0*/  FMUL.FTZ R61, R44, R203.reuse ;  /* 0x000000cb2c3d7220 */ /* 0x080fe20000410000 */
[----:B------:R-:W-:Y:S01]  /*91b0*/  LOP3.LUT R92, R42, 0xffff0000, RZ, 0xc0, !PT ;  /* 0xffff00002a5c7812 */ /* 0x000fe200078ec0ff */
[----:B------:R-:W-:Y:S01]  /*91c0*/  FFMA.FTZ R43, R41, R58, -R88 ;  /* 0x0000003a292b7223 */ /* 0x000fe20000010858 */
[----:B------:R-:W-:Y:S01]  /*91d0*/  FFMA.FTZ R44, R40, R203, -R59 ;  /* 0x000000cb282c7223 */ /* 0x000fe2000001083b */
[----:B------:R-:W-:-:S02]  /*91e0*/  IMAD.U32 R42, R46, 0x10000, RZ ;  /* 0x000100002e2a7824 */ /* 0x000fc400078e00ff */
[----:B------:R-:W-:Y:S01]  /*91f0*/  FFMA.FTZ R41, R41, R60, R45 ;  /* 0x0000003c29297223 */ /* 0x000fe2000001002d */
[----:B------:R-:W-:Y:S01]  /*9200*/  IMAD.U32 R59, R205, 0x10000, RZ ;  /* 0x00010000cd3b7824 */ /* 0x000fe200078e00ff */
[----:B------:R-:W-:Y:S01]  /*9210*/  LOP3.LUT R46, R46, 0xffff0000, RZ, 0xc0, !PT ;  /* 0xffff00002e2e7812 */ /* 0x000fe200078ec0ff */
[----:B------:R-:W-:Y:S01]  /*9220*/  IMAD.U32 R45, R201, 0x10000, RZ ;  /* 0x00010000c92d7824 */ /* 0x000fe200078e00ff */
[----:B------:R-:W-:Y:S01]  /*9230*/  LOP3.LUT R205, R205, 0xffff0000, RZ, 0xc0, !PT ;  /* 0xffff0000cdcd7812 */ /* 0x000fe200078ec0ff */
[----:B------:R-:W-:Y:S01]  /*9240*/  FFMA.FTZ R40, R40, R207, R61 ;  /* 0x000000cf28287223 */ /* 0x000fe2000001003d */
[----:B------:R-:W-:Y:S01]  /*9250*/  LOP3.LUT R201, R201, 0xffff0000, RZ, 0xc0, !PT ;  /* 0xffff0000c9c97812 */ /* 0x000fe200078ec0ff */
[C---:B------:R-:W-:Y:S01]  /*9260*/  FMUL.FTZ R61, R42.reuse, R59 ;  /* 0x0000003b2a3d7220 */ /* 0x040fe20000410000 */
[----:B------:R-:W-:Y:S01]  /*9270*/  FMUL.FTZ R42, R42, R45 ;  /* 0x0000002d2a2a7220 */ /* 0x000fe20000410000 */
[----:B------:R-:W-:Y:S01]  /*9280*/  FMUL.FTZ R63, R46, R205 ;  /* 0x000000cd2e3f7220 */ /* 0x000fe20000410000 */
[----:B------:R-:W-:Y:S01]  /*9290*/  F2FP.BF16.F32.PACK_AB R43, R44, R43 ;  /* 0x0000002b2c2b723e */ /* 0x000fe200000010ff */
[----:B------:R-:W-:Y:S01]  /*92a0*/  FMUL.FTZ R58, R46, R201 ;  /* 0x000000c92e3a7220 */ /* 0x000fe20000410000 */
[----:B------:R-:W-:Y:S01]  /*92b0*/  FFMA.FTZ R61, R90, R45, -R61 ;  /* 0x0000002d5a3d7223 */ /* 0x000fe2000001083d */
[----:B------:R-:W-:Y:S01]  /*92c0*/  FFMA.FTZ R46, R92, R201, -R63 ;  /* 0x000000c95c2e7223 */ /* 0x000fe2000001083f */
[----:B------:R-:W-:Y:S01]  /*92d0*/  FFMA.FTZ R42, R90, R59, R42 ;  /* 0x0000003b5a2a7223 */ /* 0x000fe2000001002a */
[----:B------:R-:W-:Y:S01]  /*92e0*/  FFMA.FTZ R205, R92, R205, R58 ;  /* 0x000000cd5ccd7223 */ /* 0x000fe2000001003a */
[----:B------:R-:W-:-:S02]  /*92f0*/  F2FP.BF16.F32.PACK_AB R47, R47, R56 ;  /* 0x000000382f2f723e */ /* 0x000fc400000010ff */
[----:B------:R-:W-:Y:S02]  /*9300*/  F2FP.BF16.F32.PACK_AB R46, R46, R61 ;  /* 0x0000003d2e2e723e */ /* 0x000fe400000010ff */
[----:B------:R-:W-:Y:S02]  /*9310*/  F2FP.BF16.F32.PACK_AB R54, R57, R54 ;  /* 0x000000363936723e */ /* 0x000fe400000010ff */
[----:B------:R-:W-:Y:S02]  /*9320*/  F2FP.BF16.F32.PACK_AB R91, R206, R91 ;  /* 0x0000005bce5b723e */ /* 0x000fe400000010ff */
[----:B------:R-:W-:Y:S01]  /*9330*/  F2FP.BF16.F32.PACK_AB R90, R205, R42 ;  /* 0x0000002acd5a723e */ /* 0x000fe200000010ff */
[----:B------:R-:W-:Y:S01]  /*9340*/  IMAD.MOV.U32 R42, RZ, RZ, R46 ;  /* 0x000000ffff2a7224 */ /* 0x000fe200078e002e */
[----:B------:R-:W-:Y:S01]  /*9350*/  F2FP.BF16.F32.PACK_AB R44, R40, R41 ;  /* 0x00000029282c723e */ /* 0x000fe200000010ff */
[----:B------:R-:W-:Y:S01]  /*9360*/  IMAD.MOV.U32 R40, RZ, RZ, R43 ;  /* 0x000000ffff287224 */ /* 0x000fe200078e002b */
[----:B------:R-:W-:Y:S01]  /*9370*/  F2FP.BF16.F32.PACK_AB R45, R62, R55 ;  /* 0x000000373e2d723e */ /* 0x000fe200000010ff */
[----:B------:R-:W-:-:S02]  /*9380*/  IMAD.MOV.U32 R43, RZ, RZ, R47 ;  /* 0x000000ffff2b7224 */ /* 0x000fc400078e002f */
[----:B------:R-:W-:Y:S02]  /*9390*/  IMAD.MOV.U32 R41, RZ, RZ, R54 ;  /* 0x000000ffff297224 */ /* 0x000fe400078e0036 */
[----:B------:R-:W-:Y:S02]  /*93a0*/  IMAD.MOV.U32 R46, RZ, RZ, R90 ;  /* 0x000000ffff2e7224 */ /* 0x000fe400078e005a */
[----:B------:R-:W-:-:S07]  /*93b0*/  IMAD.MOV.U32 R47, RZ, RZ, R91 ;  /* 0x000000ffff2f7224 */ /* 0x000fce00078e005b */
.L_x_537:
[----:B------:R-:W-:Y:S05]  /*93c0*/  BSYNC B2 ;  /* 0x0000000000027941 */ /* 0x000fea0003800000 */
.L_x_536:
        /* <DEDUP_REMOVED lines=12> */
.L_x_535:
[----:B------:R-:W-:Y:S05]  /*9490*/  BSYNC B1 ;  /* 0x0000000000017941 */ /* 0x000fea0003800000 */
.L_x_534:
[----:B------:R-:W-:Y:S01]  /*94a0*/  ISETP.GE.OR P4, PT, R224, R4, P0 ;  /* 0x00000004e000720c */ /* 0x000fe20000786670 */
[----:B------:R-:W-:-:S12]  /*94b0*/  BSSY B1, `(.L_x_538) ;  /* 0x000008a000017945 */ /* 0x000fd80003800000 */
[----:B------:R-:W-:Y:S05]  /*94c0*/  @P4 BRA `(.L_x_539) ;  /* 0x0000000800204947 */ /* 0x000fea0003800000 */
[----:B-1-34-:R-:W3:Y:S04]  /*94d0*/  LDL R40, [R1+0x70] ;  /* 0x0000700001287983 */ /* 0x01aee80000100800 */
        /* <DEDUP_REMOVED lines=33> */
[--C-:B------:R-:W-:Y:S01]  /*96f0*/  SHF.R.U64 R74, R76, 0x10, R77.reuse ;  /* 0x000000104c4a7819 */ /* 0x100fe2000000124d */
[----:B-1----:R-:W-:Y:S01]  /*9700*/  IMAD.U32 R59, R41, 0x10000, RZ ;  /* 0x00010000293b7824 */ /* 0x002fe200078e00ff */
[----:B------:R-:W-:Y:S01]  /*9710*/  SHF.R.U32.HI R77, RZ, 0x10, R77 ;  /* 0x00000010ff4d7819 */ /* 0x000fe2000001164d */
[----:B------:R-:W-:Y:S01]  /*9720*/  IMAD.U32 R62, R47, 0x10000, RZ ;  /* 0x000100002f3e7824 */ /* 0x000fe200078e00ff */
[----:B------:R-:W-:Y:S01]  /*9730*/  SHF.R.U32.HI R88, RZ, 0x10, R73 ;  /* 0x00000010ff587819 */ /* 0x000fe20000011649 */
[----:B------:R-:W-:Y:S01]  /*9740*/  IMAD.U32 R58, R43, 0x10000, RZ ;  /* 0x000100002b3a7824 */ /* 0x000fe200078e00ff */
[----:B------:R-:W-:Y:S02]  /*9750*/  PRMT R182, R182, 0x5410, R77 ;  /* 0x00005410b6b67816 */ /* 0x000fe4000000004d */
[----:B------:R-:W-:-:S02]  /*9760*/  SHF.R.U64 R90, R72, 0x10, R73 ;  /* 0x00000010485a7819 */ /* 0x000fc40000001249 */
[----:B------:R-:W-:Y:S01]  /*9770*/  PRMT R195, R195, 0x5410, R88 ;  /* 0x00005410c3c37816 */ /* 0x000fe20000000058 */
[----:B------:R-:W-:Y:S01]  /*9780*/  IMAD.U32 R63, R182, 0x10000, RZ ;  /* 0x00010000b63f7824 */ /* 0x000fe200078e00ff */
[--C-:B------:R-:W-:Y:S02]  /*9790*/  SHF.R.U64 R72, R78, 0x10, R79.reuse ;  /* 0x000000104e487819 */ /* 0x100fe4000000124f */
[----:B------:R-:W-:Y:S02]  /*97a0*/  SHF.R.U32.HI R78, RZ, 0x10, R79 ;  /* 0x00000010ff4e7819 */ /* 0x000fe4000001164f */
[----:B------:R-:W-:Y:S01]  /*97b0*/  PRMT R200, R200, 0x5410, R61 ;  /* 0x00005410c8c87816 */ /* 0x000fe2000000003d */
[----:B------:R-:W-:Y:S01]  /*97c0*/  IMAD.U32 R61, R195, 0x10000, RZ ;  /* 0x00010000c33d7824 */ /* 0x000fe200078e00ff */
[----:B------:R-:W-:Y:S02]  /*97d0*/  SHF.R.U32.HI R75, RZ, 0x10, R75 ;  /* 0x00000010ff4b7819 */ /* 0x000fe4000001164b */
[----:B------:R-:W-:Y:S01]  /*97e0*/  PRMT R191, R191, 0x5410, R72 ;  /* 0x00005410bfbf7816 */ /* 0x000fe20000000048 */
[C---:B------:R-:W-:Y:S01]  /*97f0*/  FMUL.FTZ R72, R56.reuse, R63 ;  /* 0x0000003f38487220 */ /* 0x040fe20000410000 */
[----:B------:R-:W-:Y:S01]  /*9800*/  PRMT R181, R181, 0x5410, R74 ;  /* 0x00005410b5b57816 */ /* 0x000fe2000000004a */
[-C--:B------:R-:W-:Y:S01]  /*9810*/  FMUL.FTZ R74, R56, R61.reuse ;  /* 0x0000003d384a7220 */ /* 0x080fe20000410000 */
[----:B------:R-:W-:Y:S01]  /*9820*/  PRMT R189, R189, 0x5410, R78 ;  /* 0x00005410bdbd7816 */ /* 0x000fe2000000004e */
[C---:B------:R-:W-:Y:S01]  /*9830*/  FFMA.FTZ R56, R59.reuse, R61, -R72 ;  /* 0x0000003d3b387223 */ /* 0x040fe20000010848 */
[----:B------:R-:W-:Y:S01]  /*9840*/  PRMT R198, R198, 0x5410, R75 ;  /* 0x00005410c6c67816 */ /* 0x000fe2000000004b */
[----:B------:R-:W-:Y:S01]  /*9850*/  FFMA.FTZ R59, R59, R63, R74 ;  /* 0x0000003f3b3b7223 */ /* 0x000fe2000001004a */
[----:B------:R-:W-:Y:S01]  /*9860*/  LOP3.LUT R60, R45, 0xffff0000, RZ, 0xc0, !PT ;  /* 0xffff00002d3c7812 */ /* 0x000fe200078ec0ff */
[----:B------:R-:W-:Y:S01]  /*9870*/  IMAD.U32 R73, R189, 0x10000, RZ ;  /* 0x00010000bd497824 */ /* 0x000fe200078e00ff */
[----:B------:R-:W-:Y:S01]  /*9880*/  LOP3.LUT R182, R182, 0xffff0000, RZ, 0xc0, !PT ;  /* 0xffff0000b6b67812 */ /* 0x000fe200078ec0ff */
[----:B------:R-:W-:Y:S01]  /*9890*/  IMAD.U32 R63, R198, 0x10000, RZ ;  /* 0x00010000c63f7824 */ /* 0x000fe200078e00ff */
[----:B------:R-:W-:Y:S01]  /*98a0*/  LOP3.LUT R61, R195, 0xffff0000, RZ, 0xc0, !PT ;  /* 0xffff0000c33d7812 */ /* 0x000fe200078ec0ff */
[----:B------:R-:W-:Y:S01]  /*98b0*/  FMUL.FTZ R75, R62, R73 ;  /* 0x000000493e4b7220 */ /* 0x000fe20000410000 */
[----:B------:R-:W-:Y:S01]  /*98c0*/  LOP3.LUT R57, R41, 0xffff0000, RZ, 0xc0, !PT ;  /* 0xffff000029397812 */ /* 0x000fe200078ec0ff */
[CC--:B------:R-:W-:Y:S01]  /*98d0*/  FMUL.FTZ R72, R60.reuse, R182.reuse ;  /* 0x000000b63c487220 */ /* 0x0c0fe20000410000 */
[----:B------:R-:W-:Y:S01]  /*98e0*/  LOP3.LUT R47, R47, 0xffff0000, RZ, 0xc0, !PT ;  /* 0xffff00002f2f7812 */ /* 0x000fe200078ec0ff */
[----:B------:R-:W-:Y:S01]  /*98f0*/  FMUL.FTZ R60, R60, R61 ;  /* 0x0000003d3c3c7220 */ /* 0x000fe20000410000 */
[----:B------:R-:W-:Y:S01]  /*9900*/  LOP3.LUT R74, R189, 0xffff0000, RZ, 0xc0, !PT ;  /* 0xffff0000bd4a7812 */ /* 0x000fe200078ec0ff */
[----:B------:R-:W-:Y:S01]  /*9910*/  FMUL.FTZ R62, R62, R63 ;  /* 0x0000003f3e3e7220 */ /* 0x000fe20000410000 */
[----:B------:R-:W-:Y:S01]  /*9920*/  PRMT R197, R197, 0x5410, R90 ;  /* 0x00005410c5c57816 */ /* 0x000fe2000000005a */
[C---:B------:R-:W-:Y:S01]  /*9930*/  FFMA.FTZ R61, R57.reuse, R61, -R72 ;  /* 0x0000003d393d7223 */ /* 0x040fe20000010848 */
[----:B------:R-:W-:Y:S01]  /*9940*/  LOP3.LUT R198, R198, 0xffff0000, RZ, 0xc0, !PT ;  /* 0xffff0000c6c67812 */ /* 0x000fe200078ec0ff */
[----:B------:R-:W-:Y:S01]  /*9950*/  FFMA.FTZ R60, R57, R182, R60 ;  /* 0x000000b6393c7223 */ /* 0x000fe2000001003c */
[----:B------:R-:W-:Y:S01]  /*9960*/  IMAD.U32 R72, R181, 0x10000, RZ ;  /* 0x00010000b5487824 */ /* 0x000fe200078e00ff */
[----:B------:R-:W-:Y:S01]  /*9970*/  LOP3.LUT R54, R44, 0xffff0000, RZ, 0xc0, !PT ;  /* 0xffff00002c367812 */ /* 0x000fe200078ec0ff */
[C---:B------:R-:W-:Y:S01]  /*9980*/  FFMA.FTZ R57, R58.reuse, R63, -R75 ;  /* 0x0000003f3a397223 */ /* 0x040fe2000001084b */
[----:B------:R-:W-:Y:S01]  /*9990*/  LOP3.LUT R55, R43, 0xffff0000, RZ, 0xc0, !PT ;  /* 0xffff00002b377812 */ /* 0x000fe200078ec0ff */
[----:B------:R-:W-:Y:S01]  /*99a0*/  FFMA.FTZ R58, R58, R73, R62 ;  /* 0x000000493a3a7223 */ /* 0x000fe2000001003e */
[----:B------:R-:W-:Y:S01]  /*99b0*/  LOP3.LUT R181, R181, 0xffff0000, RZ, 0xc0, !PT ;  /* 0xffff0000b5b57812 */ /* 0x000fe200078ec0ff */
[----:B------:R-:W-:Y:S01]  /*99c0*/  FMUL.FTZ R76, R47, R74 ;  /* 0x0000004a2f4c7220 */ /* 0x000fe20000410000 */
[----:B------:R-:W-:-:S02]  /*99d0*/  IMAD.U32 R45, R44, 0x10000, RZ ;  /* 0x000100002c2d7824 */ /* 0x000fc400078e00ff */
[-C--:B------:R-:W-:Y:S01]  /*99e0*/  FMUL.FTZ R78, R47, R198.reuse ;  /* 0x000000c62f4e7220 */ /* 0x080fe20000410000 */
[C---:B------:R-:W-:Y:S01]  /*99f0*/  IMAD.U32 R62, R197.reuse, 0x10000, RZ ;  /* 0x00010000c53e7824 */ /* 0x040fe200078e00ff */
[----:B------:R-:W-:Y:S01]  /*9a00*/  LOP3.LUT R197, R197, 0xffff0000, RZ, 0xc0, !PT ;  /* 0xffff0000c5c57812 */ /* 0x000fe200078ec0ff */
[C---:B------:R-:W-:Y:S01]  /*9a10*/  IMAD.U32 R41, R40.reuse, 0x10000, RZ ;  /* 0x0001000028297824 */ /* 0x040fe200078e00ff */
[----:B------:R-:W-:Y:S01]  /*9a20*/  LOP3.LUT R40, R40, 0xffff0000, RZ, 0xc0, !PT ;  /* 0xffff000028287812 */ /* 0x000fe200078ec0ff */
[----:B------:R-:W-:Y:S01]  /*9a30*/  FFMA.FTZ R198, R55, R198, -R76 ;  /* 0x000000c637c67223 */ /* 0x000fe2000001084c */
[C---:B------:R-:W-:Y:S01]  /*9a40*/  FMUL.FTZ R47, R54.reuse, R181 ;  /* 0x000000b5362f7220 */ /* 0x040fe20000410000 */
[C---:B------:R-:W-:Y:S01]  /*9a50*/  FMUL.FTZ R76, R45.reuse, R72 ;  /* 0x000000482d4c7220 */ /* 0x040fe20000410000 */
[----:B------:R-:W-:Y:S01]  /*9a60*/  FMUL.FTZ R45, R45, R62 ;  /* 0x0000003e2d2d7220 */ /* 0x000fe20000410000 */
[----:B------:R-:W-:Y:S01]  /*9a70*/  FFMA.FTZ R73, R55, R74, R78 ;  /* 0x0000004a37497223 */ /* 0x000fe2000001004e */
[-C--:B------:R-:W-:Y:S01]  /*9a80*/  FMUL.FTZ R55, R54, R197.reuse ;  /* 0x000000c536377220 */ /* 0x080fe20000410000 */
[C---:B------:R-:W-:Y:S01]  /*9a90*/  IMAD.U32 R43, R42.reuse, 0x10000, RZ ;  /* 0x000100002a2b7824 */ /* 0x040fe200078e00ff */
[----:B------:R-:W-:Y:S01]  /*9aa0*/  LOP3.LUT R44, R42, 0xffff0000, RZ, 0xc0, !PT ;  /* 0xffff00002a2c7812 */ /* 0x000fe200078ec0ff */
[----:B------:R-:W-:Y:S01]  /*9ab0*/  FFMA.FTZ R197, R40, R197, -R47 ;  /* 0x000000c528c57223 */ /* 0x000fe2000001082f */
[C---:B------:R-:W-:Y:S01]  /*9ac0*/  IMAD.U32 R42, R46.reuse, 0x10000, RZ ;  /* 0x000100002e2a7824 */ /* 0x040fe200078e00ff */
[----:B------:R-:W-:Y:S01]  /*9ad0*/  LOP3.LUT R46, R46, 0xffff0000, RZ, 0xc0, !PT ;  /* 0xffff00002e2e7812 */ /* 0x000fe200078ec0ff */
[----:B------:R-:W-:-:S02]  /*9ae0*/  IMAD.U32 R47, R191, 0x10000, RZ ;  /* 0x00010000bf2f7824 */ /* 0x000fc400078e00ff */
[----:B------:R-:W-:Y:S01]  /*9af0*/  FFMA.FTZ R72, R41, R72, R45 ;  /* 0x0000004829487223 */ /* 0x000fe2000001002d */
[----:B------:R-:W-:Y:S01]  /*9b00*/  LOP3.LUT R191, R191, 0xffff0000, RZ, 0xc0, !PT ;  /* 0xffff0000bfbf7812 */ /* 0x000fe200078ec0ff */
[----:B------:R-:W-:Y:S01]  /*9b10*/  FFMA.FTZ R76, R41, R62, -R76 ;  /* 0x0000003e294c7223 */ /* 0x000fe2000001084c */
[C---:B------:R-:W-:Y:S01]  /*9b20*/  LOP3.LUT R45, R200.reuse, 0xffff0000, RZ, 0xc0, !PT ;  /* 0xffff0000c82d7812 */ /* 0x040fe200078ec0ff */
[----:B------:R-:W-:Y:S02]  /*9b30*/  IMAD.U32 R41, R200, 0x10000, RZ ;  /* 0x00010000c8297824 */ /* 0x000fe400078e00ff */
[----:B------:R-:W-:Y:S01]  /*9b40*/  FFMA.FTZ R55, R40, R181, R55 ;  /* 0x000000b528377223 */ /* 0x000fe20000010037 */
[----:B------:R-:W-:Y:S01]  /*9b50*/  FMUL.FTZ R40, R42, R47 ;  /* 0x0000002f2a287220 */ /* 0x000fe20000410000 */
[----:B------:R-:W-:Y:S01]  /*9b60*/  FMUL.FTZ R63, R46, R191 ;  /* 0x000000bf2e3f7220 */ /* 0x000fe20000410000 */
[----:B------:R-:W-:Y:S01]  /*9b70*/  FMUL.FTZ R42, R42, R41 ;  /* 0x000000292a2a7220 */ /* 0x000fe20000410000 */
[----:B------:R-:W-:Y:S01]  /*9b80*/  FMUL.FTZ R46, R46, R45 ;  /* 0x0000002d2e2e7220 */ /* 0x000fe20000410000 */
        /* <DEDUP_REMOVED lines=9> */
[----:B------:R-:W-:Y:S01]  /*9c20*/  IMAD.MOV.U32 R42, RZ, RZ, R46 ;  /* 0x000000ffff2a7224 */ /* 0x000fe200078e002e */
[----:B------:R-:W-:Y:S01]  /*9c30*/  F2FP.BF16.F32.PACK_AB R43, R198, R57 ;  /* 0x00000039c62b723e */ /* 0x000fe200000010ff */
[----:B------:R-:W-:Y:S01]  /*9c40*/  IMAD.MOV.U32 R46, RZ, RZ, R54 ;  /* 0x000000ffff2e7224 */ /* 0x000fe200078e0036 */
[----:B------:R-:W-:Y:S02]  /*9c50*/  F2FP.BF16.F32.PACK_AB R45, R60, R59 ;  /* 0x0000003b3c2d723e */ /* 0x000fe400000010ff */
[----:B------:R-:W-:-:S02]  /*9c60*/  F2FP.BF16.F32.PACK_AB R47, R73, R58 ;  /* 0x0000003a492f723e */ /* 0x000fc400000010ff */
[----:B------:R-:W-:-:S07]  /*9c70*/  F2FP.BF16.F32.PACK_AB R44, R55, R72 ;  /* 0x00000048372c723e */ /* 0x000fce00000010ff */
.L_x_541:
[----:B------:R-:W-:Y:S05]  /*9c80*/  BSYNC B2 ;  /* 0x0000000000027941 */ /* 0x000fea0003800000 */
.L_x_540:
        /* <DEDUP_REMOVED lines=12> */
.L_x_539:
[----:B------:R-:W-:Y:S05]  /*9d50*/  BSYNC B1 ;  /* 0x0000000000017941 */ /* 0x000fea0003800000 */
.L_x_538:
[----:B------:R-:W-:Y:S01]  /*9d60*/  ISETP.GE.OR P4, PT, R225, R4, P0 ;  /* 0x00000004e100720c */ /* 0x000fe20000786670 */
[----:B------:R-:W-:-:S12]  /*9d70*/  BSSY B1, `(.L_x_542) ;  /* 0x0000089000017945 */ /* 0x000fd80003800000 */
[----:B------:R-:W-:Y:S05]  /*9d80*/  @P4 BRA `(.L_x_543) ;  /* 0x00000008001c4947 */ /* 0x000fea0003800000 */
[----:B-1-34-:R-:W3:Y:S04]  /*9d90*/  LDL R40, [R1] ;  /* 0x0000000001287983 */ /* 0x01aee80000100800 */
[----:B------:R-:W4:Y:S04]  /*9da0*/  LDL R43, [R1+0x44] ;  /* 0x00004400012b7983 */ /* 0x000f280000100800 */
[----:B------:R-:W5:Y:S01]  /*9db0*/  LDL R42, [R1+0x6c] ;  /* 0x00006c00012a7983 */ /* 0x000f620000100800 */
[----:B--2---:R-:W-:Y:S01]  /*9dc0*/  IMAD.WIDE.U32 R48, R225, R134, R132 ;  /* 0x00000086e1307225 */ /* 0x004fe200078e0084 */
[----:B------:R-:W-:Y:S02]  /*9dd0*/  BSSY B2, `(.L_x_544) ;  /* 0x0000076000027945 */ /* 0x000fe40003800000 */
[----:B------:R-:W-:-:S02]  /*9de0*/  IADD3 R50, P4, P5, R98, R48, R20 ;  /* 0x0000003062327210 */ /* 0x000fc40007d9e014 */
        /* <DEDUP_REMOVED lines=12> */
[----:B----4-:R-:W-:Y:S02]  /*9eb0*/  LOP3.LUT R41, R43, 0x38, R53, 0xf8, !PT ;  /* 0x000000382b297812 */ /* 0x010fe400078ef835 */
[----:B------:R-:W-:Y:S02]  /*9ec0*/  SHF.R.S32.HI R40, RZ, 0x3, R40 ;  /* 0x00000003ff287819 */ /* 0x000fe40000011428 */
[----:B------:R-:W-:-:S03]  /*9ed0*/  LOP3.LUT R41, R41, R138, RZ, 0x3c, !PT ;  /* 0x0000008a29297212 */ /* 0x000fc600078e3cff */
[----:B-----5:R-:W-:-:S04]  /*9ee0*/  IMAD R40, R40, 0x2c00, R42 ;  /* 0x00002c0028287824 */ /* 0x020fc800078e022a */
[----:B------:R-:W-:Y:S02]  /*9ef0*/  IMAD.IADD R43, R40, 0x1, R41 ;  /* 0x00000001282b7824 */ /* 0x000fe400078e0229 */
[C---:B------:R-:W-:Y:S02]  /*9f00*/  IMAD R41, R220.reuse, 0x5800, R148 ;  /* 0x00005800dc297824 */ /* 0x040fe400078e0294 */
[----:B------:R-:W-:Y:S02]  /*9f10*/  IMAD R43, R220, 0x5800, R43 ;  /* 0x00005800dc2b7824 */ /* 0x000fe400078e022b */
[--C-:B------:R-:W-:Y:S02]  /*9f20*/  IMAD R41, R41, 0x2, R2.reuse ;  /* 0x0000000229297824 */ /* 0x100fe400078e0202 */
[----:B------:R-:W-:-:S04]  /*9f30*/  IMAD R44, R43, 0x2, R2 ;  /* 0x000000022b2c7824 */ /* 0x000fc800078e0202 */
[----:B------:R-:W1:Y:S04]  /*9f40*/  LDS.128 R40, [R41+0x1e400] ;  /* 0x01e4000029287984 */ /* 0x000e680000000c00 */
[----:B------:R-:W2:Y:S01]  /*9f50*/  LDS.128 R44, [R44+0x1e400] ;  /* 0x01e400002c2c7984 */ /* 0x000ea20000000c00 */
[----:B------:R-:W-:Y:S05]  /*9f60*/  @P3 BRA `(.L_x_545) ;  /* 0x0000000400703947 */ /* 0x000fea0003800000 */
[----:B------:R-:W-:Y:S01]  /*9f70*/  SHF.R.U64 R72, R64, 0x10, R65 ;  /* 0x0000001040487819 */ /* 0x000fe20000001241 */
[----:B--2---:R-:W-:Y:S01]  /*9f80*/  IMAD.U32 R59, R45, 0x10000, RZ ;  /* 0x000100002d3b7824 */ /* 0x004fe200078e00ff */
[----:B------:R-:W-:Y:S01]  /*9f90*/  SHF.R.U64 R62, R68, 0x10, R69 ;  /* 0x00000010443e7819 */ /* 0x000fe20000001245 */
[----:B-1----:R-:W-:Y:S01]  /*9fa0*/  IMAD.U32 R56, R41, 0x10000, RZ ;  /* 0x0001000029387824 */ /* 0x002fe200078e00ff */
[----:B------:R-:W-:Y:S01]  /*9fb0*/  SHF.R.U32.HI R65, RZ, 0x10, R65 ;  /* 0x00000010ff417819 */ /* 0x000fe20000011641 */
[----:B------:R-:W-:Y:S01]  /*9fc0*/  IMAD.U32 R61, R47, 0x10000, RZ ;  /* 0x000100002f3d7824 */ /* 0x000fe200078e00ff */
[----:B------:R-:W-:Y:S01]  /*9fd0*/  SHF.R.U32.HI R69, RZ, 0x10, R69 ;  /* 0x00000010ff457819 */ /* 0x000fe20000011645 */
[----:B------:R-:W-:Y:S01]  /*9fe0*/  IMAD.U32 R58, R43, 0x10000, RZ ;  /* 0x000100002b3a7824 */ /* 0x000fe200078e00ff */
[----:B------:R-:W-:Y:S01]  /*9ff0*/  PRMT R176, R176, 0x5410, R65 ;  /* 0x00005410b0b07816 */ /* 0x000fe20000000041 */
[----:B------:R-:W-:Y:S01]  /*a000*/  IMAD.U32 R54, R40, 0x10000, RZ ;  /* 0x0001000028367824 */ /* 0x000fe200078e00ff */
[----:B------:R-:W-:-:S02]  /*a010*/  PRMT R180, R180, 0x5410, R69 ;  /* 0x00005410b4b47816 */ /* 0x000fc40000000045 */
[--C-:B------:R-:W-:Y:S02]  /*a020*/  SHF.R.U64 R66, R66, 0x10, R67.reuse ;  /* 0x0000001042427819 */ /* 0x100fe40000001243 */
[----:B------:R-:W-:Y:S01]  /*a030*/  SHF.R.U32.HI R67, RZ, 0x10, R67 ;  /* 0x00000010ff437819 */ /* 0x000fe20000011643 */
[----:B------:R-:W-:Y:S01]  /*a040*/  IMAD.U32 R63, R180, 0x10000, RZ ;  /* 0x00010000b43f7824 */ /* 0x000fe200078e00ff */
[--C-:B------:R-:W-:Y:S02]  /*a050*/  SHF.R.U64 R64, R70, 0x10, R71.reuse ;  /* 0x0000001046407819 */ /* 0x100fe40000001247 */
[----:B------:R-:W-:Y:S01]  /*a060*/  PRMT R173, R173, 0x5410, R62 ;  /* 0x00005410adad7816 */ /* 0x000fe2000000003e */
[----:B------:R-:W-:Y:S01]  /*a070*/  IMAD.U32 R62, R176, 0x10000, RZ ;  /* 0x00010000b03e7824 */ /* 0x000fe200078e00ff */
[----:B------:R-:W-:Y:S01]  /*a080*/  SHF.R.U32.HI R71, RZ, 0x10, R71 ;  /* 0x00000010ff477819 */ /* 0x000fe20000011647 */
[CC--:B------:R-:W-:Y:S01]  /*a090*/  FMUL.FTZ R65, R59.reuse, R63.reuse ;  /* 0x0000003f3b417220 */ /* 0x0c0fe20000410000 */
[----:B------:R-:W-:Y:S01]  /*a0a0*/  PRMT R178, R178, 0x5410, R67 ;  /* 0x00005410b2b27816 */ /* 0x000fe20000000043 */
[-C--:B------:R-:W-:Y:S01]  /*a0b0*/  FMUL.FTZ R67, R59, R62.reuse ;  /* 0x0000003e3b437220 */ /* 0x080fe20000410000 */
[----:B------:R-:W-:Y:S01]  /*a0c0*/  PRMT R174, R174, 0x5410, R71 ;  /* 0x00005410aeae7816 */ /* 0x000fe20000000047 */
[C---:B------:R-:W-:Y:S01]  /*a0d0*/  FFMA.FTZ R65, R56.reuse, R62, -R65 ;  /* 0x0000003e38417223 */ /* 0x040fe20000010841 */
[----:B------:R-:W-:Y:S01]  /*a0e0*/  LOP3.LUT R60, R45, 0xffff0000, RZ, 0xc0, !PT ;  /* 0xffff00002d3c7812 */ /* 0x000fe200078ec0ff */
[----:B------:R-:W-:Y:S01]  /*a0f0*/  FFMA.FTZ R67, R56, R63, R67 ;  /* 0x0000003f38437223 */ /* 0x000fe20000010043 */
        /* <DEDUP_REMOVED lines=9> */
[----:B------:R-:W-:Y:S01]  /*a190*/  FMUL.FTZ R64, R61, R56 ;  /* 0x000000383d407220 */ /* 0x000fe20000410000 */
[----:B------:R-:W-:Y:S01]  /*a1a0*/  LOP3.LUT R174, R174, 0xffff0000, RZ, 0xc0, !PT ;  /* 0xffff0000aeae7812 */ /* 0x000fe200078ec0ff */
[----:B------:R-:W-:Y:S01]  /*a1b0*/  FMUL.FTZ R60, R60, R176 ;  /* 0x000000b03c3c7220 */ /* 0x000fe20000410000 */
[----:B------:R-:W-:Y:S01]  /*a1c0*/  PRMT R177, R177, 0x5410, R72 ;  /* 0x00005410b1b17816 */ /* 0x000fe20000000048 */
[----:B------:R-:W-:Y:S01]  /*a1d0*/  FFMA.FTZ R63, R58, R56, -R63 ;  /* 0x000000383a3f7223 */ /* 0x000fe2000001083f */
[----:B------:R-:W-:Y:S01]  /*a1e0*/  LOP3.LUT R178, R178, 0xffff0000, RZ, 0xc0, !PT ;  /* 0xffff0000b2b27812 */ /* 0x000fe200078ec0ff */
[----:B------:R-:W-:Y:S01]  /*a1f0*/  FFMA.FTZ R64, R58, R59, R64 ;  /* 0x0000003b3a407223 */ /* 0x000fe20000010040 */
[----:B------:R-:W-:Y:S01]  /*a200*/  LOP3.LUT R55, R43, 0xffff0000, RZ, 0xc0, !PT ;  /* 0xffff00002b377812 */ /* 0x000fe200078ec0ff */
[C---:B------:R-:W-:Y:S01]  /*a210*/  FFMA.FTZ R62, R57.reuse, R176, -R62 ;  /* 0x000000b0393e7223 */ /* 0x040fe2000001083e */
[----:B------:R-:W-:Y:S01]  /*a220*/  FFMA.FTZ R60, R57, R180, R60 ;  /* 0x000000b4393c7223 */ /* 0x000fe2000001003c */
[----:B------:R-:W-:Y:S01]  /*a230*/  FMUL.FTZ R58, R47, R174 ;  /* 0x000000ae2f3a7220 */ /* 0x000fe20000410000 */
[----:B------:R-:W-:Y:S01]  /*a240*/  IMAD.U32 R45, R44, 0x10000, RZ ;  /* 0x000100002c2d7824 */ /* 0x000fe200078e00ff */
[----:B------:R-:W-:Y:S01]  /*a250*/  PRMT R179, R179, 0x5410, R66 ;  /* 0x00005410b3b37816 */ /* 0x000fe20000000042 */
[----:B------:R-:W-:-:S02]  /*a260*/  IMAD.U32 R56, R177, 0x10000, RZ ;  /* 0x00010000b1387824 */ /* 0x000fc400078e00ff */
[-C--:B------:R-:W-:Y:S01]  /*a270*/  FMUL.FTZ R66, R47, R178.reuse ;  /* 0x000000b22f427220 */ /* 0x080fe20000410000 */
[----:B------:R-:W-:Y:S02]  /*a280*/  IMAD.U32 R57, R173, 0x10000, RZ ;  /* 0x00010000ad397824 */ /* 0x000fe400078e00ff */
[----:B------:R-:W-:Y:S01]  /*a290*/  FFMA.FTZ R178, R55, R178, -R58 ;  /* 0x000000b237b27223 */ /* 0x000fe2000001083a */
[----:B------:R-:W-:Y:S01]  /*a2a0*/  LOP3.LUT R44, R44, 0xffff0000, RZ, 0xc0, !PT ;  /* 0xffff00002c2c7812 */ /* 0x000fe200078ec0ff */
[----:B------:R-:W-:Y:S01]  /*a2b0*/  FMUL.FTZ R58, R45, R56 ;  /* 0x000000382d3a7220 */ /* 0x000fe20000410000 */
[----:B------:R-:W-:Y:S01]  /*a2c0*/  LOP3.LUT R173, R173, 0xffff0000, RZ, 0xc0, !PT ;  /* 0xffff0000adad7812 */ /* 0x000fe200078ec0ff */
[-C--:B------:R-:W-:Y:S01]  /*a2d0*/  FMUL.FTZ R47, R45, R57.reuse ;  /* 0x000000392d2f7220 */ /* 0x080fe20000410000 */
[----:B------:R-:W-:Y:S01]  /*a2e0*/  LOP3.LUT R177, R177, 0xffff0000, RZ, 0xc0, !PT ;  /* 0xffff0000b1b17812 */ /* 0x000fe200078ec0ff */
[----:B------:R-:W-:Y:S01]  /*a2f0*/  FFMA.FTZ R59, R55, R174, R66 ;  /* 0x000000ae373b7223 */ /* 0x000fe20000010042 */
[C---:B------:R-:W-:Y:S01]  /*a300*/  FFMA.FTZ R58, R54.reuse, R57, R58 ;  /* 0x00000039363a7223 */ /* 0x040fe2000001003a */
[----:B------:R-:W-:Y:S01]  /*a310*/  FFMA.FTZ R47, R54, R56, -R47 ;  /* 0x00000038362f7223 */ /* 0x000fe2000001082f */
[----:B------:R-:W-:Y:S01]  /*a320*/  LOP3.LUT R40, R40, 0xffff0000, RZ, 0xc0, !PT ;  /* 0xffff000028287812 */ /* 0x000fe200078ec0ff */
[----:B------:R-:W-:-:S02]  /*a330*/  IMAD.U32 R43, R46, 0x10000, RZ ;  /* 0x000100002e2b7824 */ /* 0x000fc400078e00ff */
[C---:B------:R-:W-:Y:S01]  /*a340*/  FMUL.FTZ R45, R44.reuse, R173 ;  /* 0x000000ad2c2d7220 */ /* 0x040fe20000410000 */
[-C--:B------:R-:W-:Y:S01]  /*a350*/  FMUL.FTZ R55, R44, R177.reuse ;  /* 0x000000b12c377220 */ /* 0x080fe20000410000 */
[----:B------:R-:W-:Y:S01]  /*a360*/  IMAD.U32 R54, R175, 0x10000, RZ ;  /* 0x00010000af367824 */ /* 0x000fe200078e00ff */
[----:B------:R-:W-:Y:S01]  /*a370*/  LOP3.LUT R46, R46, 0xffff0000, RZ, 0xc0, !PT ;  /* 0xffff00002e2e7812 */ /* 0x000fe200078ec0ff */
[----:B------:R-:W-:Y:S01]  /*a380*/  IMAD.U32 R44, R179, 0x10000, RZ ;  /* 0x00010000b32c7824 */ /* 0x000fe200078e00ff */
[----:B------:R-:W-:Y:S01]  /*a390*/  LOP3.LUT R175, R175, 0xffff0000, RZ, 0xc0, !PT ;  /* 0xffff0000afaf7812 */ /* 0x000fe200078ec0ff */
[----:B------:R-:W-:Y:S01]  /*a3a0*/  IMAD.U32 R41, R42, 0x10000, RZ ;  /* 0x000100002a297824 */ /* 0x000fe200078e00ff */
[----:B------:R-:W-:Y:S01]  /*a3b0*/  LOP3.LUT R179, R179, 0xffff0000, RZ, 0xc0, !PT ;  /* 0xffff0000b3b37812 */ /* 0x000fe200078ec0ff */
[C---:B------:R-:W-:Y:S01]  /*a3c0*/  FFMA.FTZ R56, R40.reuse, R177, -R45 ;  /* 0x000000b128387223 */ /* 0x040fe2000001082d */
[----:B------:R-:W-:Y:S01]  /*a3d0*/  FFMA.FTZ R55, R40, R173, R55 ;  /* 0x000000ad28377223 */ /* 0x000fe20000010037 */
[----:B------:R-:W-:Y:S01]  /*a3e0*/  LOP3.LUT R42, R42, 0xffff0000, RZ, 0xc0, !PT ;  /* 0xffff00002a2a7812 */ /* 0x000fe200078ec0ff */
[C---:B------:R-:W-:Y:S01]  /*a3f0*/  FMUL.FTZ R40, R43.reuse, R54 ;  /* 0x000000362b287220 */ /* 0x040fe20000410000 */
        /* <DEDUP_REMOVED lines=16> */
[----:B------:R-:W-:Y:S01]  /*a500*/  IMAD.MOV.U32 R43, RZ, RZ, R63 ;  /* 0x000000ffff2b7224 */ /* 0x000fe200078e003f */
[----:B------:R-:W-:Y:S01]  /*a510*/  F2FP.BF16.F32.PACK_AB R44, R55, R58 ;  /* 0x0000003a372c723e */ /* 0x000fe200000010ff */
[----:B------:R-:W-:-:S07]  /*a520*/  IMAD.MOV.U32 R47, RZ, RZ, R59 ;  /* 0x000000ffff2f7224 */ /* 0x000fce00078e003b */
.L_x_545:
[----:B------:R-:W-:Y:S05]  /*a530*/  BSYNC B2 ;  /* 0x0000000000027941 */ /* 0x000fea0003800000 */
.L_x_544:
        /* <DEDUP_REMOVED lines=12> */
.L_x_543:
[----:B------:R-:W-:Y:S05]  /*a600*/  BSYNC B1 ;  /* 0x0000000000017941 */ /* 0x000fea0003800000 */
.L_x_542:
[C---:B------:R-:W-:Y:S01]  /*a610*/  ISETP.GE.OR P4, PT, R226.reuse, R4, P0 ;  /* 0x00000004e200720c */ /* 0x040fe20000786670 */
[-C--:B-1234-:R-:W-:Y:S02]  /*a620*/  IMAD R40, R145, R134.reuse, RZ ;  /* 0x0000008691287224 */ /* 0x09efe400078e02ff */
[----:B------:R-:W-:-:S04]  /*a630*/  IMAD.WIDE.U32 R132, R226, R134, R132 ;  /* 0x00000086e2847225 */ /* 0x000fc800078e0084 */
[----:B------:R-:W-:-:S06]  /*a640*/  IMAD R135, R226, R135, R40 ;  /* 0x00000087e2877224 */ /* 0x000fcc00078e0228 */
[----:B------:R-:W-:Y:S05]  /*a650*/  @P4 BRA `(.L_x_512) ;  /* 0x0000001000644947 */ /* 0x000fea0003800000 */
[----:B------:R-:W2:Y:S01]  /*a660*/  LDL R41, [R1] ;  /* 0x0000000001297983 */ /* 0x000ea20000100800 */
[----:B------:R-:W1:Y:S03]  /*a670*/  LDC.64 R48, c[0x0][0x2d8] ;  /* 0x0000b600ff307b82 */ /* 0x000e660000000a00 */
[----:B------:R-:W3:Y:S04]  /*a680*/  LDL R43, [R1+0x40] ;  /* 0x00004000012b7983 */ /* 0x000ee80000100800 */
[----:B------:R-:W4:Y:S01]  /*a690*/  LDL R42, [R1+0x68] ;  /* 0x00006800012a7983 */ /* 0x000f220000100800 */
[----:B------:R-:W-:Y:S01]  /*a6a0*/  IMAD.IADD R52, R133, 0x1, R135 ;  /* 0x0000000185347824 */ /* 0x000fe200078e0287 */
[----:B------:R-:W-:Y:S01]  /*a6b0*/  IADD3 R40, P4, P5, R98, R132, R20 ;  /* 0x0000008462287210 */ /* 0x000fe20007d9e014 */
[----:B------:R-:W-:Y:S01]  /*a6c0*/  BSSY B1, `(.L_x_546) ;  /* 0x0000073000017945 */ /* 0x000fe20003800000 */
[----:B--2---:R-:W-:-:S02]  /*a6d0*/  LOP3.LUT P6, RZ, R41, 0x1, RZ, 0xc0, !PT ;  /* 0x0000000129ff7812 */ /* 0x004fc400078cc0ff */
[----:B------:R-:W-:Y:S02]  /*a6e0*/  IADD3.X R41, R15, R52, R9, P4, P5 ;  /* 0x000000340f297210 */ /* 0x000fe400027ea409 */
[C---:B-1----:R-:W-:Y:S02]  /*a6f0*/  LEA R50, P4, R40.reuse, R48, 0x1 ;  /* 0x0000003028327211 */ /* 0x042fe400078808ff */
[----:B------:R-:W-:Y:S02]  /*a700*/  SEL R158, R97, R158, !P6 ;  /* 0x0000009e619e7207 */ /* 0x000fe40007000000 */
[----:B------:R-:W-:Y:S02]  /*a710*/  LEA.HI.X R51, R40, R49, R41, 0x1, P4 ;  /* 0x0000003128337211 */ /* 0x000fe400020f0c29 */
[----:B------:R-:W-:-:S04]  /*a720*/  SHF.R.S32.HI R41, RZ, 0x1f, R158 ;  /* 0x0000001fff297819 */ /* 0x000fc8000001149e */
[----:B------:R-:W-:-:S04]  /*a730*/  LEA.HI R41, R41, R158, RZ, 0x4 ;  /* 0x0000009e29297211 */ /* 0x000fc800078f20ff */
[----:B------:R-:W-:-:S04]  /*a740*/  LEA.HI.SX32 R41, R41, R10, 0x1c ;  /* 0x0000000a29297211 */ /* 0x000fc800078fe2ff */
[----:B------:R-:W-:Y:S01]  /*a750*/  SHF.R.S32.HI R40, RZ, 0x1f, R41 ;  /* 0x0000001fff287819 */ /* 0x000fe20000011429 */
[----:B------:R-:W-:-:S03]  /*a760*/  IMAD.SHL.U32 R53, R41, 0x8, RZ ;  /* 0x0000000829357824 */ /* 0x000fc600078e00ff */
[----:B------:R-:W-:-:S04]  /*a770*/  LEA.HI R40, R40, R41, RZ, 0x3 ;  /* 0x0000002928287211 */ /* 0x000fc800078f18ff */
[----:B------:R-:W-:Y:S02]  /*a780*/  SHF.R.S32.HI R41, RZ, 0x3, R40 ;  /* 0x00000003ff297819 */ /* 0x000fe40000011428 */
[----:B---3--:R-:W-:-:S03]  /*a790*/  LOP3.LUT R40, R43, 0x38, R53, 0xf8, !PT ;  /* 0x000000382b287812 */ /* 0x008fc600078ef835 */
[----:B----4-:R-:W-:Y:S01]  /*a7a0*/  IMAD R41, R41, 0x2c00, R42 ;  /* 0x00002c0029297824 */ /* 0x010fe200078e022a */
        /* <DEDUP_REMOVED lines=15> */
[----:B------:R-:W-:Y:S02]  /*a8a0*/  SHF.R.U32.HI R81, RZ, 0x10, R81 ;  /* 0x00000010ff517819 */ /* 0x000fe40000011651 */
[----:B------:R-:W-:Y:S02]  /*a8b0*/  PRMT R172, R172, 0x5410, R85 ;  /* 0x00005410acac7816 */ /* 0x000fe40000000055 */
[----:B------:R-:W-:-:S02]  /*a8c0*/  PRMT R168, R168, 0x5410, R81 ;  /* 0x00005410a8a87816 */ /* 0x000fc40000000051 */
[----:B------:R-:W-:Y:S01]  /*a8d0*/  SHF.R.U64 R64, R86, 0x10, R87 ;  /* 0x0000001056407819 */ /* 0x000fe20000001257 */
[----:B------:R-:W-:Y:S01]  /*a8e0*/  IMAD.U32 R63, R172, 0x10000, RZ ;  /* 0x00010000ac3f7824 */ /* 0x000fe200078e00ff */
[----:B------:R-:W-:Y:S02]  /*a8f0*/  SHF.R.U64 R66, R82, 0x10, R83 ;  /* 0x0000001052427819 */ /* 0x000fe40000001253 */
[----:B------:R-:W-:Y:S02]  /*a900*/  SHF.R.U32.HI R87, RZ, 0x10, R87 ;  /* 0x00000010ff577819 */ /* 0x000fe40000011657 */
[----:B------:R-:W-:Y:S01]  /*a910*/  PRMT R171, R171, 0x5410, R62 ;  /* 0x00005410abab7816 */ /* 0x000fe2000000003e */
[----:B------:R-:W-:Y:S01]  /*a920*/  IMAD.U32 R62, R168, 0x10000, RZ ;  /* 0x00010000a83e7824 */ /* 0x000fe200078e00ff */
[----:B------:R-:W-:Y:S02]  /*a930*/  SHF.R.U32.HI R83, RZ, 0x10, R83 ;  /* 0x00000010ff537819 */ /* 0x000fe40000011653 */
[----:B------:R-:W-:Y:S01]  /*a940*/  PRMT R169, R169, 0x5410, R64 ;  /* 0x00005410a9a97816 */ /* 0x000fe20000000040 */
[-C--:B------:R-:W-:Y:S01]  /*a950*/  FMUL.FTZ R64, R58, R63.reuse ;  /* 0x0000003f3a407220 */ /* 0x080fe20000410000 */
[----:B------:R-:W-:Y:S01]  /*a960*/  PRMT R170, R170, 0x5410, R87 ;  /* 0x00005410aaaa7816 */ /* 0x000fe20000000057 */
[-C--:B------:R-:W-:Y:S01]  /*a970*/  FMUL.FTZ R58, R58, R62.reuse ;  /* 0x0000003e3a3a7220 */ /* 0x080fe20000410000 */
[----:B------:R-:W-:Y:S01]  /*a980*/  LOP3.LUT R59, R45, 0xffff0000, RZ, 0xc0, !PT ;  /* 0xffff00002d3b7812 */ /* 0x000fe200078ec0ff */
[C---:B------:R-:W-:Y:S01]  /*a990*/  FFMA.FTZ R64, R55.reuse, R62, -R64 ;  /* 0x0000003e37407223 */ /* 0x040fe20000010840 */
[----:B------:R-:W-:Y:S01]  /*a9a0*/  PRMT R166, R166, 0x5410, R83 ;  /* 0x00005410a6a67816 */ /* 0x000fe20000000053 */
[----:B------:R-:W-:Y:S01]  /*a9b0*/  IMAD.U32 R65, R170, 0x10000, RZ ;  /* 0x00010000aa417824 */ /* 0x000fe200078e00ff */
[----:B------:R-:W-:Y:S01]  /*a9c0*/  LOP3.LUT R172, R172, 0xffff0000, RZ, 0xc0, !PT ;  /* 0xffff0000acac7812 */ /* 0x000fe200078ec0ff */
[----:B------:R-:W-:Y:S01]  /*a9d0*/  FFMA.FTZ R63, R55, R63, R58 ;  /* 0x0000003f373f7223 */ /* 0x000fe2000001003a */
[----:B------:R-:W-:Y:S01]  /*a9e0*/  LOP3.LUT R168, R168, 0xffff0000, RZ, 0xc0, !PT ;  /* 0xffff0000a8a87812 */ /* 0x000fe200078ec0ff */
[----:B------:R-:W-:Y:S01]  /*a9f0*/  IMAD.U32 R55, R166, 0x10000, RZ ;  /* 0x00010000a6377824 */ /* 0x000fe200078e00ff */
[----:B------:R-:W-:Y:S01]  /*aa00*/  LOP3.LUT R56, R41, 0xffff0000, RZ, 0xc0, !PT ;  /* 0xffff000029387812 */ /* 0x000fe200078ec0ff */
[----:B------:R-:W-:Y:S01]  /*aa10*/  FMUL.FTZ R67, R59, R172 ;  /* 0x000000ac3b437220 */ /* 0x000fe20000410000 */
[----:B------:R-:W-:Y:S01]  /*aa20*/  LOP3.LUT R61, R47, 0xffff0000, RZ, 0xc0, !PT ;  /* 0xffff00002f3d7812 */ /* 0x000fe200078ec0ff */
[-C--:B------:R-:W-:Y:S01]  /*aa30*/  FMUL.FTZ R59, R59, R168.reuse ;  /* 0x000000a83b3b7220 */ /* 0x080fe20000410000 */
[----:B------:R-:W-:Y:S01]  /*aa40*/  LOP3.LUT R170, R170, 0xffff0000, RZ, 0xc0, !PT ;  /* 0xffff0000aaaa7812 */ /* 0x000fe200078ec0ff */
[----:B------:R-:W-:Y:S01]  /*aa50*/  IMAD.U32 R45, R44, 0x10000, RZ ;  /* 0x000100002c2d7824 */ /* 0x000fe200078e00ff */
[----:B------:R-:W-:Y:S01]  /*aa60*/  LOP3.LUT R166, R166, 0xffff0000, RZ, 0xc0, !PT ;  /* 0xffff0000a6a67812 */ /* 0x000fe200078ec0ff */
[----:B------:R-:W-:Y:S01]  /*aa70*/  FMUL.FTZ R69, R60, R65 ;  /* 0x000000413c457220 */ /* 0x000fe20000410000 */
[----:B------:R-:W-:Y:S01]  /*aa80*/  LOP3.LUT R57, R44, 0xffff0000, RZ, 0xc0, !PT ;  /* 0xffff00002c397812 */ /* 0x000fe200078ec0ff */
[----:B------:R-:W-:Y:S01]  /*aa90*/  IMAD.U32 R44, R43, 0x10000, RZ ;  /* 0x000100002b2c7824 */ /* 0x000fe200078e00ff */
[----:B------:R-:W-:Y:S01]  /*aaa0*/  PRMT R167, R167, 0x5410, R68 ;  /* 0x00005410a7a77816 */ /* 0x000fe20000000044 */
[----:B------:R-:W-:Y:S01]  /*aab0*/  FMUL.FTZ R60, R60, R55 ;  /* 0x000000373c3c7220 */ /* 0x000fe20000410000 */
[C---:B------:R-:W-:Y:S01]  /*aac0*/  FFMA.FTZ R67, R56.reuse, R168, -R67 ;  /* 0x000000a838437223 */ /* 0x040fe20000010843 */
[----:B------:R-:W-:Y:S01]  /*aad0*/  FFMA.FTZ R172, R56, R172, R59 ;  /* 0x000000ac38ac7223 */ /* 0x000fe2000001003b */
[----:B------:R-:W-:Y:S01]  /*aae0*/  LOP3.LUT R43, R43, 0xffff0000, RZ, 0xc0, !PT ;  /* 0xffff00002b2b7812 */ /* 0x000fe200078ec0ff */
[----:B------:R-:W-:-:S02]  /*aaf0*/  IMAD.U32 R56, R171, 0x10000, RZ ;  /* 0x00010000ab387824 */ /* 0x000fc400078e00ff */
[C---:B------:R-:W-:Y:S01]  /*ab00*/  FMUL.FTZ R58, R61.reuse, R170 ;  /* 0x000000aa3d3a7220 */ /* 0x040fe20000410000 */
[-C--:B------:R-:W-:Y:S01]  /*ab10*/  FMUL.FTZ R62, R61, R166.reuse ;  /* 0x000000a63d3e7220 */ /* 0x080fe20000410000 */
[----:B------:R-:W-:Y:S01]  /*ab20*/  LOP3.LUT R171, R171, 0xffff0000, RZ, 0xc0, !PT ;  /* 0xffff0000abab7812 */ /* 0x000fe200078ec0ff */
[C---:B------:R-:W-:Y:S01]  /*ab30*/  FFMA.FTZ R69, R44.reuse, R55, -R69 ;  /* 0x000000372c457223 */ /* 0x040fe20000010845 */
[----:B------:R-:W-:Y:S01]  /*ab40*/  FFMA.FTZ R60, R44, R65, R60 ;  /* 0x000000412c3c7223 */ /* 0x000fe2000001003c */
[C---:B------:R-:W-:Y:S01]  /*ab50*/  IMAD.U32 R44, R167.reuse, 0x10000, RZ ;  /* 0x00010000a72c7824 */ /* 0x040fe200078e00ff */
[----:B------:R-:W-:Y:S01]  /*ab60*/  LOP3.LUT R167, R167, 0xffff0000, RZ, 0xc0, !PT ;  /* 0xffff0000a7a77812 */ /* 0x000fe200078ec0ff */
[C---:B------:R-:W-:Y:S01]  /*ab70*/  FFMA.FTZ R166, R43.reuse, R166, -R58 ;  /* 0x000000a62ba67223 */ /* 0x040fe2000001083a */
[C---:B------:R-:W-:Y:S01]  /*ab80*/  LOP3.LUT R54, R40.reuse, 0xffff0000, RZ, 0xc0, !PT ;  /* 0xffff000028367812 */ /* 0x040fe200078ec0ff */
[----:B------:R-:W-:Y:S01]  /*ab90*/  FFMA.FTZ R59, R43, R170, R62 ;  /* 0x000000aa2b3b7223 */ /* 0x000fe2000001003e */
[----:B------:R-:W-:Y:S01]  /*aba0*/  FMUL.FTZ R58, R45, R56 ;  /* 0x000000382d3a7220 */ /* 0x000fe20000410000 */
[----:B------:R-:W-:Y:S01]  /*abb0*/  FMUL.FTZ R43, R57, R171 ;  /* 0x000000ab392b7220 */ /* 0x000fe20000410000 */
[----:B------:R-:W-:Y:S01]  /*abc0*/  IMAD.U32 R41, R40, 0x10000, RZ ;  /* 0x0001000028297824 */ /* 0x000fe200078e00ff */
[----:B------:R-:W-:Y:S01]  /*abd0*/  PRMT R165, R165, 0x5410, R66 ;  /* 0x00005410a5a57816 */ /* 0x000fe20000000042 */
[----:B------:R-:W-:Y:S01]  /*abe0*/  FMUL.FTZ R45, R45, R44 ;  /* 0x0000002c2d2d7220 */ /* 0x000fe20000410000 */
[-C--:B------:R-:W-:Y:S01]  /*abf0*/  FMUL.FTZ R57, R57, R167.reuse ;  /* 0x000000a739397220 */ /* 0x080fe20000410000 */
[----:B------:R-:W-:Y:S01]  /*ac00*/  FFMA.FTZ R167, R54, R167, -R43 ;  /* 0x000000a736a77223 */ /* 0x000fe2000001082b */
[----:B------:R-:W-:-:S02]  /*ac10*/  IMAD.U32 R47, R46, 0x10000, RZ ;  /* 0x000100002e2f7824 */ /* 0x000fc400078e00ff */
[C---:B------:R-:W-:Y:S01]  /*ac20*/  FFMA.FTZ R58, R41.reuse, R44, -R58 ;  /* 0x0000002c293a7223 */ /* 0x040fe2000001083a */
[----:B------:R-:W-:Y:S01]  /*ac30*/  FFMA.FTZ R45, R41, R56, R45 ;  /* 0x00000038292d7223 */ /* 0x000fe2000001002d */
[----:B------:R-:W-:Y:S01]  /*ac40*/  IMAD.U32 R43, R169, 0x10000, RZ ;  /* 0x00010000a92b7824 */ /* 0x000fe200078e00ff */
[----:B------:R-:W-:Y:S01]  /*ac50*/  LOP3.LUT R46, R46, 0xffff0000, RZ, 0xc0, !PT ;  /* 0xffff00002e2e7812 */ /* 0x000fe200078ec0ff */
[----:B------:R-:W-:Y:S01]  /*ac60*/  IMAD.U32 R41, R165, 0x10000, RZ ;  /* 0x00010000a5297824 */ /* 0x000fe200078e00ff */
[----:B------:R-:W-:Y:S01]  /*ac70*/  LOP3.LUT R169, R169, 0xffff0000, RZ, 0xc0, !PT ;  /* 0xffff0000a9a97812 */ /* 0x000fe200078ec0ff */
[C---:B------:R-:W-:Y:S01]  /*ac80*/  IMAD.U32 R40, R42.reuse, 0x10000, RZ ;  /* 0x000100002a287824 */ /* 0x040fe200078e00ff */
[----:B------:R-:W-:Y:S01]  /*ac90*/  LOP3.LUT R165, R165, 0xffff0000, RZ, 0xc0, !PT ;  /* 0xffff0000a5a57812 */ /* 0x000fe200078ec0ff */
[C---:B------:R-:W-:Y:S01]  /*aca0*/  FMUL.FTZ R55, R47.reuse, R43 ;  /* 0x0000002b2f377220 */ /* 0x040fe20000410000 */
[----:B------:R-:W-:Y:S01]  /*acb0*/  FMUL.FTZ R44, R47, R41 ;  /* 0x000000292f2c7220 */ /* 0x000fe20000410000 */
[----:B------:R-:W-:Y:S01]  /*acc0*/  LOP3.LUT R42, R42, 0xffff0000, RZ, 0xc0, !PT ;  /* 0xffff00002a2a7812 */ /* 0x000fe200078ec0ff */
[----:B------:R-:W-:Y:S01]  /*acd0*/  FMUL.FTZ R47, R46, R169 ;  /* 0x000000a92e2f7220 */ /* 0x000fe20000410000 */
[----:B------:R-:W-:Y:S01]  /*ace0*/  FFMA.FTZ R54, R54, R171, R57 ;  /* 0x000000ab36367223 */ /* 0x000fe20000010039 */
        /* <DEDUP_REMOVED lines=16> */
.L_x_547:
[----:B------:R-:W-:Y:S05]  /*adf0*/  BSYNC B1 ;  /* 0x0000000000017941 */ /* 0x000fea0003800000 */
.L_x_546:
[----:B------:R-:W-:Y:S01]  /*ae00*/  ISETP.GE.AND P3, PT, R53, R156, PT ;  /* 0x0000009c3500720c */ /* 0x000fe20003f66270 */
[----:B------:R-:W-:Y:S02]  /*ae10*/  ULDC.64 UR4, c[0x0][0x208] ;  /* 0x0000820000047ab9 */ /* 0x000fe40000000a00 */
[----:B-1----:R1:W-:Y:S10]  /*ae20*/  STG.E.128 desc[UR4][R50.64], R40 ;  /* 0x0000002832007986 */ /* 0x0023f4000c101d04 */
[----:B------:R-:W-:Y:S05]  /*ae30*/  @P3 BRA `(.L_x_512) ;  /* 0x00000008006c3947 */ /* 0x000fea0003800000 */
[--C-:B-1----:R-:W-:Y:S01]  /*ae40*/  SHF.R.S32.HI R40, RZ, 0x1f, R53.reuse ;  /* 0x0000001fff287819 */ /* 0x102fe20000011435 */
[----:B------:R-:W-:Y:S01]  /*ae50*/  ULDC.64 UR4, c[0x0][0x208] ;  /* 0x0000820000047ab9 */ /* 0x000fe20000000a00 */
[----:B------:R-:W-:-:S04]  /*ae60*/  IADD3 R53, P3, P4, R98, R132, R53 ;  /* 0x0000008462357210 */ /* 0x000fc80007c7e035 */
[----:B------:R-:W-:Y:S02]  /*ae70*/  IADD3.X R52, R15, R52, R40, P3, P4 ;  /* 0x000000340f347210 */ /* 0x000fe40001fe8428 */
[----:B------:R-:W-:-:S04]  /*ae80*/  LEA R48, P3, R53, R48, 0x1 ;  /* 0x0000003035307211 */ /* 0x000fc800078608ff */
[----:B------:R-:W-:-:S05]  /*ae90*/  LEA.HI.X R49, R53, R49, R52, 0x1, P3 ;  /* 0x0000003135317211 */ /* 0x000fca00018f0c34 */
[----:B--2---:R1:W-:Y:S01]  /*aea0*/  STG.E.128 desc[UR4][R48.64], R44 ;  /* 0x0000002c30007986 */ /* 0x0043e2000c101d04 */
[----:B------:R-:W-:Y:S05]  /*aeb0*/  BRA `(.L_x_512) ;  /* 0x00000008004c7947 */ /* 0x000fea0003800000 */
.L_x_455:
[----:B------:R-:W-:-:S04]  /*aec0*/  ULOP3.LUT UR4, UR60, 0x1, URZ, 0xfc, !UPT ;  /* 0x000000013c047892 */ /* 0x000fc8000f8efc3f */
[----:B------:R-:W-:-:S06]  /*aed0*/  UISETP.NE.AND UP0, UPT, UR4, 0x3, UPT ;  /* 0x000000030400788c */ /* 0x000fcc000bf05270 */
[----:B------:R-:W-:-:S13]  /*aee0*/  PLOP3.LUT P2, PT, PT, PT, UP0, 0x80, 0x0 ;  /* 0x000000000000781c */ /* 0x000fda0003f4f008 */
[----:B------:R-:W-:Y:S05]  /*aef0*/  @!P2 BRA `(.L_x_548) ;  /* 0x000000000004a947 */ /* 0x000fea0003800000 */
[----:B------:R-:W-:Y:S01]  /*af00*/  BPT.TRAP 0x1 ;  /* 0x000000040000795c */ /* 0x000fe20000300000 */
.L_x_548:
[----:B------:R-:W-:Y:S01]  /*af10*/  IMAD R3, R220, 0x8, R2 ;  /* 0x00000008dc037824 */ /* 0x000fe200078e0202 */
[----:B0-----:R-:W-:Y:S01]  /*af20*/  SHF.L.U32 R0, R229, 0x1f, RZ ;  /* 0x0000001fe5007819 */ /* 0x001fe200000006ff */
[----:B------:R-:W-:Y:S01]  /*af30*/  IMAD R4, R24, -0xb0, R25 ;  /* 0xffffff5018047824 */ /* 0x000fe200078e0219 */
[----:B------:R-:W-:Y:S01]  /*af40*/  BSSY B1, `(.L_x_549) ;  /* 0x0000006000017945 */ /* 0x000fe20003800000 */
[----:B------:R-:W-:Y:S01]  /*af50*/  SHF.R.S32.HI R41, RZ, 0x1f, R24 ;  /* 0x0000001fff297819 */ /* 0x000fe20000011418 */
[----:B------:R-:W0:Y:S01]  /*af60*/  SYNCS.PHASECHK.TRANS64.TRYWAIT P3, [R3+URZ+0x34890], R0 ;  /* 0x03489000030075a7 */ /* 0x000e22000806017f */
[----:B------:R-:W-:Y:S01]  /*af70*/  IMAD R40, R39, R24, RZ ;  /* 0x0000001827287224 */ /* 0x000fe200078e02ff */
[----:B------:R-:W-:Y:S01]  /*af80*/  VIMNMX R4, R4, 0xb0, PT ;  /* 0x000000b004047848 */ /* 0x000fe20003fe0100 */
[----:B0-----:R-:W-:Y:S06]  /*af90*/  @!P3 BRA `(.L_x_550) ;  /* 0x000001a80010b947 */ /* 0x001fec0003800000 */
.L_x_767:
[----:B------:R-:W-:Y:S05]  /*afa0*/  BSYNC B1 ;  /* 0x0000000000017941 */ /* 0x000fea0003800000 */
.L_x_549:
[----:B------:R-:W-:Y:S01]  /*afb0*/  ISETP.GE.AND P3, PT, R22, R4, PT ;  /* 0x000000041600720c */ /* 0x000fe20003f66270 */
[----:B------:R-:W-:Y:S01]  /*afc0*/  IMAD R41, R41, R160, R40 ;  /* 0x000000a029297224 */ /* 0x000fe200078e0228 */
[----:B------:R-:W-:Y:S01]  /*afd0*/  BSSY B1, `(.L_x_551) ;  /* 0x0000013000017945 */ /* 0x000fe20003800000 */
[----:B------:R-:W-:-:S04]  /*afe0*/  IMAD.WIDE.U32 R48, R160, R24, RZ ;  /* 0x00000018a0307225 */ /* 0x000fc800078e00ff */
[----:B------:R-:W-:-:S06]  /*aff0*/  IMAD.IADD R58, R41, 0x1, R49 ;  /* 0x00000001293a7824 */ /* 0x000fcc00078e0231 */
[----:B------:R-:W-:Y:S05]  /*b000*/  @P3 BRA `(.L_x_552) ;  /* 0x00000000003c3947 */ /* 0x000fea0003800000 */
[----:B------:R-:W1:Y:S01]  /*b010*/  @!P0 LDC.64 R50, c[0x0][0x2d8] ;  /* 0x0000b600ff328b82 */ /* 0x000e620000000a00 */
[----:B------:R-:W2:Y:S01]  /*b020*/  @!P0 LDS.128 R40, [R5+0x1e400] ;  /* 0x01e4000005288984 */ /* 0x000ea20000000c00 */
[----:B------:R-:W-:Y:S01]  /*b030*/  @!P0 IADD3 R54, P3, R14, R48, RZ ;  /* 0x000000300e368210 */ /* 0x000fe20007f7e0ff */
[----:B------:R-:W-:Y:S02]  /*b040*/  ULDC.64 UR4, c[0x0][0x208] ;  /* 0x0000820000047ab9 */ /* 0x000fe40000000a00 */
[----:B------:R-:W3:Y:S02]  /*b050*/  @!P1 LDS.128 R44, [R5+0x23c00] ;  /* 0x023c0000052c9984 */ /* 0x000ee40000000c00 */
[----:B------:R-:W-:Y:S01]  /*b060*/  @!P0 IMAD.X R55, R58, 0x1, R12, P3 ;  /* 0x000000013a378824 */ /* 0x000fe200018e060c */
[----:B------:R-:W4:Y:S01]  /*b070*/  @!P1 LDC.64 R52, c[0x0][0x2d8] ;  /* 0x0000b600ff349b82 */ /* 0x000f220000000a00 */
[----:B-1----:R-:W-:-:S04]  /*b080*/  @!P0 LEA R50, P3, R54, R50, 0x1 ;  /* 0x0000003236328211 */ /* 0x002fc800078608ff */
[----:B------:R-:W-:Y:S02]  /*b090*/  @!P0 LEA.HI.X R51, R54, R51, R55, 0x1, P3 ;  /* 0x0000003336338211 */ /* 0x000fe400018f0c37 */
[----:B------:R-:W-:-:S05]  /*b0a0*/  @!P1 IADD3 R54, P3, R11, R48, RZ ;  /* 0x000000300b369210 */ /* 0x000fca0007f7e0ff */
[----:B------:R-:W-:Y:S01]  /*b0b0*/  @!P1 IMAD.X R55, R58, 0x1, R7, P3 ;  /* 0x000000013a379824 */ /* 0x000fe200018e0607 */
[----:B----4-:R-:W-:-:S04]  /*b0c0*/  @!P1 LEA R52, P3, R54, R52, 0x1 ;  /* 0x0000003436349211 */ /* 0x010fc800078608ff */
[----:B------:R-:W-:Y:S01]  /*b0d0*/  @!P1 LEA.HI.X R53, R54, R53, R55, 0x1, P3 ;  /* 0x0000003536359211 */ /* 0x000fe200018f0c37 */
[----:B--2---:R1:W-:Y:S04]  /*b0e0*/  @!P0 STG.E.128 desc[UR4][R50.64], R40 ;  /* 0x0000002832008986 */ /* 0x0043e8000c101d04 */
[----:B---3--:R1:W-:Y:S04]  /*b0f0*/  @!P1 STG.E.128 desc[UR4][R52.64], R44 ;  /* 0x0000002c34009986 */ /* 0x0083e8000c101d04 */
.L_x_552:
[----:B------:R-:W-:Y:S05]  /*b100*/  BSYNC B1 ;  /* 0x0000000000017941 */ /* 0x000fea0003800000 */
.L_x_551:
[----:B------:R-:W-:Y:S01]  /*b110*/  ISETP.GE.AND P3, PT, R223, R4, PT ;  /* 0x00000004df00720c */ /* 0x000fe20003f66270 */
[----:B------:R-:W-:-:S12]  /*b120*/  BSSY B1, `(.L_x_553) ;  /* 0x0000013000017945 */ /* 0x000fd80003800000 */
[----:B------:R-:W-:Y:S05]  /*b130*/  @P3 BRA `(.L_x_554) ;  /* 0x0000000000443947 */ /* 0x000fea0003800000 */
[----:B-1----:R-:W1:Y:S01]  /*b140*/  @!P0 LDC.64 R50, c[0x0][0x2d8] ;  /* 0x0000b600ff328b82 */ /* 0x002e620000000a00 */
[----:B------:R-:W2:Y:S01]  /*b150*/  @!P0 LDS.128 R40, [R5+0x1f400] ;  /* 0x01f4000005288984 */ /* 0x000ea20000000c00 */
[----:B------:R-:W-:Y:S01]  /*b160*/  IADD3 R56, P3, R114, R48, RZ ;  /* 0x0000003072387210 */ /* 0x000fe20007f7e0ff */
[----:B------:R-:W-:Y:S02]  /*b170*/  ULDC.64 UR4, c[0x0][0x208] ;  /* 0x0000820000047ab9 */ /* 0x000fe40000000a00 */
[----:B------:R-:W3:Y:S02]  /*b180*/  @!P1 LDS.128 R44, [R5+0x24c00] ;  /* 0x024c0000052c9984 */ /* 0x000ee40000000c00 */
[----:B------:R-:W-:Y:S01]  /*b190*/  IMAD.X R57, R58, 0x1, R115, P3 ;  /* 0x000000013a397824 */ /* 0x000fe200018e0673 */
[----:B------:R-:W4:Y:S01]  /*b1a0*/  @!P1 LDC.64 R52, c[0x0][0x2d8] ;  /* 0x0000b600ff349b82 */ /* 0x000f220000000a00 */
[----:B------:R-:W-:-:S05]  /*b1b0*/  @!P0 IADD3 R54, P3, R56, R14, RZ ;  /* 0x0000000e38368210 */ /* 0x000fca0007f7e0ff */
[----:B------:R-:W-:Y:S01]  /*b1c0*/  @!P0 IMAD.X R55, R57, 0x1, R12, P3 ;  /* 0x0000000139378824 */ /* 0x000fe200018e060c */
[----:B-1----:R-:W-:-:S04]  /*b1d0*/  @!P0 LEA R50, P3, R54, R50, 0x1 ;  /* 0x0000003236328211 */ /* 0x002fc800078608ff */
[----:B------:R-:W-:Y:S02]  /*b1e0*/  @!P0 LEA.HI.X R51, R54, R51, R55, 0x1, P3 ;  /* 0x0000003336338211 */ /* 0x000fe400018f0c37 */
[----:B------:R-:W-:-:S04]  /*b1f0*/  @!P1 IADD3 R54, P3, R56, R11, RZ ;  /* 0x0000000b38369210 */ /* 0x000fc80007f7e0ff */
[----:B------:R-:W-:Y:S02]  /*b200*/  @!P1 IADD3.X R55, R57, R7, RZ, P3, !PT ;  /* 0x0000000739379210 */ /* 0x000fe40001ffe4ff */
[----:B----4-:R-:W-:-:S04]  /*b210*/  @!P1 LEA R52, P3, R54, R52, 0x1 ;  /* 0x0000003436349211 */ /* 0x010fc800078608ff */
[----:B------:R-:W-:Y:S01]  /*b220*/  @!P1 LEA.HI.X R53, R54, R53, R55, 0x1, P3 ;  /* 0x0000003536359211 */ /* 0x000fe200018f0c37 */
[----:B--2---:R2:W-:Y:S04]  /*b230*/  @!P0 STG.E.128 desc[UR4][R50.64], R40 ;  /* 0x0000002832008986 */ /* 0x0045e8000c101d04 */
[----:B---3--:R2:W-:Y:S04]  /*b240*/  @!P1 STG.E.128 desc[UR4][R52.64], R44 ;  /* 0x0000002c34009986 */ /* 0x0085e8000c101d04 */
.L_x_554:
[----:B------:R-:W-:Y:S05]  /*b250*/  BSYNC B1 ;  /* 0x0000000000017941 */ /* 0x000fea0003800000 */
.L_x_553:
[----:B------:R-:W-:Y:S01]  /*b260*/  ISETP.GE.AND P3, PT, R222, R4, PT ;  /* 0x00000004de00720c */ /* 0x000fe20003f66270 */
[----:B------:R-:W-:-:S12]  /*b270*/  BSSY B1, `(.L_x_555) ;  /* 0x0000013000017945 */ /* 0x000fd80003800000 */
[----:B------:R-:W-:Y:S05]  /*b280*/  @P3 BRA `(.L_x_556) ;  /* 0x0000000000443947 */ /* 0x000fea0003800000 */
[----:B-12---:R-:W1:Y:S01]  /*b290*/  @!P0 LDC.64 R50, c[0x0][0x2d8] ;  /* 0x0000b600ff328b82 */ /* 0x006e620000000a00 */
[----:B------:R-:W2:Y:S01]  /*b2a0*/  @!P0 LDS.128 R40, [R5+0x20400] ;  /* 0x0204000005288984 */ /* 0x000ea20000000c00 */
[----:B------:R-:W-:Y:S01]  /*b2b0*/  LEA R56, P3, R96, R48, 0x6 ;  /* 0x0000003060387211 */ /* 0x000fe200078630ff */
        /* <DEDUP_REMOVED lines=14> */
.L_x_556:
[----:B------:R-:W-:Y:S05]  /*b3a0*/  BSYNC B1 ;  /* 0x0000000000017941 */ /* 0x000fea0003800000 */
.L_x_555:
[----:B------:R-:W-:Y:S01]  /*b3b0*/  ISETP.GE.AND P3, PT, R224, R4, PT ;  /* 0x00000004e000720c */ /* 0x000fe20003f66270 */
[----:B------:R-:W-:-:S12]  /*b3c0*/  BSSY B1, `(.L_x_557) ;  /* 0x0000017000017945 */ /* 0x000fd80003800000 */
[----:B------:R-:W-:Y:S05]  /*b3d0*/  @P3 BRA `(.L_x_558) ;  /* 0x0000000000543947 */ /* 0x000fea0003800000 */
[----:B------:R-:W3:Y:S01]  /*b3e0*/  LDC.64 R54, c[0x0][0x2f0] ;  /* 0x0000bc00ff367b82 */ /* 0x000ee20000000a00 */
[----:B-12-4-:R-:W1:Y:S01]  /*b3f0*/  @!P0 LDS.128 R40, [R5+0x21400] ;  /* 0x0214000005288984 */ /* 0x016e620000000c00 */
[----:B------:R-:W-:Y:S01]  /*b400*/  IMAD.MOV.U32 R56, RZ, RZ, R48 ;  /* 0x000000ffff387224 */ /* 0x000fe200078e0030 */
[----:B------:R-:W-:Y:S01]  /*b410*/  ULDC.64 UR4, c[0x0][0x208] ;  /* 0x0000820000047ab9 */ /* 0x000fe20000000a00 */
[----:B------:R-:W-:Y:S01]  /*b420*/  IMAD.MOV.U32 R57, RZ, RZ, R58 ;  /* 0x000000ffff397224 */ /* 0x000fe200078e003a */
[----:B------:R-:W2:Y:S03]  /*b430*/  @!P1 LDS.128 R44, [R5+0x26c00] ;  /* 0x026c0000052c9984 */ /* 0x000ea60000000c00 */
[----:B------:R-:W4:Y:S08]  /*b440*/  @!P0 LDC.64 R50, c[0x0][0x2d8] ;  /* 0x0000b600ff328b82 */ /* 0x000f300000000a00 */
[----:B------:R-:W5:Y:S01]  /*b450*/  @!P1 LDC.64 R52, c[0x0][0x2d8] ;  /* 0x0000b600ff349b82 */ /* 0x000f620000000a00 */
[----:B---3--:R-:W-:-:S04]  /*b460*/  IMAD.WIDE.U32 R56, R54, 0x60, R56 ;  /* 0x0000006036387825 */ /* 0x008fc800078e0038 */
[----:B------:R-:W-:Y:S01]  /*b470*/  IMAD R55, R55, 0x60, RZ ;  /* 0x0000006037377824 */ /* 0x000fe200078e02ff */
[----:B------:R-:W-:-:S03]  /*b480*/  @!P0 IADD3 R54, P3, R14, R56, RZ ;  /* 0x000000380e368210 */ /* 0x000fc60007f7e0ff */
[----:B------:R-:W-:-:S04]  /*b490*/  IMAD.IADD R57, R57, 0x1, R55 ;  /* 0x0000000139397824 */ /* 0x000fc800078e0237 */
[----:B------:R-:W-:Y:S01]  /*b4a0*/  @!P0 IMAD.X R55, R57, 0x1, R12, P3 ;  /* 0x0000000139378824 */ /* 0x000fe200018e060c */
[----:B----4-:R-:W-:-:S04]  /*b4b0*/  @!P0 LEA R50, P3, R54, R50, 0x1 ;  /* 0x0000003236328211 */ /* 0x010fc800078608ff */
[----:B------:R-:W-:Y:S02]  /*b4c0*/  @!P0 LEA.HI.X R51, R54, R51, R55, 0x1, P3 ;  /* 0x0000003336338211 */ /* 0x000fe400018f0c37 */
[----:B------:R-:W-:-:S03]  /*b4d0*/  @!P1 IADD3 R56, P3, R11, R56, RZ ;  /* 0x000000380b389210 */ /* 0x000fc60007f7e0ff */
[----:B-1----:R3:W-:Y:S02]  /*b4e0*/  @!P0 STG.E.128 desc[UR4][R50.64], R40 ;  /* 0x0000002832008986 */ /* 0x0027e4000c101d04 */
[----:B------:R-:W-:Y:S01]  /*b4f0*/  @!P1 IMAD.X R54, R57, 0x1, R7, P3 ;  /* 0x0000000139369824 */ /* 0x000fe200018e0607 */
[----:B-----5:R-:W-:-:S04]  /*b500*/  @!P1 LEA R52, P3, R56, R52, 0x1 ;  /* 0x0000003438349211 */ /* 0x020fc800078608ff */
[----:B------:R-:W-:-:S05]  /*b510*/  @!P1 LEA.HI.X R53, R56, R53, R54, 0x1, P3 ;  /* 0x0000003538359211 */ /* 0x000fca00018f0c36 */
[----:B--2---:R3:W-:Y:S04]  /*b520*/  @!P1 STG.E.128 desc[UR4][R52.64], R44 ;  /* 0x0000002c34009986 */ /* 0x0047e8000c101d04 */
.L_x_558:
[----:B------:R-:W-:Y:S05]  /*b530*/  BSYNC B1 ;  /* 0x0000000000017941 */ /* 0x000fea0003800000 */
.L_x_557:
[----:B------:R-:W-:Y:S01]  /*b540*/  ISETP.GE.AND P3, PT, R225, R4, PT ;  /* 0x00000004e100720c */ /* 0x000fe20003f66270 */
[----:B------:R-:W-:-:S12]  /*b550*/  BSSY B1, `(.L_x_559) ;  /* 0x0000013000017945 */ /* 0x000fd80003800000 */
[----:B------:R-:W-:Y:S05]  /*b560*/  @P3 BRA `(.L_x_560) ;  /* 0x0000000000443947 */ /* 0x000fea0003800000 */
[----:B-1234-:R-:W1:Y:S01]  /*b570*/  @!P0 LDC.64 R50, c[0x0][0x2d8] ;  /* 0x0000b600ff328b82 */ /* 0x01ee620000000a00 */
        /* <DEDUP_REMOVED lines=16> */
.L_x_560:
[----:B------:R-:W-:Y:S05]  /*b680*/  BSYNC B1 ;  /* 0x0000000000017941 */ /* 0x000fea0003800000 */
.L_x_559:
[----:B------:R-:W-:-:S13]  /*b690*/  ISETP.GE.AND P3, PT, R226, R4, PT ;  /* 0x00000004e200720c */ /* 0x000fda0003f66270 */
[----:B------:R-:W-:Y:S05]  /*b6a0*/  @P3 BRA `(.L_x_512) ;  /* 0x0000000000503947 */ /* 0x000fea0003800000 */
[----:B------:R-:W5:Y:S01]  /*b6b0*/  LDC.64 R54, c[0x0][0x2f0] ;  /* 0x0000bc00ff367b82 */ /* 0x000f620000000a00 */
[----:B-1234-:R-:W1:Y:S01]  /*b6c0*/  @!P0 LDS.128 R40, [R5+0x23400] ;  /* 0x0234000005288984 */ /* 0x01ee620000000c00 */
[----:B------:R-:W-:Y:S01]  /*b6d0*/  IMAD.MOV.U32 R49, RZ, RZ, R58 ;  /* 0x000000ffff317224 */ /* 0x000fe200078e003a */
[----:B------:R-:W-:Y:S02]  /*b6e0*/  ULDC.64 UR4, c[0x0][0x208] ;  /* 0x0000820000047ab9 */ /* 0x000fe40000000a00 */
[----:B------:R-:W2:Y:S03]  /*b6f0*/  @!P1 LDS.128 R44, [R5+0x28c00] ;  /* 0x028c0000052c9984 */ /* 0x000ea60000000c00 */
[----:B------:R-:W3:Y:S08]  /*b700*/  @!P0 LDC.64 R50, c[0x0][0x2d8] ;  /* 0x0000b600ff328b82 */ /* 0x000ef00000000a00 */
[----:B------:R-:W4:Y:S01]  /*b710*/  @!P1 LDC.64 R52, c[0x0][0x2d8] ;  /* 0x0000b600ff349b82 */ /* 0x000f220000000a00 */
[----:B-----5:R-:W-:-:S04]  /*b720*/  IMAD.WIDE.U32 R48, R54, 0xa0, R48 ;  /* 0x000000a036307825 */ /* 0x020fc800078e0030 */
[----:B------:R-:W-:-:S04]  /*b730*/  IMAD R55, R55, 0xa0, RZ ;  /* 0x000000a037377824 */ /* 0x000fc800078e02ff */
[----:B------:R-:W-:Y:S01]  /*b740*/  IMAD.IADD R55, R49, 0x1, R55 ;  /* 0x0000000131377824 */ /* 0x000fe200078e0237 */
[----:B------:R-:W-:-:S05]  /*b750*/  @!P0 IADD3 R49, P3, R14, R48, RZ ;  /* 0x000000300e318210 */ /* 0x000fca0007f7e0ff */
[----:B------:R-:W-:Y:S01]  /*b760*/  @!P0 IMAD.X R54, R55, 0x1, R12, P3 ;  /* 0x0000000137368824 */ /* 0x000fe200018e060c */
[----:B---3--:R-:W-:-:S04]  /*b770*/  @!P0 LEA R50, P3, R49, R50, 0x1 ;  /* 0x0000003231328211 */ /* 0x008fc800078608ff */
[----:B------:R-:W-:Y:S02]  /*b780*/  @!P0 LEA.HI.X R51, R49, R51, R54, 0x1, P3 ;  /* 0x0000003331338211 */ /* 0x000fe400018f0c36 */
[----:B------:R-:W-:-:S03]  /*b790*/  @!P1 IADD3 R48, P3, R11, R48, RZ ;  /* 0x000000300b309210 */ /* 0x000fc60007f7e0ff */
[----:B-1----:R1:W-:Y:S02]  /*b7a0*/  @!P0 STG.E.128 desc[UR4][R50.64], R40 ;  /* 0x0000002832008986 */ /* 0x0023e4000c101d04 */
[----:B------:R-:W-:Y:S01]  /*b7b0*/  @!P1 IMAD.X R49, R55, 0x1, R7, P3 ;  /* 0x0000000137319824 */ /* 0x000fe200018e0607 */
[----:B----4-:R-:W-:-:S04]  /*b7c0*/  @!P1 LEA R52, P3, R48, R52, 0x1 ;  /* 0x0000003430349211 */ /* 0x010fc800078608ff */
[----:B------:R-:W-:-:S05]  /*b7d0*/  @!P1 LEA.HI.X R53, R48, R53, R49, 0x1, P3 ;  /* 0x0000003530359211 */ /* 0x000fca00018f0c31 */
[----:B--2---:R1:W-:Y:S04]  /*b7e0*/  @!P1 STG.E.128 desc[UR4][R52.64], R44 ;  /* 0x0000002c34009986 */ /* 0x0043e8000c101d04 */
.L_x_512:
[----:B------:R-:W-:Y:S05]  /*b7f0*/  BSYNC B0 ;  /* 0x0000000000007941 */ /* 0x000fea0003800000 */
.L_x_454:
[----:B-1234-:R-:W1:Y:S01]  /*b800*/  S2R R40, SR_TID.X ;  /* 0x0000000000287919 */ /* 0x01ee620000002100 */
[----:B------:R-:W-:Y:S01]  /*b810*/  @!PT LDS RZ, [RZ] ;  /* 0x00000000fffff984 */ /* 0x000fe20000000800 */
[----:B------:R-:W-:Y:S01]  /*b820*/  @!PT LDS RZ, [RZ] ;  /* 0x00000000fffff984 */ /* 0x000fe20000000800 */
[----:B------:R-:W-:Y:S01]  /*b830*/  @!PT LDS RZ, [RZ] ;  /* 0x00000000fffff984 */ /* 0x000fe20000000800 */
[----:B------:R-:W-:Y:S01]  /*b840*/  @!PT LDS RZ, [RZ] ;  /* 0x00000000fffff984 */ /* 0x000fe20000000800 */
[----:B------:R2:W-:Y:S06]  /*b850*/  MEMBAR.ALL.CTA ;  /* 0x0000000000007992 */ /* 0x0005ec0000008000 */
[----:B--2---:R-:W2:Y:S01]  /*b860*/  FENCE.VIEW.ASYNC.S ;  /* 0x00000000000073c6 */ /* 0x004ea20000000000 */
[----:B------:R-:W-:Y:S05]  /*b870*/  WARPSYNC.ALL ;  /* 0x0000000000007948 */ /* 0x000fea0003800000 */
[----:B------:R-:W-:Y:S01]  /*b880*/  BSSY B0, `(.L_x_561) ;  /* 0x0000009000007945 */ /* 0x000fe20003800000 */
[----:B-1----:R-:W-:Y:S01]  /*b890*/  LOP3.LUT R40, R40, 0x7f, RZ, 0xc0, !PT ;  /* 0x0000007f28287812 */ /* 0x002fe200078ec0ff */
[----:B--2---:R1:W-:Y:S03]  /*b8a0*/  BAR.SYNC.DEFER_BLOCKING R163, 0x80 ;  /* 0x000200a30000751d */ /* 0x0043e60000010000 */
[----:B------:R-:W-:-:S13]  /*b8b0*/  ISETP.NE.AND P3, PT, R40, RZ, PT ;  /* 0x000000ff2800720c */ /* 0x000fda0003f65270 */
[----:B------:R-:W-:-:S05]  /*b8c0*/  @!P3 VIADD R40, R3, 0x348a0 ;  /* 0x000348a00328b836 */ /* 0x000fca0000000000 */
[----:B------:R-:W-:-:S04]  /*b8d0*/  @!P3 PRMT R40, RZ, 0x654, R40 ;  /* 0x00000654ff28b816 */ /* 0x000fc80000000028 */
[----:B------:R1:W-:Y:S01]  /*b8e0*/  @!P3 SYNCS.ARRIVE.TRANS64.RED.A1T0 RZ, [R40+URZ], RZ ;  /* 0x000000ff28ffb9a7 */ /* 0x0003e2000810043f */
[----:B------:R-:W-:Y:S05]  /*b8f0*/  @!P2 BRA `(.L_x_562) ;  /* 0x000000000004a947 */ /* 0x000fea0003800000 */
[----:B------:R-:W-:Y:S01]  /*b900*/  BPT.TRAP 0x1 ;  /* 0x000000040000795c */ /* 0x000fe20000300000 */
.L_x_562:
[----:B------:R-:W-:Y:S05]  /*b910*/  BSYNC B0 ;  /* 0x0000000000007941 */ /* 0x000fea0003800000 */
.L_x_561:
[----:B------:R-:W2:Y:S01]  /*b920*/  SYNCS.PHASECHK.TRANS64.TRYWAIT P2, [R3+URZ+0x348b0], R0 ;  /* 0x0348b000030075a7 */ /* 0x000ea2000804017f */
[----:B------:R-:W-:Y:S01]  /*b930*/  ULDC UR61, c[0x0][0x2e4] ;  /* 0x0000b900003d7ab9 */ /* 0x000fe20000000800 */
[----:B------:R-:W-:Y:S01]  /*b940*/  ULDC.64 UR38, c[0x0][0x318] ;  /* 0x0000c60000267ab9 */ /* 0x000fe20000000a00 */
[----:B------:R-:W-:Y:S01]  /*b950*/  ULDC.64 UR36, c[0x0][0x308] ;  /* 0x0000c20000247ab9 */ /* 0x000fe20000000a00 */
[----:B------:R-:W-:Y:S04]  /*b960*/  BSSY B0, `(.L_x_563) ;  /* 0x0000002000007945 */ /* 0x000fe80003800000 */
[----:B--2---:R-:W-:Y:S05]  /*b970*/  @!P2 BRA `(.L_x_564) ;  /* 0x0000019c00aca947 */ /* 0x004fea0003800000 */
.L_x_768:
[----:B------:R-:W-:Y:S05]  /*b980*/  BSYNC B0 ;  /* 0x0000000000007941 */ /* 0x000fea0003800000 */
.L_x_563:
[----:B------:R-:W-:Y:S01]  /*b990*/  ISETP.GE.AND P2, PT, R22, R4, PT ;  /* 0x000000041600720c */ /* 0x000fe20003f46270 */
[----:B------:R-:W-:Y:S01]  /*b9a0*/  BSSY B0, `(.L_x_565) ;  /* 0x0000012000007945 */ /* 0x000fe20003800000 */
[----:B------:R-:W-:-:S11]  /*b9b0*/  IMAD.WIDE R44, R24, 0xb0, R122 ;  /* 0x000000b0182c7825 */ /* 0x000fd600078e027a */
[----:B------:R-:W-:Y:S05]  /*b9c0*/  @P2 BRA `(.L_x_566) ;  /* 0x00000000003c2947 */ /* 0x000fea0003800000 */
[----:B------:R-:W-:Y:S01]  /*b9d0*/  IMAD R43, R45, UR38, RZ ;  /* 0x000000262d2b7c24 */ /* 0x000fe2000f8e02ff */
[----:B------:R-:W-:Y:S01]  /*b9e0*/  ULDC.64 UR4, c[0x0][0x208] ;  /* 0x0000820000047ab9 */ /* 0x000fe20000000a00 */
[----:B-1----:R-:W-:Y:S02]  /*b9f0*/  IMAD.MOV.U32 R40, RZ, RZ, R100 ;  /* 0x000000ffff287224 */ /* 0x002fe400078e0064 */
[----:B------:R-:W-:Y:S02]  /*ba00*/  IMAD.MOV.U32 R41, RZ, RZ, R6 ;  /* 0x000000ffff297224 */ /* 0x000fe400078e0006 */
[C---:B------:R-:W-:Y:S02]  /*ba10*/  IMAD R43, R44.reuse, UR39, R43 ;  /* 0x000000272c2b7c24 */ /* 0x040fe4000f8e022b */
[----:B------:R-:W-:-:S04]  /*ba20*/  IMAD.WIDE.U32 R40, R44, UR38, R40 ;  /* 0x000000262c287c25 */ /* 0x000fc8000f8e0028 */
[----:B------:R-:W-:Y:S01]  /*ba30*/  IMAD.IADD R41, R41, 0x1, R43 ;  /* 0x0000000129297824 */ /* 0x000fe200078e022b */
[----:B------:R-:W-:-:S04]  /*ba40*/  LEA R46, P2, R40, UR36, 0x1 ;  /* 0x00000024282e7c11 */ /* 0x000fc8000f8408ff */
[----:B------:R-:W-:Y:S02]  /*ba50*/  LEA.HI.X R47, R40, UR37, R41, 0x1, P2 ;  /* 0x00000025282f7c11 */ /* 0x000fe400090f0c29 */
[----:B------:R-:W-:-:S13]  /*ba60*/  ISETP.GE.AND P2, PT, R16, UR61, PT ;  /* 0x0000003d10007c0c */ /* 0x000fda000bf46270 */
[----:B------:R-:W1:Y:S04]  /*ba70*/  @!P2 LDS.128 R40, [R5+0x400] ;  /* 0x000400000528a984 */ /* 0x000e680000000c00 */
[----:B-1----:R-:W-:Y:S01]  /*ba80*/  @!P2 STG.E.128 desc[UR4][R46.64], R40 ;  /* 0x000000282e00a986 */ /* 0x002fe2000c101d04 */
[----:B------:R-:W-:-:S13]  /*ba90*/  ISETP.GE.AND P2, PT, R227, UR61, PT ;  /* 0x0000003de3007c0c */ /* 0x000fda000bf46270 */
[----:B------:R-:W1:Y:S04]  /*baa0*/  @!P2 LDS.128 R40, [R5+0x5c00] ;  /* 0x005c00000528a984 */ /* 0x000e680000000c00 */
[----:B-1----:R3:W-:Y:S02]  /*bab0*/  @!P2 STG.E.128 desc[UR4][R46.64+0x80], R40 ;  /* 0x000080282e00a986 */ /* 0x0027e4000c101d04 */
.L_x_566:
[----:B------:R-:W-:Y:S05]  /*bac0*/  BSYNC B0 ;  /* 0x0000000000007941 */ /* 0x000fea0003800000 */
.L_x_565:
[----:B------:R-:W-:Y:S01]  /*bad0*/  ISETP.GE.AND P2, PT, R223, R4, PT ;  /* 0x00000004df00720c */ /* 0x000fe20003f46270 */
[----:B------:R-:W-:-:S12]  /*bae0*/  BSSY B0, `(.L_x_567) ;  /* 0x0000013000007945 */ /* 0x000fd80003800000 */
[----:B------:R-:W-:Y:S05]  /*baf0*/  @P2 BRA `(.L_x_568) ;  /* 0x0000000000442947 */ /* 0x000fea0003800000 */
[----:B---3--:R-:W-:Y:S01]  /*bb00*/  IADD3 R43, P2, R44, 0x20, RZ ;  /* 0x000000202c2b7810 */ /* 0x008fe20007f5e0ff */
[----:B-1----:R-:W-:Y:S01]  /*bb10*/  IMAD.MOV.U32 R40, RZ, RZ, R100 ;  /* 0x000000ffff287224 */ /* 0x002fe200078e0064 */
[----:B------:R-:W-:Y:S01]  /*bb20*/  ULDC.64 UR4, c[0x0][0x208] ;  /* 0x0000820000047ab9 */ /* 0x000fe20000000a00 */
[----:B------:R-:W-:Y:S02]  /*bb30*/  IMAD.MOV.U32 R41, RZ, RZ, R6 ;  /* 0x000000ffff297224 */ /* 0x000fe400078e0006 */
[----:B0-2---:R-:W-:Y:S02]  /*bb40*/  IMAD.X R0, RZ, RZ, R45, P2 ;  /* 0x000000ffff007224 */ /* 0x005fe400010e062d */
[----:B------:R-:W-:-:S04]  /*bb50*/  IMAD.WIDE.U32 R40, R43, UR38, R40 ;  /* 0x000000262b287c25 */ /* 0x000fc8000f8e0028 */
[----:B------:R-:W-:Y:S01]  /*bb60*/  IMAD R0, R0, UR38, RZ ;  /* 0x0000002600007c24 */ /* 0x000fe2000f8e02ff */
[----:B------:R-:W-:-:S03]  /*bb70*/  LEA R46, P2, R40, UR36, 0x1 ;  /* 0x00000024282e7c11 */ /* 0x000fc6000f8408ff */
[----:B------:R-:W-:-:S04]  /*bb80*/  IMAD R43, R43, UR39, R0 ;  /* 0x000000272b2b7c24 */ /* 0x000fc8000f8e0200 */
[----:B------:R-:W-:-:S05]  /*bb90*/  IMAD.IADD R41, R41, 0x1, R43 ;  /* 0x0000000129297824 */ /* 0x000fca00078e022b */
[----:B------:R-:W-:Y:S02]  /*bba0*/  LEA.HI.X R47, R40, UR37, R41, 0x1, P2 ;  /* 0x00000025282f7c11 */ /* 0x000fe400090f0c29 */
[----:B------:R-:W-:-:S13]  /*bbb0*/  ISETP.GE.AND P2, PT, R16, UR61, PT ;  /* 0x0000003d10007c0c */ /* 0x000fda000bf46270 */
[----:B------:R-:W0:Y:S04]  /*bbc0*/  @!P2 LDS.128 R40, [R5+0x1400] ;  /* 0x001400000528a984 */ /* 0x000e280000000c00 */
[----:B0-----:R-:W-:Y:S01]  /*bbd0*/  @!P2 STG.E.128 desc[UR4][R46.64], R40 ;  /* 0x000000282e00a986 */ /* 0x001fe2000c101d04 */
[----:B------:R-:W-:-:S13]  /*bbe0*/  ISETP.GE.AND P2, PT, R227, UR61, PT ;  /* 0x0000003de3007c0c */ /* 0x000fda000bf46270 */
[----:B------:R-:W0:Y:S04]  /*bbf0*/  @!P2 LDS.128 R40, [R5+0x6c00] ;  /* 0x006c00000528a984 */ /* 0x000e280000000c00 */
[----:B0-----:R4:W-:Y:S02]  /*bc00*/  @!P2 STG.E.128 desc[UR4][R46.64+0x80], R40 ;  /* 0x000080282e00a986 */ /* 0x0019e4000c101d04 */
.L_x_568:
[----:B------:R-:W-:Y:S05]  /*bc10*/  BSYNC B0 ;  /* 0x0000000000007941 */ /* 0x000fea0003800000 */
.L_x_567:
[----:B------:R-:W-:Y:S01]  /*bc20*/  ISETP.GE.AND P2, PT, R222, R4, PT ;  /* 0x00000004de00720c */ /* 0x000fe20003f46270 */
[----:B------:R-:W-:-:S12]  /*bc30*/  BSSY B0, `(.L_x_569) ;  /* 0x0000013000007945 */ /* 0x000fd80003800000 */
[----:B------:R-:W-:Y:S05]  /*bc40*/  @P2 BRA `(.L_x_570) ;  /* 0x0000000000442947 */ /* 0x000fea0003800000 */
[----:B---34-:R-:W-:Y:S01]  /*bc50*/  IADD3 R43, P2, R44, 0x40, RZ ;  /* 0x000000402c2b7810 */ /* 0x018fe20007f5e0ff */
        /* <DEDUP_REMOVED lines=16> */
.L_x_570:
[----:B------:R-:W-:Y:S05]  /*bd60*/  BSYNC B0 ;  /* 0x0000000000007941 */ /* 0x000fea0003800000 */
.L_x_569:
[----:B------:R-:W-:Y:S01]  /*bd70*/  ISETP.GE.AND P2, PT, R224, R4, PT ;  /* 0x00000004e000720c */ /* 0x000fe20003f46270 */
[----:B------:R-:W-:-:S12]  /*bd80*/  BSSY B0, `(.L_x_571) ;  /* 0x0000013000007945 */ /* 0x000fd80003800000 */
[----:B------:R-:W-:Y:S05]  /*bd90*/  @P2 BRA `(.L_x_572) ;  /* 0x0000000000442947 */ /* 0x000fea0003800000 */
[----:B0--34-:R-:W-:Y:S01]  /*bda0*/  IADD3 R43, P2, R44, 0x60, RZ ;  /* 0x000000602c2b7810 */ /* 0x019fe20007f5e0ff */
[----:B-1----:R-:W-:Y:S01]  /*bdb0*/  IMAD.MOV.U32 R40, RZ, RZ, R100 ;  /* 0x000000ffff287224 */ /* 0x002fe200078e0064 */
[----:B------:R-:W-:Y:S01]  /*bdc0*/  ULDC.64 UR4, c[0x0][0x208] ;  /* 0x0000820000047ab9 */ /* 0x000fe20000000a00 */
[----:B------:R-:W-:Y:S02]  /*bdd0*/  IMAD.MOV.U32 R41, RZ, RZ, R6 ;  /* 0x000000ffff297224 */ /* 0x000fe400078e0006 */
[----:B--2---:R-:W-:Y:S02]  /*bde0*/  IMAD.X R0, RZ, RZ, R45, P2 ;  /* 0x000000ffff007224 */ /* 0x004fe400010e062d */
        /* <DEDUP_REMOVED lines=12> */
.L_x_572:
[----:B------:R-:W-:Y:S05]  /*beb0*/  BSYNC B0 ;  /* 0x0000000000007941 */ /* 0x000fea0003800000 */
.L_x_571:
        /* <DEDUP_REMOVED lines=20> */
.L_x_574:
[----:B------:R-:W-:Y:S05]  /*c000*/  BSYNC B0 ;  /* 0x0000000000007941 */ /* 0x000fea0003800000 */
.L_x_573:
[----:B------:R-:W-:Y:S01]  /*c010*/  ISETP.GE.AND P2, PT, R226, R4, PT ;  /* 0x00000004e200720c */ /* 0x000fe20003f46270 */
[----:B------:R-:W-:-:S12]  /*c020*/  BSSY B0, `(.L_x_575) ;  /* 0x0000013000007945 */ /* 0x000fd80003800000 */
[----:B------:R-:W-:Y:S05]  /*c030*/  @P2 BRA `(.L_x_576) ;  /* 0x0000000000442947 */ /* 0x000fea0003800000 */
[----:B0--34-:R-:W-:Y:S01]  /*c040*/  IADD3 R43, P2, R44, 0xa0, RZ ;  /* 0x000000a02c2b7810 */ /* 0x019fe20007f5e0ff */
[----:B-1----:R-:W-:Y:S01]  /*c050*/  IMAD.MOV.U32 R40, RZ, RZ, R100 ;  /* 0x000000ffff287224 */ /* 0x002fe200078e0064 */
[----:B------:R-:W-:Y:S01]  /*c060*/  ULDC.64 UR4, c[0x0][0x208] ;  /* 0x0000820000047ab9 */ /* 0x000fe20000000a00 */
[----:B------:R-:W-:Y:S02]  /*c070*/  IMAD.MOV.U32 R41, RZ, RZ, R6 ;  /* 0x000000ffff297224 */ /* 0x000fe400078e0006 */
[----:B------:R-:W-:Y:S02]  /*c080*/  IMAD.X R44, RZ, RZ, R45, P2 ;  /* 0x000000ffff2c7224 */ /* 0x000fe400010e062d */
[----:B------:R-:W-:-:S04]  /*c090*/  IMAD.WIDE.U32 R40, R43, UR38, R40 ;  /* 0x000000262b287c25 */ /* 0x000fc8000f8e0028 */
[----:B------:R-:W-:-:S04]  /*c0a0*/  IMAD R44, R44, UR38, RZ ;  /* 0x000000262c2c7c24 */ /* 0x000fc8000f8e02ff */
[----:B------:R-:W-:Y:S01]  /*c0b0*/  IMAD R43, R43, UR39, R44 ;  /* 0x000000272b2b7c24 */ /* 0x000fe2000f8e022c */
[----:B------:R-:W-:-:S03]  /*c0c0*/  LEA R44, P2, R40, UR36, 0x1 ;  /* 0x00000024282c7c11 */ /* 0x000fc6000f8408ff */
        /* <DEDUP_REMOVED lines=8> */
.L_x_576:
[----:B------:R-:W-:Y:S05]  /*c150*/  BSYNC B0 ;  /* 0x0000000000007941 */ /* 0x000fea0003800000 */
.L_x_575:
[----:B0-2---:R-:W2:Y:S01]  /*c160*/  LDL R0, [R1] ;  /* 0x0000000001007983 */ /* 0x005ea20000100800 */
[----:B------:R-:W-:Y:S02]  /*c170*/  VIADD R220, R220, 0x1 ;  /* 0x00000001dcdc7836 */ /* 0x000fe40000000000 */
[----:B------:R-:W-:Y:S01]  /*c180*/  @!P3 VIADD R3, R3, 0x348c0 ;  /* 0x000348c00303b836 */ /* 0x000fe20000000000 */
[----:B------:R-:W-:Y:S01]  /*c190*/  @!PT LDS RZ, [RZ] ;  /* 0x00000000fffff984 */ /* 0x000fe20000000800 */
[----:B------:R-:W-:Y:S01]  /*c1a0*/  @!PT LDS RZ, [RZ] ;  /* 0x00000000fffff984 */ /* 0x000fe20000000800 */
[----:B------:R-:W-:Y:S01]  /*c1b0*/  @!PT LDS RZ, [RZ] ;  /* 0x00000000fffff984 */ /* 0x000fe20000000800 */
[----:B------:R-:W-:Y:S01]  /*c1c0*/  @!PT LDS RZ, [RZ] ;  /* 0x00000000fffff984 */ /* 0x000fe20000000800 */
[----:B------:R0:W-:Y:S06]  /*c1d0*/  MEMBAR.ALL.CTA ;  /* 0x0000000000007992 */ /* 0x0001ec0000008000 */
[----:B0-----:R-:W0:Y:S02]  /*c1e0*/  FENCE.VIEW.ASYNC.S ;  /* 0x00000000000073c6 */ /* 0x001e240000000000 */
[----:B0-----:R0:W-:Y:S01]  /*c1f0*/  BAR.SYNC.DEFER_BLOCKING R163, 0x80 ;  /* 0x000200a30000751d */ /* 0x0011e20000010000 */
[----:B------:R-:W-:-:S02]  /*c200*/  ISETP.NE.AND P2, PT, R220, 0x2, PT ;  /* 0x00000002dc00780c */ /* 0x000fc40003f45270 */
[----:B------:R-:W-:Y:S02]  /*c210*/  @!P3 PRMT R3, RZ, 0x654, R3 ;  /* 0x00000654ff03b816 */ /* 0x000fe40000000003 */
[----:B------:R-:W-:Y:S02]  /*c220*/  SEL R220, R220, RZ, P2 ;  /* 0x000000ffdcdc7207 */ /* 0x000fe40001000000 */
[----:B------:R0:W-:Y:S01]  /*c230*/  @!P3 SYNCS.ARRIVE.TRANS64.RED.A1T0 RZ, [R3+URZ], RZ ;  /* 0x000000ff03ffb9a7 */ /* 0x0001e2000810043f */
[----:B--2---:R-:W-:Y:S02]  /*c240*/  LOP3.LUT P4, RZ, R0, 0x10, RZ, 0xc0, !PT ;  /* 0x0000001000ff7812 */ /* 0x004fe4000788c0ff */
[----:B------:R-:W-:-:S04]  /*c250*/  SEL R0, RZ, 0x1, P2 ;  /* 0x00000001ff007807 */ /* 0x000fc80001000000 */
[----:B------:R-:W-:-:S07]  /*c260*/  LOP3.LUT R229, R229, R0, RZ, 0x3c, !PT ;  /* 0x00000000e5e57212 */ /* 0x000fce00078e3cff */
[----:B0-----:R-:W-:Y:S05]  /*c270*/  @P4 BRA `(.L_x_577) ;  /* 0xffffff64000c4947 */ /* 0x001fea000383ffff */
[----:B------:R-:W0:Y:S01]  /*c280*/  S2R R4, SR_TID.X ;  /* 0x0000000000047919 */ /* 0x000e220000002100 */
[----:B------:R-:W-:Y:S02]  /*c290*/  PLOP3.LUT P0, PT, PT, PT, PT, 0x8, 0x0 ;  /* 0x000000000000781c */ /* 0x000fe40003f0e170 */
[----:B0-----:R-:W-:-:S04]  /*c2a0*/  SHF.R.U32.HI R4, RZ, 0x7, R4 ;  /* 0x00000007ff047819 */ /* 0x001fc80000011604 */
[----:B------:R-:W-:-:S13]  /*c2b0*/  ISETP.NE.AND P4, PT, R4, 0x1, PT ;  /* 0x000000010400780c */ /* 0x000fda0003f85270 */
[----:B------:R-:W-:Y:S06]  /*c2c0*/  @!P4 BAR.ARV 0x9, 0x100 ;  /* 0x024400000000cb1d */ /* 0x000fec0000002000 */
.L_x_449:
[----:B------:R-:W-:Y:S01]  /*c2d0*/  ISETP.GE.AND P2, PT, R162, 0x1, PT ;  /* 0x00000001a200780c */ /* 0x000fe20003f46270 */
[----:B------:R-:W-:Y:S01]  /*c2e0*/  IMAD.MOV.U32 R0, RZ, RZ, RZ ;  /* 0x000000ffff007224 */ /* 0x000fe200078e00ff */
[----:B------:R-:W-:Y:S01]  /*c2f0*/  PLOP3.LUT P1, PT, PT, PT, PT, 0x80, 0x0 ;  /* 0x000000000000781c */ /* 0x000fe20003f2f070 */
[----:B------:R-:W-:Y:S01]  /*c300*/  IMAD.MOV.U32 R3, RZ, RZ, RZ ;  /* 0x000000ffff037224 */ /* 0x000fe200078e00ff */
[----:B---34-:R-:W-:Y:S01]  /*c310*/  CS2R R42, SRZ ;  /* 0x00000000002a7805 */ /* 0x018fe2000001ff00 */
[----:B------:R-:W-:Y:S01]  /*c320*/  IMAD.MOV.U32 R87, RZ, RZ, RZ ;  /* 0x000000ffff577224 */ /* 0x000fe200078e00ff */
[----:B------:R-:W-:Y:S01]  /*c330*/  CS2R R36, SRZ ;  /* 0x0000000000247805 */ /* 0x000fe2000001ff00 */
[----:B------:R-:W-:Y:S01]  /*c340*/  IMAD.MOV.U32 R39, RZ, RZ, RZ ;  /* 0x000000ffff277224 */ /* 0x000fe200078e00ff */
[----:B------:R-:W-:Y:S02]  /*c350*/  CS2R R46, SRZ ;  /* 0x00000000002e7805 */ /* 0x000fe4000001ff00 */
[----:B------:R-:W-:-:S02]  /*c360*/  CS2R R44, SRZ ;  /* 0x00000000002c7805 */ /* 0x000fc4000001ff00 */
[----:B-1----:R-:W-:Y:S02]  /*c370*/  CS2R R40, SRZ ;  /* 0x0000000000287805 */ /* 0x002fe4000001ff00 */
[----:B------:R-:W-:Y:S02]  /*c380*/  CS2R R34, SRZ ;  /* 0x0000000000227805 */ /* 0x000fe4000001ff00 */
[----:B------:R-:W-:Y:S02]  /*c390*/  CS2R R50, SRZ ;  /* 0x0000000000327805 */ /* 0x000fe4000001ff00 */
[----:B------:R-:W-:Y:S02]  /*c3a0*/  CS2R R48, SRZ ;  /* 0x0000000000307805 */ /* 0x000fe4000001ff00 */
[----:B------:R-:W-:Y:S02]  /*c3b0*/  CS2R R32, SRZ ;  /* 0x0000000000207805 */ /* 0x000fe4000001ff00 */
[----:B------:R-:W-:-:S02]  /*c3c0*/  CS2R R30, SRZ ;  /* 0x00000000001e7805 */ /* 0x000fc4000001ff00 */
[----:B------:R-:W-:Y:S02]  /*c3d0*/  CS2R R54, SRZ ;  /* 0x0000000000367805 */ /* 0x000fe4000001ff00 */
[----:B------:R-:W-:Y:S01]  /*c3e0*/  CS2R R52, SRZ ;  /* 0x0000000000347805 */ /* 0x000fe2000001ff00 */
[----:B------:R-:W-:Y:S01]  /*c3f0*/  IMAD.MOV.U32 R58, RZ, RZ, RZ ;  /* 0x000000ffff3a7224 */ /* 0x000fe200078e00ff */
        /* <DEDUP_REMOVED lines=15> */
[----:B------:R-:W-:Y:S01]  /*c4f0*/  CS2R R104, SRZ ;  /* 0x0000000000687805 */ /* 0x000fe2000001ff00 */
[----:B------:R-:W-:-:S02]  /*c500*/  IMAD.MOV.U32 R102, RZ, RZ, RZ ;  /* 0x000000ffff667224 */ /* 0x000fc400078e00ff */
[----:B------:R-:W-:Y:S02]  /*c510*/  IMAD.MOV.U32 R7, RZ, RZ, RZ ;  /* 0x000000ffff077224 */ /* 0x000fe400078e00ff */
[----:B------:R-:W-:Y:S01]  /*c520*/  IMAD.MOV.U32 R106, RZ, RZ, RZ ;  /* 0x000000ffff6a7224 */ /* 0x000fe200078e00ff */
[----:B------:R-:W-:Y:S06]  /*c530*/  @P0 BRA `(.L_x_578) ;  /* 0x00000000000c0947 */ /* 0x000fec0003800000 */
[----:B------:R-:W0:Y:S01]  /*c540*/  FENCE.VIEW.ASYNC.G ;  /* 0x00000000000073c6 */ /* 0x000e220000000100 */
[----:B------:R-:W-:Y:S05]  /*c550*/  WARPSYNC.ALL ;  /* 0x0000000000007948 */ /* 0x000fea0003800000 */
[----:B0-----:R-:W-:Y:S06]  /*c560*/  BAR.ARV 0xc, 0x120 ;  /* 0x0304800000007b1d */ /* 0x001fec0000002000 */
.L_x_578:
[----:B------:R-:W-:Y:S02]  /*c570*/  IMAD.MOV.U32 R103, RZ, RZ, RZ ;  /* 0x000000ffff677224 */ /* 0x000fe400078e00ff */
[----:B------:R-:W-:Y:S01]  /*c580*/  IMAD.MOV.U32 R6, RZ, RZ, RZ ;  /* 0x000000ffff067224 */ /* 0x000fe200078e00ff */
[----:B------:R-:W-:Y:S06]  /*c590*/  @!P2 BRA `(.L_x_579) ;  /* 0x0000011400f0a947 */ /* 0x000fec0003800000 */
[----:B------:R-:W0:Y:S01]  /*c5a0*/  S2R R4, SR_TID.X ;  /* 0x0000000000047919 */ /* 0x000e220000002100 */
[----:B------:R-:W-:Y:S01]  /*c5b0*/  UMOV UR4, 0xffffffff ;  /* 0xffffffff00047882 */ /* 0x000fe20000000000 */
[----:B0-----:R-:W-:-:S05]  /*c5c0*/  VIADD R4, R4, 0xffffff80 ;  /* 0xffffff8004047836 */ /* 0x001fca0000000000 */
[----:B------:R-:W-:-:S04]  /*c5d0*/  SHF.R.S32.HI R33, RZ, 0x1f, R4 ;  /* 0x0000001fff217819 */ /* 0x000fc80000011404 */
[----:B------:R-:W-:-:S04]  /*c5e0*/  LEA.HI R80, R33, R4, RZ, 0x7 ;  /* 0x0000000421507211 */ /* 0x000fc800078f38ff */
[----:B------:R-:W-:Y:S01]  /*c5f0*/  SHF.R.S32.HI R13, RZ, 0x7, R80 ;  /* 0x00000007ff0d7819 */ /* 0x000fe20000011450 */
[----:B------:R-:W-:Y:S06]  /*c600*/  BRA.DIV UR4, `(.L_x_580) ;  /* 0x00000192049c7947 */ /* 0x000fec000b800000 */
[----:B------:R-:W0:Y:S04]  /*c610*/  SHFL.IDX PT, R0, R13, RZ, 0x1f ;  /* 0x00001fff0d007589 */ /* 0x000e2800000e0000 */
[----:B0-----:R0:W-:Y:S02]  /*c620*/  STL [R1+0x28], R0 ;  /* 0x0000280001007387 */ /* 0x0011e40000100800 */
.L_x_771:
[----:B0-----:R-:W2:Y:S04]  /*c630*/  LDL R0, [R1+0x8c] ;  /* 0x00008c0001007983 */ /* 0x001ea80000100800 */
[----:B------:R-:W3:Y:S01]  /*c640*/  LDL R3, [R1+0x28] ;  /* 0x0000280001037983 */ /* 0x000ee20000100800 */
[----:B--2---:R-:W-:Y:S02]  /*c650*/  R2UR UR4, R0 ;  /* 0x00000000000472ca */ /* 0x004fe400000e0000 */
[----:B---3--:R-:W-:-:S04]  /*c660*/  LEA.HI R0, R3, R3, RZ, 0x1 ;  /* 0x0000000303007211 */ /* 0x008fc800078f08ff */
[----:B------:R-:W-:-:S07]  /*c670*/  LOP3.LUT R0, R0, 0x1e, RZ, 0xc0, !PT ;  /* 0x0000001e00007812 */ /* 0x000fce00078ec0ff */
[----:B------:R-:W-:Y:S01]  /*c680*/  ULOP3.LUT UP0, URZ, UR4, 0x9f, URZ, 0xc0, !UPT ;  /* 0x0000009f043f7892 */ /* 0x000fe2000f80c03f */
[----:B------:R-:W-:-:S05]  /*c690*/  IMAD.IADD R0, R3, 0x1, -R0 ;  /* 0x0000000103007824 */ /* 0x000fca00078e0a00 */
[----:B------:R-:W-:Y:S02]  /*c6a0*/  PLOP3.LUT P0, PT, PT, PT, UP0, 0x80, 0x0 ;  /* 0x000000000000781c */ /* 0x000fe40003f0f008 */
[----:B------:R-:W-:-:S04]  /*c6b0*/  LEA R0, R0, UR4, 0xd ;  /* 0x0000000400007c11 */ /* 0x000fc8000f8e68ff */
[----:B------:R-:W-:-:S04]  /*c6c0*/  SHF.R.U32.HI R0, RZ, 0x4, R0 ;  /* 0x00000004ff007819 */ /* 0x000fc80000011600 */
[----:B------:R-:W-:-:S03]  /*c6d0*/  LOP3.LUT R32, R0, 0x3fff, RZ, 0xc0, !PT ;  /* 0x00003fff00207812 */ /* 0x000fc600078ec0ff */
[----:B------:R-:W-:Y:S05]  /*c6e0*/  @!P0 BRA `(.L_x_581) ;  /* 0x0000000000408947 */ /* 0x000fea0003800000 */
[----:B------:R-:W-:Y:S01]  /*c6f0*/  MOV R0, 0x0 ;  /* 0x0000000000007802 */ /* 0x000fe20000000f00 */
[----:B------:R-:W-:Y:S01]  /*c700*/  ULDC.64 UR4, c[0x4][0xa0] ;  /* 0x0100280000047ab9 */ /* 0x000fe20000000a00 */
[----:B------:R-:W-:Y:S01]  /*c710*/  ULDC.64 UR6, c[0x4][0xa8] ;  /* 0x01002a0000067ab9 */ /* 0x000fe20000000a00 */
[----:B------:R-:W-:Y:S01]  /*c720*/  IMAD.U32 R4, RZ, RZ, UR4 ;  /* 0x00000004ff047e24 */ /* 0x000fe2000f8e00ff */
[----:B-1----:R0:W1:Y:S01]  /*c730*/  LDC.64 R14, c[0x4][R0] ;  /* 0x01000000000e7b82 */ /* 0x0020620000000a00 */
        /* <DEDUP_REMOVED lines=11> */
.L_x_581:
[----:B------:R-:W-:Y:S02]  /*c7f0*/  ULDC UR4, c[0x0][0x3d4] ;  /* 0x0000f50000047ab9 */ /* 0x000fe40000000800 */
[----:B------:R-:W-:-:S13]  /*c800*/  ISETP.LT.AND P0, PT, RZ, UR4, PT ;  /* 0x00000004ff007c0c */ /* 0x000fda000bf01270 */
[----:B------:R-:W-:Y:S05]  /*c810*/  @P0 BRA `(.L_x_582) ;  /* 0x0000000000400947 */ /* 0x000fea0003800000 */
[----:B------:R-:W2:Y:S02]  /*c820*/  LDL R20, [R1+0x84] ;  /* 0x0000840001147983 */ /* 0x000ea40000100800 */
[----:B--2---:R-:W-:-:S04]  /*c830*/  LEA.HI R0, R20, R20, RZ, 0x1 ;  /* 0x0000001414007211 */ /* 0x004fc800078f08ff */
[----:B------:R-:W-:-:S05]  /*c840*/  LOP3.LUT R0, R0, 0xfffffffe, RZ, 0xc0, !PT ;  /* 0xfffffffe00007812 */ /* 0x000fca00078ec0ff */
[----:B------:R-:W-:-:S05]  /*c850*/  IMAD.IADD R0, R20, 0x1, -R0 ;  /* 0x0000000114007824 */ /* 0x000fca00078e0a00 */
[----:B------:R-:W-:-:S04]  /*c860*/  SHF.L.U32 R3, R0, 0x1f, RZ ;  /* 0x0000001f00037819 */ /* 0x000fc800000006ff */
[----:B------:R0:W2:Y:S03]  /*c870*/  SYNCS.PHASECHK.TRANS64.TRYWAIT P0, [R2+URZ+0x34800], R3 ;  /* 0x03480003020075a7 */ /* 0x0000a6000800017f */
[----:B--2---:R-:W-:Y:S05]  /*c880*/  @!P0 NANOSLEEP.SYNCS 0x989680 ;  /* 0x009896800000895d */ /* 0x004fea0003900000 */
[----:B------:R-:W2:Y:S01]  /*c890*/  @!P0 SYNCS.PHASECHK.TRANS64 P0, [R2+URZ+0x34800], R3 ;  /* 0x03480003020085a7 */ /* 0x000ea2000800007f */
[----:B------:R-:W-:Y:S04]  /*c8a0*/  BSSY B0, `(.L_x_583) ;  /* 0x0000006000007945 */ /* 0x000fe80003800000 */
[----:B--2---:R-:W-:Y:S05]  /*c8b0*/  @P0 BRA `(.L_x_584) ;  /* 0x0000000000100947 */ /* 0x004fea0003800000 */
.L_x_585:
[----:B--2---:R2:W3:Y:S02]  /*c8c0*/  SYNCS.PHASECHK.TRANS64.TRYWAIT P0, [R2+URZ+0x34800], R3 ;  /* 0x03480003020075a7 */ /* 0x0044e4000800017f */
[----:B---3--:R-:W-:Y:S05]  /*c8d0*/  @!P0 NANOSLEEP.SYNCS 0x989680 ;  /* 0x009896800000895d */ /* 0x008fea0003900000 */
[----:B------:R-:W3:Y:S02]  /*c8e0*/  @!P0 SYNCS.PHASECHK.TRANS64 P0, [R2+URZ+0x34800], R3 ;  /* 0x03480003020085a7 */ /* 0x000ee4000800007f */
[----:B---3--:R-:W-:Y:S05]  /*c8f0*/  @!P0 BRA `(.L_x_585) ;  /* 0xfffffffc00f08947 */ /* 0x008fea000383ffff */
.L_x_584:
[----:B------:R-:W-:Y:S05]  /*c900*/  BSYNC B0 ;  /* 0x0000000000007941 */ /* 0x000fea0003800000 */
.L_x_583:
[----:B------:R-:W-:Y:S05]  /*c910*/  BRA `(.L_x_586) ;  /* 0x0000003800847947 */ /* 0x000fea0003800000 */
.L_x_582:
[----:B------:R-:W2:Y:S01]  /*c920*/  LDL R38, [R1+0x8c] ;  /* 0x00008c0001267983 */ /* 0x000ea20000100800 */
[----:B-----5:R-:W-:Y:S01]  /*c930*/  SHF.R.S32.HI R0, RZ, 0x1f, R155 ;  /* 0x0000001fff007819 */ /* 0x020fe2000001149b */
[----:B------:R-:W-:Y:S01]  /*c940*/  ULDC.64 UR4, c[0x0][0x3d8] ;  /* 0x0000f60000047ab9 */ /* 0x000fe20000000a00 */
[----:B------:R-:W-:Y:S01]  /*c950*/  ULDC.64 UR6, c[0x0][0x3e8] ;  /* 0x0000fa0000067ab9 */ /* 0x000fe20000000a00 */
[----:B------:R-:W-:Y:S01]  /*c960*/  IMAD.WIDE.U32 R4, R155, UR4, RZ ;  /* 0x000000049b047c25 */ /* 0x000fe2000f8e00ff */
[----:B------:R-:W-:-:S03]  /*c970*/  SHF.R.S32.HI R10, RZ, 0x1f, R18 ;  /* 0x0000001fff0a7819 */ /* 0x000fc60000011412 */
[C---:B------:R-:W-:Y:S02]  /*c980*/  IMAD R6, R0.reuse, UR4, RZ ;  /* 0x0000000400067c24 */ /* 0x040fe4000f8e02ff */
[----:B------:R-:W-:Y:S02]  /*c990*/  IMAD R0, R0, UR6, RZ ;  /* 0x0000000600007c24 */ /* 0x000fe4000f8e02ff */
[C---:B------:R-:W-:Y:S01]  /*c9a0*/  IMAD R9, R155.reuse, UR5, R6 ;  /* 0x000000059b097c24 */ /* 0x040fe2000f8e0206 */
[----:B------:R-:W-:Y:S01]  /*c9b0*/  ULDC.64 UR4, c[0x0][0x3c8] ;  /* 0x0000f20000047ab9 */ /* 0x000fe20000000a00 */
[----:B------:R-:W-:Y:S01]  /*c9c0*/  IMAD R27, R155, UR7, R0 ;  /* 0x000000079b1b7c24 */ /* 0x000fe2000f8e0200 */
[-C--:B------:R-:W-:Y:S01]  /*c9d0*/  IADD3 R0, P0, R18, R4.reuse, RZ ;  /* 0x0000000412007210 */ /* 0x080fe20007f1e0ff */
[----:B------:R-:W-:Y:S01]  /*c9e0*/  IMAD.IADD R9, R9, 0x1, R5 ;  /* 0x0000000109097824 */ /* 0x000fe200078e0205 */
[----:B------:R-:W-:Y:S01]  /*c9f0*/  LEA R24, P1, R4, UR4, 0x1 ;  /* 0x0000000404187c11 */ /* 0x000fe2000f8208ff */
[----:B------:R-:W-:Y:S01]  /*ca00*/  IMAD.WIDE.U32 R6, R155, UR6, RZ ;  /* 0x000000069b067c25 */ /* 0x000fe2000f8e00ff */
[----:B------:R-:W-:Y:S01]  /*ca10*/  LEA R28, P2, R0, UR4, 0x1 ;  /* 0x00000004001c7c11 */ /* 0x000fe2000f8408ff */
[----:B------:R-:W-:Y:S01]  /*ca20*/  ULDC.64 UR6, c[0x0][0x3e0] ;  /* 0x0000f80000067ab9 */ /* 0x000fe20000000a00 */
[--C-:B------:R-:W-:Y:S01]  /*ca30*/  LEA.HI.X R25, R4, UR5, R9.reuse, 0x1, P1 ;  /* 0x0000000504197c11 */ /* 0x100fe200088f0c09 */
[----:B------:R-:W-:Y:S01]  /*ca40*/  IMAD.X R3, R10, 0x1, R9, P0 ;  /* 0x000000010a037824 */ /* 0x000fe200000e0609 */
[----:B------:R-:W-:Y:S01]  /*ca50*/  IADD3 R5, P0, R16, R4, RZ ;  /* 0x0000000410057210 */ /* 0x000fe20007f1e0ff */
[----:B------:R-:W-:Y:S01]  /*ca60*/  IMAD.IADD R27, R27, 0x1, R7 ;  /* 0x000000011b1b7824 */ /* 0x000fe200078e0207 */
[----:B------:R-:W-:-:S02]  /*ca70*/  IADD3 R8, P4, R18, R6, RZ ;  /* 0x0000000612087210 */ /* 0x000fc40007f9e0ff */
[----:B------:R-:W-:Y:S01]  /*ca80*/  LEA.HI.X R29, R0, UR5, R3, 0x1, P2 ;  /* 0x00000005001d7c11 */ /* 0x000fe200090f0c03 */
[C---:B------:R-:W-:Y:S01]  /*ca90*/  IMAD.X R4, R17.reuse, 0x1, R9, P0 ;  /* 0x0000000111047824 */ /* 0x040fe200000e0609 */
[----:B------:R-:W-:Y:S01]  /*caa0*/  IADD3 R0, P3, R16, R6, RZ ;  /* 0x0000000610007210 */ /* 0x000fe20007f7e0ff */
[--C-:B------:R-:W-:Y:S01]  /*cab0*/  IMAD.X R7, R10, 0x1, R27.reuse, P4 ;  /* 0x000000010a077824 */ /* 0x100fe200020e061b */
[----:B------:R-:W-:Y:S02]  /*cac0*/  LEA R26, P2, R6, UR6, 0x1 ;  /* 0x00000006061a7c11 */ /* 0x000fe4000f8408ff */
[----:B------:R-:W-:Y:S01]  /*cad0*/  LEA R30, P5, R8, UR6, 0x1 ;  /* 0x00000006081e7c11 */ /* 0x000fe2000f8a08ff */
[----:B------:R-:W-:Y:S01]  /*cae0*/  IMAD.X R3, R17, 0x1, R27, P3 ;  /* 0x0000000111037824 */ /* 0x000fe200018e061b */
[----:B------:R-:W-:Y:S02]  /*caf0*/  LEA R34, P4, R5, UR4, 0x1 ;  /* 0x0000000405227c11 */ /* 0x000fe4000f8808ff */
[----:B------:R-:W-:-:S02]  /*cb00*/  LEA R36, P0, R0, UR6, 0x1 ;  /* 0x0000000600247c11 */ /* 0x000fc4000f8008ff */
[----:B------:R-:W-:Y:S02]  /*cb10*/  LEA.HI.X R31, R8, UR7, R7, 0x1, P5 ;  /* 0x00000007081f7c11 */ /* 0x000fe4000a8f0c07 */
[----:B------:R-:W-:Y:S02]  /*cb20*/  LEA.HI.X R27, R6, UR7, R27, 0x1, P2 ;  /* 0x00000007061b7c11 */ /* 0x000fe400090f0c1b */
[----:B------:R-:W-:Y:S02]  /*cb30*/  LEA.HI.X R35, R5, UR5, R4, 0x1, P4 ;  /* 0x0000000505237c11 */ /* 0x000fe4000a0f0c04 */
[----:B------:R-:W-:Y:S02]  /*cb40*/  LEA.HI.X R37, R0, UR7, R3, 0x1, P0 ;  /* 0x0000000700257c11 */ /* 0x000fe400080f0c03 */
[----:B--2---:R-:W-:-:S13]  /*cb50*/  R2UR UR8, R38 ;  /* 0x00000000260872ca */ /* 0x004fda00000e0000 */
[----:B------:R-:W-:-:S06]  /*cb60*/  ULOP3.LUT UP0, URZ, UR8, 0x3ff, URZ, 0xc0, !UPT ;  /* 0x000003ff083f7892 */ /* 0x000fcc000f80c03f */
[----:B------:R-:W-:-:S13]  /*cb70*/  PLOP3.LUT P1, PT, PT, PT, UP0, 0x80, 0x0 ;  /* 0x000000000000781c */ /* 0x000fda0003f2f008 */
        /* <DEDUP_REMOVED lines=17> */
.L_x_587:
[----:B------:R-:W2:Y:S01]  /*cc90*/  LDL R20, [R1+0x60] ;  /* 0x0000600001147983 */ /* 0x000ea20000100800 */
[----:B------:R-:W-:Y:S01]  /*cca0*/  ULDC.U8 UR4, c[0x0][0x3f0] ;  /* 0x0000fc0000047ab9 */ /* 0x000fe20000000000 */
[----:B------:R-:W-:Y:S01]  /*ccb0*/  R2UR UR5, R38 ;  /* 0x00000000260572ca */ /* 0x000fe200000e0000 */
[----:B------:R-:W-:Y:S01]  /*ccc0*/  BSSY B0, `(.L_x_588) ;  /* 0x000035e000007945 */ /* 0x000fe20003800000 */
[----:B------:R-:W-:-:S11]  /*ccd0*/  ISETP.NE.AND P0, PT, RZ, UR4, PT ;  /* 0x00000004ff007c0c */ /* 0x000fd6000bf05270 */
[----:B--2---:R-:W-:Y:S02]  /*cce0*/  LEA R0, R20, UR5, 0x1 ;  /* 0x0000000514007c11 */ /* 0x004fe4000f8e08ff */
[----:B------:R-:W-:Y:S05]  /*ccf0*/  @!P0 BRA `(.L_x_589) ;  /* 0x0000001800648947 */ /* 0x000fea0003800000 */
[----:B------:R-:W2:Y:S01]  /*cd00*/  LDL R20, [R1+0x84] ;  /* 0x0000840001147983 */ /* 0x000ea20000100800 */
[----:B------:R-:W-:Y:S01]  /*cd10*/  IMAD R3, R157, -0x80, R159 ;  /* 0xffffff809d037824 */ /* 0x000fe200078e029f */
[----:B------:R-:W-:Y:S01]  /*cd20*/  BSSY B1, `(.L_x_590) ;  /* 0x0000018000017945 */ /* 0x000fe20003800000 */
[----:B------:R-:W-:Y:S02]  /*cd30*/  CS2R R6, SRZ ;  /* 0x0000000000067805 */ /* 0x000fe4000001ff00 */
[----:B------:R-:W-:Y:S02]  /*cd40*/  CS2R R8, SRZ ;  /* 0x0000000000087805 */ /* 0x000fe4000001ff00 */
[----:B------:R-:W-:-:S04]  /*cd50*/  VIMNMX R3, R3, 0x80, PT ;  /* 0x0000008003037848 */ /* 0x000fc80003fe0100 */
[----:B------:R-:W-:Y:S02]  /*cd60*/  ISETP.GE.AND P1, PT, R22, R3, PT ;  /* 0x000000031600720c */ /* 0x000fe40003f26270 */
[----:B--2---:R-:W-:-:S04]  /*cd70*/  LEA.HI R4, R20, R20, RZ, 0x1 ;  /* 0x0000001414047211 */ /* 0x004fc800078f08ff */
[----:B------:R-:W-:-:S05]  /*cd80*/  LOP3.LUT R4, R4, 0xfffffffe, RZ, 0xc0, !PT ;  /* 0xfffffffe04047812 */ /* 0x000fca00078ec0ff */
[----:B------:R-:W-:Y:S01]  /*cd90*/  IMAD.IADD R33, R20, 0x1, -R4 ;  /* 0x0000000114217824 */ /* 0x000fe200078e0a04 */
[----:B------:R-:W-:Y:S02]  /*cda0*/  CS2R R4, SRZ ;  /* 0x0000000000047805 */ /* 0x000fe4000001ff00 */
[----:B------:R-:W-:Y:S02]  /*cdb0*/  CS2R R20, SRZ ;  /* 0x0000000000147805 */ /* 0x000fe4000001ff00 */
[----:B------:R-:W-:Y:S01]  /*cdc0*/  SHF.L.U32 R33, R33, 0x1f, RZ ;  /* 0x0000001f21217819 */ /* 0x000fe200000006ff */
[----:B------:R-:W-:Y:S06]  /*cdd0*/  @P1 BRA `(.L_x_591) ;  /* 0x0000000000301947 */ /* 0x000fec0003800000 */
[----:B------:R-:W-:Y:S01]  /*cde0*/  ULDC UR4, c[0x0][0x3d4] ;  /* 0x0000f50000047ab9 */ /* 0x000fe20000000800 */
[----:B------:R-:W-:Y:S02]  /*cdf0*/  CS2R R8, SRZ ;  /* 0x0000000000087805 */ /* 0x000fe4000001ff00 */
[----:B------:R-:W-:Y:S02]  /*ce00*/  ISETP.GE.AND P0, PT, R18, UR4, PT ;  /* 0x0000000412007c0c */ /* 0x000fe4000bf06270 */
[----:B------:R-:W-:Y:S02]  /*ce10*/  CS2R R20, SRZ ;  /* 0x0000000000147805 */ /* 0x000fe4000001ff00 */
[----:B------:R-:W-:Y:S02]  /*ce20*/  ISETP.GE.AND P2, PT, R221, UR4, PT ;  /* 0x00000004dd007c0c */ /* 0x000fe4000bf46270 */
[----:B------:R-:W-:Y:S02]  /*ce30*/  CS2R R4, SRZ ;  /* 0x0000000000047805 */ /* 0x000fe4000001ff00 */
[----:B------:R-:W-:Y:S01]  /*ce40*/  CS2R R6, SRZ ;  /* 0x0000000000067805 */ /* 0x000fe2000001ff00 */
[----:B------:R-:W-:-:S04]  /*ce50*/  ULDC.64 UR6, c[0x0][0x208] ;  /* 0x0000820000067ab9 */ /* 0x000fc80000000a00 */
[----:B------:R0:W5:Y:S04]  /*ce60*/  @!P0 LDG.E.64 R8, desc[UR6][R28.64] ;  /* 0x000000061c088981 */ /* 0x000168000c1e1b00 */
[----:B------:R0:W5:Y:S04]  /*ce70*/  @!P2 LDG.E.64 R20, desc[UR6][R28.64+0x40] ;  /* 0x000040061c14a981 */ /* 0x000168000c1e1b00 */
[----:B------:R0:W5:Y:S04]  /*ce80*/  @!P0 LDG.E.64 R4, desc[UR6][R30.64] ;  /* 0x000000061e048981 */ /* 0x000168000c1e1b00 */
[----:B------:R0:W5:Y:S02]  /*ce90*/  @!P2 LDG.E.64 R6, desc[UR6][R30.64+0x40] ;  /* 0x000040061e06a981 */ /* 0x000164000c1e1b00 */
.L_x_591:
[----:B------:R-:W-:Y:S05]  /*cea0*/  BSYNC B1 ;  /* 0x0000000000017941 */ /* 0x000fea0003800000 */
.L_x_590:
[----:B------:R-:W-:-:S03]  /*ceb0*/  UMOV UR4, 0xffffffff ;  /* 0xffffffff00047882 */ /* 0x000fc60000000000 */
[----:B------:R-:W-:Y:S05]  /*cec0*/  BRA.DIV UR4, `(.L_x_592) ;  /* 0x0000018a04947947 */ /* 0x000fea000b800000 */
.L_x_774:
[----:B------:R-:W-:-:S03]  /*ced0*/  UMOV UR4, 0xffffffff ;  /* 0xffffffff00047882 */ /* 0x000fc60000000000 */
[----:B------:R-:W-:Y:S05]  /*cee0*/  BRA.DIV UR4, `(.L_x_593) ;  /* 0x0000018a04b47947 */ /* 0x000fea000b800000 */
.L_x_777:
[----:B------:R-:W-:-:S03]  /*cef0*/  UMOV UR4, 0xffffffff ;  /* 0xffffffff00047882 */ /* 0x000fc60000000000 */
[----:B------:R-:W-:Y:S05]  /*cf00*/  BRA.DIV UR4, `(.L_x_594) ;  /* 0x0000018a04d47947 */ /* 0x000fea000b800000 */
.L_x_780:
[----:B------:R-:W-:-:S03]  /*cf10*/  UMOV UR4, 0xffffffff ;  /* 0xffffffff00047882 */ /* 0x000fc60000000000 */
[----:B------:R-:W-:Y:S05]  /*cf20*/  BRA.DIV UR4, `(.L_x_595) ;  /* 0x0000018a04f47947 */ /* 0x000fea000b800000 */
.L_x_783:
[----:B------:R-:W2:Y:S01]  /*cf30*/  SYNCS.PHASECHK.TRANS64.TRYWAIT P0, [R2+URZ+0x34800], R33 ;  /* 0x03480021020075a7 */ /* 0x000ea2000800017f */
[----:B-----5:R-:W-:Y:S01]  /*cf40*/  IMAD.MOV.U32 R12, RZ, RZ, R8 ;  /* 0x000000ffff0c7224 */ /* 0x020fe200078e0008 */
[--C-:B------:R-:W-:Y:S01]  /*cf50*/  SHF.R.U64 R24, R8, 0x10, R9.reuse ;  /* 0x0000001008187819 */ /* 0x100fe20000001209 */
[--C-:B------:R-:W-:Y:S01]  /*cf60*/  IMAD.MOV.U32 R13, RZ, RZ, R9.reuse ;  /* 0x000000ffff0d7224 */ /* 0x100fe200078e0009 */
[----:B------:R-:W-:Y:S01]  /*cf70*/  SHF.R.U32.HI R25, RZ, 0x10, R9 ;  /* 0x00000010ff197819 */ /* 0x000fe20000011609 */
[----:B------:R-:W-:Y:S01]  /*cf80*/  IMAD.MOV.U32 R8, RZ, RZ, R20 ;  /* 0x000000ffff087224 */ /* 0x000fe200078e0014 */
[----:B------:R-:W-:Y:S01]  /*cf90*/  SHF.R.U64 R20, R20, 0x10, R21 ;  /* 0x0000001014147819 */ /* 0x000fe20000001215 */
[----:B-1----:R-:W-:Y:S01]  /*cfa0*/  IMAD.MOV.U32 R14, RZ, RZ, R4 ;  /* 0x000000ffff0e7224 */ /* 0x002fe200078e0004 */
[----:B------:R-:W-:Y:S01]  /*cfb0*/  SHF.R.U64 R4, R4, 0x10, R5 ;  /* 0x0000001004047819 */ /* 0x000fe20000001205 */
[----:B------:R-:W-:Y:S01]  /*cfc0*/  IMAD.MOV.U32 R10, RZ, RZ, R6 ;  /* 0x000000ffff0a7224 */ /* 0x000fe200078e0006 */
[----:B------:R-:W-:Y:S01]  /*cfd0*/  SHF.R.U64 R6, R6, 0x10, R7 ;  /* 0x0000001006067819 */ /* 0x000fe20000001207 */
[--C-:B------:R-:W-:Y:S01]  /*cfe0*/  IMAD.MOV.U32 R9, RZ, RZ, R21.reuse ;  /* 0x000000ffff097224 */ /* 0x100fe200078e0015 */
[----:B------:R-:W-:Y:S01]  /*cff0*/  SHF.R.U32.HI R21, RZ, 0x10, R21 ;  /* 0x00000010ff157819 */ /* 0x000fe20000011615 */
[--C-:B------:R-:W-:Y:S01]  /*d000*/  IMAD.MOV.U32 R15, RZ, RZ, R5.reuse ;  /* 0x000000ffff0f7224 */ /* 0x100fe200078e0005 */
[----:B------:R-:W-:Y:S01]  /*d010*/  SHF.R.U32.HI R5, RZ, 0x10, R5 ;  /* 0x00000010ff057819 */ /* 0x000fe20000011605 */
[--C-:B------:R-:W-:Y:S01]  /*d020*/  IMAD.MOV.U32 R11, RZ, RZ, R7.reuse ;  /* 0x000000ffff0b7224 */ /* 0x100fe200078e0007 */
[----:B------:R-:W-:Y:S01]  /*d030*/  SHF.R.U32.HI R7, RZ, 0x10, R7 ;  /* 0x00000010ff077819 */ /* 0x000fe20000011607 */
[----:B------:R-:W-:Y:S01]  /*d040*/  BSSY B1, `(.L_x_596) ;  /* 0x000000a000017945 */ /* 0x000fe20003800000 */
[----:B------:R-:W-:-:S02]  /*d050*/  PRMT R12, R12, 0x5410, R24 ;  /* 0x000054100c0c7816 */ /* 0x000fc40000000018 */
[----:B------:R-:W-:Y:S02]  /*d060*/  PRMT R13, R13, 0x5410, R25 ;  /* 0x000054100d0d7816 */ /* 0x000fe40000000019 */
[----:B------:R-:W-:Y:S02]  /*d070*/  PRMT R8, R8, 0x5410, R20 ;  /* 0x0000541008087816 */ /* 0x000fe40000000014 */
[----:B------:R-:W-:Y:S02]  /*d080*/  PRMT R9, R9, 0x5410, R21 ;  /* 0x0000541009097816 */ /* 0x000fe40000000015 */
[----:B------:R-:W-:Y:S02]  /*d090*/  PRMT R14, R14, 0x5410, R4 ;  /* 0x000054100e0e7816 */ /* 0x000fe40000000004 */
[----:B------:R-:W-:Y:S02]  /*d0a0*/  PRMT R15, R15, 0x5410, R5 ;  /* 0x000054100f0f7816 */ /* 0x000fe40000000005 */
[----:B------:R-:W-:-:S02]  /*d0b0*/  PRMT R10, R10, 0x5410, R6 ;  /* 0x000054100a0a7816 */ /* 0x000fc40000000006 */
[----:B------:R-:W-:Y:S01]  /*d0c0*/  PRMT R11, R11, 0x5410, R7 ;  /* 0x000054100b0b7816 */ /* 0x000fe20000000007 */
[----:B--2---:R-:W-:Y:S06]  /*d0d0*/  @!P0 BRA `(.L_x_597) ;  /* 0x0000018800b08947 */ /* 0x004fec0003800000 */
.L_x_784:
[----:B------:R-:W-:Y:S05]  /*d0e0*/  BSYNC B1 ;  /* 0x0000000000017941 */ /* 0x000fea0003800000 */
.L_x_596:
[----:B------:R-:W-:Y:S04]  /*d0f0*/  BSSY B1, `(.L_x_598) ;  /* 0x0000055000017945 */ /* 0x000fe80003800000 */
[----:B------:R-:W-:Y:S05]  /*d100*/  @P1 BRA `(.L_x_599) ;  /* 0x00000004004c1947 */ /* 0x000fea0003800000 */
[----:B------:R-:W2:Y:S01]  /*d110*/  LDC R4, c[0x0][0x3d4] ;  /* 0x0000f500ff047b82 */ /* 0x000ea20000000800 */
[----:B------:R-:W-:Y:S01]  /*d120*/  BSSY B2, `(.L_x_600) ;  /* 0x000002a000027945 */ /* 0x000fe20003800000 */
[-C--:B--2---:R-:W-:Y:S02]  /*d130*/  ISETP.GE.AND P0, PT, R18, R4.reuse, PT ;  /* 0x000000041200720c */ /* 0x084fe40003f06270 */
[----:B------:R-:W-:-:S11]  /*d140*/  ISETP.GE.AND P1, PT, R221, R4, PT ;  /* 0x00000004dd00720c */ /* 0x000fd60003f26270 */
[----:B------:R-:W-:Y:S05]  /*d150*/  @P0 BRA `(.L_x_601) ;  /* 0x0000000000980947 */ /* 0x000fea0003800000 */
[----:B------:R-:W2:Y:S01]  /*d160*/  LDS.128 R4, [R0] ;  /* 0x0000000000047984 */ /* 0x000ea20000000c00 */
[C---:B0-----:R-:W-:Y:S01]  /*d170*/  IMAD.U32 R29, R14.reuse, 0x10000, RZ ;  /* 0x000100000e1d7824 */ /* 0x041fe200078e00ff */
[----:B------:R-:W-:Y:S01]  /*d180*/  LOP3.LUT R28, R14, 0xffff0000, RZ, 0xc0, !PT ;  /* 0xffff00000e1c7812 */ /* 0x000fe200078ec0ff */
[C---:B------:R-:W-:Y:S01]  /*d190*/  IMAD.U32 R27, R12.reuse, 0x10000, RZ ;  /* 0x000100000c1b7824 */ /* 0x040fe200078e00ff */
[----:B------:R-:W-:Y:S01]  /*d1a0*/  LOP3.LUT R26, R12, 0xffff0000, RZ, 0xc0, !PT ;  /* 0xffff00000c1a7812 */ /* 0x000fe200078ec0ff */
[C---:B--2---:R-:W-:Y:S01]  /*d1b0*/  IMAD.U32 R20, R4.reuse, 0x10000, RZ ;  /* 0x0001000004147824 */ /* 0x044fe200078e00ff */
[----:B------:R-:W-:Y:S01]  /*d1c0*/  LOP3.LUT R4, R4, 0xffff0000, RZ, 0xc0, !PT ;  /* 0xffff000004047812 */ /* 0x000fe200078ec0ff */
[C---:B------:R-:W-:Y:S01]  /*d1d0*/  IMAD.U32 R21, R5.reuse, 0x10000, RZ ;  /* 0x0001000005157824 */ /* 0x040fe200078e00ff */
[----:B------:R-:W-:Y:S01]  /*d1e0*/  LOP3.LUT R5, R5, 0xffff0000, RZ, 0xc0, !PT ;  /* 0xffff000005057812 */ /* 0x000fe200078ec0ff */
[C---:B------:R-:W-:Y:S01]  /*d1f0*/  IMAD.U32 R24, R6.reuse, 0x10000, RZ ;  /* 0x0001000006187824 */ /* 0x040fe200078e00ff */
[----:B------:R-:W-:Y:S01]  /*d200*/  LOP3.LUT R6, R6, 0xffff0000, RZ, 0xc0, !PT ;  /* 0xffff000006067812 */ /* 0x000fe200078ec0ff */
[C---:B------:R-:W-:Y:S01]  /*d210*/  FMUL.FTZ R31, R4.reuse, R29 ;  /* 0x0000001d041f7220 */ /* 0x040fe20000410000 */
[----:B------:R-:W-:Y:S01]  /*d220*/  FMUL.FTZ R4, R4, R27 ;  /* 0x0000001b04047220 */ /* 0x000fe20000410000 */
[----:B------:R-:W-:-:S02]  /*d230*/  IMAD.U32 R25, R7, 0x10000, RZ ;  /* 0x0001000007197824 */ /* 0x000fc400078e00ff */
[----:B------:R-:W-:Y:S01]  /*d240*/  FMUL.FTZ R34, R5, R28 ;  /* 0x0000001c05227220 */ /* 0x000fe20000410000 */
[C---:B------:R-:W-:Y:S01]  /*d250*/  FFMA.FTZ R31, R20.reuse, R27, -R31 ;  /* 0x0000001b141f7223 */ /* 0x040fe2000001081f */
[----:B------:R-:W-:Y:S01]  /*d260*/  FFMA.FTZ R30, R20, R29, R4 ;  /* 0x0000001d141e7223 */ /* 0x000fe20000010004 */
[----:B------:R-:W-:Y:S01]  /*d270*/  LOP3.LUT R7, R7, 0xffff0000, RZ, 0xc0, !PT ;  /* 0xffff000007077812 */ /* 0x000fe200078ec0ff */
[-C--:B------:R-:W-:Y:S01]  /*d280*/  FMUL.FTZ R36, R5, R26.reuse ;  /* 0x0000001a05247220 */ /* 0x080fe20000410000 */
[C---:B------:R-:W-:Y:S01]  /*d290*/  LOP3.LUT R20, R15.reuse, 0xffff0000, RZ, 0xc0, !PT ;  /* 0xffff00000f147812 */ /* 0x040fe200078ec0ff */
[----:B------:R-:W-:Y:S01]  /*d2a0*/  IMAD.U32 R27, R15, 0x10000, RZ ;  /* 0x000100000f1b7824 */ /* 0x000fe200078e00ff */
[C---:B------:R-:W-:Y:S01]  /*d2b0*/  LOP3.LUT R4, R13.reuse, 0xffff0000, RZ, 0xc0, !PT ;  /* 0xffff00000d047812 */ /* 0x040fe200078ec0ff */
[----:B------:R-:W-:Y:S02]  /*d2c0*/  IMAD.U32 R5, R13, 0x10000, RZ ;  /* 0x000100000d057824 */ /* 0x000fe400078e00ff */
[C---:B------:R-:W-:Y:S01]  /*d2d0*/  FFMA.FTZ R34, R21.reuse, R26, -R34 ;  /* 0x0000001a15227223 */ /* 0x040fe20000010822 */
[----:B------:R-:W-:Y:S01]  /*d2e0*/  FFMA.FTZ R21, R21, R28, R36 ;  /* 0x0000001c15157223 */ /* 0x000fe20000010024 */
[C---:B------:R-:W-:Y:S01]  /*d2f0*/  FMUL.FTZ R29, R6.reuse, R27 ;  /* 0x0000001b061d7220 */ /* 0x040fe20000410000 */
[-C--:B------:R-:W-:Y:S01]  /*d300*/  FMUL.FTZ R26, R6, R5.reuse ;  /* 0x00000005061a7220 */ /* 0x080fe20000410000 */
[C---:B------:R-:W-:Y:S01]  /*d310*/  FMUL.FTZ R28, R7.reuse, R20 ;  /* 0x00000014071c7220 */ /* 0x040fe20000410000 */
[-C--:B-1----:R-:W-:Y:S01]  /*d320*/  FMUL.FTZ R33, R7, R4.reuse ;  /* 0x0000000407217220 */ /* 0x082fe20000410000 */
[C---:B------:R-:W-:Y:S01]  /*d330*/  FFMA.FTZ R6, R24.reuse, R5, -R29 ;  /* 0x0000000518067223 */ /* 0x040fe2000001081d */
[----:B------:R-:W-:Y:S01]  /*d340*/  FFMA.FTZ R27, R24, R27, R26 ;  /* 0x0000001b181b7223 */ /* 0x000fe2000001001a */
[C---:B------:R-:W-:Y:S01]  /*d350*/  FFMA.FTZ R7, R25.reuse, R4, -R28 ;  /* 0x0000000419077223 */ /* 0x040fe2000001081c */
[----:B------:R-:W-:Y:S01]  /*d360*/  FFMA.FTZ R20, R25, R20, R33 ;  /* 0x0000001419147223 */ /* 0x000fe20000010021 */
[----:B------:R-:W-:-:S02]  /*d370*/  F2FP.BF16.F32.PACK_AB R4, R30, R31 ;  /* 0x0000001f1e04723e */ /* 0x000fc400000010ff */
[----:B------:R-:W-:Y:S02]  /*d380*/  F2FP.BF16.F32.PACK_AB R5, R21, R34 ;  /* 0x000000221505723e */ /* 0x000fe400000010ff */
[----:B------:R-:W-:Y:S02]  /*d390*/  F2FP.BF16.F32.PACK_AB R6, R27, R6 ;  /* 0x000000061b06723e */ /* 0x000fe400000010ff */
[----:B------:R-:W-:-:S05]  /*d3a0*/  F2FP.BF16.F32.PACK_AB R7, R20, R7 ;  /* 0x000000071407723e */ /* 0x000fca00000010ff */
[----:B------:R2:W-:Y:S02]  /*d3b0*/  STS.128 [R0], R4 ;  /* 0x0000000400007388 */ /* 0x0005e40000000c00 */
.L_x_601:
[----:B------:R-:W-:Y:S05]  /*d3c0*/  BSYNC B2 ;  /* 0x0000000000027941 */ /* 0x000fea0003800000 */
.L_x_600:
[----:B------:R-:W-:Y:S05]  /*d3d0*/  @P1 BRA `(.L_x_599) ;  /* 0x0000000000981947 */ /* 0x000fea0003800000 */
[----:B--2---:R-:W2:Y:S01]  /*d3e0*/  LDS.128 R4, [R0+0x4000] ;  /* 0x0040000000047984 */ /* 0x004ea20000000c00 */
        /* <DEDUP_REMOVED lines=36> */
[----:B------:R3:W-:Y:S02]  /*d630*/  STS.128 [R0+0x4000], R4 ;  /* 0x0040000400007388 */ /* 0x0007e40000000c00 */
.L_x_599:
[----:B------:R-:W-:Y:S05]  /*d640*/  BSYNC B1 ;  /* 0x0000000000017941 */ /* 0x000fea0003800000 */
.L_x_598:
[----:B------:R-:W-:Y:S01]  /*d650*/  ISETP.GE.AND P0, PT, R223, R3, PT ;  /* 0x00000003df00720c */ /* 0x000fe20003f06270 */
[----:B------:R-:W-:-:S12]  /*d660*/  BSSY B1, `(.L_x_602) ;  /* 0x0000055000017945 */ /* 0x000fd80003800000 */
[----:B------:R-:W-:Y:S05]  /*d670*/  @P0 BRA `(.L_x_603) ;  /* 0x00000004004c0947 */ /* 0x000fea0003800000 */
[----:B--23--:R-:W2:Y:S01]  /*d680*/  LDC R4, c[0x0][0x3d4] ;  /* 0x0000f500ff047b82 */ /* 0x00cea20000000800 */
[----:B------:R-:W-:Y:S01]  /*d690*/  BSSY B2, `(.L_x_604) ;  /* 0x000002a000027945 */ /* 0x000fe20003800000 */
[-C--:B--2---:R-:W-:Y:S02]  /*d6a0*/  ISETP.GE.AND P0, PT, R18, R4.reuse, PT ;  /* 0x000000041200720c */ /* 0x084fe40003f06270 */
[----:B------:R-:W-:-:S11]  /*d6b0*/  ISETP.GE.AND P1, PT, R221, R4, PT ;  /* 0x00000004dd00720c */ /* 0x000fd60003f26270 */
[----:B------:R-:W-:Y:S05]  /*d6c0*/  @P0 BRA `(.L_x_605) ;  /* 0x0000000000980947 */ /* 0x000fea0003800000 */
[----:B------:R-:W2:Y:S01]  /*d6d0*/  LDS.128 R4, [R0+0x1000] ;  /* 0x0010000000047984 */ /* 0x000ea20000000c00 */
[----:B0-----:R-:W-:Y:S01]  /*d6e0*/  IMAD.U32 R28, R12, 0x10000, RZ ;  /* 0x000100000c1c7824 */ /* 0x001fe200078e00ff */
[C---:B-1----:R-:W-:Y:S01]  /*d6f0*/  LOP3.LUT R33, R14.reuse, 0xffff0000, RZ, 0xc0, !PT ;  /* 0xffff00000e217812 */ /* 0x042fe200078ec0ff */
[----:B------:R-:W-:Y:S01]  /*d700*/  IMAD.U32 R30, R14, 0x10000, RZ ;  /* 0x000100000e1e7824 */ /* 0x000fe200078e00ff */
        /* <DEDUP_REMOVED lines=9> */
[-C--:B------:R-:W-:Y:S01]  /*d7a0*/  FMUL.FTZ R27, R30, R4.reuse ;  /* 0x000000041e1b7220 */ /* 0x080fe20000410000 */
[----:B------:R-:W-:Y:S01]  /*d7b0*/  FMUL.FTZ R29, R28, R4 ;  /* 0x000000041c1d7220 */ /* 0x000fe20000410000 */
[----:B------:R-:W-:Y:S01]  /*d7c0*/  FMUL.FTZ R26, R33, R5 ;  /* 0x00000005211a7220 */ /* 0x000fe20000410000 */
[----:B------:R-:W-:-:S02]  /*d7d0*/  IMAD.U32 R25, R7, 0x10000, RZ ;  /* 0x0001000007197824 */ /* 0x000fc400078e00ff */
[-C--:B------:R-:W-:Y:S01]  /*d7e0*/  FFMA.FTZ R4, R28, R20.reuse, -R27 ;  /* 0x000000141c047223 */ /* 0x080fe2000001081b */
[----:B------:R-:W-:Y:S01]  /*d7f0*/  FFMA.FTZ R29, R30, R20, R29 ;  /* 0x000000141e1d7223 */ /* 0x000fe2000001001d */
[C---:B------:R-:W-:Y:S01]  /*d800*/  FMUL.FTZ R20, R31.reuse, R5 ;  /* 0x000000051f147220 */ /* 0x040fe20000410000 */
[-C--:B------:R-:W-:Y:S01]  /*d810*/  FFMA.FTZ R5, R31, R21.reuse, -R26 ;  /* 0x000000151f057223 */ /* 0x080fe2000001081a */
[----:B------:R-:W-:Y:S01]  /*d820*/  LOP3.LUT R7, R7, 0xffff0000, RZ, 0xc0, !PT ;  /* 0xffff000007077812 */ /* 0x000fe200078ec0ff */
[C---:B------:R-:W-:Y:S01]  /*d830*/  IMAD.U32 R30, R13.reuse, 0x10000, RZ ;  /* 0x000100000d1e7824 */ /* 0x040fe200078e00ff */
[----:B------:R-:W-:Y:S01]  /*d840*/  LOP3.LUT R31, R13, 0xffff0000, RZ, 0xc0, !PT ;  /* 0xffff00000d1f7812 */ /* 0x000fe200078ec0ff */
[----:B------:R-:W-:Y:S01]  /*d850*/  FFMA.FTZ R20, R33, R21, R20 ;  /* 0x0000001521147223 */ /* 0x000fe20000010014 */
[-C--:B------:R-:W-:Y:S01]  /*d860*/  FMUL.FTZ R21, R34, R6.reuse ;  /* 0x0000000622157220 */ /* 0x080fe20000410000 */
[C---:B------:R-:W-:Y:S01]  /*d870*/  FMUL.FTZ R27, R30.reuse, R6 ;  /* 0x000000061e1b7220 */ /* 0x040fe20000410000 */
[-C--:B------:R-:W-:Y:S01]  /*d880*/  FMUL.FTZ R26, R35, R7.reuse ;  /* 0x00000007231a7220 */ /* 0x080fe20000410000 */
[C---:B------:R-:W-:Y:S01]  /*d890*/  FMUL.FTZ R28, R31.reuse, R7 ;  /* 0x000000071f1c7220 */ /* 0x040fe20000410000 */
[-C--:B------:R-:W-:Y:S01]  /*d8a0*/  FFMA.FTZ R6, R30, R24.reuse, -R21 ;  /* 0x000000181e067223 */ /* 0x080fe20000010815 */
[----:B------:R-:W-:Y:S01]  /*d8b0*/  FFMA.FTZ R27, R34, R24, R27 ;  /* 0x00000018221b7223 */ /* 0x000fe2000001001b */
[-C--:B------:R-:W-:Y:S01]  /*d8c0*/  FFMA.FTZ R7, R31, R25.reuse, -R26 ;  /* 0x000000191f077223 */ /* 0x080fe2000001081a */
[----:B------:R-:W-:Y:S01]  /*d8d0*/  FFMA.FTZ R28, R35, R25, R28 ;  /* 0x00000019231c7223 */ /* 0x000fe2000001001c */
[----:B------:R-:W-:-:S02]  /*d8e0*/  F2FP.BF16.F32.PACK_AB R4, R29, R4 ;  /* 0x000000041d04723e */ /* 0x000fc400000010ff */
[----:B------:R-:W-:Y:S02]  /*d8f0*/  F2FP.BF16.F32.PACK_AB R5, R20, R5 ;  /* 0x000000051405723e */ /* 0x000fe400000010ff */
[----:B------:R-:W-:Y:S02]  /*d900*/  F2FP.BF16.F32.PACK_AB R6, R27, R6 ;  /* 0x000000061b06723e */ /* 0x000fe400000010ff */
[----:B------:R-:W-:-:S05]  /*d910*/  F2FP.BF16.F32.PACK_AB R7, R28, R7 ;  /* 0x000000071c07723e */ /* 0x000fca00000010ff */
[----:B------:R2:W-:Y:S02]  /*d920*/  STS.128 [R0+0x1000], R4 ;  /* 0x0010000400007388 */ /* 0x0005e40000000c00 */
.L_x_605:
[----:B------:R-:W-:Y:S05]  /*d930*/  BSYNC B2 ;  /* 0x0000000000027941 */ /* 0x000fea0003800000 */
.L_x_604:
[----:B------:R-:W-:Y:S05]  /*d940*/  @P1 BRA `(.L_x_603) ;  /* 0x0000000000981947 */ /* 0x000fea0003800000 */
[----:B--2---:R-:W2:Y:S01]  /*d950*/  LDS.128 R4, [R0+0x5000] ;  /* 0x0050000000047984 */ /* 0x004ea20000000c00 */
        /* <DEDUP_REMOVED lines=37> */
.L_x_603:
[----:B------:R-:W-:Y:S05]  /*dbb0*/  BSYNC B1 ;  /* 0x0000000000017941 */ /* 0x000fea0003800000 */
.L_x_602:
[----:B------:R-:W-:Y:S01]  /*dbc0*/  ISETP.GE.AND P0, PT, R222, R3, PT ;  /* 0x00000003de00720c */ /* 0x000fe20003f06270 */
[----:B------:R-:W-:-:S12]  /*dbd0*/  BSSY B1, `(.L_x_606) ;  /* 0x0000055000017945 */ /* 0x000fd80003800000 */
[----:B------:R-:W-:Y:S05]  /*dbe0*/  @P0 BRA `(.L_x_607) ;  /* 0x00000004004c0947 */ /* 0x000fea0003800000 */
[----:B--234-:R-:W2:Y:S01]  /*dbf0*/  LDC R4, c[0x0][0x3d4] ;  /* 0x0000f500ff047b82 */ /* 0x01cea20000000800 */
        /* <DEDUP_REMOVED lines=25> */
[----:B------:R-:W-:Y:S02]  /*dd90*/  LOP3.LUT R7, R7, 0xffff0000, RZ, 0xc0, !PT ;  /* 0xffff000007077812 */ /* 0x000fe400078ec0ff */
[----:B------:R-:W-:Y:S01]  /*dda0*/  SHF.L.U32 R30, R13, 0x10, RZ ;  /* 0x000000100d1e7819 */ /* 0x000fe200000006ff */
[----:B------:R-:W-:Y:S01]  /*ddb0*/  FFMA.FTZ R20, R33, R21, R20 ;  /* 0x0000001521147223 */ /* 0x000fe20000010014 */
[----:B------:R-:W-:Y:S01]  /*ddc0*/  LOP3.LUT R31, R13, 0xffff0000, RZ, 0xc0, !PT ;  /* 0xffff00000d1f7812 */ /* 0x000fe200078ec0ff */
[-C--:B------:R-:W-:Y:S01]  /*ddd0*/  FMUL.FTZ R21, R34, R6.reuse ;  /* 0x0000000622157220 */ /* 0x080fe20000410000 */
[-C--:B------:R-:W-:Y:S01]  /*dde0*/  FMUL.FTZ R26, R35, R7.reuse ;  /* 0x00000007231a7220 */ /* 0x080fe20000410000 */
[C---:B------:R-:W-:Y:S01]  /*ddf0*/  FMUL.FTZ R27, R30.reuse, R6 ;  /* 0x000000061e1b7220 */ /* 0x040fe20000410000 */
[----:B------:R-:W-:Y:S01]  /*de00*/  F2FP.BF16.F32.PACK_AB R4, R29, R4 ;  /* 0x000000041d04723e */ /* 0x000fe200000010ff */
[C---:B------:R-:W-:Y:S01]  /*de10*/  FMUL.FTZ R28, R31.reuse, R7 ;  /* 0x000000071f1c7220 */ /* 0x040fe20000410000 */
[-C--:B------:R-:W-:Y:S01]  /*de20*/  FFMA.FTZ R6, R30, R24.reuse, -R21 ;  /* 0x000000181e067223 */ /* 0x080fe20000010815 */
[----:B------:R-:W-:Y:S01]  /*de30*/  FFMA.FTZ R27, R34, R24, R27 ;  /* 0x00000018221b7223 */ /* 0x000fe2000001001b */
[-C--:B------:R-:W-:Y:S01]  /*de40*/  FFMA.FTZ R7, R31, R25.reuse, -R26 ;  /* 0x000000191f077223 */ /* 0x080fe2000001081a */
[----:B------:R-:W-:Y:S01]  /*de50*/  FFMA.FTZ R28, R35, R25, R28 ;  /* 0x00000019231c7223 */ /* 0x000fe2000001001c */
[----:B------:R-:W-:-:S02]  /*de60*/  F2FP.BF16.F32.PACK_AB R5, R20, R5 ;  /* 0x000000051405723e */ /* 0x000fc400000010ff */
[----:B------:R-:W-:Y:S02]  /*de70*/  F2FP.BF16.F32.PACK_AB R6, R27, R6 ;  /* 0x000000061b06723e */ /* 0x000fe400000010ff */
[----:B------:R-:W-:-:S05]  /*de80*/  F2FP.BF16.F32.PACK_AB R7, R28, R7 ;  /* 0x000000071c07723e */ /* 0x000fca00000010ff */
[----:B------:R2:W-:Y:S02]  /*de90*/  STS.128 [R0+0x2000], R4 ;  /* 0x0020000400007388 */ /* 0x0005e40000000c00 */
.L_x_609:
[----:B------:R-:W-:Y:S05]  /*dea0*/  BSYNC B2 ;  /* 0x0000000000027941 */ /* 0x000fea0003800000 */
.L_x_608:
        /* <DEDUP_REMOVED lines=39> */
.L_x_607:
[----:B------:R-:W-:Y:S05]  /*e120*/  BSYNC B1 ;  /* 0x0000000000017941 */ /* 0x000fea0003800000 */
.L_x_606:
[----:B------:R-:W-:-:S13]  /*e130*/  ISETP.GE.AND P0, PT, R224, R3, PT ;  /* 0x00000003e000720c */ /* 0x000fda0003f06270 */
[----:B------:R-:W-:Y:S05]  /*e140*/  @P0 BRA `(.L_x_610) ;  /* 0x0000002000540947 */ /* 0x000fea0003800000 */
[----:B------:R-:W5:Y:S01]  /*e150*/  LDC R3, c[0x0][0x3d4] ;  /* 0x0000f500ff037b82 */ /* 0x000f620000000800 */
[----:B------:R-:W-:Y:S01]  /*e160*/  BSSY B1, `(.L_x_611) ;  /* 0x000002a000017945 */ /* 0x000fe20003800000 */
[-C--:B-----5:R-:W-:Y:S02]  /*e170*/  ISETP.GE.AND P0, PT, R18, R3.reuse, PT ;  /* 0x000000031200720c */ /* 0x0a0fe40003f06270 */
[----:B------:R-:W-:-:S11]  /*e180*/  ISETP.GE.AND P1, PT, R221, R3, PT ;  /* 0x00000003dd00720c */ /* 0x000fd60003f26270 */
[----:B------:R-:W-:Y:S05]  /*e190*/  @P0 BRA `(.L_x_612) ;  /* 0x0000000000980947 */ /* 0x000fea0003800000 */
[----:B0-234-:R-:W0:Y:S01]  /*e1a0*/  LDS.128 R4, [R0+0x3000] ;  /* 0x0030000000047984 */ /* 0x01de220000000c00 */
[C---:B------:R-:W-:Y:S01]  /*e1b0*/  IMAD.U32 R27, R14.reuse, 0x10000, RZ ;  /* 0x000100000e1b7824 */ /* 0x040fe200078e00ff */
[----:B------:R-:W-:Y:S01]  /*e1c0*/  LOP3.LUT R30, R14, 0xffff0000, RZ, 0xc0, !PT ;  /* 0xffff00000e1e7812 */ /* 0x000fe200078ec0ff */
[C---:B------:R-:W-:Y:S01]  /*e1d0*/  IMAD.U32 R25, R12.reuse, 0x10000, RZ ;  /* 0x000100000c197824 */ /* 0x040fe200078e00ff */
[----:B------:R-:W-:Y:S02]  /*e1e0*/  LOP3.LUT R28, R12, 0xffff0000, RZ, 0xc0, !PT ;  /* 0xffff00000c1c7812 */ /* 0x000fe400078ec0ff */
[----:B------:R-:W-:Y:S01]  /*e1f0*/  LOP3.LUT R34, R15, 0xffff0000, RZ, 0xc0, !PT ;  /* 0xffff00000f227812 */ /* 0x000fe200078ec0ff */
[C---:B0-----:R-:W-:Y:S01]  /*e200*/  IMAD.U32 R3, R4.reuse, 0x10000, RZ ;  /* 0x0001000004037824 */ /* 0x041fe200078e00ff */
        /* <DEDUP_REMOVED lines=11> */
[----:B------:R-:W-:Y:S01]  /*e2c0*/  FMUL.FTZ R25, R28, R5 ;  /* 0x000000051c197220 */ /* 0x000fe20000410000 */
[----:B------:R-:W-:Y:S01]  /*e2d0*/  LOP3.LUT R6, R6, 0xffff0000, RZ, 0xc0, !PT ;  /* 0xffff000006067812 */ /* 0x000fe200078ec0ff */
[-C--:B------:R-:W-:Y:S01]  /*e2e0*/  FFMA.FTZ R5, R28, R20.reuse, -R21 ;  /* 0x000000141c057223 */ /* 0x080fe20000010815 */
[----:B------:R-:W-:Y:S01]  /*e2f0*/  LOP3.LUT R26, R13, 0xffff0000, RZ, 0xc0, !PT ;  /* 0xffff00000d1a7812 */ /* 0x000fe200078ec0ff */
[----:B------:R-:W-:Y:S02]  /*e300*/  IMAD.U32 R28, R15, 0x10000, RZ ;  /* 0x000100000f1c7824 */ /* 0x000fe400078e00ff */
[----:B------:R-:W-:Y:S01]  /*e310*/  FFMA.FTZ R20, R30, R20, R25 ;  /* 0x000000141e147223 */ /* 0x000fe20000010019 */
[----:B------:R-:W-:Y:S02]  /*e320*/  IMAD.U32 R24, R13, 0x10000, RZ ;  /* 0x000100000d187824 */ /* 0x000fe400078e00ff */
[-C--:B------:R-:W-:Y:S01]  /*e330*/  FMUL.FTZ R21, R34, R7.reuse ;  /* 0x0000000722157220 */ /* 0x080fe20000410000 */
[-C--:B------:R-:W-:Y:S01]  /*e340*/  FMUL.FTZ R13, R28, R6.reuse ;  /* 0x000000061c0d7220 */ /* 0x080fe20000410000 */
[----:B------:R-:W-:Y:S01]  /*e350*/  FMUL.FTZ R25, R26, R7 ;  /* 0x000000071a197220 */ /* 0x000fe20000410000 */
        /* <DEDUP_REMOVED lines=8> */
[----:B------:R-:W-:-:S05]  /*e3e0*/  F2FP.BF16.F32.PACK_AB R7, R14, R7 ;  /* 0x000000070e07723e */ /* 0x000fca00000010ff */
[----:B------:R0:W-:Y:S02]  /*e3f0*/  STS.128 [R0+0x3000], R4 ;  /* 0x0030000400007388 */ /* 0x0001e40000000c00 */
.L_x_612:
[----:B------:R-:W-:Y:S05]  /*e400*/  BSYNC B1 ;  /* 0x0000000000017941 */ /* 0x000fea0003800000 */
.L_x_611:
[----:B------:R-:W-:Y:S05]  /*e410*/  @P1 BRA `(.L_x_610) ;  /* 0x0000001c00a01947 */ /* 0x000fea0003800000 */
[----:B0-234-:R-:W0:Y:S01]  /*e420*/  LDS.128 R4, [R0+0x7000] ;  /* 0x0070000000047984 */ /* 0x01de220000000c00 */
[C---:B------:R-:W-:Y:S01]  /*e430*/  LOP3.LUT R24, R10.reuse, 0xffff0000, RZ, 0xc0, !PT ;  /* 0xffff00000a187812 */ /* 0x040fe200078ec0ff */
[----:B------:R-:W-:Y:S01]  /*e440*/  IMAD.U32 R21, R10, 0x10000, RZ ;  /* 0x000100000a157824 */ /* 0x000fe200078e00ff */
[C---:B------:R-:W-:Y:S01]  /*e450*/  LOP3.LUT R20, R8.reuse, 0xffff0000, RZ, 0xc0, !PT ;  /* 0xffff000008147812 */ /* 0x040fe200078ec0ff */
[----:B------:R-:W-:Y:S01]  /*e460*/  IMAD.U32 R15, R8, 0x10000, RZ ;  /* 0x00010000080f7824 */ /* 0x000fe200078e00ff */
[C---:B------:R-:W-:Y:S01]  /*e470*/  LOP3.LUT R28, R11.reuse, 0xffff0000, RZ, 0xc0, !PT ;  /* 0xffff00000b1c7812 */ /* 0x040fe200078ec0ff */
[----:B------:R-:W-:Y:S02]  /*e480*/  IMAD.U32 R26, R11, 0x10000, RZ ;  /* 0x000100000b1a7824 */ /* 0x000fe400078e00ff */
        /* <DEDUP_REMOVED lines=9> */
[C---:B------:R-:W-:Y:S01]  /*e520*/  IMAD.U32 R10, R7.reuse, 0x10000, RZ ;  /* 0x00010000070a7824 */ /* 0x040fe200078e00ff */
[----:B------:R-:W-:Y:S01]  /*e530*/  LOP3.LUT R7, R7, 0xffff0000, RZ, 0xc0, !PT ;  /* 0xffff000007077812 */ /* 0x000fe200078ec0ff */
[----:B------:R-:W-:Y:S01]  /*e540*/  FFMA.FTZ R14, R15, R3, -R14 ;  /* 0x000000030f0e7223 */ /* 0x000fe2000001080e */
[C---:B------:R-:W-:Y:S01]  /*e550*/  FMUL.FTZ R5, R20.reuse, R5 ;  /* 0x0000000514057220 */ /* 0x040fe20000410000 */
[----:B------:R-:W-:Y:S01]  /*e560*/  FFMA.FTZ R13, R20, R12, -R13 ;  /* 0x0000000c140d7223 */ /* 0x000fe2000001080d */
[----:B------:R-:W-:Y:S01]  /*e570*/  FFMA.FTZ R3, R21, R3, R4 ;  /* 0x0000000315037223 */ /* 0x000fe20000010004 */
[C---:B------:R-:W-:Y:S01]  /*e580*/  LOP3.LUT R20, R9.reuse, 0xffff0000, RZ, 0xc0, !PT ;  /* 0xffff000009147812 */ /* 0x040fe200078ec0ff */
[----:B------:R-:W-:-:S02]  /*e590*/  IMAD.U32 R4, R9, 0x10000, RZ ;  /* 0x0001000009047824 */ /* 0x000fc400078e00ff */
[----:B------:R-:W-:Y:S01]  /*e5a0*/  FFMA.FTZ R12, R24, R12, R5 ;  /* 0x0000000c180c7223 */ /* 0x000fe20000010005 */
        /* <DEDUP_REMOVED lines=8> */
[----:B------:R-:W-:Y:S02]  /*e630*/  F2FP.BF16.F32.PACK_AB R24, R3, R14 ;  /* 0x0000000e0318723e */ /* 0x000fe400000010ff */
[----:B------:R-:W-:-:S02]  /*e640*/  F2FP.BF16.F32.PACK_AB R25, R12, R13 ;  /* 0x0000000d0c19723e */ /* 0x000fc400000010ff */
[----:B------:R-:W-:Y:S02]  /*e650*/  F2FP.BF16.F32.PACK_AB R26, R8, R5 ;  /* 0x00000005081a723e */ /* 0x000fe400000010ff */
[----:B------:R-:W-:-:S05]  /*e660*/  F2FP.BF16.F32.PACK_AB R27, R10, R11 ;  /* 0x0000000b0a1b723e */ /* 0x000fca00000010ff */
[----:B------:R0:W-:Y:S01]  /*e670*/  STS.128 [R0+0x7000], R24 ;  /* 0x0070001800007388 */ /* 0x0001e20000000c00 */
[----:B------:R-:W-:Y:S05]  /*e680*/  BRA `(.L_x_610) ;  /* 0x0000001c00047947 */ /* 0x000fea0003800000 */
.L_x_589:
[----:B------:R-:W0:Y:S01]  /*e690*/  LDC R3, c[0x0][0x3d4] ;  /* 0x0000f500ff037b82 */ /* 0x000e220000000800 */
[----:B------:R-:W-:Y:S01]  /*e6a0*/  IMAD R159, R157, -0x80, R159 ;  /* 0xffffff809d9f7824 */ /* 0x000fe200078e029f */
[----:B------:R-:W-:Y:S02]  /*e6b0*/  CS2R R4, SRZ ;  /* 0x0000000000047805 */ /* 0x000fe4000001ff00 */
[----:B------:R-:W-:Y:S02]  /*e6c0*/  CS2R R6, SRZ ;  /* 0x0000000000067805 */ /* 0x000fe4000001ff00 */
[----:B------:R-:W-:Y:S02]  /*e6d0*/  CS2R R28, SRZ ;  /* 0x00000000001c7805 */ /* 0x000fe4000001ff00 */
[----:B------:R-:W-:Y:S02]  /*e6e0*/  CS2R R30, SRZ ;  /* 0x00000000001e7805 */ /* 0x000fe4000001ff00 */
[----:B------:R-:W-:Y:S01]  /*e6f0*/  VIMNMX R159, R159, 0x80, PT ;  /* 0x000000809f9f7848 */ /* 0x000fe20003fe0100 */
[----:B------:R-:W-:Y:S01]  /*e700*/  ULDC.64 UR4, c[0x0][0x208] ;  /* 0x0000820000047ab9 */ /* 0x000fe20000000a00 */
[----:B0-----:R-:W-:-:S04]  /*e710*/  ISETP.GE.AND P0, PT, R16, R3, PT ;  /* 0x000000031000720c */ /* 0x001fc80003f06270 */
[----:B------:R-:W-:-:S13]  /*e720*/  ISETP.GE.OR P1, PT, R22, R159, P0 ;  /* 0x0000009f1600720c */ /* 0x000fda0000726670 */
[----:B------:R0:W5:Y:S04]  /*e730*/  @!P1 LDG.E.128 R4, desc[UR4][R34.64] ;  /* 0x0000000422049981 */ /* 0x000168000c1e1d00 */
[----:B------:R0:W5:Y:S01]  /*e740*/  @!P1 LDG.E.128 R28, desc[UR4][R36.64] ;  /* 0x00000004241c9981 */ /* 0x000162000c1e1d00 */
[----:B------:R-:W-:-:S03]  /*e750*/  UMOV UR4, 0xffffffff ;  /* 0xffffffff00047882 */ /* 0x000fc60000000000 */
[----:B------:R-:W-:Y:S05]  /*e760*/  BRA.DIV UR4, `(.L_x_613) ;  /* 0x0000017604207947 */ /* 0x000fea000b800000 */
.L_x_787:
[----:B------:R-:W2:Y:S01]  /*e770*/  LDL R9, [R1+0x84] ;  /* 0x0000840001097983 */ /* 0x000ea20000100800 */
[----:B------:R-:W-:Y:S01]  /*e780*/  UMOV UR4, 0xffffffff ;  /* 0xffffffff00047882 */ /* 0x000fe20000000000 */
[----:B--2---:R-:W-:Y:S02]  /*e790*/  LEA.HI R8, R9, R9, RZ, 0x1 ;  /* 0x0000000909087211 */ /* 0x004fe400078f08ff */
[----:B------:R-:W-:Y:S05]  /*e7a0*/  BRA.DIV UR4, `(.L_x_614) ;  /* 0x0000017604387947 */ /* 0x000fea000b800000 */
.L_x_790:
[----:B------:R-:W-:Y:S01]  /*e7b0*/  UMOV UR4, 0xffffffff ;  /* 0xffffffff00047882 */ /* 0x000fe20000000000 */
[----:B------:R-:W-:Y:S02]  /*e7c0*/  LOP3.LUT R8, R8, 0xfffffffe, RZ, 0xc0, !PT ;  /* 0xfffffffe08087812 */ /* 0x000fe400078ec0ff */
[----:B------:R-:W-:Y:S05]  /*e7d0*/  BRA.DIV UR4, `(.L_x_615) ;  /* 0x0000017604547947 */ /* 0x000fea000b800000 */
.L_x_793:
[----:B------:R-:W-:Y:S01]  /*e7e0*/  UMOV UR4, 0xffffffff ;  /* 0xffffffff00047882 */ /* 0x000fe20000000000 */
[----:B------:R-:W-:Y:S02]  /*e7f0*/  IMAD.IADD R8, R9, 0x1, -R8 ;  /* 0x0000000109087824 */ /* 0x000fe400078e0a08 */
[----:B------:R-:W-:Y:S05]  /*e800*/  BRA.DIV UR4, `(.L_x_616) ;  /* 0x0000017604707947 */ /* 0x000fea000b800000 */
.L_x_796:
[----:B------:R-:W-:Y:S01]  /*e810*/  SHF.L.U32 R9, R8, 0x1f, RZ ;  /* 0x0000001f08097819 */ /* 0x000fe200000006ff */
[----:B------:R-:W2:Y:S01]  /*e820*/  S2R R10, SR_TID.X ;  /* 0x00000000000a7919 */ /* 0x000ea20000002100 */
[----:B-----5:R-:W-:Y:S01]  /*e830*/  IMAD.MOV.U32 R12, RZ, RZ, R4 ;  /* 0x000000ffff0c7224 */ /* 0x020fe200078e0004 */
[----:B------:R-:W-:Y:S01]  /*e840*/  SHF.R.U64 R4, R4, 0x10, R5 ;  /* 0x0000001004047819 */ /* 0x000fe20000001205 */
[----:B------:R-:W3:Y:S01]  /*e850*/  SYNCS.PHASECHK.TRANS64.TRYWAIT P4, [R2+URZ+0x34800], R9 ;  /* 0x03480009020075a7 */ /* 0x000ee2000808017f */
[----:B-1----:R-:W-:Y:S01]  /*e860*/  IMAD.MOV.U32 R14, RZ, RZ, R6 ;  /* 0x000000ffff0e7224 */ /* 0x002fe200078e0006 */
[----:B------:R-:W-:Y:S01]  /*e870*/  SHF.R.U64 R6, R6, 0x10, R7 ;  /* 0x0000001006067819 */ /* 0x000fe20000001207 */
[--C-:B------:R-:W-:Y:S01]  /*e880*/  IMAD.MOV.U32 R13, RZ, RZ, R5.reuse ;  /* 0x000000ffff0d7224 */ /* 0x100fe200078e0005 */
[----:B------:R-:W-:Y:S01]  /*e890*/  SHF.R.U32.HI R5, RZ, 0x10, R5 ;  /* 0x00000010ff057819 */ /* 0x000fe20000011605 */
[--C-:B------:R-:W-:Y:S01]  /*e8a0*/  IMAD.MOV.U32 R15, RZ, RZ, R7.reuse ;  /* 0x000000ffff0f7224 */ /* 0x100fe200078e0007 */
[----:B------:R-:W-:Y:S01]  /*e8b0*/  SHF.R.U32.HI R7, RZ, 0x10, R7 ;  /* 0x00000010ff077819 */ /* 0x000fe20000011607 */
        /* <DEDUP_REMOVED lines=8> */
[----:B------:R-:W-:Y:S01]  /*e940*/  BSSY B1, `(.L_x_617) ;  /* 0x0000011000017945 */ /* 0x000fe20003800000 */
[----:B------:R-:W-:-:S02]  /*e950*/  SHF.R.U64 R4, R28, 0x10, R29 ;  /* 0x000000101c047819 */ /* 0x000fc4000000121d */
[----:B------:R-:W-:Y:S02]  /*e960*/  SHF.R.U32.HI R5, RZ, 0x10, R29 ;  /* 0x00000010ff057819 */ /* 0x000fe4000001161d */
[--C-:B------:R-:W-:Y:S02]  /*e970*/  SHF.R.U64 R6, R30, 0x10, R31.reuse ;  /* 0x000000101e067819 */ /* 0x100fe4000000121f */
[----:B------:R-:W-:Y:S02]  /*e980*/  SHF.R.U32.HI R7, RZ, 0x10, R31 ;  /* 0x00000010ff077819 */ /* 0x000fe4000001161f */
[-C--:B------:R-:W-:Y:S02]  /*e990*/  ISETP.GE.OR P1, PT, R22, R159.reuse, P0 ;  /* 0x0000009f1600720c */ /* 0x080fe40000726670 */
[-C--:B------:R-:W-:Y:S02]  /*e9a0*/  ISETP.GE.OR P2, PT, R223, R159.reuse, P0 ;  /* 0x0000009fdf00720c */ /* 0x080fe40000746670 */
[-C--:B------:R-:W-:Y:S01]  /*e9b0*/  ISETP.GE.OR P3, PT, R222, R159.reuse, P0 ;  /* 0x0000009fde00720c */ /* 0x080fe20000766670 */
[----:B--2---:R-:W-:Y:S01]  /*e9c0*/  VIADD R10, R10, 0xffffff80 ;  /* 0xffffff800a0a7836 */ /* 0x004fe20000000000 */
[----:B------:R-:W-:-:S02]  /*e9d0*/  ISETP.GE.OR P0, PT, R224, R159, P0 ;  /* 0x0000009fe000720c */ /* 0x000fc40000706670 */
[----:B------:R-:W-:Y:S02]  /*e9e0*/  PRMT R20, R20, 0x5410, R4 ;  /* 0x0000541014147816 */ /* 0x000fe40000000004 */
[----:B------:R-:W-:Y:S02]  /*e9f0*/  LEA.HI R33, R33, R10, RZ, 0x3 ;  /* 0x0000000a21217211 */ /* 0x000fe400078f18ff */
[----:B------:R-:W-:Y:S02]  /*ea00*/  PRMT R21, R21, 0x5410, R5 ;  /* 0x0000541015157816 */ /* 0x000fe40000000005 */
[----:B------:R-:W-:Y:S02]  /*ea10*/  PRMT R24, R24, 0x5410, R6 ;  /* 0x0000541018187816 */ /* 0x000fe40000000006 */
[----:B------:R-:W-:Y:S02]  /*ea20*/  PRMT R25, R25, 0x5410, R7 ;  /* 0x0000541019197816 */ /* 0x000fe40000000007 */
[----:B------:R-:W-:Y:S01]  /*ea30*/  LOP3.LUT R26, R33, 0xfffffff8, RZ, 0xc0, !PT ;  /* 0xfffffff8211a7812 */ /* 0x000fe200078ec0ff */
[----:B---3--:R-:W-:Y:S06]  /*ea40*/  @!P4 BRA `(.L_x_618) ;  /* 0x000001740008c947 */ /* 0x008fec0003800000 */
.L_x_797:
[----:B------:R-:W-:Y:S05]  /*ea50*/  BSYNC B1 ;  /* 0x0000000000017941 */ /* 0x000fea0003800000 */
.L_x_617:
[----:B------:R-:W2:Y:S01]  /*ea60*/  S2R R10, SR_TID.X ;  /* 0x00000000000a7919 */ /* 0x000ea20000002100 */
[----:B------:R-:W-:Y:S01]  /*ea70*/  BSSY B1, `(.L_x_619) ;  /* 0x0000061000017945 */ /* 0x000fe20003800000 */
[----:B--2---:R-:W-:-:S04]  /*ea80*/  VIADD R10, R10, 0xffffff80 ;  /* 0xffffff800a0a7836 */ /* 0x004fc80000000000 */
[----:B------:R-:W-:Y:S01]  /*ea90*/  IMAD.IADD R26, R10, 0x1, -R26 ;  /* 0x000000010a1a7824 */ /* 0x000fe200078e0a1a */
[----:B------:R-:W-:Y:S06]  /*eaa0*/  @P1 BRA `(.L_x_620) ;  /* 0x0000000400741947 */ /* 0x000fec0003800000 */
[----:B------:R-:W2:Y:S04]  /*eab0*/  LDL R6, [R1+0x3c] ;  /* 0x00003c0001067983 */ /* 0x000ea80000100800 */
[----:B------:R-:W3:Y:S01]  /*eac0*/  LDL R8, [R1+0x64] ;  /* 0x0000640001087983 */ /* 0x000ee20000100800 */
[----:B------:R-:W-:Y:S01]  /*ead0*/  LEA.HI R4, R3, R26, RZ, 0x1d ;  /* 0x0000001a03047211 */ /* 0x000fe200078fe8ff */
[C---:B------:R-:W-:Y:S01]  /*eae0*/  IMAD.U32 R38, R20.reuse, 0x10000, RZ ;  /* 0x0001000014267824 */ /* 0x040fe200078e00ff */
[----:B------:R-:W-:Y:S01]  /*eaf0*/  LOP3.LUT R39, R20, 0xffff0000, RZ, 0xc0, !PT ;  /* 0xffff000014277812 */ /* 0x000fe200078ec0ff */
[----:B0-----:R-:W-:Y:S01]  /*eb00*/  IMAD.U32 R37, R12, 0x10000, RZ ;  /* 0x000100000c257824 */ /* 0x001fe200078e00ff */
[----:B------:R-:W-:Y:S01]  /*eb10*/  SHF.R.S32.HI R7, RZ, 0x1f, R4 ;  /* 0x0000001fff077819 */ /* 0x000fe20000011404 */
[----:B------:R-:W-:-:S03]  /*eb20*/  IMAD.SHL.U32 R5, R4, 0x8, RZ ;  /* 0x0000000804057824 */ /* 0x000fc600078e00ff */
[----:B------:R-:W-:Y:S02]  /*eb30*/  LEA.HI R7, R7, R4, RZ, 0x3 ;  /* 0x0000000407077211 */ /* 0x000fe400078f18ff */
[----:B------:R-:W-:-:S03]  /*eb40*/  LOP3.LUT R5, R5, 0x38, RZ, 0xc0, !PT ;  /* 0x0000003805057812 */ /* 0x000fc600078ec0ff */
[----:B------:R-:W-:-:S05]  /*eb50*/  IMAD.SHL.U32 R7, R7, 0x400, RZ ;  /* 0x0000040007077824 */ /* 0x000fca00078e00ff */
[----:B------:R-:W-:Y:S02]  /*eb60*/  LOP3.LUT R7, R7, 0x7fffe000, RZ, 0xc0, !PT ;  /* 0x7fffe00007077812 */ /* 0x000fe400078ec0ff */
[----:B--2---:R-:W-:Y:S02]  /*eb70*/  LOP3.LUT R5, R5, 0x1c0, R6, 0xf8, !PT ;  /* 0x000001c005057812 */ /* 0x004fe400078ef806 */
[----:B------:R-:W-:Y:S02]  /*eb80*/  SHF.R.S32.HI R6, RZ, 0x1f, R10 ;  /* 0x0000001fff067819 */ /* 0x000fe4000001140a */
[----:B---3--:R-:W-:Y:S02]  /*eb90*/  LOP3.LUT R4, R5, R8, RZ, 0x3c, !PT ;  /* 0x0000000805047212 */ /* 0x008fe400078e3cff */
[----:B------:R-:W-:-:S05]  /*eba0*/  LEA.HI R6, R6, R10, RZ, 0x6 ;  /* 0x0000000a06067211 */ /* 0x000fca00078f30ff */
[----:B------:R-:W-:-:S05]  /*ebb0*/  IMAD.SHL.U32 R6, R6, 0x8, RZ ;  /* 0x0000000806067824 */ /* 0x000fca00078e00ff */
[----:B------:R-:W-:-:S04]  /*ebc0*/  LOP3.LUT R6, R6, 0xfffffe00, RZ, 0xc0, !PT ;  /* 0xfffffe0006067812 */ /* 0x000fc800078ec0ff */
[----:B-1----:R-:W-:Y:S02]  /*ebd0*/  IADD3 R9, R4, R7, R6 ;  /* 0x0000000704097210 */ /* 0x002fe40007ffe006 */
[----:B------:R-:W0:Y:S03]  /*ebe0*/  LDS.128 R4, [R0] ;  /* 0x0000000000047984 */ /* 0x000e260000000c00 */
[----:B------:R-:W-:-:S05]  /*ebf0*/  IMAD R27, R9, 0x2, R2 ;  /* 0x00000002091b7824 */ /* 0x000fca00078e0202 */
[----:B------:R-:W1:Y:S01]  /*ec00*/  LDS.128 R8, [R27+0x16400] ;  /* 0x016400001b087984 */ /* 0x000e620000000c00 */
[C---:B0-----:R-:W-:Y:S01]  /*ec10*/  IMAD.U32 R28, R4.reuse, 0x10000, RZ ;  /* 0x00010000041c7824 */ /* 0x041fe200078e00ff */
[----:B------:R-:W-:Y:S01]  /*ec20*/  LOP3.LUT R4, R4, 0xffff0000, RZ, 0xc0, !PT ;  /* 0xffff000004047812 */ /* 0x000fe200078ec0ff */
[C---:B------:R-:W-:Y:S01]  /*ec30*/  IMAD.U32 R29, R5.reuse, 0x10000, RZ ;  /* 0x00010000051d7824 */ /* 0x040fe200078e00ff */
[----:B------:R-:W-:Y:S01]  /*ec40*/  LOP3.LUT R5, R5, 0xffff0000, RZ, 0xc0, !PT ;  /* 0xffff000005057812 */ /* 0x000fe200078ec0ff */
[C---:B------:R-:W-:Y:S01]  /*ec50*/  IMAD.U32 R30, R6.reuse, 0x10000, RZ ;  /* 0x00010000061e7824 */ /* 0x040fe200078e00ff */
[----:B------:R-:W-:Y:S01]  /*ec60*/  LOP3.LUT R6, R6, 0xffff0000, RZ, 0xc0, !PT ;  /* 0xffff000006067812 */ /* 0x000fe200078ec0ff */
[C---:B------:R-:W-:Y:S01]  /*ec70*/  IMAD.U32 R31, R7.reuse, 0x10000, RZ ;  /* 0x00010000071f7824 */ /* 0x040fe200078e00ff */
[----:B------:R-:W-:Y:S01]  /*ec80*/  LOP3.LUT R7, R7, 0xffff0000, RZ, 0xc0, !PT ;  /* 0xffff000007077812 */ /* 0x000fe200078ec0ff */
[C---:B-1----:R-:W-:Y:S01]  /*ec90*/  IMAD.U32 R33, R8.reuse, 0x10000, RZ ;  /* 0x0001000008217824 */ /* 0x042fe200078e00ff */
[----:B------:R-:W-:Y:S01]  /*eca0*/  LOP3.LUT R8, R8, 0xffff0000, RZ, 0xc0, !PT ;  /* 0xffff000008087812 */ /* 0x000fe200078ec0ff */
[C---:B------:R-:W-:Y:S01]  /*ecb0*/  IMAD.U32 R34, R9.reuse, 0x10000, RZ ;  /* 0x0001000009227824 */ /* 0x040fe200078e00ff */
[----:B------:R-:W-:Y:S01]  /*ecc0*/  LOP3.LUT R9, R9, 0xffff0000, RZ, 0xc0, !PT ;  /* 0xffff000009097812 */ /* 0x000fe200078ec0ff */
[CC--:B------:R-:W-:Y:S01]  /*ecd0*/  FMUL.FTZ R41, R33.reuse, R38.reuse ;  /* 0x0000002621297220 */ /* 0x0c0fe20000410000 */
[----:B------:R-:W-:Y:S01]  /*ece0*/  FMUL.FTZ R43, R33, R37 ;  /* 0x00000025212b7220 */ /* 0x000fe20000410000 */
[----:B------:R-:W-:Y:S01]  /*ecf0*/  LOP3.LUT R33, R12, 0xffff0000, RZ, 0xc0, !PT ;  /* 0xffff00000c217812 */ /* 0x000fe200078ec0ff */
[----:B------:R-:W-:Y:S01]  /*ed00*/  FMUL.FTZ R45, R8, R39 ;  /* 0x00000027082d7220 */ /* 0x000fe20000410000 */
[C---:B------:R-:W-:Y:S01]  /*ed10*/  FFMA.FTZ R41, R28.reuse, R37, -R41 ;  /* 0x000000251c297223 */ /* 0x040fe20000010829 */
[----:B------:R-:W-:Y:S01]  /*ed20*/  FFMA.FTZ R43, R28, R38, R43 ;  /* 0x000000261c2b7223 */ /* 0x000fe2000001002b */
[----:B------:R-:W-:-:S02]  /*ed30*/  IMAD.U32 R37, R21, 0x10000, RZ ;  /* 0x0001000015257824 */ /* 0x000fc400078e00ff */
[-C--:B------:R-:W-:Y:S01]  /*ed40*/  FMUL.FTZ R47, R8, R33.reuse ;  /* 0x00000021082f7220 */ /* 0x080fe20000410000 */
[----:B------:R-:W-:Y:S02]  /*ed50*/  IMAD.U32 R28, R13, 0x10000, RZ ;  /* 0x000100000d1c7824 */ /* 0x000fe400078e00ff */
[----:B------:R-:W-:Y:S01]  /*ed60*/  FFMA.FTZ R38, R4, R33, -R45 ;  /* 0x0000002104267223 */ /* 0x000fe2000001082d */
[----:B------:R-:W-:Y:S01]  /*ed70*/  FMUL.FTZ R40, R34, R37 ;  /* 0x0000002522287220 */ /* 0x000fe20000410000 */
[----:B------:R-:W-:Y:S02]  /*ed80*/  IMAD.U32 R35, R10, 0x10000, RZ ;  /* 0x000100000a237824 */ /* 0x000fe400078e00ff */
[-C--:B------:R-:W-:Y:S01]  /*ed90*/  FMUL.FTZ R42, R34, R28.reuse ;  /* 0x0000001c222a7220 */ /* 0x080fe20000410000 */
[----:B------:R-:W-:Y:S02]  /*eda0*/  IMAD.U32 R8, R24, 0x10000, RZ ;  /* 0x0001000018087824 */ /* 0x000fe400078e00ff */
[----:B------:R-:W-:Y:S01]  /*edb0*/  FFMA.FTZ R34, R4, R39, R47 ;  /* 0x0000002704227223 */ /* 0x000fe2000001002f */
[----:B------:R-:W-:Y:S01]  /*edc0*/  IMAD.U32 R4, R14, 0x10000, RZ ;  /* 0x000100000e047824 */ /* 0x000fe200078e00ff */
[----:B------:R-:W-:Y:S01]  /*edd0*/  LOP3.LUT R10, R10, 0xffff0000, RZ, 0xc0, !PT ;  /* 0xffff00000a0a7812 */ /* 0x000fe200078ec0ff */
[C---:B------:R-:W-:Y:S01]  /*ede0*/  FFMA.FTZ R40, R29.reuse, R28, -R40 ;  /* 0x0000001c1d287223 */ /* 0x040fe20000010828 */
[----:B------:R-:W-:Y:S01]  /*edf0*/  FFMA.FTZ R42, R29, R37, R42 ;  /* 0x000000251d2a7223 */ /* 0x000fe2000001002a */
[----:B------:R-:W-:Y:S01]  /*ee00*/  LOP3.LUT R33, R24, 0xffff0000, RZ, 0xc0, !PT ;  /* 0xffff000018217812 */ /* 0x000fe200078ec0ff */
[C---:B------:R-:W-:Y:S01]  /*ee10*/  FMUL.FTZ R37, R35.reuse, R8 ;  /* 0x0000000823257220 */ /* 0x040fe20000410000 */
[----:B------:R-:W-:Y:S01]  /*ee20*/  LOP3.LUT R29, R14, 0xffff0000, RZ, 0xc0, !PT ;  /* 0xffff00000e1d7812 */ /* 0x000fe200078ec0ff */
[----:B------:R-:W-:Y:S01]  /*ee30*/  FMUL.FTZ R35, R35, R4 ;  /* 0x0000000423237220 */ /* 0x000fe20000410000 */
[----:B------:R-:W-:-:S02]  /*ee40*/  IMAD.U32 R36, R11, 0x10000, RZ ;  /* 0x000100000b247824 */ /* 0x000fc400078e00ff */
[----:B------:R-:W-:Y:S01]  /*ee50*/  FMUL.FTZ R39, R10, R33 ;  /* 0x000000210a277220 */ /* 0x000fe20000410000 */
[----:B------:R-:W-:Y:S02]  /*ee60*/  IMAD.U32 R28, R25, 0x10000, RZ ;  /* 0x00010000191c7824 */ /* 0x000fe400078e00ff */
[----:B------:R-:W-:Y:S01]  /*ee70*/  FFMA.FTZ R37, R30, R4, -R37 ;  /* 0x000000041e257223 */ /* 0x000fe20000010825 */
[----:B------:R-:W-:Y:S01]  /*ee80*/  FMUL.FTZ R10, R10, R29 ;  /* 0x0000001d0a0a7220 */ /* 0x000fe20000410000 */
[----:B------:R-:W-:Y:S01]  /*ee90*/  FFMA.FTZ R35, R30, R8, R35 ;  /* 0x000000081e237223 */ /* 0x000fe20000010023 */
[----:B------:R-:W-:Y:S02]  /*eea0*/  IMAD.U32 R4, R15, 0x10000, RZ ;  /* 0x000100000f047824 */ /* 0x000fe400078e00ff */
[----:B------:R-:W-:Y:S01]  /*eeb0*/  FMUL.FTZ R8, R36, R28 ;  /* 0x0000001c24087220 */ /* 0x000fe20000410000 */
[C---:B------:R-:W-:Y:S01]  /*eec0*/  FFMA.FTZ R44, R6.reuse, R33, R10 ;  /* 0x00000021062c7223 */ /* 0x040fe2000001000a */
[----:B------:R-:W-:Y:S01]  /*eed0*/  LOP3.LUT R11, R11, 0xffff0000, RZ, 0xc0, !PT ;  /* 0xffff00000b0b7812 */ /* 0x000fe200078ec0ff */
[----:B------:R-:W-:Y:S01]  /*eee0*/  FFMA.FTZ R30, R6, R29, -R39 ;  /* 0x0000001d061e7223 */ /* 0x000fe20000010827 */
[-C--:B------:R-:W-:Y:S01]  /*eef0*/  FFMA.FTZ R33, R31, R4.reuse, -R8 ;  /* 0x000000041f217223 */ /* 0x080fe20000010808 */
[----:B------:R-:W-:Y:S01]  /*ef00*/  FMUL.FTZ R36, R36, R4 ;  /* 0x0000000424247220 */ /* 0x000fe20000410000 */
[----:B------:R-:W-:-:S02]  /*ef10*/  LOP3.LUT R8, R21, 0xffff0000, RZ, 0xc0, !PT ;  /* 0xffff000015087812 */ /* 0x000fc400078ec0ff */
[----:B------:R-:W-:Y:S01]  /*ef20*/  LOP3.LUT R10, R25, 0xffff0000, RZ, 0xc0, !PT ;  /* 0xffff0000190a7812 */ /* 0x000fe200078ec0ff */
[----:B------:R-:W-:Y:S01]  /*ef30*/  FFMA.FTZ R36, R31, R28, R36 ;  /* 0x0000001c1f247223 */ /* 0x000fe20000010024 */
[----:B------:R-:W-:Y:S01]  /*ef40*/  LOP3.LUT R4, R13, 0xffff0000, RZ, 0xc0, !PT ;  /* 0xffff00000d047812 */ /* 0x000fe200078ec0ff */
[----:B------:R-:W-:Y:S01]  /*ef50*/  FMUL.FTZ R28, R9, R8 ;  /* 0x00000008091c7220 */ /* 0x000fe20000410000 */
[----:B------:R-:W-:Y:S01]  /*ef60*/  LOP3.LUT R6, R15, 0xffff0000, RZ, 0xc0, !PT ;  /* 0xffff00000f067812 */ /* 0x000fe200078ec0ff */
[----:B------:R-:W-:Y:S02]  /*ef70*/  FMUL.FTZ R46, R11, R10 ;  /* 0x0000000a0b2e7220 */ /* 0x000fe40000410000 */
[-C--:B------:R-:W-:Y:S01]  /*ef80*/  FMUL.FTZ R29, R9, R4.reuse ;  /* 0x00000004091d7220 */ /* 0x080fe20000410000 */
[----:B------:R-:W-:Y:S01]  /*ef90*/  FFMA.FTZ R9, R5, R4, -R28 ;  /* 0x0000000405097223 */ /* 0x000fe2000001081c */
[-C--:B------:R-:W-:Y:S01]  /*efa0*/  FMUL.FTZ R11, R11, R6.reuse ;  /* 0x000000060b0b7220 */ /* 0x080fe20000410000 */
[----:B------:R-:W-:Y:S01]  /*efb0*/  FFMA.FTZ R46, R7, R6, -R46 ;  /* 0x00000006072e7223 */ /* 0x000fe2000001082e */
[----:B------:R-:W-:Y:S01]  /*efc0*/  FFMA.FTZ R29, R5, R8, R29 ;  /* 0x00000008051d7223 */ /* 0x000fe2000001001d */
[----:B------:R-:W-:Y:S01]  /*efd0*/  F2FP.BF16.F32.PACK_AB R6, R30, R37 ;  /* 0x000000251e06723e */ /* 0x000fe200000010ff */
[----:B------:R-:W-:Y:S01]  /*efe0*/  FFMA.FTZ R11, R7, R10, R11 ;  /* 0x0000000a070b7223 */ /* 0x000fe2000001000b */
[----:B------:R-:W-:-:S02]  /*eff0*/  F2FP.BF16.F32.PACK_AB R4, R38, R41 ;  /* 0x000000292604723e */ /* 0x000fc400000010ff */
[----:B------:R-:W-:Y:S02]  /*f000*/  F2FP.BF16.F32.PACK_AB R5, R9, R40 ;  /* 0x000000280905723e */ /* 0x000fe400000010ff */
[----:B------:R-:W-:Y:S02]  /*f010*/  F2FP.BF16.F32.PACK_AB R7, R46, R33 ;  /* 0x000000212e07723e */ /* 0x000fe400000010ff */
[----:B------:R-:W-:Y:S02]  /*f020*/  F2FP.BF16.F32.PACK_AB R10, R44, R35 ;  /* 0x000000232c0a723e */ /* 0x000fe400000010ff */
[----:B------:R-:W-:Y:S01]  /*f030*/  F2FP.BF16.F32.PACK_AB R8, R34, R43 ;  /* 0x0000002b2208723e */ /* 0x000fe200000010ff */
[----:B------:R2:W-:Y:S01]  /*f040*/  STS.128 [R0], R4 ;  /* 0x0000000400007388 */ /* 0x0005e20000000c00 */
[----:B------:R-:W-:Y:S02]  /*f050*/  F2FP.BF16.F32.PACK_AB R9, R29, R42 ;  /* 0x0000002a1d09723e */ /* 0x000fe400000010ff */
[----:B------:R-:W-:-:S05]  /*f060*/  F2FP.BF16.F32.PACK_AB R11, R11, R36 ;  /* 0x000000240b0b723e */ /* 0x000fca00000010ff */
[----:B------:R2:W-:Y:S02]  /*f070*/  STS.128 [R27+0x16400], R8 ;  /* 0x016400081b007388 */ /* 0x0005e40000000c00 */
.L_x_620:
[----:B------:R-:W-:Y:S05]  /*f080*/  BSYNC B1 ;  /* 0x0000000000017941 */ /* 0x000fea0003800000 */
.L_x_619:
[----:B------:R-:W-:Y:S04]  /*f090*/  BSSY B1, `(.L_x_621) ;  /* 0x0000060000017945 */ /* 0x000fe80003800000 */
[----:B------:R-:W-:Y:S05]  /*f0a0*/  @P2 BRA `(.L_x_622) ;  /* 0x0000000400782947 */ /* 0x000fea0003800000 */
[----:B--2---:R-:W2:Y:S04]  /*f0b0*/  LDL R0, [R1+0x8c] ;  /* 0x00008c0001007983 */ /* 0x004ea80000100800 */
[----:B-1----:R-:W3:Y:S04]  /*f0c0*/  LDL R9, [R1+0x38] ;  /* 0x0000380001097983 */ /* 0x002ee80000100800 */
[----:B------:R-:W4:Y:S04]  /*f0d0*/  LDL R8, [R1+0x5c] ;  /* 0x00005c0001087983 */ /* 0x000f280000100800 */
[----:B------:R-:W4:Y:S01]  /*f0e0*/  LDL R7, [R1+0x4c] ;  /* 0x00004c0001077983 */ /* 0x000f220000100800 */
[C---:B------:R-:W-:Y:S01]  /*f0f0*/  IMAD.U32 R39, R20.reuse, 0x10000, RZ ;  /* 0x0001000014277824 */ /* 0x040fe200078e00ff */
[----:B------:R-:W-:Y:S01]  /*f100*/  LOP3.LUT R44, R20, 0xffff0000, RZ, 0xc0, !PT ;  /* 0xffff0000142c7812 */ /* 0x000fe200078ec0ff */
[C---:B0-----:R-:W-:Y:S01]  /*f110*/  IMAD.U32 R37, R12.reuse, 0x10000, RZ ;  /* 0x000100000c257824 */ /* 0x041fe200078e00ff */
[----:B------:R-:W-:Y:S01]  /*f120*/  LOP3.LUT R40, R12, 0xffff0000, RZ, 0xc0, !PT ;  /* 0xffff00000c287812 */ /* 0x000fe200078ec0ff */
[C---:B------:R-:W-:Y:S01]  /*f130*/  IMAD.U32 R46, R21.reuse, 0x10000, RZ ;  /* 0x00010000152e7824 */ /* 0x040fe200078e00ff */
[----:B------:R-:W-:Y:S01]  /*f140*/  LOP3.LUT R47, R21, 0xffff0000, RZ, 0xc0, !PT ;  /* 0xffff0000152f7812 */ /* 0x000fe200078ec0ff */
[----:B------:R-:W-:Y:S01]  /*f150*/  IMAD.U32 R42, R13, 0x10000, RZ ;  /* 0x000100000d2a7824 */ /* 0x000fe200078e00ff */
[----:B------:R-:W-:Y:S01]  /*f160*/  LOP3.LUT R49, R25, 0xffff0000, RZ, 0xc0, !PT ;  /* 0xffff000019317812 */ /* 0x000fe200078ec0ff */
[----:B------:R-:W-:Y:S01]  /*f170*/  IMAD.U32 R43, R24, 0x10000, RZ ;  /* 0x00010000182b7824 */ /* 0x000fe200078e00ff */
[----:B------:R-:W-:-:S02]  /*f180*/  LOP3.LUT R45, R15, 0xffff0000, RZ, 0xc0, !PT ;  /* 0xffff00000f2d7812 */ /* 0x000fc400078ec0ff */
[----:B--2---:R-:W-:Y:S02]  /*f190*/  R2UR UR4, R0 ;  /* 0x00000000000472ca */ /* 0x004fe400000e0000 */
[----:B------:R-:W-:Y:S02]  /*f1a0*/  LEA.HI R0, R3, R26, RZ, 0x1d ;  /* 0x0000001a03007211 */ /* 0x000fe400078fe8ff */
[----:B---3--:R-:W-:Y:S02]  /*f1b0*/  LOP3.LUT R6, R9, 0x38, R16, 0xf8, !PT ;  /* 0x0000003809067812 */ /* 0x008fe400078ef810 */
[----:B------:R-:W-:Y:S01]  /*f1c0*/  SHF.R.S32.HI R5, RZ, 0x1f, R0 ;  /* 0x0000001fff057819 */ /* 0x000fe20000011400 */
[----:B------:R-:W-:-:S03]  /*f1d0*/  IMAD.SHL.U32 R4, R0, 0x8, RZ ;  /* 0x0000000800047824 */ /* 0x000fc600078e00ff */
[----:B------:R-:W-:Y:S02]  /*f1e0*/  LEA.HI R5, R5, R0, RZ, 0x3 ;  /* 0x0000000005057211 */ /* 0x000fe400078f18ff */
[----:B------:R-:W-:Y:S02]  /*f1f0*/  LOP3.LUT R0, R9, 0x38, R4, 0xf8, !PT ;  /* 0x0000003809007812 */ /* 0x000fe400078ef804 */
[----:B----4-:R-:W-:Y:S01]  /*f200*/  LOP3.LUT R6, R7, R6, R8, 0xf6, !PT ;  /* 0x0000000607067212 */ /* 0x010fe200078ef608 */
[----:B------:R-:W-:Y:S01]  /*f210*/  IMAD.SHL.U32 R5, R5, 0x400, RZ ;  /* 0x0000040005057824 */ /* 0x000fe200078e00ff */
[----:B------:R-:W-:Y:S02]  /*f220*/  LOP3.LUT R0, R0, R8, RZ, 0x3c, !PT ;  /* 0x0000000800007212 */ /* 0x000fe400078e3cff */
[----:B------:R-:W-:Y:S02]  /*f230*/  LEA R48, R6, UR4, 0x1 ;  /* 0x0000000406307c11 */ /* 0x000fe4000f8e08ff */
[----:B------:R-:W-:-:S04]  /*f240*/  LOP3.LUT R5, R5, 0x7fffe000, RZ, 0xc0, !PT ;  /* 0x7fffe00005057812 */ /* 0x000fc800078ec0ff */
[----:B------:R-:W-:Y:S02]  /*f250*/  IADD3 R9, R0, R5, R7 ;  /* 0x0000000500097210 */ /* 0x000fe40007ffe007 */
        /* <DEDUP_REMOVED lines=21> */
[-C--:B------:R-:W-:Y:S01]  /*f3b0*/  FMUL.FTZ R37, R46, R33.reuse ;  /* 0x000000212e257220 */ /* 0x080fe20000410000 */
[----:B------:R-:W-:Y:S01]  /*f3c0*/  FMUL.FTZ R27, R40, R8 ;  /* 0x00000008281b7220 */ /* 0x000fe20000410000 */
[----:B------:R-:W-:Y:S01]  /*f3d0*/  FMUL.FTZ R33, R42, R33 ;  /* 0x000000212a217220 */ /* 0x000fe20000410000 */
[----:B------:R-:W-:Y:S02]  /*f3e0*/  IMAD.U32 R39, R14, 0x10000, RZ ;  /* 0x000100000e277824 */ /* 0x000fe400078e00ff */
[-C--:B------:R-:W-:Y:S01]  /*f3f0*/  FFMA.FTZ R31, R40, R4.reuse, -R31 ;  /* 0x00000004281f7223 */ /* 0x080fe2000001081f */
[----:B------:R-:W-:Y:S01]  /*f400*/  FFMA.FTZ R27, R44, R4, R27 ;  /* 0x000000042c1b7223 */ /* 0x000fe2000001001b */
[-C--:B------:R-:W-:Y:S01]  /*f410*/  FFMA.FTZ R37, R42, R28.reuse, -R37 ;  /* 0x0000001c2a257223 */ /* 0x080fe20000010825 */
[----:B------:R-:W-:Y:S01]  /*f420*/  FFMA.FTZ R33, R46, R28, R33 ;  /* 0x0000001c2e217223 */ /* 0x000fe20000010021 */
[----:B------:R-:W-:Y:S01]  /*f430*/  LOP3.LUT R10, R10, 0xffff0000, RZ, 0xc0, !PT ;  /* 0xffff00000a0a7812 */ /* 0x000fe200078ec0ff */
[-C--:B------:R-:W-:Y:S01]  /*f440*/  FMUL.FTZ R4, R43, R34.reuse ;  /* 0x000000222b047220 */ /* 0x080fe20000410000 */
[----:B------:R-:W-:Y:S01]  /*f450*/  LOP3.LUT R28, R14, 0xffff0000, RZ, 0xc0, !PT ;  /* 0xffff00000e1c7812 */ /* 0x000fe200078ec0ff */
[----:B------:R-:W-:Y:S01]  /*f460*/  FMUL.FTZ R34, R39, R34 ;  /* 0x0000002227227220 */ /* 0x000fe20000410000 */
[----:B------:R-:W-:Y:S01]  /*f470*/  LOP3.LUT R40, R24, 0xffff0000, RZ, 0xc0, !PT ;  /* 0xffff000018287812 */ /* 0x000fe200078ec0ff */
[----:B------:R-:W-:-:S02]  /*f480*/  IMAD.U32 R35, R11, 0x10000, RZ ;  /* 0x000100000b237824 */ /* 0x000fc400078e00ff */
[-C--:B------:R-:W-:Y:S01]  /*f490*/  FFMA.FTZ R8, R39, R29.reuse, -R4 ;  /* 0x0000001d27087223 */ /* 0x080fe20000010804 */
[----:B------:R-:W-:Y:S02]  /*f4a0*/  IMAD.U32 R42, R25, 0x10000, RZ ;  /* 0x00010000192a7824 */ /* 0x000fe400078e00ff */
[-C--:B------:R-:W-:Y:S01]  /*f4b0*/  FMUL.FTZ R41, R28, R10.reuse ;  /* 0x0000000a1c297220 */ /* 0x080fe20000410000 */
[----:B------:R-:W-:Y:S01]  /*f4c0*/  FMUL.FTZ R39, R40, R10 ;  /* 0x0000000a28277220 */ /* 0x000fe20000410000 */
[----:B------:R-:W-:Y:S01]  /*f4d0*/  FFMA.FTZ R10, R43, R29, R34 ;  /* 0x0000001d2b0a7223 */ /* 0x000fe20000010022 */
[----:B------:R-:W-:Y:S01]  /*f4e0*/  LOP3.LUT R11, R11, 0xffff0000, RZ, 0xc0, !PT ;  /* 0xffff00000b0b7812 */ /* 0x000fe200078ec0ff */
[----:B------:R-:W-:Y:S02]  /*f4f0*/  IMAD.U32 R4, R15, 0x10000, RZ ;  /* 0x000100000f047824 */ /* 0x000fe400078e00ff */
[-C--:B------:R-:W-:Y:S01]  /*f500*/  FMUL.FTZ R29, R42, R35.reuse ;  /* 0x000000232a1d7220 */ /* 0x080fe20000410000 */
[----:B------:R-:W-:Y:S01]  /*f510*/  LOP3.LUT R43, R13, 0xffff0000, RZ, 0xc0, !PT ;  /* 0xffff00000d2b7812 */ /* 0x000fe200078ec0ff */
[----:B------:R-:W-:Y:S01]  /*f520*/  FFMA.FTZ R39, R28, R6, -R39 ;  /* 0x000000061c277223 */ /* 0x000fe20000010827 */
[C---:B------:R-:W-:Y:S01]  /*f530*/  FMUL.FTZ R35, R4.reuse, R35 ;  /* 0x0000002304237220 */ /* 0x040fe20000410000 */
[----:B------:R-:W-:Y:S01]  /*f540*/  FFMA.FTZ R29, R4, R30, -R29 ;  /* 0x0000001e041d7223 */ /* 0x000fe2000001081d */
[----:B------:R-:W-:Y:S01]  /*f550*/  FFMA.FTZ R41, R40, R6, R41 ;  /* 0x0000000628297223 */ /* 0x000fe20000010029 */
[----:B------:R-:W-:Y:S01]  /*f560*/  FMUL.FTZ R4, R47, R9 ;  /* 0x000000092f047220 */ /* 0x000fe20000410000 */
[----:B------:R-:W-:Y:S01]  /*f570*/  FMUL.FTZ R34, R49, R11 ;  /* 0x0000000b31227220 */ /* 0x000fe20000410000 */
[----:B------:R-:W-:Y:S01]  /*f580*/  FMUL.FTZ R6, R43, R9 ;  /* 0x000000092b067220 */ /* 0x000fe20000410000 */
[----:B------:R-:W-:Y:S01]  /*f590*/  FMUL.FTZ R40, R45, R11 ;  /* 0x0000000b2d287220 */ /* 0x000fe20000410000 */
[----:B------:R-:W-:Y:S01]  /*f5a0*/  FFMA.FTZ R35, R42, R30, R35 ;  /* 0x0000001e2a237223 */ /* 0x000fe20000010023 */
        /* <DEDUP_REMOVED lines=8> */
[----:B------:R-:W-:Y:S02]  /*f630*/  F2FP.BF16.F32.PACK_AB R10, R41, R10 ;  /* 0x0000000a290a723e */ /* 0x000fe400000010ff */
[----:B------:R-:W-:Y:S01]  /*f640*/  F2FP.BF16.F32.PACK_AB R8, R27, R38 ;  /* 0x000000261b08723e */ /* 0x000fe200000010ff */
[----:B------:R3:W-:Y:S01]  /*f650*/  STS.128 [R48], R4 ;  /* 0x0000000430007388 */ /* 0x0007e20000000c00 */
[----:B------:R-:W-:-:S02]  /*f660*/  F2FP.BF16.F32.PACK_AB R9, R30, R33 ;  /* 0x000000211e09723e */ /* 0x000fc400000010ff */
[----:B------:R-:W-:-:S05]  /*f670*/  F2FP.BF16.F32.PACK_AB R11, R40, R35 ;  /* 0x00000023280b723e */ /* 0x000fca00000010ff */
[----:B------:R3:W-:Y:S02]  /*f680*/  STS.128 [R0+0x16400], R8 ;  /* 0x0164000800007388 */ /* 0x0007e40000000c00 */
.L_x_622:
[----:B------:R-:W-:Y:S05]  /*f690*/  BSYNC B1 ;  /* 0x0000000000017941 */ /* 0x000fea0003800000 */
.L_x_621:
[----:B------:R-:W-:Y:S04]  /*f6a0*/  BSSY B1, `(.L_x_623) ;  /* 0x0000060000017945 */ /* 0x000fe80003800000 */
[----:B------:R-:W-:Y:S05]  /*f6b0*/  @P3 BRA `(.L_x_624) ;  /* 0x0000000400783947 */ /* 0x000fea0003800000 */
[----:B--23--:R-:W2:Y:S04]  /*f6c0*/  LDL R0, [R1+0x8c] ;  /* 0x00008c0001007983 */ /* 0x00cea80000100800 */
        /* <DEDUP_REMOVED lines=93> */
.L_x_624:
[----:B------:R-:W-:Y:S05]  /*fca0*/  BSYNC B1 ;  /* 0x0000000000017941 */ /* 0x000fea0003800000 */
.L_x_623:
[----:B------:R-:W-:Y:S05]  /*fcb0*/  @P0 BRA `(.L_x_610) ;  /* 0x0000000400780947 */ /* 0x000fea0003800000 */
[----:B--234-:R-:W2:Y:S04]  /*fcc0*/  LDL R0, [R1+0x8c] ;  /* 0x00008c0001007983 */ /* 0x01cea80000100800 */
[----:B------:R-:W3:Y:S04]  /*fcd0*/  LDL R8, [R1+0x30] ;  /* 0x0000300001087983 */ /* 0x000ee80000100800 */
[----:B------:R-:W4:Y:S04]  /*fce0*/  LDL R7, [R1+0x50] ;  /* 0x0000500001077983 */ /* 0x000f280000100800 */
[----:B------:R-:W5:Y:S01]  /*fcf0*/  LDL R6, [R1+0x54] ;  /* 0x0000540001067983 */ /* 0x000f620000100800 */
[----:B------:R-:W-:Y:S01]  /*fd00*/  LEA.HI R3, R3, R26, RZ, 0x1d ;  /* 0x0000001a03037211 */ /* 0x000fe200078fe8ff */
[C---:B0-----:R-:W-:Y:S01]  /*fd10*/  IMAD.U32 R36, R20.reuse, 0x10000, RZ ;  /* 0x0001000014247824 */ /* 0x041fe200078e00ff */
[----:B------:R-:W-:Y:S01]  /*fd20*/  LOP3.LUT R38, R20, 0xffff0000, RZ, 0xc0, !PT ;  /* 0xffff000014267812 */ /* 0x000fe200078ec0ff */
[C---:B------:R-:W-:Y:S01]  /*fd30*/  IMAD.U32 R34, R12.reuse, 0x10000, RZ ;  /* 0x000100000c227824 */ /* 0x040fe200078e00ff */
[----:B------:R-:W-:Y:S01]  /*fd40*/  SHF.R.S32.HI R4, RZ, 0x1f, R3 ;  /* 0x0000001fff047819 */ /* 0x000fe20000011403 */
[----:B------:R-:W-:Y:S01]  /*fd50*/  IMAD.U32 R20, R13, 0x10000, RZ ;  /* 0x000100000d147824 */ /* 0x000fe200078e00ff */
[----:B------:R-:W-:Y:S01]  /*fd60*/  LOP3.LUT R12, R12, 0xffff0000, RZ, 0xc0, !PT ;  /* 0xffff00000c0c7812 */ /* 0x000fe200078ec0ff */
[----:B------:R-:W-:Y:S01]  /*fd70*/  IMAD.U32 R43, R24, 0x10000, RZ ;  /* 0x00010000182b7824 */ /* 0x000fe200078e00ff */
[----:B------:R-:W-:-:S02]  /*fd80*/  LEA.HI R4, R4, R3, RZ, 0x3 ;  /* 0x0000000304047211 */ /* 0x000fc400078f18ff */
[----:B------:R-:W-:Y:S02]  /*fd90*/  LOP3.LUT R24, R24, 0xffff0000, RZ, 0xc0, !PT ;  /* 0xffff000018187812 */ /* 0x000fe400078ec0ff */
[----:B------:R-:W-:Y:S01]  /*fda0*/  LOP3.LUT R13, R13, 0xffff0000, RZ, 0xc0, !PT ;  /* 0xffff00000d0d7812 */ /* 0x000fe200078ec0ff */
[----:B------:R-:W-:Y:S01]  /*fdb0*/  IMAD.SHL.U32 R4, R4, 0x400, RZ ;  /* 0x0000040004047824 */ /* 0x000fe200078e00ff */
[----:B--2---:R-:W-:Y:S01]  /*fdc0*/  R2UR UR4, R0 ;  /* 0x00000000000472ca */ /* 0x004fe200000e0000 */
[----:B------:R-:W-:-:S03]  /*fdd0*/  IMAD.SHL.U32 R0, R3, 0x8, RZ ;  /* 0x0000000803007824 */ /* 0x000fc600078e00ff */
[----:B------:R-:W-:Y:S02]  /*fde0*/  LOP3.LUT R3, R4, 0x7fffe000, RZ, 0xc0, !PT ;  /* 0x7fffe00004037812 */ /* 0x000fe400078ec0ff */
[C---:B---3--:R-:W-:Y:S02]  /*fdf0*/  LOP3.LUT R5, R8.reuse, 0x38, R16, 0xf8, !PT ;  /* 0x0000003808057812 */ /* 0x048fe400078ef810 */
[----:B------:R-:W-:-:S04]  /*fe00*/  LOP3.LUT R0, R8, 0x38, R0, 0xf8, !PT ;  /* 0x0000003808007812 */ /* 0x000fc800078ef800 */
[----:B----4-:R-:W-:Y:S02]  /*fe10*/  LOP3.LUT R0, R0, R7, RZ, 0x3c, !PT ;  /* 0x0000000700007212 */ /* 0x010fe400078e3cff */
[----:B-----5:R-:W-:Y:S02]  /*fe20*/  LOP3.LUT R5, R6, R5, R7, 0xf6, !PT ;  /* 0x0000000506057212 */ /* 0x020fe400078ef607 */
[----:B------:R-:W-:Y:S02]  /*fe30*/  IADD3 R3, R0, R3, R6 ;  /* 0x0000000300037210 */ /* 0x000fe40007ffe006 */
[----:B------:R-:W-:-:S03]  /*fe40*/  LEA R40, R5, UR4, 0x1 ;  /* 0x0000000405287c11 */ /* 0x000fc6000f8e08ff */
[----:B------:R-:W-:Y:S02]  /*fe50*/  IMAD R3, R3, 0x2, R2 ;  /* 0x0000000203037824 */ /* 0x000fe400078e0202 */
[----:B------:R-:W0:Y:S04]  /*fe60*/  LDS.128 R4, [R40] ;  /* 0x0000000028047984 */ /* 0x000e280000000c00 */
[----:B-1----:R-:W1:Y:S01]  /*fe70*/  LDS.128 R8, [R3+0x16400] ;  /* 0x0164000003087984 */ /* 0x002e620000000c00 */
[C---:B0-----:R-:W-:Y:S01]  /*fe80*/  IMAD.U32 R0, R4.reuse, 0x10000, RZ ;  /* 0x0001000004007824 */ /* 0x041fe200078e00ff */
        /* <DEDUP_REMOVED lines=9> */
[-C--:B------:R-:W-:Y:S01]  /*ff20*/  FMUL.FTZ R37, R38, R8.reuse ;  /* 0x0000000826257220 */ /* 0x080fe20000410000 */
[----:B------:R-:W-:Y:S01]  /*ff30*/  FMUL.FTZ R39, R12, R8 ;  /* 0x000000080c277220 */ /* 0x000fe20000410000 */
[----:B------:R-:W-:Y:S01]  /*ff40*/  FFMA.FTZ R35, R34, R0, -R35 ;  /* 0x0000000022237223 */ /* 0x000fe20000010823 */
[----:B------:R-:W-:-:S02]  /*ff50*/  IMAD.U32 R34, R21, 0x10000, RZ ;  /* 0x0001000015227824 */ /* 0x000fc400078e00ff */
[----:B------:R-:W-:Y:S01]  /*ff60*/  FFMA.FTZ R29, R36, R0, R29 ;  /* 0x00000000241d7223 */ /* 0x000fe2000001001d */
[----:B------:R-:W-:Y:S02]  /*ff70*/  IMAD.U32 R31, R10, 0x10000, RZ ;  /* 0x000100000a1f7824 */ /* 0x000fe400078e00ff */
[-C--:B------:R-:W-:Y:S01]  /*ff80*/  FFMA.FTZ R0, R12, R4.reuse, -R37 ;  /* 0x000000040c007223 */ /* 0x080fe20000010825 */
[----:B------:R-:W-:Y:S01]  /*ff90*/  FFMA.FTZ R8, R38, R4, R39 ;  /* 0x0000000426087223 */ /* 0x000fe20000010027 */
[-C--:B------:R-:W-:Y:S01]  /*ffa0*/  FMUL.FTZ R37, R34, R30.reuse ;  /* 0x0000001e22257220 */ /* 0x080fe20000410000 */
[----:B------:R-:W-:Y:S01]  /*ffb0*/  FMUL.FTZ R41, R20, R30 ;  /* 0x0000001e14297220 */ /* 0x000fe20000410000 */
[----:B------:R-:W-:Y:S02]  /*ffc0*/  IMAD.U32 R39, R14, 0x10000, RZ ;  /* 0x000100000e277824 */ /* 0x000fe400078e00ff */
[-C--:B------:R-:W-:Y:S01]  /*ffd0*/  FMUL.FTZ R4, R43, R31.reuse ;  /* 0x0000001f2b047220 */ /* 0x080fe20000410000 */
[----:B------:R-:W-:Y:S01]  /*ffe0*/  IMAD.U32 R27, R6, 0x10000, RZ ;  /* 0x00010000061b7824 */ /* 0x000fe200078e00ff */
[----:B------:R-:W-:Y:S01]  /*fff0*/  LOP3.LUT R10, R10, 0xffff0000, RZ, 0xc0, !PT ;  /* 0xffff00000a0a7812 */ /* 0x000fe200078ec0ff */
[-C--:B------:R-:W-:Y:S01]  /*10000*/  FFMA.FTZ R37, R20, R26.reuse, -R37 ;  /* 0x0000001a14257223 */ /* 0x080fe20000010825 */
[----:B------:R-:W-:Y:S01]  /*10010*/  LOP3.LUT R14, R14, 0xffff0000, RZ, 0xc0, !PT ;  /* 0xffff00000e0e7812 */ /* 0x000fe200078ec0ff */
[----:B------:R-:W-:Y:S01]  /*10020*/  FFMA.FTZ R41, R34, R26, R41 ;  /* 0x0000001a22297223 */ /* 0x000fe20000010029 */
[----:B------:R-:W-:Y:S01]  /*10030*/  FMUL.FTZ R12, R39, R31 ;  /* 0x0000001f270c7220 */ /* 0x000fe20000410000 */
[----:B------:R-:W-:-:S02]  /*10040*/  IMAD.U32 R33, R11, 0x10000, RZ ;  /* 0x000100000b217824 */ /* 0x000fc400078e00ff */
[-C--:B------:R-:W-:Y:S01]  /*10050*/  FFMA.FTZ R20, R39, R27.reuse, -R4 ;  /* 0x0000001b27147223 */ /* 0x080fe20000010804 */
[----:B------:R-:W-:Y:S02]  /*10060*/  IMAD.U32 R26, R25, 0x10000, RZ ;  /* 0x00010000191a7824 */ /* 0x000fe400078e00ff */
[-C--:B------:R-:W-:Y:S01]  /*10070*/  FMUL.FTZ R31, R24, R10.reuse ;  /* 0x0000000a181f7220 */ /* 0x080fe20000410000 */
[----:B------:R-:W-:Y:S02]  /*10080*/  IMAD.U32 R4, R15, 0x10000, RZ ;  /* 0x000100000f047824 */ /* 0x000fe400078e00ff */
[----:B------:R-:W-:Y:S01]  /*10090*/  FMUL.FTZ R39, R14, R10 ;  /* 0x0000000a0e277220 */ /* 0x000fe20000410000 */
[----:B------:R-:W-:Y:S01]  /*100a0*/  LOP3.LUT R6, R6, 0xffff0000, RZ, 0xc0, !PT ;  /* 0xffff000006067812 */ /* 0x000fe200078ec0ff */
[----:B------:R-:W-:Y:S01]  /*100b0*/  FFMA.FTZ R10, R43, R27, R12 ;  /* 0x0000001b2b0a7223 */ /* 0x000fe2000001000c */
[----:B------:R-:W-:Y:S01]  /*100c0*/  IMAD.U32 R28, R7, 0x10000, RZ ;  /* 0x00010000071c7824 */ /* 0x000fe200078e00ff */
[----:B------:R-:W-:Y:S01]  /*100d0*/  LOP3.LUT R11, R11, 0xffff0000, RZ, 0xc0, !PT ;  /* 0xffff00000b0b7812 */ /* 0x000fe200078ec0ff */
[-C--:B------:R-:W-:Y:S01]  /*100e0*/  FMUL.FTZ R27, R26, R33.reuse ;  /* 0x000000211a1b7220 */ /* 0x080fe20000410000 */
[----:B------:R-:W-:Y:S01]  /*100f0*/  LOP3.LUT R21, R21, 0xffff0000, RZ, 0xc0, !PT ;  /* 0xffff000015157812 */ /* 0x000fe200078ec0ff */
[----:B------:R-:W-:Y:S01]  /*10100*/  FMUL.FTZ R33, R4, R33 ;  /* 0x0000002104217220 */ /* 0x000fe20000410000 */
[----:B------:R-:W-:Y:S01]  /*10110*/  LOP3.LUT R25, R25, 0xffff0000, RZ, 0xc0, !PT ;  /* 0xffff000019197812 */ /* 0x000fe200078ec0ff */
[----:B------:R-:W-:Y:S01]  /*10120*/  FFMA.FTZ R39, R24, R6, R39 ;  /* 0x0000000618277223 */ /* 0x000fe20000010027 */
[----:B------:R-:W-:Y:S01]  /*10130*/  LOP3.LUT R15, R15, 0xffff0000, RZ, 0xc0, !PT ;  /* 0xffff00000f0f7812 */ /* 0x000fe200078ec0ff */
[----:B------:R-:W-:Y:S01]  /*10140*/  FFMA.FTZ R27, R4, R28, -R27 ;  /* 0x0000001c041b7223 */ /* 0x000fe2000001081b */
[----:B------:R-:W-:Y:S01]  /*10150*/  LOP3.LUT R7, R7, 0xffff0000, RZ, 0xc0, !PT ;  /* 0xffff000007077812 */ /* 0x000fe200078ec0ff */
[----:B------:R-:W-:Y:S01]  /*10160*/  FFMA.FTZ R31, R14, R6, -R31 ;  /* 0x000000060e1f7223 */ /* 0x000fe2000001081f */
[----:B------:R-:W-:Y:S01]  /*10170*/  FFMA.FTZ R33, R26, R28, R33 ;  /* 0x0000001c1a217223 */ /* 0x000fe20000010021 */
[----:B------:R-:W-:Y:S01]  /*10180*/  FMUL.FTZ R4, R21, R9 ;  /* 0x0000000915047220 */ /* 0x000fe20000410000 */
[----:B------:R-:W-:Y:S01]  /*10190*/  FMUL.FTZ R24, R25, R11 ;  /* 0x0000000b19187220 */ /* 0x000fe20000410000 */
        /* <DEDUP_REMOVED lines=16> */
.L_x_610:
[----:B------:R-:W-:Y:S05]  /*102a0*/  BSYNC B0 ;  /* 0x0000000000007941 */ /* 0x000fea0003800000 */
.L_x_588:
[----:B------:R-:W-:Y:S01]  /*102b0*/  @!PT LDS RZ, [RZ] ;  /* 0x00000000fffff984 */ /* 0x000fe20000000800 */
[----:B------:R-:W-:Y:S01]  /*102c0*/  @!PT LDS RZ, [RZ] ;  /* 0x00000000fffff984 */ /* 0x000fe20000000800 */
[----:B------:R-:W-:Y:S01]  /*102d0*/  @!PT LDS RZ, [RZ] ;  /* 0x00000000fffff984 */ /* 0x000fe20000000800 */
[----:B------:R-:W-:Y:S01]  /*102e0*/  @!PT LDS RZ, [RZ] ;  /* 0x00000000fffff984 */ /* 0x000fe20000000800 */
[----:B------:R5:W-:Y:S06]  /*102f0*/  MEMBAR.ALL.CTA ;  /* 0x0000000000007992 */ /* 0x000bec0000008000 */
[----:B-----5:R-:W5:Y:S01]  /*10300*/  FENCE.VIEW.ASYNC.S ;  /* 0x00000000000073c6 */ /* 0x020f620000000000 */
[----:B------:R-:W-:Y:S05]  /*10310*/  WARPSYNC.ALL ;  /* 0x0000000000007948 */ /* 0x000fea0003800000 */
[----:B-----5:R-:W-:Y:S06]  /*10320*/  BAR.SYNC.DEFER_BLOCKING 0xd, 0x100 ;  /* 0x0344000000007b1d */ /* 0x020fec0000010000 */
.L_x_586:
[----:B------:R-:W-:-:S06]  /*10330*/  ULOP3.LUT UR4, UR60, 0x1, URZ, 0xfc, !UPT ;  /* 0x000000013c047892 */ /* 0x000fcc000f8efc3f */
[----:B0-234-:R-:W-:-:S05]  /*10340*/  IMAD.U32 R0, RZ, RZ, UR4 ;  /* 0x00000004ff007e24 */ /* 0x01dfca000f8e00ff */
[----:B------:R-:W-:-:S13]  /*10350*/  ISETP.NE.AND P0, PT, R0, 0x3, PT ;  /* 0x000000030000780c */ /* 0x000fda0003f05270 */
[----:B------:R-:W-:Y:S05]  /*10360*/  @!P0 BRA `(.L_x_625) ;  /* 0x0000000000048947 */ /* 0x000fea0003800000 */
[----:B------:R-:W-:Y:S01]  /*10370*/  BPT.TRAP 0x1 ;  /* 0x000000040000795c */ /* 0x000fe20000300000 */
.L_x_625:
[----:B------:R-:W2:Y:S01]  /*10380*/  LDL R3, [R1+0x4] ;  /* 0x0000040001037983 */ /* 0x000ea20000100800 */
[----:B------:R-:W-:Y:S01]  /*10390*/  IMAD R0, R228, 0x8, R2 ;  /* 0x00000008e4007824 */ /* 0x000fe200078e0202 */
[----:B--2---:R-:W-:-:S04]  /*103a0*/  SHF.L.U32 R3, R3, 0x1f, RZ ;  /* 0x0000001f03037819 */ /* 0x004fc800000006ff */
[----:B------:R0:W2:Y:S01]  /*103b0*/  SYNCS.PHASECHK.TRANS64.TRYWAIT P2, [R0+URZ+0x34830], R3 ;  /* 0x03483003000075a7 */ /* 0x0000a2000804017f */
[----:B------:R-:W-:Y:S05]  /*103c0*/  @!P0 BRA `(.L_x_626) ;  /* 0x0000000000048947 */ /* 0x000fea0003800000 */
[----:B------:R-:W-:Y:S01]  /*103d0*/  BPT.TRAP 0x1 ;  /* 0x000000040000795c */ /* 0x000fe20000300000 */
.L_x_626:
[----:B------:R-:W3:Y:S01]  /*103e0*/  S2R R4, SR_TID.X ;  /* 0x0000000000047919 */ /* 0x000ee20000002100 */
[----:B------:R-:W-:Y:S01]  /*103f0*/  IMAD.MOV.U32 R87, RZ, RZ, RZ ;  /* 0x000000ffff577224 */ /* 0x000fe200078e00ff */
[----:B---3--:R-:W-:-:S04]  /*10400*/  LOP3.LUT R4, R4, 0x7f, RZ, 0xc0, !PT ;  /* 0x0000007f04047812 */ /* 0x008fc800078ec0ff */
[----:B------:R-:W-:Y:S01]  /*10410*/  ISETP.NE.AND P1, PT, R4, RZ, PT ;  /* 0x000000ff0400720c */ /* 0x000fe20003f25270 */
[----:B--2---:R-:W-:-:S12]  /*10420*/  @P2 BRA `(.L_x_627) ;  /* 0x0000000000082947 */ /* 0x004fd80003800000 */
[----:B------:R-:W2:Y:S02]  /*10430*/  SYNCS.PHASECHK.TRANS64.TRYWAIT P2, [R0+URZ+0x34830], R3 ;  /* 0x03483003000075a7 */ /* 0x000ea4000804017f */
[----:B--2---:R-:W-:Y:S05]  /*10440*/  @!P2 BRA `(.L_x_628) ;  /* 0x00000158009ca947 */ /* 0x004fea0003800000 */
.L_x_627:
[----:B------:R-:W-:Y:S05]  /*10450*/  WARPSYNC.ALL ;  /* 0x0000000000007948 */ /* 0x000fea0003800000 */
[----:B0-2---:R-:W-:Y:S01]  /*10460*/  VIADD R3, R2, 0x1e400 ;  /* 0x0001e40002037836 */ /* 0x005fe20000000000 */
[----:B------:R-:W-:Y:S01]  /*10470*/  R2UR UR56, R32 ;  /* 0x00000000203872ca */ /* 0x000fe200000e0000 */
[----:B------:R-:W-:Y:S01]  /*10480*/  IMAD.MOV.U32 R5, RZ, RZ, 0x40000040 ;  /* 0x40000040ff057424 */ /* 0x000fe200078e00ff */
[----:B------:R-:W-:Y:S01]  /*10490*/  WARPGROUP.ARRIVE ;  /* 0x00000000000079c5 */ /* 0x000fe20000000000 */
[----:B------:R-:W-:Y:S01]  /*104a0*/  UMOV UR9, 0x40000040 ;  /* 0x4000004000097882 */ /* 0x000fe20000000000 */
[----:B------:R-:W-:Y:S01]  /*104b0*/  SHF.R.U32.HI R3, RZ, 0x4, R3 ;  /* 0x00000004ff037819 */ /* 0x000fe20000011603 */
[----:B------:R-:W-:Y:S01]  /*104c0*/  IMAD.MOV.U32 R11, RZ, RZ, 0x40000040 ;  /* 0x40000040ff0b7424 */ /* 0x000fe200078e00ff */
[----:B------:R-:W-:Y:S01]  /*104d0*/  R2UR UR11, R5 ;  /* 0x00000000050b72ca */ /* 0x000fe200000e0000 */
[----:B------:R-:W-:Y:S01]  /*104e0*/  IMAD.MOV.U32 R13, RZ, RZ, 0x40000040 ;  /* 0x40000040ff0d7424 */ /* 0x000fe200078e00ff */
[----:B------:R-:W-:Y:S01]  /*104f0*/  LOP3.LUT R3, R3, 0x3fff, RZ, 0xc0, !PT ;  /* 0x00003fff03037812 */ /* 0x000fe200078ec0ff */
[----:B------:R-:W-:Y:S01]  /*10500*/  IMAD.MOV.U32 R15, RZ, RZ, 0x40000040 ;  /* 0x40000040ff0f7424 */ /* 0x000fe200078e00ff */
[----:B------:R-:W-:Y:S01]  /*10510*/  R2UR UR15, R11 ;  /* 0x000000000b0f72ca */ /* 0x000fe200000e0000 */
[----:B------:R-:W-:Y:S01]  /*10520*/  IMAD.U32 R21, RZ, RZ, UR9 ;  /* 0x00000009ff157e24 */ /* 0x000fe2000f8e00ff */
[----:B------:R-:W-:Y:S01]  /*10530*/  LOP3.LUT R4, R3, 0x10000, RZ, 0xfc, !PT ;  /* 0x0001000003047812 */ /* 0x000fe200078efcff */
[----:B------:R-:W-:Y:S01]  /*10540*/  ULOP3.LUT UR56, UR56, 0x10000, URZ, 0xfc, !UPT ;  /* 0x0001000038387892 */ /* 0x000fe2000f8efc3f */
[----:B------:R-:W-:Y:S01]  /*10550*/  MOV R8, UR37 ;  /* 0x0000002500087c02 */ /* 0x000fe20008000f00 */
[----:B------:R-:W-:Y:S01]  /*10560*/  UMOV UR37, UR9 ;  /* 0x0000000900257c82 */ /* 0x000fe20008000000 */
[----:B-1----:R-:W-:Y:S01]  /*10570*/  MOV R9, UR36 ;  /* 0x0000002400097c02 */ /* 0x002fe20008000f00 */
[----:B------:R0:W-:Y:S01]  /*10580*/  STL [R1+0x2c], R4 ;  /* 0x00002c0401007387 */ /* 0x0001e20000100800 */
[----:B------:R-:W-:Y:S01]  /*10590*/  UMOV UR13, UR37 ;  /* 0x00000025000d7c82 */ /* 0x000fe20008000000 */
[----:B------:R-:W-:Y:S01]  /*105a0*/  R2UR UR23, R13 ;  /* 0x000000000d1772ca */ /* 0x000fe200000e0000 */
[----:B------:R-:W-:Y:S01]  /*105b0*/  UMOV UR8, UR56 ;  /* 0x0000003800087c82 */ /* 0x000fe20008000000 */
[----:B------:R-:W-:Y:S01]  /*105c0*/  UMOV UR21, UR37 ;  /* 0x0000002500157c82 */ /* 0x000fe20008000000 */
[----:B------:R-:W-:Y:S01]  /*105d0*/  UMOV UR36, UR8 ;  /* 0x0000000800247c82 */ /* 0x000fe20008000000 */
[----:B------:R-:W-:Y:S01]  /*105e0*/  R2UR UR55, R15 ;  /* 0x000000000f3772ca */ /* 0x000fe200000e0000 */
[----:B------:R-:W-:Y:S01]  /*105f0*/  UMOV UR12, UR36 ;  /* 0x00000024000c7c82 */ /* 0x000fe20008000000 */
[----:B------:R-:W-:Y:S01]  /*10600*/  UMOV UR20, UR36 ;  /* 0x0000002400147c82 */ /* 0x000fe20008000000 */
[----:B------:R-:W-:Y:S01]  /*10610*/  UMOV UR52, UR36 ;  /* 0x0000002400347c82 */ /* 0x000fe20008000000 */
[----:B0-----:R-:W-:Y:S01]  /*10620*/  IMAD R4, R228, 0xb00, R4 ;  /* 0x00000b00e4047824 */ /* 0x001fe200078e0204 */
[----:B------:R-:W-:Y:S01]  /*10630*/  UMOV UR53, UR37 ;  /* 0x0000002500357c82 */ /* 0x000fe20008000000 */
[----:B------:R-:W-:Y:S01]  /*10640*/  R2UR UR35, R11 ;  /* 0x000000000b2372ca */ /* 0x000fe200000e0000 */
[----:B------:R-:W-:Y:S01]  /*10650*/  UMOV UR32, UR36 ;  /* 0x0000002400207c82 */ /* 0x000fe20008000000 */
[C---:B------:R-:W-:Y:S01]  /*10660*/  VIADD R10, R4.reuse, 0x80 ;  /* 0x00000080040a7836 */ /* 0x040fe20000000000 */
[C---:B------:R-:W-:Y:S01]  /*10670*/  R2UR UR10, R4.reuse ;  /* 0x00000000040a72ca */ /* 0x040fe200000e0000 */
[C---:B------:R-:W-:Y:S01]  /*10680*/  VIADD R12, R4.reuse, 0x100 ;  /* 0x00000100040c7836 */ /* 0x040fe20000000000 */
[----:B------:R-:W-:Y:S01]  /*10690*/  UMOV UR33, UR37 ;  /* 0x0000002500217c82 */ /* 0x000fe20008000000 */
[----:B------:R-:W-:Y:S01]  /*106a0*/  VIADD R14, R4, 0x180 ;  /* 0x00000180040e7836 */ /* 0x000fe20000000000 */
[----:B------:R-:W-:Y:S01]  /*106b0*/  R2UR UR14, R10 ;  /* 0x000000000a0e72ca */ /* 0x000fe200000e0000 */
[----:B------:R-:W-:Y:S01]  /*106c0*/  VIADD R10, R4, 0x200 ;  /* 0x00000200040a7836 */ /* 0x000fe20000000000 */
[----:B------:R-:W-:Y:S01]  /*106d0*/  R2UR UR22, R12 ;  /* 0x000000000c1672ca */ /* 0x000fe200000e0000 */
[----:B------:R-:W-:Y:S01]  /*106e0*/  VIADD R12, R4, 0x280 ;  /* 0x00000280040c7836 */ /* 0x000fe20000000000 */
[----:B------:R-:W-:Y:S01]  /*106f0*/  R2UR UR54, R14 ;  /* 0x000000000e3672ca */ /* 0x000fe200000e0000 */
[----:B------:R-:W-:Y:S01]  /*10700*/  UMOV UR28, UR36 ;  /* 0x00000024001c7c82 */ /* 0x000fe20008000000 */
[----:B------:R-:W-:Y:S01]  /*10710*/  R2UR UR34, R10 ;  /* 0x000000000a2272ca */ /* 0x000fe200000e0000 */
[----:B------:R-:W-:Y:S01]  /*10720*/  UMOV UR29, UR37 ;  /* 0x00000025001d7c82 */ /* 0x000fe20008000000 */
[----:B------:R-:W-:Y:S01]  /*10730*/  R2UR UR30, R12 ;  /* 0x000000000c1e72ca */ /* 0x000fe200000e0000 */
[----:B------:R-:W-:Y:S01]  /*10740*/  HGMMA.64x16x16.F32.BF16 R112, gdesc[UR8], RZ, !UPT, gsb0 ;  /* 0x00200000087079f0 */ /* 0x000fe2000c0018ff */
[----:B------:R-:W-:Y:S01]  /*10750*/  R2UR UR31, R13 ;  /* 0x000000000d1f72ca */ /* 0x000fe200000e0000 */
[----:B------:R-:W-:Y:S01]  /*10760*/  UMOV UR44, UR36 ;  /* 0x00000024002c7c82 */ /* 0x000fe20008000000 */
[C---:B------:R-:W-:Y:S01]  /*10770*/  IADD3 R14, R4.reuse, 0x300, RZ ;  /* 0x00000300040e7810 */ /* 0x040fe20007ffe0ff */
[----:B------:R-:W-:Y:S01]  /*10780*/  UMOV UR45, UR37 ;  /* 0x00000025002d7c82 */ /* 0x000fe20008000000 */
[----:B------:R-:W-:Y:S01]  /*10790*/  R2UR UR47, R15 ;  /* 0x000000000f2f72ca */ /* 0x000fe200000e0000 */
[----:B------:R-:W-:Y:S01]  /*107a0*/  VIADD R10, R4, 0x380 ;  /* 0x00000380040a7836 */ /* 0x000fe20000000000 */
[----:B------:R-:W-:Y:S01]  /*107b0*/  R2UR UR46, R14 ;  /* 0x000000000e2e72ca */ /* 0x000fe200000e0000 */
[----:B------:R-:W-:Y:S01]  /*107c0*/  UMOV UR24, UR36 ;  /* 0x0000002400187c82 */ /* 0x000fe20008000000 */
[----:B------:R-:W-:Y:S01]  /*107d0*/  R2UR UR27, R11 ;  /* 0x000000000b1b72ca */ /* 0x000fe200000e0000 */
[----:B------:R-:W-:Y:S01]  /*107e0*/  UMOV UR25, UR37 ;  /* 0x0000002500197c82 */ /* 0x000fe20008000000 */
[----:B------:R-:W-:Y:S01]  /*107f0*/  R2UR UR26, R10 ;  /* 0x000000000a1a72ca */ /* 0x000fe200000e0000 */
[C---:B------:R-:W-:Y:S01]  /*10800*/  VIADD R12, R4.reuse, 0x400 ;  /* 0x00000400040c7836 */ /* 0x040fe20000000000 */
[----:B------:R-:W-:Y:S01]  /*10810*/  R2UR UR19, R13 ;  /* 0x000000000d1372ca */ /* 0x000fe200000e0000 */
[----:B------:R-:W-:Y:S01]  /*10820*/  UMOV UR16, UR36 ;  /* 0x0000002400107c82 */ /* 0x000fe20008000000 */
[----:B------:R-:W-:Y:S01]  /*10830*/  UMOV UR17, UR37 ;  /* 0x0000002500117c82 */ /* 0x000fe20008000000 */
        /* <DEDUP_REMOVED lines=12> */
[----:B------:R-:W-:Y:S01]  /*10900*/  IMAD.MOV.U32 R11, RZ, RZ, 0x40000040 ;  /* 0x40000040ff0b7424 */ /* 0x000fe200078e00ff */
[----:B------:R-:W-:Y:S01]  /*10910*/  MOV R6, UR39 ;  /* 0x0000002700067c02 */ /* 0x000fe20008000f00 */
[----:B------:R-:W-:Y:S01]  /*10920*/  IMAD.U32 R20, RZ, RZ, UR8 ;  /* 0x00000008ff147e24 */ /* 0x000fe2000f8e00ff */
[----:B------:R-:W-:Y:S01]  /*10930*/  MOV R7, UR38 ;  /* 0x0000002600077c02 */ /* 0x000fe20008000f00 */
[----:B------:R-:W-:Y:S01]  /*10940*/  UIADD3 UR8, UR56, 0x2, URZ ;  /* 0x0000000238087890 */ /* 0x000fe2000fffe03f */
[----:B------:R-:W-:Y:S01]  /*10950*/  R2UR UR38, R10 ;  /* 0x000000000a2672ca */ /* 0x000fe200000e0000 */
[----:B------:R-:W-:Y:S01]  /*10960*/  UMOV UR37, 0x40000040 ;  /* 0x4000004000257882 */ /* 0x000fe20000000000 */
[----:B------:R-:W-:Y:S01]  /*10970*/  R2UR UR39, R11 ;  /* 0x000000000b2772ca */ /* 0x000fe200000e0000 */
[C---:B------:R-:W-:Y:S01]  /*10980*/  VIADD R14, R4.reuse, 0x82 ;  /* 0x00000082040e7836 */ /* 0x040fe20000000000 */
[----:B------:R0:W-:Y:S01]  /*10990*/  STL.64 [R1+0x20], R20 ;  /* 0x0000201401007387 */ /* 0x0001e20000100a00 */
[----:B------:R-:W-:Y:S01]  /*109a0*/  IMAD.MOV.U32 R15, RZ, RZ, 0x40000040 ;  /* 0x40000040ff0f7424 */ /* 0x000fe200078e00ff */
[----:B------:R-:W-:Y:S01]  /*109b0*/  UMOV UR36, UR8 ;  /* 0x0000000800247c82 */ /* 0x000fe20008000000 */
[----:B------:R-:W-:Y:S01]  /*109c0*/  VIADD R12, R4, 0x102 ;  /* 0x00000102040c7836 */ /* 0x000fe20000000000 */
[----:B------:R-:W-:Y:S01]  /*109d0*/  R2UR UR10, R14 ;  /* 0x000000000e0a72ca */ /* 0x000fe200000e0000 */
[----:B------:R-:W-:Y:S01]  /*109e0*/  IMAD.MOV.U32 R13, RZ, RZ, 0x40000040 ;  /* 0x40000040ff0d7424 */ /* 0x000fe200078e00ff */
[----:B------:R-:W-:Y:S01]  /*109f0*/  R2UR UR11, R15 ;  /* 0x000000000f0b72ca */ /* 0x000fe200000e0000 */
[----:B------:R-:W-:Y:S01]  /*10a00*/  VIADD R10, R4, 0x182 ;  /* 0x00000182040a7836 */ /* 0x000fe20000000000 */
[----:B------:R-:W-:Y:S01]  /*10a10*/  R2UR UR50, R12 ;  /* 0x000000000c3272ca */ /* 0x000fe200000e0000 */
[----:B------:R-:W-:Y:S01]  /*10a20*/  IMAD.MOV.U32 R11, RZ, RZ, 0x40000040 ;  /* 0x40000040ff0b7424 */ /* 0x000fe200078e00ff */
[----:B------:R-:W-:Y:S01]  /*10a30*/  R2UR UR51, R13 ;  /* 0x000000000d3372ca */ /* 0x000fe200000e0000 */
[----:B------:R-:W-:Y:S01]  /*10a40*/  VIADD R12, R4, 0x202 ;  /* 0x00000202040c7836 */ /* 0x000fe20000000000 */
[----:B------:R-:W1:Y:S01]  /*10a50*/  S2R R120, SR_TID.X ;  /* 0x0000000000787919 */ /* 0x000e620000002100 */
[----:B------:R-:W-:Y:S01]  /*10a60*/  IMAD.MOV.U32 R13, RZ, RZ, 0x40000040 ;  /* 0x40000040ff0d7424 */ /* 0x000fe200078e00ff */
[----:B------:R-:W-:Y:S01]  /*10a70*/  LOP3.LUT R80, R80, 0xffffff80, RZ, 0xc0, !PT ;  /* 0xffffff8050507812 */ /* 0x000fe200078ec0ff */
[----:B------:R-:W-:-:S02]  /*10a80*/  WARPGROUP.DEPBAR.LE gsb0, 0x0 ;  /* 0x00008000000079c5 */ /* 0x000fc40000010000 */
[----:B------:R-:W-:Y:S01]  /*10a90*/  WARPGROUP.ARRIVE ;  /* 0x00000000000079c5 */ /* 0x000fe20000000000 */
[----:B------:R-:W-:Y:S02]  /*10aa0*/  VIADD R14, R4, 0x4 ;  /* 0x00000004040e7836 */ /* 0x000fe40000000000 */
[----:B------:R-:W-:Y:S02]  /*10ab0*/  IMAD.MOV.U32 R15, RZ, RZ, 0x40000040 ;  /* 0x40000040ff0f7424 */ /* 0x000fe400078e00ff */
[----:B0-----:R-:W-:Y:S01]  /*10ac0*/  IMAD.U32 R20, RZ, RZ, UR36 ;  /* 0x00000024ff147e24 */ /* 0x001fe2000f8e00ff */
[----:B------:R-:W-:Y:S01]  /*10ad0*/  HGMMA.64x16x16.F32.BF16 R104, gdesc[UR12], RZ, !UPT, gsb0 ;  /* 0x002000000c6879f0 */ /* 0x000fe2000c0018ff */
[----:B------:R-:W-:Y:S01]  /*10ae0*/  R2UR UR14, R10 ;  /* 0x000000000a0e72ca */ /* 0x000fe200000e0000 */
[----:B------:R-:W-:Y:S01]  /*10af0*/  VIADD R10, R4, 0x282 ;  /* 0x00000282040a7836 */ /* 0x000fe20000000000 */
[----:B------:R-:W-:Y:S01]  /*10b00*/  R2UR UR15, R11 ;  /* 0x000000000b0f72ca */ /* 0x000fe200000e0000 */
[----:B------:R-:W-:-:S02]  /*10b10*/  IMAD.MOV.U32 R11, RZ, RZ, 0x40000040 ;  /* 0x40000040ff0b7424 */ /* 0x000fc400078e00ff */
[----:B------:R-:W-:Y:S02]  /*10b20*/  IMAD.U32 R21, RZ, RZ, UR37 ;  /* 0x00000025ff157e24 */ /* 0x000fe4000f8e00ff */
[----:B------:R-:W-:-:S03]  /*10b30*/  @!P1 VIADD R0, R0, 0x34840 ;  /* 0x0003484000009836 */ /* 0x000fc60000000000 */
[----:B------:R-:W-:Y:S01]  /*10b40*/  STL.64 [R1+0x18], R20 ;  /* 0x0000181401007387 */ /* 0x000fe20000100a00 */
[----:B-1----:R-:W-:-:S04]  /*10b50*/  VIADD R120, R120, 0xffffff80 ;  /* 0xffffff8078787836 */ /* 0x002fc80000000000 */
[----:B------:R-:W-:-:S05]  /*10b60*/  IMAD.IADD R80, R120, 0x1, -R80 ;  /* 0x0000000178507824 */ /* 0x000fca00078e0a50 */
[----:B------:R-:W-:-:S04]  /*10b70*/  SHF.R.S32.HI R5, RZ, 0x1f, R80 ;  /* 0x0000001fff057819 */ /* 0x000fc80000011450 */
[----:B------:R-:W-:-:S04]  /*10b80*/  LEA.HI R5, R5, R80, RZ, 0x2 ;  /* 0x0000005005057211 */ /* 0x000fc800078f10ff */
[----:B------:R-:W-:-:S05]  /*10b90*/  LOP3.LUT R5, R5, 0x7ffffffc, RZ, 0xc0, !PT ;  /* 0x7ffffffc05057812 */ /* 0x000fca00078ec0ff */
[----:B------:R-:W-:Y:S01]  /*10ba0*/  IMAD.IADD R5, R80, 0x1, -R5 ;  /* 0x0000000150057824 */ /* 0x000fe200078e0a05 */
[----:B------:R-:W-:Y:S02]  /*10bb0*/  WARPGROUP.DEPBAR.LE gsb0, 0x0 ;  /* 0x00008000000079c5 */ /* 0x000fe40000010000 */
[----:B------:R-:W-:-:S06]  /*10bc0*/  WARPGROUP.ARRIVE ;  /* 0x00000000000079c5 */ /* 0x000fcc0000000000 */
[----:B------:R-:W-:Y:S01]  /*10bd0*/  HGMMA.64x16x16.F32.BF16 R96, gdesc[UR20], RZ, !UPT, gsb0 ;  /* 0x00200000146079f0 */ /* 0x000fe2000c0018ff */
[----:B------:R-:W-:Y:S01]  /*10be0*/  R2UR UR22, R12 ;  /* 0x000000000c1672ca */ /* 0x000fe200000e0000 */
[----:B------:R-:W-:Y:S01]  /*10bf0*/  VIADD R12, R4, 0x302 ;  /* 0x00000302040c7836 */ /* 0x000fe20000000000 */
[----:B------:R-:W-:Y:S01]  /*10c00*/  R2UR UR23, R13 ;  /* 0x000000000d1772ca */ /* 0x000fe200000e0000 */
[----:B------:R-:W-:Y:S01]  /*10c10*/  IMAD.MOV.U32 R13, RZ, RZ, 0x40000040 ;  /* 0x40000040ff0d7424 */ /* 0x000fe200078e00ff */
[----:B------:R-:W-:Y:S02]  /*10c20*/  WARPGROUP.DEPBAR.LE gsb0, 0x0 ;  /* 0x00008000000079c5 */ /* 0x000fe40000010000 */
[----:B------:R-:W-:-:S06]  /*10c30*/  WARPGROUP.ARRIVE ;  /* 0x00000000000079c5 */ /* 0x000fcc0000000000 */
[----:B------:R-:W-:Y:S01]  /*10c40*/  HGMMA.64x16x16.F32.BF16 R88, gdesc[UR52], RZ, !UPT, gsb0 ;  /* 0x00200000345879f0 */ /* 0x000fe2000c0018ff */
[----:B------:R-:W-:Y:S01]  /*10c50*/  R2UR UR54, R14 ;  /* 0x000000000e3672ca */ /* 0x000fe200000e0000 */
[----:B------:R-:W-:Y:S01]  /*10c60*/  UMOV UR53, 0x40000040 ;  /* 0x4000004000357882 */ /* 0x000fe20000000000 */
[----:B------:R-:W-:Y:S01]  /*10c70*/  R2UR UR55, R15 ;  /* 0x000000000f3772ca */ /* 0x000fe200000e0000 */
        /* <DEDUP_REMOVED lines=33> */
[----:B------:R-:W-:Y:S01]  /*10e90*/  HGMMA.64x16x16.F32.BF16 R48, gdesc[UR24], RZ, !UPT, gsb0 ;  /* 0x00200000183079f0 */ /* 0x000fe2000c0018ff */
[----:B------:R-:W-:Y:S01]  /*10ea0*/  R2UR UR26, R10 ;  /* 0x000000000a1a72ca */ /* 0x000fe200000e0000 */
[----:B------:R-:W-:Y:S01]  /*10eb0*/  UMOV UR24, UR44 ;  /* 0x0000002c00187c82 */ /* 0x000fe20008000000 */
[----:B------:R-:W-:Y:S01]  /*10ec0*/  R2UR UR27, R11 ;  /* 0x000000000b1b72ca */ /* 0x000fe200000e0000 */
[----:B------:R-:W-:Y:S01]  /*10ed0*/  UMOV UR25, UR45 ;  /* 0x0000002d00197c82 */ /* 0x000fe20008000000 */
[----:B------:R-:W-:Y:S02]  /*10ee0*/  VIADD R10, R4, 0x482 ;  /* 0x00000482040a7836 */ /* 0x000fe40000000000 */
[----:B------:R-:W-:Y:S01]  /*10ef0*/  IMAD.MOV.U32 R11, RZ, RZ, 0x40000040 ;  /* 0x40000040ff0b7424 */ /* 0x000fe200078e00ff */
[----:B------:R-:W-:Y:S02]  /*10f00*/  WARPGROUP.DEPBAR.LE gsb0, 0x0 ;  /* 0x00008000000079c5 */ /* 0x000fe40000010000 */
[----:B------:R-:W-:-:S06]  /*10f10*/  WARPGROUP.ARRIVE ;  /* 0x00000000000079c5 */ /* 0x000fcc0000000000 */
[----:B------:R-:W-:Y:S01]  /*10f20*/  HGMMA.64x16x16.F32.BF16 R40, gdesc[UR16], RZ, !UPT, gsb0 ;  /* 0x00200000102879f0 */ /* 0x000fe2000c0018ff */
[----:B------:R-:W-:Y:S01]  /*10f30*/  R2UR UR18, R12 ;  /* 0x000000000c1272ca */ /* 0x000fe200000e0000 */
[----:B------:R-:W-:Y:S01]  /*10f40*/  UMOV UR16, UR44 ;  /* 0x0000002c00107c82 */ /* 0x000fe20008000000 */
[----:B------:R-:W-:Y:S01]  /*10f50*/  R2UR UR19, R13 ;  /* 0x000000000d1372ca */ /* 0x000fe200000e0000 */
[----:B------:R-:W-:Y:S01]  /*10f60*/  UMOV UR17, UR45 ;  /* 0x0000002d00117c82 */ /* 0x000fe20008000000 */
[----:B------:R-:W-:Y:S02]  /*10f70*/  VIADD R12, R4, 0x502 ;  /* 0x00000502040c7836 */ /* 0x000fe40000000000 */
[----:B------:R-:W-:-:S03]  /*10f80*/  IMAD.MOV.U32 R13, RZ, RZ, 0x40000040 ;  /* 0x40000040ff0d7424 */ /* 0x000fc600078e00ff */
[----:B------:R-:W-:Y:S02]  /*10f90*/  R2UR UR46, R12 ;  /* 0x000000000c2e72ca */ /* 0x000fe400000e0000 */
[----:B------:R-:W-:Y:S01]  /*10fa0*/  R2UR UR47, R13 ;  /* 0x000000000d2f72ca */ /* 0x000fe200000e0000 */
[----:B------:R-:W-:Y:S01]  /*10fb0*/  IMAD.U32 R13, RZ, RZ, UR53 ;  /* 0x00000035ff0d7e24 */ /* 0x000fe2000f8e00ff */
[----:B------:R-:W-:Y:S02]  /*10fc0*/  WARPGROUP.DEPBAR.LE gsb0, 0x0 ;  /* 0x00008000000079c5 */ /* 0x000fe40000010000 */
[----:B------:R-:W-:-:S06]  /*10fd0*/  WARPGROUP.ARRIVE ;  /* 0x00000000000079c5 */ /* 0x000fcc0000000000 */
[----:B------:R-:W-:Y:S01]  /*10fe0*/  HGMMA.64x16x16.F32.BF16 R32, gdesc[UR4], RZ, !UPT, gsb0 ;  /* 0x00200000042079f0 */ /* 0x000fe2000c0018ff */
[----:B------:R-:W-:-:S07]  /*10ff0*/  UIADD3 UR4, UR56, 0x4, URZ ;  /* 0x0000000438047890 */ /* 0x000fce000fffe03f */
[----:B------:R-:W-:Y:S02]  /*11000*/  UMOV UR52, UR4 ;  /* 0x0000000400347c82 */ /* 0x000fe40008000000 */
[----:B------:R-:W-:-:S05]  /*11010*/  IMAD.U32 R12, RZ, RZ, UR52 ;  /* 0x00000034ff0c7e24 */ /* 0x000fca000f8e00ff */
[----:B------:R0:W-:Y:S01]  /*11020*/  STL.64 [R1+0x10], R12 ;  /* 0x0000100c01007387 */ /* 0x0001e20000100a00 */
        /* <DEDUP_REMOVED lines=11> */
[----:B------:R-:W-:Y:S01]  /*110e0*/  HGMMA.64x16x16.F32.BF16 R112, gdesc[UR36], R112, gsb0 ;  /* 0x00200000247079f0 */ /* 0x000fe20008001870 */
[----:B------:R-:W-:Y:S01]  /*110f0*/  R2UR UR39, R6 ;  /* 0x00000000062772ca */ /* 0x000fe200000e0000 */
[----:B------:R-:W-:Y:S01]  /*11100*/  VIADD R6, R4, 0x84 ;  /* 0x0000008404067836 */ /* 0x000fe20000000000 */
[----:B------:R-:W-:Y:S01]  /*11110*/  R2UR UR38, R7 ;  /* 0x00000000072672ca */ /* 0x000fe200000e0000 */
[----:B------:R-:W-:Y:S01]  /*11120*/  IMAD.MOV.U32 R7, RZ, RZ, 0x40000040 ;  /* 0x40000040ff077424 */ /* 0x000fe200078e00ff */
[----:B------:R-:W-:Y:S01]  /*11130*/  R2UR UR37, R8 ;  /* 0x00000000082572ca */ /* 0x000fe200000e0000 */
[----:B------:R-:W-:Y:S01]  /*11140*/  VIADD R8, R4, 0x104 ;  /* 0x0000010404087836 */ /* 0x000fe20000000000 */
[----:B------:R-:W-:Y:S01]  /*11150*/  R2UR UR6, R6 ;  /* 0x00000000060672ca */ /* 0x000fe200000e0000 */
[----:B------:R-:W-:Y:S01]  /*11160*/  VIADD R6, R4, 0x184 ;  /* 0x0000018404067836 */ /* 0x000fe20000000000 */
[----:B------:R-:W-:Y:S01]  /*11170*/  R2UR UR7, R7 ;  /* 0x00000000070772ca */ /* 0x000fe200000e0000 */
[----:B------:R-:W-:Y:S01]  /*11180*/  IMAD.MOV.U32 R7, RZ, RZ, 0x40000040 ;  /* 0x40000040ff077424 */ /* 0x000fe200078e00ff */
[----:B------:R-:W-:Y:S01]  /*11190*/  R2UR UR36, R9 ;  /* 0x00000000092472ca */ /* 0x000fe200000e0000 */
[----:B------:R-:W-:Y:S01]  /*111a0*/  IMAD.MOV.U32 R9, RZ, RZ, 0x40000040 ;  /* 0x40000040ff097424 */ /* 0x000fe200078e00ff */
[----:B------:R-:W-:-:S02]  /*111b0*/  WARPGROUP.DEPBAR.LE gsb0, 0x0 ;  /* 0x00008000000079c5 */ /* 0x000fc40000010000 */
[----:B------:R-:W-:-:S06]  /*111c0*/  WARPGROUP.ARRIVE ;  /* 0x00000000000079c5 */ /* 0x000fcc0000000000 */
[----:B------:R-:W-:Y:S01]  /*111d0*/  HGMMA.64x16x16.F32.BF16 R104, gdesc[UR8], R104, gsb0 ;  /* 0x00200000086879f0 */ /* 0x000fe20008001868 */
[----:B------:R-:W-:Y:S01]  /*111e0*/  R2UR UR10, R8 ;  /* 0x00000000080a72ca */ /* 0x000fe200000e0000 */
[----:B------:R-:W-:Y:S01]  /*111f0*/  VIADD R8, R4, 0x204 ;  /* 0x0000020404087836 */ /* 0x000fe20000000000 */
[----:B------:R-:W-:Y:S01]  /*11200*/  R2UR UR11, R9 ;  /* 0x00000000090b72ca */ /* 0x000fe200000e0000 */
[----:B------:R-:W-:Y:S01]  /*11210*/  IMAD.MOV.U32 R9, RZ, RZ, 0x40000040 ;  /* 0x40000040ff097424 */ /* 0x000fe200078e00ff */
[----:B------:R-:W-:Y:S02]  /*11220*/  WARPGROUP.DEPBAR.LE gsb0, 0x0 ;  /* 0x00008000000079c5 */ /* 0x000fe40000010000 */
[----:B------:R-:W-:-:S06]  /*11230*/  WARPGROUP.ARRIVE ;  /* 0x00000000000079c5 */ /* 0x000fcc0000000000 */
[----:B------:R-:W-:Y:S01]  /*11240*/  HGMMA.64x16x16.F32.BF16 R96, gdesc[UR48], R96, gsb0 ;  /* 0x00200000306079f0 */ /* 0x000fe20008001860 */
[----:B------:R-:W-:Y:S02]  /*11250*/  UMOV UR49, 0x40000040 ;  /* 0x4000004000317882 */ /* 0x000fe40000000000 */
[----:B0-----:R-:W-:Y:S01]  /*11260*/  IMAD.U32 R13, RZ, RZ, UR49 ;  /* 0x00000031ff0d7e24 */ /* 0x001fe2000f8e00ff */
[----:B------:R-:W-:Y:S02]  /*11270*/  WARPGROUP.DEPBAR.LE gsb0, 0x0 ;  /* 0x00008000000079c5 */ /* 0x000fe40000010000 */
        /* <DEDUP_REMOVED lines=15> */
[----:B------:R-:W-:Y:S03]  /*11370*/  HGMMA.64x16x16.F32.BF16 R64, gdesc[UR32], R64, gsb0 ;  /* 0x00200000204079f0 */ /* 0x000fe60008001840 */
        /* <DEDUP_REMOVED lines=13> */
[----:B------:R-:W-:-:S03]  /*11450*/  IMAD.MOV.U32 R9, RZ, RZ, 0x40000040 ;  /* 0x40000040ff097424 */ /* 0x000fc600078e00ff */
        /* <DEDUP_REMOVED lines=32> */
[----:B------:R-:W-:Y:S01]  /*11660*/  R2UR UR42, R10 ;  /* 0x000000000a2a72ca */ /* 0x000fe200000e0000 */
[----:B------:R-:W-:Y:S01]  /*11670*/  VIADD R10, R4, 0x406 ;  /* 0x00000406040a7836 */ /* 0x000fe20000000000 */
[----:B------:R-:W-:Y:S01]  /*11680*/  R2UR UR43, R11 ;  /* 0x000000000b2b72ca */ /* 0x000fe200000e0000 */
[----:B------:R-:W-:Y:S01]  /*11690*/  IMAD.MOV.U32 R11, RZ, RZ, 0x40000040 ;  /* 0x40000040ff0b7424 */ /* 0x000fe200078e00ff */
[----:B------:R-:W-:-:S02]  /*116a0*/  WARPGROUP.DEPBAR.LE gsb0, 0x0 ;  /* 0x00008000000079c5 */ /* 0x000fc40000010000 */
[----:B------:R-:W-:-:S06]  /*116b0*/  WARPGROUP.ARRIVE ;  /* 0x00000000000079c5 */ /* 0x000fcc0000000000 */
[----:B------:R-:W-:Y:S01]  /*116c0*/  HGMMA.64x16x16.F32.BF16 R24, gdesc[UR44], R24, gsb0 ;  /* 0x002000002c1879f0 */ /* 0x000fe20008001818 */
[----:B------:R-:W-:Y:S01]  /*116d0*/  R2UR UR46, R6 ;  /* 0x00000000062e72ca */ /* 0x000fe200000e0000 */
[----:B------:R-:W-:Y:S01]  /*116e0*/  UMOV UR44, UR40 ;  /* 0x00000028002c7c82 */ /* 0x000fe20008000000 */
[----:B------:R-:W-:Y:S01]  /*116f0*/  R2UR UR47, R7 ;  /* 0x00000000072f72ca */ /* 0x000fe200000e0000 */
[----:B------:R-:W-:Y:S01]  /*11700*/  UMOV UR45, UR41 ;  /* 0x00000029002d7c82 */ /* 0x000fe20008000000 */
[----:B------:R-:W-:Y:S02]  /*11710*/  VIADD R6, R4, 0x6 ;  /* 0x0000000604067836 */ /* 0x000fe40000000000 */
[----:B------:R-:W-:-:S03]  /*11720*/  IMAD.MOV.U32 R7, RZ, RZ, 0x40000040 ;  /* 0x40000040ff077424 */ /* 0x000fc600078e00ff */
        /* <DEDUP_REMOVED lines=10> */
[----:B------:R-:W-:Y:S01]  /*117d0*/  UIADD3 UR4, UR56, 0x6, URZ ;  /* 0x0000000638047890 */ /* 0x000fe2000fffe03f */
[----:B------:R-:W-:Y:S01]  /*117e0*/  R2UR UR6, R6 ;  /* 0x00000000060672ca */ /* 0x000fe200000e0000 */
[----:B------:R-:W-:Y:S01]  /*117f0*/  VIADD R6, R4, 0x186 ;  /* 0x0000018604067836 */ /* 0x000fe20000000000 */
[----:B------:R-:W-:Y:S01]  /*11800*/  R2UR UR7, R7 ;  /* 0x00000000070772ca */ /* 0x000fe200000e0000 */
[----:B------:R-:W-:-:S03]  /*11810*/  IMAD.MOV.U32 R7, RZ, RZ, 0x40000040 ;  /* 0x40000040ff077424 */ /* 0x000fc600078e00ff */
[----:B------:R-:W-:Y:S02]  /*11820*/  UMOV UR48, UR4 ;  /* 0x0000000400307c82 */ /* 0x000fe40008000000 */
[----:B------:R-:W-:-:S05]  /*11830*/  IMAD.U32 R12, RZ, RZ, UR48 ;  /* 0x00000030ff0c7e24 */ /* 0x000fca000f8e00ff */
[----:B------:R0:W-:Y:S01]  /*11840*/  STL.64 [R1+0x8], R12 ;  /* 0x0000080c01007387 */ /* 0x0001e20000100a00 */
        /* <DEDUP_REMOVED lines=68> */
[----:B------:R-:W-:Y:S01]  /*11c90*/  UMOV UR32, UR44 ;  /* 0x0000002c00207c82 */ /* 0x000fe20008000000 */
[----:B------:R-:W-:Y:S01]  /*11ca0*/  UMOV UR33, UR45 ;  /* 0x0000002d00217c82 */ /* 0x000fe20008000000 */
[----:B------:R-:W-:Y:S02]  /*11cb0*/  WARPGROUP.DEPBAR.LE gsb0, 0x0 ;  /* 0x00008000000079c5 */ /* 0x000fe40000010000 */
        /* <DEDUP_REMOVED lines=19> */
[----:B------:R-:W-:Y:S01]  /*11df0*/  UMOV UR4, UR44 ;  /* 0x0000002c00047c82 */ /* 0x000fe20008000000 */
[----:B------:R-:W-:Y:S01]  /*11e00*/  R2UR UR7, R7 ;  /* 0x00000000070772ca */ /* 0x000fe200000e0000 */
[----:B------:R-:W-:Y:S01]  /*11e10*/  UMOV UR5, UR45 ;  /* 0x0000002d00057c82 */ /* 0x000fe20008000000 */
[----:B------:R-:W-:Y:S01]  /*11e20*/  UMOV UR45, 0x40000040 ;  /* 0x40000040002d7882 */ /* 0x000fe20000000000 */
[----:B------:R-:W-:Y:S02]  /*11e30*/  VIADD R6, R4, 0x600 ;  /* 0x0000060004067836 */ /* 0x000fe40000000000 */
[----:B------:R-:W-:Y:S02]  /*11e40*/  IMAD.MOV.U32 R7, RZ, RZ, 0x40000040 ;  /* 0x40000040ff077424 */ /* 0x000fe400078e00ff */
[----:B------:R-:W-:Y:S01]  /*11e50*/  IMAD.U32 R237, RZ, RZ, UR45 ;  /* 0x0000002dffed7e24 */ /* 0x000fe2000f8e00ff */
        /* <DEDUP_REMOVED lines=16> */
[----:B------:R-:W-:Y:S01]  /*11f60*/  IMAD.U32 R236, RZ, RZ, UR44 ;  /* 0x0000002cffec7e24 */ /* 0x000fe2000f8e00ff */
        /* <DEDUP_REMOVED lines=93> */
[----:B------:R-:W-:Y:S02]  /*12540*/  UMOV UR17, UR41 ;  /* 0x0000002900117c82 */ /* 0x000fe40008000000 */
[----:B------:R-:W-:Y:S02]  /*12550*/  WARPGROUP.DEPBAR.LE gsb0, 0x0 ;  /* 0x00008000000079c5 */ /* 0x000fe40000010000 */
        /* <DEDUP_REMOVED lines=10> */
[----:B------:R-:W-:Y:S01]  /*12600*/  UIADD3 UR4, UR56, 0x402, URZ ;  /* 0x0000040238047890 */ /* 0x000fe2000fffe03f */
[----:B------:R-:W-:Y:S01]  /*12610*/  R2UR UR6, R6 ;  /* 0x00000000060672ca */ /* 0x000fe200000e0000 */
[----:B------:R-:W-:Y:S01]  /*12620*/  UMOV UR5, UR41 ;  /* 0x0000002900057c82 */ /* 0x000fe20008000000 */
[----:B------:R-:W-:Y:S01]  /*12630*/  R2UR UR7, R7 ;  /* 0x00000000070772ca */ /* 0x000fe200000e0000 */
[----:B------:R-:W-:Y:S02]  /*12640*/  VIADD R6, R4, 0x682 ;  /* 0x0000068204067836 */ /* 0x000fe40000000000 */
[----:B------:R-:W-:Y:S01]  /*12650*/  IMAD.MOV.U32 R7, RZ, RZ, 0x40000040 ;  /* 0x40000040ff077424 */ /* 0x000fe200078e00ff */
[----:B------:R-:W-:Y:S02]  /*12660*/  UMOV UR40, UR4 ;  /* 0x0000000400287c82 */ /* 0x000fe40008000000 */
[----:B------:R-:W-:Y:S01]  /*12670*/  UMOV UR4, UR40 ;  /* 0x0000002800047c82 */ /* 0x000fe20008000000 */
[----:B------:R-:W-:Y:S01]  /*12680*/  R2UR UR18, R6 ;  /* 0x00000000061272ca */ /* 0x000fe200000e0000 */
[----:B------:R-:W-:Y:S01]  /*12690*/  UMOV UR16, UR40 ;  /* 0x0000002800107c82 */ /* 0x000fe20008000000 */
[----:B------:R-:W-:Y:S01]  /*126a0*/  R2UR UR19, R7 ;  /* 0x00000000071372ca */ /* 0x000fe200000e0000 */
[----:B------:R-:W-:Y:S01]  /*126b0*/  VIADD R6, R4, 0x782 ;  /* 0x0000078204067836 */ /* 0x000fe20000000000 */
[----:B------:R-:W-:Y:S01]  /*126c0*/  UMOV UR20, UR40 ;  /* 0x0000002800147c82 */ /* 0x000fe20008000000 */
[----:B------:R-:W-:Y:S01]  /*126d0*/  IMAD.MOV.U32 R7, RZ, RZ, 0x40000040 ;  /* 0x40000040ff077424 */ /* 0x000fe200078e00ff */
[----:B------:R-:W-:Y:S01]  /*126e0*/  UMOV UR32, UR40 ;  /* 0x0000002800207c82 */ /* 0x000fe20008000000 */
[----:B------:R-:W-:Y:S01]  /*126f0*/  IMAD.U32 R234, RZ, RZ, UR40 ;  /* 0x00000028ffea7e24 */ /* 0x000fe2000f8e00ff */
        /* <DEDUP_REMOVED lines=17> */
[----:B------:R-:W-:-:S03]  /*12810*/  IMAD.MOV.U32 R7, RZ, RZ, 0x40000040 ;  /* 0x40000040ff077424 */ /* 0x000fc600078e00ff */
[----:B------:R-:W-:Y:S01]  /*12820*/  R2UR UR34, R6 ;  /* 0x00000000062272ca */ /* 0x000fe200000e0000 */
[----:B------:R-:W-:Y:S01]  /*12830*/  VIADD R6, R4, 0xa82 ;  /* 0x00000a8204067836 */ /* 0x000fe20000000000 */
[----:B------:R-:W-:Y:S02]  /*12840*/  R2UR UR35, R7 ;  /* 0x00000000072372ca */ /* 0x000fe400000e0000 */
[----:B------:R-:W-:Y:S01]  /*12850*/  MOV R7, 0x40000040 ;  /* 0x4000004000077802 */ /* 0x000fe20000000f00 */
        /* <DEDUP_REMOVED lines=148> */
[----:B------:R-:W-:Y:S01]  /*131a0*/  UIADD3 UR20, UR56, 0x406, URZ ;  /* 0x0000040638147890 */ /* 0x000fe2000fffe03f */
[----:B------:R-:W-:Y:S01]  /*131b0*/  R2UR UR23, R9 ;  /* 0x00000000091772ca */ /* 0x000fe200000e0000 */
[----:B------:R-:W-:Y:S01]  /*131c0*/  UMOV UR21, 0x40000040 ;  /* 0x4000004000157882 */ /* 0x000fe20000000000 */
[----:B------:R-:W-:Y:S02]  /*131d0*/  WARPGROUP.DEPBAR.LE gsb0, 0x0 ;  /* 0x00008000000079c5 */ /* 0x000fe40000010000 */
[----:B------:R-:W-:-:S06]  /*131e0*/  WARPGROUP.ARRIVE ;  /* 0x00000000000079c5 */ /* 0x000fcc0000000000 */
[----:B------:R-:W-:Y:S03]  /*131f0*/  HGMMA.64x16x16.F32.BF16 R56, gdesc[UR24], R56, gsb0 ;  /* 0x00200000183879f0 */ /* 0x000fe60008001838 */
[----:B------:R-:W-:Y:S02]  /*13200*/  WARPGROUP.DEPBAR.LE gsb0, 0x0 ;  /* 0x00008000000079c5 */ /* 0x000fe40000010000 */
[----:B------:R-:W-:-:S06]  /*13210*/  WARPGROUP.ARRIVE ;  /* 0x00000000000079c5 */ /* 0x000fcc0000000000 */
[----:B------:R-:W-:Y:S01]  /*13220*/  HGMMA.64x16x16.F32.BF16 R48, gdesc[UR4], R48, gsb0 ;  /* 0x00200000043079f0 */ /* 0x000fe20008001830 */
[----:B------:R-:W-:Y:S01]  /*13230*/  ULDC UR6, c[0x0][0x9d8] ;  /* 0x0002760000067ab9 */ /* 0x000fe20000000800 */
[----:B------:R-:W-:Y:S01]  /*13240*/  ULDC UR7, c[0x0][0x988] ;  /* 0x0002620000077ab9 */ /* 0x000fe20000000800 */
[----:B------:R-:W-:Y:S02]  /*13250*/  WARPGROUP.DEPBAR.LE gsb0, 0x0 ;  /* 0x00008000000079c5 */ /* 0x000fe40000010000 */
[----:B------:R-:W-:-:S06]  /*13260*/  WARPGROUP.ARRIVE ;  /* 0x00000000000079c5 */ /* 0x000fcc0000000000 */
[----:B------:R-:W-:Y:S01]  /*13270*/  HGMMA.64x16x16.F32.BF16 R40, gdesc[UR8], R40, gsb0 ;  /* 0x00200000082879f0 */ /* 0x000fe20008001828 */
[----:B------:R-:W-:Y:S01]  /*13280*/  UMOV UR8, UR20 ;  /* 0x0000001400087c82 */ /* 0x000fe20008000000 */
[----:B------:R-:W-:Y:S01]  /*13290*/  UMOV UR9, UR21 ;  /* 0x0000001500097c82 */ /* 0x000fe20008000000 */
        /* <DEDUP_REMOVED lines=14> */
[----:B------:R-:W-:Y:S01]  /*13380*/  WARPGROUP.ARRIVE ;  /* 0x00000000000079c5 */ /* 0x000fe20000000000 */
[----:B------:R-:W-:Y:S01]  /*13390*/  FMUL.FTZ R84, R112, UR6 ;  /* 0x0000000670547c20 */ /* 0x000fe20008410000 */
[----:B0-----:R-:W-:Y:S01]  /*133a0*/  FMUL.FTZ R13, R113, UR6 ;  /* 0x00000006710d7c20 */ /* 0x001fe20008410000 */
[----:B------:R-:W-:Y:S01]  /*133b0*/  FMUL.FTZ R12, R117, UR6 ;  /* 0x00000006750c7c20 */ /* 0x000fe20008410000 */
[----:B------:R-:W-:Y:S01]  /*133c0*/  FMUL.FTZ R112, R119, UR6 ;  /* 0x0000000677707c20 */ /* 0x000fe20008410000 */
[----:B------:R-:W-:-:S04]  /*133d0*/  FMUL.FTZ R83, R116, UR6 ;  /* 0x0000000674537c20 */ /* 0x000fc80008410000 */
[----:B------:R-:W-:Y:S01]  /*133e0*/  HGMMA.64x16x16.F32.BF16 R104, gdesc[UR20], R104, gsb0 ;  /* 0x00200000146879f0 */ /* 0x000fe20008001868 */
[----:B------:R-:W-:Y:S01]  /*133f0*/  R2UR UR22, R6 ;  /* 0x00000000061672ca */ /* 0x000fe200000e0000 */
[----:B------:R-:W-:Y:S01]  /*13400*/  VIADD R6, R4, 0x706 ;  /* 0x0000070604067836 */ /* 0x000fe20000000000 */
[----:B------:R-:W-:Y:S01]  /*13410*/  R2UR UR23, R7 ;  /* 0x00000000071772ca */ /* 0x000fe200000e0000 */
[----:B------:R-:W-:Y:S01]  /*13420*/  IMAD.MOV.U32 R7, RZ, RZ, 0x40000040 ;  /* 0x40000040ff077424 */ /* 0x000fe200078e00ff */
[----:B------:R-:W0:Y:S01]  /*13430*/  MUFU.TANH R13, R13 ;  /* 0x0000000d000d7308 */ /* 0x000e220000002400 */
[----:B------:R-:W-:Y:S01]  /*13440*/  FMUL.FTZ R114, R114, UR6 ;  /* 0x0000000672727c20 */ /* 0x000fe20008410000 */
[----:B------:R-:W-:Y:S01]  /*13450*/  FMUL.FTZ R113, R115, UR6 ;  /* 0x0000000673717c20 */ /* 0x000fe20008410000 */
[----:B------:R-:W-:-:S05]  /*13460*/  FMUL.FTZ R116, R118, UR6 ;  /* 0x0000000676747c20 */ /* 0x000fca0008410000 */
[----:B------:R-:W-:Y:S08]  /*13470*/  MUFU.TANH R12, R12 ;  /* 0x0000000c000c7308 */ /* 0x000ff00000002400 */
[----:B------:R-:W1:Y:S08]  /*13480*/  MUFU.TANH R112, R112 ;  /* 0x0000007000707308 */ /* 0x000e700000002400 */
[----:B------:R-:W2:Y:S08]  /*13490*/  MUFU.TANH R84, R84 ;  /* 0x0000005400547308 */ /* 0x000eb00000002400 */
        /* <DEDUP_REMOVED lines=10> */
[----:B------:R-:W-:Y:S01]  /*13540*/  R2UR UR22, R6 ;  /* 0x00000000061672ca */ /* 0x000fe200000e0000 */
[----:B------:R-:W-:Y:S01]  /*13550*/  VIADD R6, R4, 0x786 ;  /* 0x0000078604067836 */ /* 0x000fe20000000000 */
[----:B------:R-:W-:Y:S01]  /*13560*/  R2UR UR23, R7 ;  /* 0x00000000071772ca */ /* 0x000fe200000e0000 */
[----:B------:R-:W-:-:S02]  /*13570*/  IMAD.MOV.U32 R7, RZ, RZ, 0x40000040 ;  /* 0x40000040ff077424 */ /* 0x000fc400078e00ff */
[----:B------:R-:W-:Y:S01]  /*13580*/  FMUL.FTZ R115, R106, UR6 ;  /* 0x000000066a737c20 */ /* 0x000fe20008410000 */
[----:B------:R-:W3:Y:S01]  /*13590*/  MUFU.TANH R10, R10 ;  /* 0x0000000a000a7308 */ /* 0x000ee20000002400 */
[----:B------:R-:W-:Y:S01]  /*135a0*/  FMUL.FTZ R104, R111, UR6 ;  /* 0x000000066f687c20 */ /* 0x000fe20008410000 */
[----:B------:R-:W-:Y:S01]  /*135b0*/  FMUL.FTZ R105, R107, UR6 ;  /* 0x000000066b697c20 */ /* 0x000fe20008410000 */
[----:B------:R-:W-:-:S05]  /*135c0*/  FMUL.FTZ R106, R110, UR6 ;  /* 0x000000066e6a7c20 */ /* 0x000fca0008410000 */
[----:B------:R-:W4:Y:S08]  /*135d0*/  MUFU.TANH R14, R14 ;  /* 0x0000000e000e7308 */ /* 0x000f300000002400 */
[----:B------:R-:W4:Y:S08]  /*135e0*/  MUFU.TANH R116, R116 ;  /* 0x0000007400747308 */ /* 0x000f300000002400 */
[----:B------:R-:W4:Y:S08]  /*135f0*/  MUFU.TANH R11, R11 ;  /* 0x0000000b000b7308 */ /* 0x000f300000002400 */
[----:B------:R-:W4:Y:S08]  /*13600*/  MUFU.TANH R81, R81 ;  /* 0x0000005100517308 */ /* 0x000f300000002400 */
[----:B------:R-:W4:Y:S01]  /*13610*/  MUFU.TANH R115, R115 ;  /* 0x0000007300737308 */ /* 0x000f220000002400 */
[----:B------:R-:W-:-:S02]  /*13620*/  WARPGROUP.DEPBAR.LE gsb0, 0x0 ;  /* 0x00008000000079c5 */ /* 0x000fc40000010000 */
[----:B------:R-:W-:Y:S01]  /*13630*/  WARPGROUP.ARRIVE ;  /* 0x00000000000079c5 */ /* 0x000fe20000000000 */
[----:B------:R-:W-:Y:S01]  /*13640*/  FMUL.FTZ R3, R101, UR6 ;  /* 0x0000000665037c20 */ /* 0x000fe20008410000 */
[----:B------:R-:W-:Y:S01]  /*13650*/  FMUL.FTZ R86, R99, UR6 ;  /* 0x0000000663567c20 */ /* 0x000fe20008410000 */
[----:B------:R-:W-:Y:S01]  /*13660*/  FMUL.FTZ R15, R96, UR6 ;  /* 0x00000006600f7c20 */ /* 0x000fe20008410000 */
[----:B------:R-:W-:Y:S01]  /*13670*/  FMUL.FTZ R9, R97, UR6 ;  /* 0x0000000661097c20 */ /* 0x000fe20008410000 */
[----:B------:R-:W4:Y:S01]  /*13680*/  MUFU.TANH R105, R105 ;  /* 0x0000006900697308 */ /* 0x000f220000002400 */
[----:B------:R-:W-:Y:S01]  /*13690*/  HGMMA.64x16x16.F32.BF16 R88, gdesc[UR20], R88, gsb0 ;  /* 0x00200000145879f0 */ /* 0x000fe20008001858 */
[----:B------:R-:W-:Y:S01]  /*136a0*/  R2UR UR22, R6 ;  /* 0x00000000061672ca */ /* 0x000fe200000e0000 */
[----:B------:R-:W-:Y:S01]  /*136b0*/  VIADD R6, R4, 0x806 ;  /* 0x0000080604067836 */ /* 0x000fe20000000000 */
[----:B------:R-:W-:Y:S01]  /*136c0*/  R2UR UR23, R7 ;  /* 0x00000000071772ca */ /* 0x000fe200000e0000 */
[----:B------:R-:W-:-:S02]  /*136d0*/  IMAD.MOV.U32 R7, RZ, RZ, 0x40000040 ;  /* 0x40000040ff077424 */ /* 0x000fc400078e00ff */
[----:B------:R-:W-:Y:S01]  /*136e0*/  FMUL.FTZ R96, R103, UR6 ;  /* 0x0000000667607c20 */ /* 0x000fe20008410000 */
[----:B------:R-:W-:Y:S01]  /*136f0*/  FMUL.FTZ R21, R100, UR6 ;  /* 0x0000000664157c20 */ /* 0x000fe20008410000 */
[----:B------:R-:W4:Y:S01]  /*13700*/  MUFU.TANH R15, R15 ;  /* 0x0000000f000f7308 */ /* 0x000f220000002400 */
[----:B------:R-:W-:Y:S01]  /*13710*/  FMUL.FTZ R98, R98, UR6 ;  /* 0x0000000662627c20 */ /* 0x000fe20008410000 */
[----:B------:R-:W-:-:S06]  /*13720*/  FMUL.FTZ R97, R102, UR6 ;  /* 0x0000000666617c20 */ /* 0x000fcc0008410000 */
        /* <DEDUP_REMOVED lines=20> */
[----:B------:R-:W-:-:S07]  /*13870*/  FMUL.FTZ R90, R90, UR6 ;  /* 0x000000065a5a7c20 */ /* 0x000fce0008410000 */
        /* <DEDUP_REMOVED lines=19> */
[----:B------:R-:W-:Y:S01]  /*139b0*/  R2UR UR10, R6 ;  /* 0x00000000060a72ca */ /* 0x000fe200000e0000 */
[----:B------:R-:W-:Y:S01]  /*139c0*/  VIADD R6, R4, 0x986 ;  /* 0x0000098604067836 */ /* 0x000fe20000000000 */
[----:B------:R-:W-:Y:S01]  /*139d0*/  R2UR UR11, R7 ;  /* 0x00000000070b72ca */ /* 0x000fe200000e0000 */
[----:B------:R-:W-:Y:S02]  /*139e0*/  IMAD.MOV.U32 R7, RZ, RZ, 0x40000040 ;  /* 0x40000040ff077424 */ /* 0x000fe400078e00ff */
[----:B------:R-:W-:Y:S01]  /*139f0*/  FMUL.FTZ R76, R79, UR6 ;  /* 0x000000064f4c7c20 */ /* 0x000fe20008410000 */
        /* <DEDUP_REMOVED lines=18> */
[----:B------:R-:W-:Y:S01]  /*13b20*/  VIADD R4, R4, 0xa86 ;  /* 0x00000a8604047836 */ /* 0x000fe20000000000 */
[----:B------:R-:W4:Y:S01]  /*13b30*/  MUFU.TANH R93, R93 ;  /* 0x0000005d005d7308 */ /* 0x000f220000002400 */
[----:B------:R-:W-:Y:S01]  /*13b40*/  FMUL.FTZ R65, R65, UR6 ;  /* 0x0000000641417c20 */ /* 0x000fe20008410000 */
[----:B------:R-:W-:-:S06]  /*13b50*/  FMUL.FTZ R67, R67, UR6 ;  /* 0x0000000643437c20 */ /* 0x000fcc0008410000 */
[----:B------:R-:W4:Y:S08]  /*13b60*/  MUFU.TANH R72, R72 ;  /* 0x0000004800487308 */ /* 0x000f300000002400 */
[----:B------:R-:W4:Y:S08]  /*13b70*/  MUFU.TANH R91, R91 ;  /* 0x0000005b005b7308 */ /* 0x000f300000002400 */
[----:B------:R-:W4:Y:S08]  /*13b80*/  MUFU.TANH R74, R74 ;  /* 0x0000004a004a7308 */ /* 0x000f300000002400 */
[----:B------:R-:W4:Y:S08]  /*13b90*/  MUFU.TANH R94, R94 ;  /* 0x0000005e005e7308 */ /* 0x000f300000002400 */
[----:B------:R-:W-:Y:S01]  /*13ba0*/  MUFU.TANH R73, R73 ;  /* 0x0000004900497308 */ /* 0x000fe20000002400 */
        /* <DEDUP_REMOVED lines=9> */
[----:B------:R-:W-:Y:S01]  /*13c40*/  UMOV UR8, UR20 ;  /* 0x0000001400087c82 */ /* 0x000fe20008000000 */
[----:B------:R-:W-:Y:S01]  /*13c50*/  R2UR UR11, R7 ;  /* 0x00000000070b72ca */ /* 0x000fe200000e0000 */
[----:B------:R-:W-:Y:S01]  /*13c60*/  UMOV UR9, UR21 ;  /* 0x0000001500097c82 */ /* 0x000fe20008000000 */
[----:B------:R-:W-:Y:S01]  /*13c70*/  FMUL.FTZ R6, R60, UR6 ;  /* 0x000000063c067c20 */ /* 0x000fe20008410000 */
[----:B------:R-:W-:-:S02]  /*13c80*/  IMAD.MOV.U32 R60, RZ, RZ, -0x2 ;  /* 0xfffffffeff3c7424 */ /* 0x000fc400078e00ff */
[----:B------:R-:W-:Y:S01]  /*13c90*/  FMUL.FTZ R56, R56, UR6 ;  /* 0x0000000638387c20 */ /* 0x000fe20008410000 */
[----:B------:R-:W-:Y:S01]  /*13ca0*/  MUFU.TANH R75, R75 ;  /* 0x0000004b004b7308 */ /* 0x000fe20000002400 */
[----:B------:R-:W-:Y:S01]  /*13cb0*/  FMUL.FTZ R59, R59, UR6 ;  /* 0x000000063b3b7c20 */ /* 0x000fe20008410000 */
[----:B------:R-:W-:Y:S02]  /*13cc0*/  IMAD R5, R5, R60, 0xb0 ;  /* 0x000000b005057424 */ /* 0x000fe400078e023c */
[----:B------:R-:W-:Y:S02]  /*13cd0*/  FMUL.FTZ R63, R63, UR6 ;  /* 0x000000063f3f7c20 */ /* 0x000fe40008410000 */
[----:B------:R-:W-:Y:S02]  /*13ce0*/  IMAD.IADD R5, R5, 0x1, R162 ;  /* 0x0000000105057824 */ /* 0x000fe400078e02a2 */
[----:B------:R-:W4:Y:S08]  /*13cf0*/  MUFU.TANH R78, R78 ;  /* 0x0000004e004e7308 */ /* 0x000f300000002400 */
[----:B------:R-:W4:Y:S08]  /*13d00*/  MUFU.TANH R92, R92 ;  /* 0x0000005c005c7308 */ /* 0x000f300000002400 */
[----:B------:R-:W-:Y:S08]  /*13d10*/  MUFU.TANH R66, R66 ;  /* 0x0000004200427308 */ /* 0x000ff00000002400 */
        /* <DEDUP_REMOVED lines=11> */
[----:B------:R-:W-:Y:S01]  /*13dd0*/  FMUL.FTZ R49, R49, UR6 ;  /* 0x0000000631317c20 */ /* 0x000fe20008410000 */
[----:B------:R-:W-:Y:S01]  /*13de0*/  FMUL.FTZ R53, R53, UR6 ;  /* 0x0000000635357c20 */ /* 0x000fe20008410000 */
[----:B------:R-:W-:Y:S01]  /*13df0*/  FMUL.FTZ R55, R55, UR6 ;  /* 0x0000000637377c20 */ /* 0x000fe20008410000 */
[----:B------:R-:W-:-:S02]  /*13e00*/  FMUL.FTZ R51, R51, UR6 ;  /* 0x0000000633337c20 */ /* 0x000fc40008410000 */
[----:B------:R-:W4:Y:S08]  /*13e10*/  MUFU.TANH R65, R65 ;  /* 0x0000004100417308 */ /* 0x000f300000002400 */
[----:B------:R-:W4:Y:S08]  /*13e20*/  MUFU.TANH R76, R76 ;  /* 0x0000004c004c7308 */ /* 0x000f300000002400 */
[----:B------:R-:W-:Y:S08]  /*13e30*/  MUFU.TANH R6, R6 ;  /* 0x0000000600067308 */ /* 0x000ff00000002400 */
[----:B------:R-:W4:Y:S08]  /*13e40*/  MUFU.TANH R61, R61 ;  /* 0x0000003d003d7308 */ /* 0x000f300000002400 */
[----:B------:R-:W-:Y:S08]  /*13e50*/  MUFU.TANH R48, R48 ;  /* 0x0000003000307308 */ /* 0x000ff00000002400 */
[----:B------:R0:W-:Y:S01]  /*13e60*/  MUFU.TANH R50, R49 ;  /* 0x0000003100327308 */ /* 0x0001e20000002400 */
[----:B------:R-:W-:-:S02]  /*13e70*/  WARPGROUP.DEPBAR.LE gsb0, 0x0 ;  /* 0x00008000000079c5 */ /* 0x000fc40000010000 */
[----:B------:R-:W-:Y:S01]  /*13e80*/  WARPGROUP.ARRIVE ;  /* 0x00000000000079c5 */ /* 0x000fe20000000000 */
[----:B------:R-:W-:Y:S01]  /*13e90*/  FMUL.FTZ R161, R40, UR6 ;  /* 0x0000000628a17c20 */ /* 0x000fe20008410000 */
[----:B------:R-:W-:-:S03]  /*13ea0*/  FMUL.FTZ R100, R44, UR6 ;  /* 0x000000062c647c20 */ /* 0x000fc60008410000 */
[----:B------:R4:W4:Y:S01]  /*13eb0*/  MUFU.TANH R40, R7 ;  /* 0x0000000700287308 */ /* 0x0009220000002400 */
[----:B------:R-:W-:Y:S01]  /*13ec0*/  FMUL.FTZ R163, R41, UR6 ;  /* 0x0000000629a37c20 */ /* 0x000fe20008410000 */
[----:B------:R-:W-:Y:S01]  /*13ed0*/  FMUL.FTZ R41, R42, UR6 ;  /* 0x000000062a297c20 */ /* 0x000fe20008410000 */
[----:B------:R-:W-:Y:S01]  /*13ee0*/  HGMMA.64x16x16.F32.BF16 R32, gdesc[UR8], R32, gsb0 ;  /* 0x00200000082079f0 */ /* 0x000fe20008001820 */
[----:B------:R-:W-:Y:S01]  /*13ef0*/  FMUL.FTZ R45, R45, UR6 ;  /* 0x000000062d2d7c20 */ /* 0x000fe20008410000 */
[----:B0-----:R-:W-:Y:S01]  /*13f00*/  FMUL.FTZ R49, R46, UR6 ;  /* 0x000000062e317c20 */ /* 0x001fe20008410000 */
[----:B------:R-:W-:Y:S01]  /*13f10*/  FMUL.FTZ R43, R43, UR6 ;  /* 0x000000062b2b7c20 */ /* 0x000fe20008410000 */
[----:B------:R-:W-:Y:S01]  /*13f20*/  FMUL.FTZ R102, R47, UR6 ;  /* 0x000000062f667c20 */ /* 0x000fe20008410000 */
[----:B------:R-:W-:Y:S08]  /*13f30*/  MUFU.TANH R44, R62 ;  /* 0x0000003e002c7308 */ /* 0x000ff00000002400 */
[----:B------:R0:W-:Y:S08]  /*13f40*/  MUFU.TANH R62, R80 ;  /* 0x00000050003e7308 */ /* 0x0001f00000002400 */
[----:B------:R-:W0:Y:S08]  /*13f50*/  MUFU.TANH R69, R69 ;  /* 0x0000004500457308 */ /* 0x000e300000002400 */
[----:B------:R-:W0:Y:S08]  /*13f60*/  MUFU.TANH R64, R64 ;  /* 0x0000004000407308 */ /* 0x000e300000002400 */
[----:B------:R-:W-:Y:S08]  /*13f70*/  MUFU.TANH R167, R45 ;  /* 0x0000002d00a77308 */ /* 0x000ff00000002400 */
[----:B------:R-:W-:Y:S01]  /*13f80*/  MUFU.TANH R161, R161 ;  /* 0x000000a100a17308 */ /* 0x000fe20000002400 */
[----:B------:R-:W-:-:S02]  /*13f90*/  WARPGROUP.DEPBAR.LE gsb0, 0x0 ;  /* 0x00008000000079c5 */ /* 0x000fc40000010000 */
[----:B------:R-:W-:Y:S01]  /*13fa0*/  FMUL.FTZ R71, R34, UR6 ;  /* 0x0000000622477c20 */ /* 0x000fe20008410000 */
[----:B------:R-:W-:Y:S02]  /*13fb0*/  IMAD R34, R164, -0xb0, R5 ;  /* 0xffffff50a4227824 */ /* 0x000fe400078e0205 */
[----:B------:R-:W-:Y:S01]  /*13fc0*/  FMUL.FTZ R108, R32, UR6 ;  /* 0x00000006206c7c20 */ /* 0x000fe20008410000 */
[----:B------:R-:W-:Y:S02]  /*13fd0*/  IMAD.MOV.U32 R5, RZ, RZ, 0x40000040 ;  /* 0x40000040ff057424 */ /* 0x000fe400078e00ff */
[----:B------:R-:W-:Y:S01]  /*13fe0*/  FMUL.FTZ R79, R33, UR6 ;  /* 0x00000006214f7c20 */ /* 0x000fe20008410000 */
[----:B------:R-:W-:Y:S01]  /*13ff0*/  WARPGROUP.ARRIVE ;  /* 0x00000000000079c5 */ /* 0x000fe20000000000 */
[C---:B------:R-:W-:Y:S01]  /*14000*/  ISETP.GT.AND P3, PT, R34.reuse, 0x1, PT ;  /* 0x000000012200780c */ /* 0x040fe20003f64270 */
[----:B------:R-:W-:Y:S01]  /*14010*/  FMUL.FTZ R60, R35, UR6 ;  /* 0x00000006233c7c20 */ /* 0x000fe20008410000 */
[C---:B------:R-:W-:Y:S01]  /*14020*/  ISETP.GT.AND P5, PT, R34.reuse, 0x9, PT ;  /* 0x000000092200780c */ /* 0x040fe20003fa4270 */
[----:B------:R-:W-:Y:S01]  /*14030*/  FMUL.FTZ R52, R37, UR6 ;  /* 0x0000000625347c20 */ /* 0x000fe20008410000 */
[----:B------:R-:W-:Y:S01]  /*14040*/  ISETP.GT.AND P2, PT, R34, RZ, PT ;  /* 0x000000ff2200720c */ /* 0x000fe20003f44270 */
[----:B------:R-:W-:Y:S01]  /*14050*/  FMUL.FTZ R54, R36, UR6 ;  /* 0x0000000624367c20 */ /* 0x000fe20008410000 */
[----:B------:R-:W-:Y:S01]  /*14060*/  FSEL R32, R13, -INF , P3 ;  /* 0xff8000000d207808 */ /* 0x000fe20001800000 */
[----:B------:R-:W-:Y:S01]  /*14070*/  FMUL.FTZ R36, R39, UR6 ;  /* 0x0000000627247c20 */ /* 0x000fe20008410000 */
[----:B-1----:R-:W-:Y:S01]  /*14080*/  FSEL R13, R112, -INF , P5 ;  /* 0xff800000700d7808 */ /* 0x002fe20002800000 */
[----:B------:R-:W-:Y:S01]  /*14090*/  MUFU.TANH R67, R67 ;  /* 0x0000004300437308 */ /* 0x000fe20000002400 */
[----:B------:R-:W-:Y:S01]  /*140a0*/  FSEL R101, R12, -INF , P5 ;  /* 0xff8000000c657808 */ /* 0x000fe20002800000 */
[----:B------:R-:W-:Y:S01]  /*140b0*/  FMUL.FTZ R38, R38, UR6 ;  /* 0x0000000626267c20 */ /* 0x000fe20008410000 */
[----:B------:R-:W-:-:S02]  /*140c0*/  ISETP.GT.AND P5, PT, R34, 0x19, PT ;  /* 0x000000192200780c */ /* 0x000fc40003fa4270 */
[----:B------:R-:W-:Y:S02]  /*140d0*/  ISETP.GT.AND P4, PT, R34, 0x8, PT ;  /* 0x000000082200780c */ /* 0x000fe40003f84270 */
[----:B--2---:R-:W-:Y:S01]  /*140e0*/  FSEL R95, R84, -INF , P2 ;  /* 0xff800000545f7808 */ /* 0x004fe20001000000 */
[----:B------:R-:W-:Y:S01]  /*140f0*/  MUFU.TANH R46, R53 ;  /* 0x00000035002e7308 */ /* 0x000fe20000002400 */
[----:B---3--:R-:W-:Y:S01]  /*14100*/  FSEL R111, R10, -INF , P5 ;  /* 0xff8000000a6f7808 */ /* 0x008fe20002800000 */
[----:B------:R-:W-:Y:S01]  /*14110*/  IMAD.MOV.U32 R84, RZ, RZ, R87 ;  /* 0x000000ffff547224 */ /* 0x000fe200078e0057 */
[----:B------:R-:W-:Y:S02]  /*14120*/  FSEL R99, R83, -INF , P4 ;  /* 0xff80000053637808 */ /* 0x000fe40002000000 */
[----:B------:R-:W-:Y:S02]  /*14130*/  FMNMX.FTZ R10, R95, R32, !PT ;  /* 0x000000205f0a7209 */ /* 0x000fe40007810000 */
[----:B------:R-:W-:Y:S01]  /*14140*/  R2UR UR23, R5 ;  /* 0x00000000051772ca */ /* 0x000fe200000e0000 */
[----:B------:R-:W-:Y:S01]  /*14150*/  MUFU.TANH R70, R70 ;  /* 0x0000004600467308 */ /* 0x000fe20000002400 */
[----:B------:R-:W-:-:S02]  /*14160*/  FSEL R5, R114, -INF , P2 ;  /* 0xff80000072057808 */ /* 0x000fc40001000000 */
[----:B------:R-:W-:Y:S02]  /*14170*/  ISETP.GT.AND P2, PT, R34, 0x10, PT ;  /* 0x000000102200780c */ /* 0x000fe40003f44270 */
[----:B------:R-:W-:Y:S02]  /*14180*/  FMNMX.FTZ R10, R99, R10, !PT ;  /* 0x0000000a630a7209 */ /* 0x000fe40007810000 */
[----:B------:R-:W-:Y:S01]  /*14190*/  FSEL R4, R113, -INF , P3 ;  /* 0xff80000071047808 */ /* 0x000fe20001800000 */
[----:B------:R-:W-:Y:S01]  /*141a0*/  MUFU.TANH R12, R55 ;  /* 0x00000037000c7308 */ /* 0x000fe20000002400 */
[----:B----4-:R-:W-:Y:S02]  /*141b0*/  FSEL R103, R14, -INF , P2 ;  /* 0xff8000000e677808 */ /* 0x010fe40001000000 */
[----:B------:R-:W-:Y:S01]  /*141c0*/  ISETP.GT.AND P3, PT, R34, 0x11, PT ;  /* 0x000000112200780c */ /* 0x000fe20003f64270 */
[----:B------:R-:W-:Y:S01]  /*141d0*/  HGMMA.64x16x16.F32.BF16 R24, gdesc[UR20], R24, gsb0 ;  /* 0x00200000141879f0 */ /* 0x000fe20008001818 */
[----:B------:R-:W-:-:S02]  /*141e0*/  FMNMX.FTZ R14, R101, R10, !PT ;  /* 0x0000000a650e7209 */ /* 0x000fc40007810000 */
[----:B------:R-:W-:Y:S01]  /*141f0*/  FSEL R7, R116, -INF , P4 ;  /* 0xff80000074077808 */ /* 0x000fe20002000000 */
[----:B------:R1:W2:Y:S01]  /*14200*/  MUFU.TANH R10, R41 ;  /* 0x00000029000a7308 */ /* 0x0002a20000002400 */
[----:B------:R-:W-:Y:S02]  /*14210*/  ISETP.GT.AND P4, PT, R34, 0x18, PT ;  /* 0x000000182200780c */ /* 0x000fe40003f84270 */
[----:B------:R-:W-:Y:S02]  /*14220*/  FSEL R107, R11, -INF , P3 ;  /* 0xff8000000b6b7808 */ /* 0x000fe40001800000 */
[----:B------:R-:W-:Y:S02]  /*14230*/  FMNMX.FTZ R14, R103, R14, !PT ;  /* 0x0000000e670e7209 */ /* 0x000fe40007810000 */
[----:B------:R-:W-:Y:S01]  /*14240*/  FSEL R109, R81, -INF , P4 ;  /* 0xff800000516d7808 */ /* 0x000fe20002000000 */
[----:B------:R-:W-:Y:S01]  /*14250*/  MUFU.TANH R58, R58 ;  /* 0x0000003a003a7308 */ /* 0x000fe20000002400 */
[----:B0-----:R-:W-:-:S02]  /*14260*/  FMNMX.FTZ R80, R107, R14, !PT ;  /* 0x0000000e6b507209 */ /* 0x001fc40007810000 */
[----:B------:R-:W-:Y:S02]  /*14270*/  FSEL R33, R115, -INF , P2 ;  /* 0xff80000073217808 */ /* 0x000fe40001000000 */
[C---:B------:R-:W-:Y:S02]  /*14280*/  ISETP.GT.AND P2, PT, R34.reuse, 0x20, PT ;  /* 0x000000202200780c */ /* 0x040fe40003f44270 */
[----:B------:R-:W-:Y:S01]  /*14290*/  FMNMX.FTZ R80, R109, R80, !PT ;  /* 0x000000506d507209 */ /* 0x000fe20007810000 */
[----:B------:R-:W-:Y:S01]  /*142a0*/  MUFU.TANH R14, R43 ;  /* 0x0000002b000e7308 */ /* 0x000fe20000002400 */
[----:B------:R-:W-:Y:S02]  /*142b0*/  FSEL R105, R105, -INF , P3 ;  /* 0xff80000069697808 */ /* 0x000fe40001800000 */
[----:B------:R-:W-:Y:S02]  /*142c0*/  ISETP.GT.AND P3, PT, R34, 0x21, PT ;  /* 0x000000212200780c */ /* 0x000fe40003f64270 */
[----:B------:R-:W-:-:S02]  /*142d0*/  FSEL R113, R15, -INF , P2 ;  /* 0xff8000000f717808 */ /* 0x000fc40001000000 */
[----:B------:R-:W-:Y:S01]  /*142e0*/  FMNMX.FTZ R80, R111, R80, !PT ;  /* 0x000000506f507209 */ /* 0x000fe20007810000 */
[----:B------:R-:W-:Y:S01]  /*142f0*/  MUFU.TANH R59, R59 ;  /* 0x0000003b003b7308 */ /* 0x000fe20000002400 */
        /* <DEDUP_REMOVED lines=14> */
[----:B------:R-:W-:Y:S02]  /*143e0*/  WARPGROUP.DEPBAR.LE gsb0, 0x0 ;  /* 0x00008000000079c5 */ /* 0x000fe40000010000 */
[----:B------:R-:W-:Y:S01]  /*143f0*/  FSEL R15, R86, -INF , P3 ;  /* 0xff800000560f7808 */ /* 0x000fe20001800000 */
[----:B------:R-:W-:Y:S01]  /*14400*/  MUFU.TANH R163, R163 ;  /* 0x000000a300a37308 */ /* 0x000fe20000002400 */
[----:B------:R-:W-:Y:S01]  /*14410*/  ISETP.GT.AND P3, PT, R34, 0x31, PT ;  /* 0x000000312200780c */ /* 0x000fe20003f64270 */
[----:B------:R-:W-:Y:S01]  /*14420*/  FMUL.FTZ R24, R24, UR6 ;  /* 0x0000000618187c20 */ /* 0x000fe20008410000 */
[----:B------:R-:W-:Y:S01]  /*14430*/  FSEL R121, R82, -INF , P2 ;  /* 0xff80000052797808 */ /* 0x000fe20001000000 */
[----:B------:R-:W-:Y:S01]  /*14440*/  FMUL.FTZ R28, R28, UR6 ;  /* 0x000000061c1c7c20 */ /* 0x000fe20008410000 */
[----:B------:R-:W-:Y:S01]  /*14450*/  FMNMX.FTZ R80, R119, R80, !PT ;  /* 0x0000005077507209 */ /* 0x000fe20007810000 */
[--C-:B------:R-:W-:Y:S01]  /*14460*/  IMAD.MOV.U32 R86, RZ, RZ, R87.reuse ;  /* 0x000000ffff567224 */ /* 0x100fe200078e0057 */
[----:B------:R-:W-:Y:S01]  /*14470*/  FSEL R97, R97, -INF , P4 ;  /* 0xff80000061617808 */ /* 0x000fe20002000000 */
[----:B------:R-:W-:Y:S01]  /*14480*/  MUFU.TANH R100, R100 ;  /* 0x0000006400647308 */ /* 0x000fe20000002400 */
[----:B------:R-:W-:Y:S01]  /*14490*/  ISETP.GT.AND P4, PT, R34, 0x38, PT ;  /* 0x000000382200780c */ /* 0x000fe20003f84270 */
[----:B------:R-:W-:Y:S01]  /*144a0*/  IMAD.MOV.U32 R82, RZ, RZ, R87 ;  /* 0x000000ffff527224 */ /* 0x000fe200078e0057 */
[----:B------:R-:W-:-:S02]  /*144b0*/  FSEL R123, R8, -INF , P3 ;  /* 0xff800000087b7808 */ /* 0x000fc40001800000 */
[----:B------:R-:W-:Y:S02]  /*144c0*/  FMNMX.FTZ R80, R121, R80, !PT ;  /* 0x0000005079507209 */ /* 0x000fe40007810000 */
[----:B------:R-:W-:Y:S01]  /*144d0*/  FSEL R9, R96, -INF , P5 ;  /* 0xff80000060097808 */ /* 0x000fe20002800000 */
[----:B------:R0:W3:Y:S01]  /*144e0*/  MUFU.TANH R8, R49 ;  /* 0x0000003100087308 */ /* 0x0000e20000002400 */
[----:B------:R-:W-:Y:S02]  /*144f0*/  ISETP.GT.AND P5, PT, R34, 0x39, PT ;  /* 0x000000392200780c */ /* 0x000fe40003fa4270 */
[----:B------:R-:W-:Y:S02]  /*14500*/  FSEL R125, R20, -INF , P4 ;  /* 0xff800000147d7808 */ /* 0x000fe40002000000 */
[----:B------:R-:W-:Y:S02]  /*14510*/  FMNMX.FTZ R80, R123, R80, !PT ;  /* 0x000000507b507209 */ /* 0x000fe40007810000 */
[----:B------:R-:W-:Y:S01]  /*14520*/  FSEL R3, R90, -INF , P2 ;  /* 0xff8000005a037808 */ /* 0x000fe20001000000 */
[----:B------:R-:W4:Y:S01]  /*14530*/  MUFU.TANH R20, R71 ;  /* 0x0000004700147308 */ /* 0x000f220000002400 */
[----:B------:R-:W-:Y:S01]  /*14540*/  ISETP.GT.AND P2, PT, R34, 0x40, PT ;  /* 0x000000402200780c */ /* 0x000fe20003f44270 */
[----:B------:R-:W-:Y:S01]  /*14550*/  IMAD.U32 R90, RZ, RZ, UR7 ;  /* 0x00000007ff5a7e24 */ /* 0x000fe2000f8e00ff */
[----:B------:R-:W-:-:S02]  /*14560*/  FSEL R127, R85, -INF , P5 ;  /* 0xff800000557f7808 */ /* 0x000fc40002800000 */
[----:B------:R-:W-:Y:S02]  /*14570*/  FMNMX.FTZ R80, R125, R80, !PT ;  /* 0x000000507d507209 */ /* 0x000fe40007810000 */
[----:B------:R-:W-:Y:S01]  /*14580*/  FSEL R21, R88, -INF , P3 ;  /* 0xff80000058157808 */ /* 0x000fe20001800000 */
[----:B------:R-:W4:Y:S01]  /*14590*/  MUFU.TANH R108, R108 ;  /* 0x0000006c006c7308 */ /* 0x000f220000002400 */
[C---:B------:R-:W-:Y:S02]  /*145a0*/  ISETP.GT.AND P3, PT, R34.reuse, 0x41, PT ;  /* 0x000000412200780c */ /* 0x040fe40003f64270 */
[----:B------:R-:W-:Y:S02]  /*145b0*/  FSEL R129, R89, -INF , P2 ;  /* 0xff80000059817808 */ /* 0x000fe40001000000 */
[----:B------:R-:W-:Y:S02]  /*145c0*/  FMNMX.FTZ R80, R127, R80, !PT ;  /* 0x000000507f507209 */ /* 0x000fe40007810000 */
[----:B------:R-:W-:Y:S01]  /*145d0*/  FSEL R93, R93, -INF , P4 ;  /* 0xff8000005d5d7808 */ /* 0x000fe20002000000 */
[----:B------:R-:W4:Y:S01]  /*145e0*/  MUFU.TANH R79, R79 ;  /* 0x0000004f004f7308 */ /* 0x000f220000002400 */
[----:B------:R-:W-:-:S02]  /*145f0*/  ISETP.GT.AND P4, PT, R34, 0x48, PT ;  /* 0x000000482200780c */ /* 0x000fc40003f84270 */
[----:B------:R-:W-:Y:S01]  /*14600*/  FSEL R131, R72, -INF , P3 ;  /* 0xff80000048837808 */ /* 0x000fe20001800000 */
[--C-:B------:R-:W-:Y:S01]  /*14610*/  IMAD.MOV.U32 R72, RZ, RZ, R87.reuse ;  /* 0x000000ffff487224 */ /* 0x100fe200078e0057 */
[----:B------:R-:W-:Y:S02]  /*14620*/  FMNMX.FTZ R80, R129, R80, !PT ;  /* 0x0000005081507209 */ /* 0x000fe40007810000 */
[----:B------:R-:W-:Y:S01]  /*14630*/  FSEL R39, R91, -INF , P5 ;  /* 0xff8000005b277808 */ /* 0x000fe20002800000 */
[----:B------:R-:W-:Y:S01]  /*14640*/  MUFU.TANH R54, R54 ;  /* 0x0000003600367308 */ /* 0x000fe20000002400 */
[----:B------:R-:W-:Y:S02]  /*14650*/  ISETP.GT.AND P5, PT, R34, 0x49, PT ;  /* 0x000000492200780c */ /* 0x000fe40003fa4270 */
[----:B------:R-:W-:Y:S01]  /*14660*/  FSEL R133, R74, -INF , P4 ;  /* 0xff8000004a857808 */ /* 0x000fe20002000000 */
[----:B------:R-:W-:Y:S01]  /*14670*/  IMAD.MOV.U32 R74, RZ, RZ, R87 ;  /* 0x000000ffff4a7224 */ /* 0x000fe200078e0057 */
[----:B------:R-:W-:-:S02]  /*14680*/  FMNMX.FTZ R80, R131, R80, !PT ;  /* 0x0000005083507209 */ /* 0x000fc40007810000 */
[----:B-1----:R-:W-:Y:S01]  /*14690*/  FSEL R41, R94, -INF , P2 ;  /* 0xff8000005e297808 */ /* 0x002fe20001000000 */
[----:B------:R-:W-:Y:S01]  /*146a0*/  MUFU.TANH R52, R52 ;  /* 0x0000003400347308 */ /* 0x000fe20000002400 */
[C---:B------:R-:W-:Y:S02]  /*146b0*/  ISETP.GT.AND P2, PT, R34.reuse, 0x50, PT ;  /* 0x000000502200780c */ /* 0x040fe40003f44270 */
[----:B------:R-:W-:Y:S02]  /*146c0*/  FSEL R45, R77, -INF , P4 ;  /* 0xff8000004d2d7808 */ /* 0x000fe40002000000 */
[----:B------:R-:W-:Y:S02]  /*146d0*/  FSEL R135, R73, -INF , P5 ;  /* 0xff80000049877808 */ /* 0x000fe40002800000 */
[----:B------:R-:W-:Y:S01]  /*146e0*/  FMNMX.FTZ R80, R133, R80, !PT ;  /* 0x0000005085507209 */ /* 0x000fe20007810000 */
[----:B------:R-:W1:Y:S01]  /*146f0*/  MUFU.TANH R77, R102 ;  /* 0x00000066004d7308 */ /* 0x000e620000002400 */
[----:B------:R-:W-:-:S02]  /*14700*/  ISETP.GT.AND P4, PT, R34, 0x58, PT ;  /* 0x000000582200780c */ /* 0x000fc40003f84270 */
[----:B0-----:R-:W-:Y:S01]  /*14710*/  FSEL R49, R78, -INF , P2 ;  /* 0xff8000004e317808 */ /* 0x001fe20001000000 */
[----:B------:R-:W-:Y:S01]  /*14720*/  IMAD.MOV.U32 R78, RZ, RZ, R87 ;  /* 0x000000ffff4e7224 */ /* 0x000fe200078e0057 */
[----:B------:R-:W-:Y:S02]  /*14730*/  FSEL R137, R75, -INF , P2 ;  /* 0xff8000004b897808 */ /* 0x000fe40001000000 */
[----:B------:R-:W-:Y:S01]  /*14740*/  FSEL R43, R92, -INF , P3 ;  /* 0xff8000005c2b7808 */ /* 0x000fe20001800000 */
[----:B------:R-:W0:Y:S01]  /*14750*/  MUFU.TANH R60, R60 ;  /* 0x0000003c003c7308 */ /* 0x000e220000002400 */
[C---:B------:R-:W-:Y:S02]  /*14760*/  ISETP.GT.AND P2, PT, R34.reuse, 0x60, PT ;  /* 0x000000602200780c */ /* 0x040fe40003f44270 */
[----:B------:R-:W-:Y:S02]  /*14770*/  ISETP.GT.AND P3, PT, R34, 0x51, PT ;  /* 0x000000512200780c */ /* 0x000fe40003f64270 */
[----:B------:R-:W-:-:S02]  /*14780*/  FMNMX.FTZ R80, R135, R80, !PT ;  /* 0x0000005087507209 */ /* 0x000fc40007810000 */
[----:B------:R-:W-:Y:S01]  /*14790*/  FSEL R53, R68, -INF , P4 ;  /* 0xff80000044357808 */ /* 0x000fe20002000000 */
[----:B------:R-:W0:Y:S01]  /*147a0*/  MUFU.TANH R24, R24 ;  /* 0x0000001800187308 */ /* 0x000e220000002400 */
[----:B------:R-:W-:Y:S01]  /*147b0*/  FSEL R141, R66, -INF , P4 ;  /* 0xff800000428d7808 */ /* 0x000fe20002000000 */
[--C-:B------:R-:W-:Y:S01]  /*147c0*/  IMAD.MOV.U32 R68, RZ, RZ, R87.reuse ;  /* 0x000000ffff447224 */ /* 0x100fe200078e0057 */
[----:B------:R-:W-:Y:S01]  /*147d0*/  ISETP.GT.AND P4, PT, R34, 0x68, PT ;  /* 0x000000682200780c */ /* 0x000fe20003f84270 */
[--C-:B------:R-:W-:Y:S01]  /*147e0*/  IMAD.MOV.U32 R66, RZ, RZ, R87.reuse ;  /* 0x000000ffff427224 */ /* 0x100fe200078e0057 */
[----:B------:R-:W-:Y:S02]  /*147f0*/  FSEL R57, R57, -INF , P2 ;  /* 0xff80000039397808 */ /* 0x000fe40001000000 */
[----:B------:R-:W-:Y:S01]  /*14800*/  FSEL R145, R56, -INF , P2 ;  /* 0xff80000038917808 */ /* 0x000fe20001000000 */
[----:B------:R-:W0:Y:S01]  /*14810*/  MUFU.TANH R38, R38 ;  /* 0x0000002600267308 */ /* 0x000e220000002400 */
[----:B------:R-:W-:Y:S01]  /*14820*/  FSEL R139, R65, -INF , P3 ;  /* 0xff800000418b7808 */ /* 0x000fe20001800000 */
[----:B------:R-:W-:Y:S01]  /*14830*/  IMAD.MOV.U32 R56, RZ, RZ, R87 ;  /* 0x000000ffff387224 */ /* 0x000fe200078e0057 */
[----:B------:R-:W-:-:S02]  /*14840*/  FMNMX.FTZ R80, R137, R80, !PT ;  /* 0x0000005089507209 */ /* 0x000fc40007810000 */
[----:B------:R-:W-:Y:S02]  /*14850*/  ISETP.GT.AND P2, PT, R34, 0x70, PT ;  /* 0x000000702200780c */ /* 0x000fe40003f44270 */
[----:B------:R-:W-:Y:S01]  /*14860*/  FSEL R47, R76, -INF , P5 ;  /* 0xff8000004c2f7808 */ /* 0x000fe20002800000 */
[----:B------:R-:W-:Y:S01]  /*14870*/  MUFU.TANH R36, R36 ;  /* 0x0000002400247308 */ /* 0x000fe20000002400 */
[----:B------:R-:W-:Y:S01]  /*14880*/  ISETP.GT.AND P5, PT, R34, 0x59, PT ;  /* 0x000000592200780c */ /* 0x000fe20003fa4270 */
[----:B------:R-:W-:Y:S01]  /*14890*/  IMAD.MOV.U32 R76, RZ, RZ, R87 ;  /* 0x000000ffff4c7224 */ /* 0x000fe200078e0057 */
[----:B------:R-:W-:Y:S02]  /*148a0*/  FSEL R61, R61, -INF , P4 ;  /* 0xff8000003d3d7808 */ /* 0x000fe40002000000 */
[----:B------:R-:W-:Y:S01]  /*148b0*/  FSEL R149, R6, -INF , P4 ;  /* 0xff80000006957808 */ /* 0x000fe20002000000 */
[----:B------:R-:W-:Y:S01]  /*148c0*/  FMUL.FTZ R6, R25, UR6 ;  /* 0x0000000619067c20 */ /* 0x000fe20008410000 */
[----:B------:R-:W-:Y:S01]  /*148d0*/  ISETP.GT.AND P4, PT, R34, 0x78, PT ;  /* 0x000000782200780c */ /* 0x000fe20003f84270 */
[----:B------:R-:W-:Y:S01]  /*148e0*/  MUFU.TANH R28, R28 ;  /* 0x0000001c001c7308 */ /* 0x000fe20000002400 */
[----:B------:R-:W-:-:S02]  /*148f0*/  FMNMX.FTZ R80, R139, R80, !PT ;  /* 0x000000508b507209 */ /* 0x000fc40007810000 */
[----:B------:R-:W-:Y:S02]  /*14900*/  FSEL R65, R40, -INF , P2 ;  /* 0xff80000028417808 */ /* 0x000fe40001000000 */
[----:B-----5:R-:W-:Y:S02]  /*14910*/  FSEL R155, R48, -INF , P2 ;  /* 0xff800000309b7808 */ /* 0x020fe40001000000 */
[----:B------:R-:W-:Y:S01]  /*14920*/  ISETP.GT.AND P2, PT, R34, 0x80, PT ;  /* 0x000000802200780c */ /* 0x000fe20003f44270 */
[----:B------:R-:W0:Y:S01]  /*14930*/  MUFU.TANH R6, R6 ;  /* 0x0000000600067308 */ /* 0x000e220000002400 */
[----:B------:R-:W-:Y:S02]  /*14940*/  FSEL R55, R69, -INF , P5 ;  /* 0xff80000045377808 */ /* 0x000fe40002800000 */
[----:B------:R-:W-:Y:S01]  /*14950*/  FSEL R69, R62, -INF , P4 ;  /* 0xff8000003e457808 */ /* 0x000fe20002000000 */
[----:B------:R-:W-:Y:S01]  /*14960*/  IMAD.MOV.U32 R62, RZ, RZ, R87 ;  /* 0x000000ffff3e7224 */ /* 0x000fe200078e0057 */
[----:B------:R-:W-:-:S02]  /*14970*/  FSEL R157, R44, -INF , P4 ;  /* 0xff8000002c9d7808 */ /* 0x000fc40002000000 */
[----:B------:R-:W-:Y:S01]  /*14980*/  FSEL R143, R64, -INF , P5 ;  /* 0xff800000408f7808 */ /* 0x000fe20002800000 */
[----:B------:R-:W-:Y:S01]  /*14990*/  IMAD.MOV.U32 R64, RZ, RZ, R87 ;  /* 0x000000ffff407224 */ /* 0x000fe200078e0057 */
[----:B------:R-:W-:Y:S02]  /*149a0*/  FMNMX.FTZ R80, R141, R80, !PT ;  /* 0x000000508d507209 */ /* 0x000fe40007810000 */
[----:B------:R-:W-:Y:S02]  /*149b0*/  ISETP.GT.AND P4, PT, R34, 0x88, PT ;  /* 0x000000882200780c */ /* 0x000fe40003f84270 */
[----:B--2---:R-:W-:Y:S01]  /*149c0*/  FSEL R73, R10, -INF , P2 ;  /* 0xff8000000a497808 */ /* 0x004fe20001000000 */
[----:B------:R-:W-:Y:S01]  /*149d0*/  FMUL.FTZ R10, R31, UR6 ;  /* 0x000000061f0a7c20 */ /* 0x000fe20008410000 */
[----:B------:R-:W-:Y:S02]  /*149e0*/  FSEL R161, R161, -INF , P2 ;  /* 0xff800000a1a17808 */ /* 0x000fe40001000000 */
[----:B------:R-:W-:-:S02]  /*149f0*/  ISETP.GT.AND P2, PT, R34, 0x90, PT ;  /* 0x000000902200780c */ /* 0x000fc40003f44270 */
[----:B------:R-:W-:Y:S01]  /*14a00*/  FSEL R51, R67, -INF , P3 ;  /* 0xff80000043337808 */ /* 0x000fe20001800000 */
[----:B------:R-:W-:Y:S01]  /*14a10*/  MUFU.TANH R10, R10 ;  /* 0x0000000a000a7308 */ /* 0x000fe20000002400 */
[----:B------:R-:W-:Y:S02]  /*14a20*/  ISETP.GT.AND P3, PT, R34, 0x61, PT ;  /* 0x000000612200780c */ /* 0x000fe40003f64270 */
[----:B------:R-:W-:Y:S02]  /*14a30*/  FMNMX.FTZ R80, R143, R80, !PT ;  /* 0x000000508f507209 */ /* 0x000fe40007810000 */
[----:B---3--:R-:W-:Y:S01]  /*14a40*/  FSEL R25, R8, -INF , P4 ;  /* 0xff80000008197808 */ /* 0x008fe20002000000 */
[----:B------:R-:W-:Y:S01]  /*14a50*/  FMUL.FTZ R8, R29, UR6 ;  /* 0x000000061d087c20 */ /* 0x000fe20008410000 */
[----:B----4-:R-:W-:Y:S02]  /*14a60*/  FSEL R29, R20, -INF , P2 ;  /* 0xff800000141d7808 */ /* 0x010fe40001000000 */
[----:B------:R-:W-:-:S02]  /*14a70*/  FMNMX.FTZ R20, R5, R4, !PT ;  /* 0x0000000405147209 */ /* 0x000fc40007810000 */
[----:B------:R-:W-:Y:S01]  /*14a80*/  FSEL R147, R70, -INF , P3 ;  /* 0xff80000046937808 */ /* 0x000fe20001800000 */
[----:B------:R-:W2:Y:S01]  /*14a90*/  MUFU.TANH R8, R8 ;  /* 0x0000000800087308 */ /* 0x000ea20000002400 */
[----:B------:R-:W-:Y:S01]  /*14aa0*/  FMNMX.FTZ R80, R145, R80, !PT ;  /* 0x0000005091507209 */ /* 0x000fe20007810000 */
[----:B------:R-:W-:Y:S01]  /*14ab0*/  IMAD.MOV.U32 R70, RZ, RZ, R87 ;  /* 0x000000ffff467224 */ /* 0x000fe200078e0057 */
[----:B------:R-:W-:Y:S02]  /*14ac0*/  FMNMX.FTZ R20, R7, R20, !PT ;  /* 0x0000001407147209 */ /* 0x000fe40007810000 */
[----:B------:R-:W-:Y:S02]  /*14ad0*/  ISETP.GT.AND P5, PT, R34, 0x69, PT ;  /* 0x000000692200780c */ /* 0x000fe40003fa4270 */
[----:B------:R-:W-:Y:S02]  /*14ae0*/  FMNMX.FTZ R80, R147, R80, !PT ;  /* 0x0000005093507209 */ /* 0x000fe40007810000 */
[----:B------:R-:W-:-:S02]  /*14af0*/  FMNMX.FTZ R20, R13, R20, !PT ;  /* 0x000000140d147209 */ /* 0x000fc40007810000 */
[----:B------:R-:W-:Y:S01]  /*14b00*/  FSEL R151, R58, -INF , P5 ;  /* 0xff8000003a977808 */ /* 0x000fe20002800000 */
[----:B------:R-:W-:Y:S01]  /*14b10*/  IMAD.MOV.U32 R58, RZ, RZ, R87 ;  /* 0x000000ffff3a7224 */ /* 0x000fe200078e0057 */
[----:B------:R-:W-:Y:S02]  /*14b20*/  FMNMX.FTZ R80, R149, R80, !PT ;  /* 0x0000005095507209 */ /* 0x000fe40007810000 */
[----:B------:R-:W-:Y:S02]  /*14b30*/  FSEL R59, R59, -INF , P3 ;  /* 0xff8000003b3b7808 */ /* 0x000fe40001800000 */
[----:B------:R-:W-:Y:S02]  /*14b40*/  FMNMX.FTZ R20, R33, R20, !PT ;  /* 0x0000001421147209 */ /* 0x000fe40007810000 */
[----:B------:R-:W-:Y:S02]  /*14b50*/  ISETP.GT.AND P3, PT, R34, 0x71, PT ;  /* 0x000000712200780c */ /* 0x000fe40003f64270 */
[----:B------:R-:W-:-:S02]  /*14b60*/  FMNMX.FTZ R80, R151, R80, !PT ;  /* 0x0000005097507209 */ /* 0x000fc40007810000 */
[----:B------:R-:W-:Y:S02]  /*14b70*/  FMNMX.FTZ R20, R105, R20, !PT ;  /* 0x0000001469147209 */ /* 0x000fe40007810000 */
[----:B------:R-:W-:Y:S02]  /*14b80*/  FSEL R153, R50, -INF , P3 ;  /* 0xff80000032997808 */ /* 0x000fe40001800000 */
[----:B------:R-:W-:Y:S02]  /*14b90*/  FMNMX.FTZ R80, R155, R80, !PT ;  /* 0x000000509b507209 */ /* 0x000fe40007810000 */
[----:B------:R-:W-:Y:S02]  /*14ba0*/  FSEL R63, R63, -INF , P5 ;  /* 0xff8000003f3f7808 */ /* 0x000fe40002800000 */
[----:B------:R-:W-:Y:S02]  /*14bb0*/  FMNMX.FTZ R20, R11, R20, !PT ;  /* 0x000000140b147209 */ /* 0x000fe40007810000 */
[----:B------:R-:W-:-:S02]  /*14bc0*/  ISETP.GT.AND P5, PT, R34, 0x79, PT ;  /* 0x000000792200780c */ /* 0x000fc40003fa4270 */
[----:B------:R-:W-:Y:S02]  /*14bd0*/  FMNMX.FTZ R80, R153, R80, !PT ;  /* 0x0000005099507209 */ /* 0x000fe40007810000 */
[----:B------:R-:W-:Y:S02]  /*14be0*/  FMNMX.FTZ R20, R35, R20, !PT ;  /* 0x0000001423147209 */ /* 0x000fe40007810000 */
[----:B------:R-:W-:Y:S02]  /*14bf0*/  FSEL R159, R46, -INF , P5 ;  /* 0xff8000002e9f7808 */ /* 0x000fe40002800000 */
[----:B------:R-:W-:Y:S02]  /*14c00*/  FMNMX.FTZ R80, R157, R80, !PT ;  /* 0x000000509d507209 */ /* 0x000fe40007810000 */
[----:B------:R-:W-:Y:S02]  /*14c10*/  FSEL R67, R42, -INF , P3 ;  /* 0xff8000002a437808 */ /* 0x000fe40001800000 */
[----:B------:R-:W-:-:S02]  /*14c20*/  FMNMX.FTZ R20, R37, R20, !PT ;  /* 0x0000001425147209 */ /* 0x000fc40007810000 */
[----:B------:R-:W-:Y:S02]  /*14c30*/  ISETP.GT.AND P3, PT, R34, 0x81, PT ;  /* 0x000000812200780c */ /* 0x000fe40003f64270 */
[----:B------:R-:W-:Y:S02]  /*14c40*/  FMNMX.FTZ R80, R159, R80, !PT ;  /* 0x000000509f507209 */ /* 0x000fe40007810000 */
[----:B------:R-:W-:Y:S02]  /*14c50*/  FMNMX.FTZ R20, R15, R20, !PT ;  /* 0x000000140f147209 */ /* 0x000fe40007810000 */
[----:B------:R-:W-:Y:S02]  /*14c60*/  FSEL R163, R163, -INF , P3 ;  /* 0xff800000a3a37808 */ /* 0x000fe40001800000 */
[----:B------:R-:W-:Y:S02]  /*14c70*/  FMNMX.FTZ R80, R161, R80, !PT ;  /* 0x00000050a1507209 */ /* 0x000fe40007810000 */
[----:B------:R-:W-:Y:S01]  /*14c80*/  FSEL R71, R12, -INF , P5 ;  /* 0xff8000000c477808 */ /* 0x000fe20002800000 */
[----:B------:R-:W-:Y:S01]  /*14c90*/  FMUL.FTZ R12, R26, UR6 ;  /* 0x000000061a0c7c20 */ /* 0x000fe20008410000 */
[----:B------:R-:W-:-:S02]  /*14ca0*/  FMNMX.FTZ R20, R97, R20, !PT ;  /* 0x0000001461147209 */ /* 0x000fc40007810000 */
[----:B------:R-:W-:Y:S02]  /*14cb0*/  ISETP.GT.AND P5, PT, R34, 0x89, PT ;  /* 0x000000892200780c */ /* 0x000fe40003fa4270 */
[----:B------:R-:W-:Y:S01]  /*14cc0*/  FSEL R165, R100, -INF , P4 ;  /* 0xff80000064a57808 */ /* 0x000fe20002000000 */
[----:B------:R-:W3:Y:S01]  /*14cd0*/  MUFU.TANH R12, R12 ;  /* 0x0000000c000c7308 */ /* 0x000ee20000002400 */
[----:B------:R-:W-:Y:S02]  /*14ce0*/  FMNMX.FTZ R80, R163, R80, !PT ;  /* 0x00000050a3507209 */ /* 0x000fe40007810000 */
[----:B------:R-:W-:Y:S02]  /*14cf0*/  FMNMX.FTZ R20, R9, R20, !PT ;  /* 0x0000001409147209 */ /* 0x000fe40007810000 */
[----:B------:R-:W-:Y:S02]  /*14d00*/  FSEL R167, R167, -INF , P5 ;  /* 0xff800000a7a77808 */ /* 0x000fe40002800000 */
[----:B------:R-:W-:-:S02]  /*14d10*/  FMNMX.FTZ R80, R165, R80, !PT ;  /* 0x00000050a5507209 */ /* 0x000fc40007810000 */
[----:B------:R-:W-:Y:S01]  /*14d20*/  FSEL R75, R14, -INF , P3 ;  /* 0xff8000000e4b7808 */ /* 0x000fe20001800000 */
[----:B------:R-:W-:Y:S01]  /*14d30*/  FMUL.FTZ R14, R27, UR6 ;  /* 0x000000061b0e7c20 */ /* 0x000fe20008410000 */
[----:B------:R-:W-:Y:S02]  /*14d40*/  FMNMX.FTZ R20, R3, R20, !PT ;  /* 0x0000001403147209 */ /* 0x000fe40007810000 */
[----:B------:R-:W-:Y:S02]  /*14d50*/  ISETP.GT.AND P3, PT, R34, 0x91, PT ;  /* 0x000000912200780c */ /* 0x000fe40003f64270 */
[----:B------:R-:W-:Y:S01]  /*14d60*/  FSEL R169, R108, -INF , P2 ;  /* 0xff8000006ca97808 */ /* 0x000fe20001000000 */
[----:B------:R-:W4:Y:S01]  /*14d70*/  MUFU.TANH R14, R14 ;  /* 0x0000000e000e7308 */ /* 0x000f220000002400 */
[----:B------:R-:W-:Y:S02]  /*14d80*/  FMNMX.FTZ R80, R167, R80, !PT ;  /* 0x00000050a7507209 */ /* 0x000fe40007810000 */
[----:B------:R-:W-:-:S02]  /*14d90*/  FMNMX.FTZ R20, R21, R20, !PT ;  /* 0x0000001415147209 */ /* 0x000fc40007810000 */
[C---:B------:R-:W-:Y:S02]  /*14da0*/  ISETP.GT.AND P4, PT, R34.reuse, 0x98, PT ;  /* 0x000000982200780c */ /* 0x040fe40003f84270 */
[----:B------:R-:W-:Y:S02]  /*14db0*/  FSEL R171, R79, -INF , P3 ;  /* 0xff8000004fab7808 */ /* 0x000fe40001800000 */
[----:B------:R-:W-:Y:S02]  /*14dc0*/  FMNMX.FTZ R80, R169, R80, !PT ;  /* 0x00000050a9507209 */ /* 0x000fe40007810000 */
[----:B-1----:R-:W-:Y:S02]  /*14dd0*/  FSEL R77, R77, -INF , P5 ;  /* 0xff8000004d4d7808 */ /* 0x002fe40002800000 */
[----:B------:R-:W-:Y:S02]  /*14de0*/  FMNMX.FTZ R20, R93, R20, !PT ;  /* 0x000000145d147209 */ /* 0x000fe40007810000 */
[----:B------:R-:W-:-:S02]  /*14df0*/  ISETP.GT.AND P5, PT, R34, 0x99, PT ;  /* 0x000000992200780c */ /* 0x000fc40003fa4270 */
[----:B------:R-:W-:Y:S01]  /*14e00*/  FSEL R173, R54, -INF , P4 ;  /* 0xff80000036ad7808 */ /* 0x000fe20002000000 */
[----:B------:R-:W-:Y:S01]  /*14e10*/  IMAD.MOV.U32 R54, RZ, RZ, R87 ;  /* 0x000000ffff367224 */ /* 0x000fe200078e0057 */
[----:B------:R-:W-:Y:S02]  /*14e20*/  FMNMX.FTZ R80, R171, R80, !PT ;  /* 0x00000050ab507209 */ /* 0x000fe40007810000 */
[----:B------:R-:W-:Y:S02]  /*14e30*/  FMNMX.FTZ R20, R39, R20, !PT ;  /* 0x0000001427147209 */ /* 0x000fe40007810000 */
[----:B------:R-:W-:Y:S02]  /*14e40*/  ISETP.GT.AND P2, PT, R34, 0xa0, PT ;  /* 0x000000a02200780c */ /* 0x000fe40003f44270 */
[----:B------:R-:W-:Y:S02]  /*14e50*/  FSEL R175, R52, -INF , P5 ;  /* 0xff80000034af7808 */ /* 0x000fe40002800000 */
[----:B------:R-:W-:-:S02]  /*14e60*/  FMNMX.FTZ R80, R173, R80, !PT ;  /* 0x00000050ad507209 */ /* 0x000fc40007810000 */
[----:B0-----:R-:W-:Y:S01]  /*14e70*/  FSEL R81, R60, -INF , P3 ;  /* 0xff8000003c517808 */ /* 0x001fe20001800000 */
[----:B------:R-:W-:Y:S01]  /*14e80*/  IMAD.MOV.U32 R60, RZ, RZ, R87 ;  /* 0x000000ffff3c7224 */ /* 0x000fe200078e0057 */
[----:B------:R-:W-:Y:S02]  /*14e90*/  FMNMX.FTZ R20, R41, R20, !PT ;  /* 0x0000001429147209 */ /* 0x000fe40007810000 */
[----:B------:R-:W-:Y:S02]  /*14ea0*/  ISETP.GT.AND P3, PT, R34, 0xa1, PT ;  /* 0x000000a12200780c */ /* 0x000fe40003f64270 */
[----:B------:R-:W-:Y:S02]  /*14eb0*/  FSEL R177, R24, -INF , P2 ;  /* 0xff80000018b17808 */ /* 0x000fe40001000000 */
[----:B------:R-:W-:Y:S02]  /*14ec0*/  FMNMX.FTZ R80, R175, R80, !PT ;  /* 0x00000050af507209 */ /* 0x000fe40007810000 */
[----:B------:R-:W-:-:S02]  /*14ed0*/  FSEL R83, R38, -INF , P4 ;  /* 0xff80000026537808 */ /* 0x000fc40002000000 */
[----:B------:R-:W-:Y:S02]  /*14ee0*/  FMNMX.FTZ R20, R43, R20, !PT ;  /* 0x000000142b147209 */ /* 0x000fe40007810000 */
[----:B------:R-:W-:Y:S02]  /*14ef0*/  ISETP.GT.AND P4, PT, R34, 0xa8, PT ;  /* 0x000000a82200780c */ /* 0x000fe40003f84270 */
[----:B------:R-:W-:Y:S02]  /*14f00*/  FSEL R179, R6, -INF , P3 ;  /* 0xff80000006b37808 */ /* 0x000fe40001800000 */
[----:B------:R-:W-:Y:S02]  /*14f10*/  FMNMX.FTZ R80, R177, R80, !PT ;  /* 0x00000050b1507209 */ /* 0x000fe40007810000 */
[----:B------:R-:W-:Y:S02]  /*14f20*/  FSEL R79, R36, -INF , P5 ;  /* 0xff800000244f7808 */ /* 0x000fe40002800000 */
[----:B------:R-:W-:-:S02]  /*14f30*/  FMNMX.FTZ R20, R45, R20, !PT ;  /* 0x000000142d147209 */ /* 0x000fc40007810000 */
[----:B------:R-:W-:Y:S02]  /*14f40*/  ISETP.GT.AND P5, PT, R34, 0xa9, PT ;  /* 0x000000a92200780c */ /* 0x000fe40003fa4270 */
[----:B------:R-:W-:Y:S02]  /*14f50*/  FSEL R183, R28, -INF , P4 ;  /* 0xff8000001cb77808 */ /* 0x000fe40002000000 */
[----:B------:R-:W-:Y:S02]  /*14f60*/  FMNMX.FTZ R80, R179, R80, !PT ;  /* 0x00000050b3507209 */ /* 0x000fe40007810000 */
[----:B------:R-:W-:Y:S02]  /*14f70*/  FMNMX.FTZ R20, R47, R20, !PT ;  /* 0x000000142f147209 */ /* 0x000fe40007810000 */
[----:B--2---:R-:W-:Y:S01]  /*14f80*/  FSEL R181, R8, -INF , P5 ;  /* 0xff80000008b57808 */ /* 0x004fe20002800000 */
[----:B------:R-:W-:Y:S01]  /*14f90*/  FMUL.FTZ R8, R30, UR6 ;  /* 0x000000061e087c20 */ /* 0x000fe20008410000 */
[----:B------:R-:W-:-:S02]  /*14fa0*/  FMNMX.FTZ R80, R183, R80, !PT ;  /* 0x00000050b7507209 */ /* 0x000fc40007810000 */
[----:B------:R-:W-:Y:S02]  /*14fb0*/  FMNMX.FTZ R20, R49, R20, !PT ;  /* 0x0000001431147209 */ /* 0x000fe40007810000 */
[----:B------:R-:W-:Y:S01]  /*14fc0*/  FMNMX.FTZ R80, R181, R80, !PT ;  /* 0x00000050b5507209 */ /* 0x000fe20007810000 */
[----:B------:R-:W0:Y:S01]  /*14fd0*/  MUFU.TANH R8, R8 ;  /* 0x0000000800087308 */ /* 0x000e220000002400 */
        /* <DEDUP_REMOVED lines=9> */
[----:B------:R-:W-:Y:S01]  /*15070*/  IMAD.MOV.U32 R80, RZ, RZ, R87 ;  /* 0x000000ffff507224 */ /* 0x000fe200078e0057 */
        /* <DEDUP_REMOVED lines=9> */
[----:B------:R-:W-:Y:S02]  /*15110*/  FMNMX.FTZ R20, R77, R20, !PT ;  /* 0x000000144d147209 */ /* 0x000fe40007810000 */
[C---:B------:R-:W-:Y:S01]  /*15120*/  FSETP.NEU.FTZ.AND P6, PT, R91.reuse, -INF , PT ;  /* 0xff8000005b00780b */ /* 0x040fe20003fdd000 */
[----:B------:R-:W-:Y:S01]  /*15130*/  FMUL.FTZ R6, R91, R90 ;  /* 0x0000005a5b067220 */ /* 0x000fe20000410000 */
[----:B------:R-:W-:-:S04]  /*15140*/  FMNMX.FTZ R20, R29, R20, !PT ;  /* 0x000000141d147209 */ /* 0x000fc80007810000 */
[----:B------:R-:W-:Y:S02]  /*15150*/  FMNMX.FTZ R20, R81, R20, !PT ;  /* 0x0000001451147209 */ /* 0x000fe40007810000 */
[----:B------:R-:W-:Y:S02]  /*15160*/  FSEL R6, R6, RZ, P6 ;  /* 0x000000ff06067208 */ /* 0x000fe40003000000 */
[----:B------:R-:W-:-:S03]  /*15170*/  FMNMX.FTZ R20, R83, R20, !PT ;  /* 0x0000001453147209 */ /* 0x000fc60007810000 */
[-CC-:B------:R-:W-:Y:S01]  /*15180*/  FFMA.FTZ R31, R101, R90.reuse, -R6.reuse ;  /* 0x0000005a651f7223 */ /* 0x180fe20000010806 */
        /* <DEDUP_REMOVED lines=17> */
[-CC-:B------:R-:W-:Y:S01]  /*152a0*/  FFMA.FTZ R111, R139, R90.reuse, -R6.reuse ;  /* 0x0000005a8b6f7223 */ /* 0x180fe20000010806 */
[--C-:B------:R-:W-:Y:S01]  /*152b0*/  FFMA.FTZ R176, R95, R90, -R6.reuse ;  /* 0x0000005a5fb07223 */ /* 0x100fe20000010806 */
[----:B------:R-:W-:Y:S01]  /*152c0*/  FMNMX.FTZ R20, R133, R20, !PT ;  /* 0x0000001485147209 */ /* 0x000fe20007810000 */
[-CC-:B------:R-:W-:Y:S01]  /*152d0*/  FFMA.FTZ R27, R32, R90.reuse, -R6.reuse ;  /* 0x0000005a201b7223 */ /* 0x180fe20000010806 */
[-CC-:B------:R-:W-:Y:S01]  /*152e0*/  FFMA.FTZ R178, R99, R90.reuse, -R6.reuse ;  /* 0x0000005a63b27223 */ /* 0x180fe20000010806 */
[----:B------:R-:W-:Y:S01]  /*152f0*/  MUFU.EX2 R31, R31 ;  /* 0x0000001f001f7308 */ /* 0x000fe20000000800 */
[-CC-:B------:R-:W-:Y:S01]  /*15300*/  FFMA.FTZ R184, R113, R90.reuse, -R6.reuse ;  /* 0x0000005a71b87223 */ /* 0x180fe20000010806 */
[----:B------:R-:W0:Y:S01]  /*15310*/  SHFL.BFLY PT, R135, R20, 0x2, 0x1f ;  /* 0x0c401f0014877f89 */ /* 0x000e2200000e0000 */
        /* <DEDUP_REMOVED lines=23> */
[----:B0-----:R-:W-:Y:S01]  /*15490*/  FMNMX.FTZ R8, R20, R135, !PT ;  /* 0x0000008714087209 */ /* 0x001fe20007810000 */
[-CC-:B------:R-:W-:Y:S01]  /*154a0*/  FFMA.FTZ R125, R163, R90.reuse, -R6.reuse ;  /* 0x0000005aa37d7223 */ /* 0x180fe20000010806 */
[-CC-:B------:R-:W-:Y:S01]  /*154b0*/  FFMA.FTZ R210, R165, R90.reuse, -R6.reuse ;  /* 0x0000005aa5d27223 */ /* 0x180fe20000010806 */
[-CC-:B------:R-:W-:Y:S01]  /*154c0*/  FFMA.FTZ R129, R167, R90.reuse, -R6.reuse ;  /* 0x0000005aa7817223 */ /* 0x180fe20000010806 */
[-CC-:B------:R-:W-:Y:S01]  /*154d0*/  FFMA.FTZ R212, R169, R90.reuse, -R6.reuse ;  /* 0x0000005aa9d47223 */ /* 0x180fe20000010806 */
[----:B------:R-:W0:Y:S01]  /*154e0*/  SHFL.BFLY PT, R139, R8, 0x1, 0x1f ;  /* 0x0c201f00088b7f89 */ /* 0x000e2200000e0000 */
[----:B------:R-:W3:Y:S01]  /*154f0*/  MUFU.EX2 R180, R180 ;  /* 0x000000b400b47308 */ /* 0x000ee20000000800 */
[-CC-:B------:R-:W-:Y:S01]  /*15500*/  FFMA.FTZ R135, R171, R90.reuse, -R6.reuse ;  /* 0x0000005aab877223 */ /* 0x180fe20000010806 */
[-CC-:B------:R-:W-:Y:S01]  /*15510*/  FFMA.FTZ R214, R173, R90.reuse, -R6.reuse ;  /* 0x0000005aadd67223 */ /* 0x180fe20000010806 */
[-CC-:B------:R-:W-:Y:S01]  /*15520*/  FFMA.FTZ R137, R175, R90.reuse, -R6.reuse ;  /* 0x0000005aaf897223 */ /* 0x180fe20000010806 */
[-CC-:B------:R-:W-:Y:S01]  /*15530*/  FFMA.FTZ R218, R183, R90.reuse, -R6.reuse ;  /* 0x0000005ab7da7223 */ /* 0x180fe20000010806 */
[----:B------:R-:W-:-:S03]  /*15540*/  FFMA.FTZ R141, R181, R90, -R6 ;  /* 0x0000005ab58d7223 */ /* 0x000fc60000010806 */
[----:B------:R-:W4:Y:S08]  /*15550*/  MUFU.EX2 R85, R85 ;  /* 0x0000005500557308 */ /* 0x000f300000000800 */
[----:B------:R-:W4:Y:S01]  /*15560*/  MUFU.EX2 R182, R182 ;  /* 0x000000b600b67308 */ /* 0x000f220000000800 */
[----:B0-----:R-:W-:-:S07]  /*15570*/  FMNMX.FTZ R92, R8, R139, !PT ;  /* 0x0000008b085c7209 */ /* 0x001fce0007810000 */
[----:B------:R-:W0:Y:S01]  /*15580*/  MUFU.EX2 R89, R89 ;  /* 0x0000005900597308 */ /* 0x000e220000000800 */
[C---:B------:R-:W-:Y:S01]  /*15590*/  FSETP.NEU.FTZ.AND P2, PT, R92.reuse, -INF , PT ;  /* 0xff8000005c00780b */ /* 0x040fe20003f5d000 */
[----:B------:R-:W-:-:S06]  /*155a0*/  FMUL.FTZ R28, R92, R90 ;  /* 0x0000005a5c1c7220 */ /* 0x000fcc0000410000 */
[----:B------:R3:W-:Y:S01]  /*155b0*/  MUFU.EX2 R139, R179 ;  /* 0x000000b3008b7308 */ /* 0x0007e20000000800 */
[----:B------:R-:W-:Y:S02]  /*155c0*/  FSEL R28, R28, RZ, P2 ;  /* 0x000000ff1c1c7208 */ /* 0x000fe40001000000 */
[----:B------:R-:W-:-:S03]  /*155d0*/  ISETP.GE.AND P2, PT, R162, 0xb1, PT ;  /* 0x000000b1a200780c */ /* 0x000fc60003f46270 */
[-CC-:B------:R-:W-:Y:S01]  /*155e0*/  FFMA.FTZ R189, R3, R90.reuse, -R28.reuse ;  /* 0x0000005a03bd7223 */ /* 0x180fe2000001081c */
[----:B-1----:R-:W-:Y:S01]  /*155f0*/  FADD.FTZ R3, R176, R27 ;  /* 0x0000001bb0037221 */ /* 0x002fe20000010000 */
[-CC-:B------:R-:W-:Y:S01]  /*15600*/  FFMA.FTZ R177, R5, R90.reuse, -R28.reuse ;  /* 0x0000005a05b17223 */ /* 0x180fe2000001081c */
[-CC-:B------:R-:W-:Y:S01]  /*15610*/  FFMA.FTZ R4, R4, R90.reuse, -R28.reuse ;  /* 0x0000005a04047223 */ /* 0x180fe2000001081c */
[----:B------:R-:W1:Y:S01]  /*15620*/  MUFU.EX2 R184, R184 ;  /* 0x000000b800b87308 */ /* 0x000e620000000800 */
[----:B--2---:R-:W-:Y:S01]  /*15630*/  FADD.FTZ R34, R178, R3 ;  /* 0x00000003b2227221 */ /* 0x004fe20000010000 */
[-CC-:B---3--:R-:W-:Y:S01]  /*15640*/  FFMA.FTZ R179, R7, R90.reuse, -R28.reuse ;  /* 0x0000005a07b37223 */ /* 0x188fe2000001081c */
[-CC-:B------:R-:W-:Y:S01]  /*15650*/  FFMA.FTZ R6, R13, R90.reuse, -R28.reuse ;  /* 0x0000005a0d067223 */ /* 0x180fe2000001081c */
[-C--:B------:R-:W-:Y:S01]  /*15660*/  FFMA.FTZ R181, R33, R90.reuse, -R28 ;  /* 0x0000005a21b57223 */ /* 0x080fe2000001081c */
[----:B------:R-:W-:Y:S01]  /*15670*/  FADD.FTZ R3, R31, R34 ;  /* 0x000000221f037221 */ /* 0x000fe20000010000 */
[-CC-:B------:R-:W-:Y:S01]  /*15680*/  FFMA.FTZ R8, R105, R90.reuse, -R28.reuse ;  /* 0x0000005a69087223 */ /* 0x180fe2000001081c */
[-CC-:B------:R-:W-:Y:S01]  /*15690*/  FFMA.FTZ R183, R11, R90.reuse, -R28.reuse ;  /* 0x0000005a0bb77223 */ /* 0x180fe2000001081c */
[----:B------:R-:W-:Y:S01]  /*156a0*/  MUFU.EX2 R177, R177 ;  /* 0x000000b100b17308 */ /* 0x000fe20000000800 */
[----:B------:R-:W-:Y:S01]  /*156b0*/  FADD.FTZ R34, R180, R3 ;  /* 0x00000003b4227221 */ /* 0x000fe20000010000 */
[-CC-:B------:R-:W-:Y:S01]  /*156c0*/  FFMA.FTZ R10, R35, R90.reuse, -R28.reuse ;  /* 0x0000005a230a7223 */ /* 0x180fe2000001081c */
[-CC-:B------:R-:W-:Y:S01]  /*156d0*/  FFMA.FTZ R185, R37, R90.reuse, -R28.reuse ;  /* 0x0000005a25b97223 */ /* 0x180fe2000001081c */
[-C--:B------:R-:W-:Y:S01]  /*156e0*/  FFMA.FTZ R12, R15, R90.reuse, -R28 ;  /* 0x0000005a0f0c7223 */ /* 0x080fe2000001081c */
[----:B----4-:R-:W-:Y:S01]  /*156f0*/  FADD.FTZ R3, R85, R34 ;  /* 0x0000002255037221 */ /* 0x010fe20000010000 */
[-CC-:B------:R-:W-:Y:S01]  /*15700*/  FFMA.FTZ R187, R97, R90.reuse, -R28.reuse ;  /* 0x0000005a61bb7223 */ /* 0x180fe2000001081c */
[-CC-:B------:R-:W-:Y:S01]  /*15710*/  FFMA.FTZ R14, R9, R90.reuse, -R28.reuse ;  /* 0x0000005a090e7223 */ /* 0x180fe2000001081c */
[----:B------:R-:W2:Y:S01]  /*15720*/  MUFU.EX2 R4, R4 ;  /* 0x0000000400047308 */ /* 0x000ea20000000800 */
[----:B------:R-:W-:Y:S01]  /*15730*/  FADD.FTZ R36, R182, R3 ;  /* 0x00000003b6247221 */ /* 0x000fe20000010000 */
[-CC-:B------:R-:W-:Y:S01]  /*15740*/  FFMA.FTZ R20, R21, R90.reuse, -R28.reuse ;  /* 0x0000005a15147223 */ /* 0x180fe2000001081c */
[-CC-:B------:R-:W-:Y:S01]  /*15750*/  FFMA.FTZ R191, R93, R90.reuse, -R28.reuse ;  /* 0x0000005a5dbf7223 */ /* 0x180fe2000001081c */
[-C--:B------:R-:W-:Y:S01]  /*15760*/  FFMA.FTZ R24, R39, R90.reuse, -R28 ;  /* 0x0000005a27187223 */ /* 0x080fe2000001081c */
[----:B0-----:R-:W-:Y:S01]  /*15770*/  FADD.FTZ R3, R89, R36 ;  /* 0x0000002459037221 */ /* 0x001fe20000010000 */
[-CC-:B------:R-:W-:Y:S01]  /*15780*/  FFMA.FTZ R193, R41, R90.reuse, -R28.reuse ;  /* 0x0000005a29c17223 */ /* 0x180fe2000001081c */
[-CC-:B------:R-:W-:Y:S01]  /*15790*/  FFMA.FTZ R26, R43, R90.reuse, -R28.reuse ;  /* 0x0000005a2b1a7223 */ /* 0x180fe2000001081c */
[----:B------:R-:W0:Y:S01]  /*157a0*/  MUFU.EX2 R95, R95 ;  /* 0x0000005f005f7308 */ /* 0x000e220000000800 */
[----:B-1----:R-:W-:Y:S01]  /*157b0*/  FADD.FTZ R36, R184, R3 ;  /* 0x00000003b8247221 */ /* 0x002fe20000010000 */
[-CC-:B------:R-:W-:Y:S01]  /*157c0*/  FFMA.FTZ R195, R45, R90.reuse, -R28.reuse ;  /* 0x0000005a2dc37223 */ /* 0x180fe2000001081c */
[-CC-:B------:R-:W-:Y:S01]  /*157d0*/  FFMA.FTZ R30, R47, R90.reuse, -R28.reuse ;  /* 0x0000005a2f1e7223 */ /* 0x180fe2000001081c */
[-CC-:B------:R-:W-:Y:S01]  /*157e0*/  FFMA.FTZ R197, R49, R90.reuse, -R28.reuse ;  /* 0x0000005a31c57223 */ /* 0x180fe2000001081c */
[-CC-:B------:R-:W-:Y:S01]  /*157f0*/  FFMA.FTZ R32, R51, R90.reuse, -R28.reuse ;  /* 0x0000005a33207223 */ /* 0x180fe2000001081c */
[-CC-:B------:R-:W-:Y:S01]  /*15800*/  FFMA.FTZ R199, R53, R90.reuse, -R28.reuse ;  /* 0x0000005a35c77223 */ /* 0x180fe2000001081c */
[-C--:B------:R-:W-:Y:S01]  /*15810*/  FFMA.FTZ R34, R55, R90.reuse, -R28 ;  /* 0x0000005a37227223 */ /* 0x080fe2000001081c */
[----:B------:R-:W1:Y:S01]  /*15820*/  MUFU.EX2 R179, R179 ;  /* 0x000000b300b37308 */ /* 0x000e620000000800 */
[----:B--2---:R-:W-:Y:S01]  /*15830*/  FADD.FTZ R38, R177, R4 ;  /* 0x00000004b1267221 */ /* 0x004fe20000010000 */
[-CC-:B------:R-:W-:Y:S01]  /*15840*/  FFMA.FTZ R201, R57, R90.reuse, -R28.reuse ;  /* 0x0000005a39c97223 */ /* 0x180fe2000001081c */
[-CC-:B------:R-:W-:Y:S01]  /*15850*/  FFMA.FTZ R203, R61, R90.reuse, -R28.reuse ;  /* 0x0000005a3dcb7223 */ /* 0x180fe2000001081c */
[-CC-:B------:R-:W-:Y:S01]  /*15860*/  FFMA.FTZ R205, R65, R90.reuse, -R28.reuse ;  /* 0x0000005a41cd7223 */ /* 0x180fe2000001081c */
[-CC-:B------:R-:W-:Y:S01]  /*15870*/  FFMA.FTZ R67, R67, R90.reuse, -R28.reuse ;  /* 0x0000005a43437223 */ /* 0x180fe2000001081c */
[-CC-:B------:R-:W-:Y:S01]  /*15880*/  FFMA.FTZ R207, R69, R90.reuse, -R28.reuse ;  /* 0x0000005a45cf7223 */ /* 0x180fe2000001081c */
[-C--:B------:R-:W-:Y:S01]  /*15890*/  FFMA.FTZ R209, R73, R90.reuse, -R28 ;  /* 0x0000005a49d17223 */ /* 0x080fe2000001081c */
[----:B------:R-:W2:Y:S01]  /*158a0*/  MUFU.EX2 R186, R186 ;  /* 0x000000ba00ba7308 */ /* 0x000ea20000000800 */
[----:B0-----:R-:W-:Y:S01]  /*158b0*/  FADD.FTZ R5, R95, R36 ;  /* 0x000000245f057221 */ /* 0x001fe20000010000 */
[-CC-:B------:R-:W-:Y:S01]  /*158c0*/  FFMA.FTZ R36, R59, R90.reuse, -R28.reuse ;  /* 0x0000005a3b247223 */ /* 0x180fe2000001081c */
        /* <DEDUP_REMOVED lines=11> */
[----:B------:R-:W-:Y:S01]  /*15980*/  FFMA.FTZ R133, R133, R90, -R28 ;  /* 0x0000005a85857223 */ /* 0x000fe2000001081c */
[----:B------:R-:W-:Y:S01]  /*15990*/  F2FP.BF16.F32.PACK_AB R177, R4, R177 ;  /* 0x000000b104b1723e */ /* 0x000fe200000010ff */
        /* <DEDUP_REMOVED lines=9> */
[C---:B0-----:R-:W-:Y:S01]  /*15a30*/  FADD.FTZ R38, R6.reuse, R3 ;  /* 0x0000000306267221 */ /* 0x041fe20000010000 */
[----:B------:R-:W-:Y:S01]  /*15a40*/  F2FP.BF16.F32.PACK_AB R179, R6, R179 ;  /* 0x000000b306b3723e */ /* 0x000fe200000010ff */
[--C-:B------:R-:W-:Y:S01]  /*15a50*/  IMAD.MOV.U32 R65, RZ, RZ, R87.reuse ;  /* 0x000000ffff417224 */ /* 0x100fe200078e0057 */
[----:B------:R-:W-:Y:S01]  /*15a60*/  F2FP.BF16.F32.PACK_AB R182, R89, R182 ;  /* 0x000000b659b6723e */ /* 0x000fe200000010ff */
[--C-:B------:R-:W-:Y:S01]  /*15a70*/  IMAD.MOV.U32 R61, RZ, RZ, R87.reuse ;  /* 0x000000ffff3d7224 */ /* 0x100fe200078e0057 */
[----:B------:R-:W-:Y:S01]  /*15a80*/  F2FP.BF16.F32.PACK_AB R184, R95, R184 ;  /* 0x000000b85fb8723e */ /* 0x000fe200000010ff */
[--C-:B------:R-:W-:Y:S01]  /*15a90*/  IMAD.MOV.U32 R59, RZ, RZ, R87.reuse ;  /* 0x000000ffff3b7224 */ /* 0x100fe200078e0057 */
[----:B------:R-:W0:Y:S01]  /*15aa0*/  MUFU.EX2 R188, R188 ;  /* 0x000000bc00bc7308 */ /* 0x000e220000000800 */
[C---:B-1----:R-:W-:Y:S01]  /*15ab0*/  FADD.FTZ R5, R99.reuse, R40 ;  /* 0x0000002863057221 */ /* 0x042fe20000010000 */
[----:B------:R-:W-:Y:S01]  /*15ac0*/  F2FP.BF16.F32.PACK_AB R186, R99, R186 ;  /* 0x000000ba63ba723e */ /* 0x000fe200000010ff */
[----:B------:R-:W-:-:S02]  /*15ad0*/  IMAD.MOV.U32 R57, RZ, RZ, R87 ;  /* 0x000000ffff397224 */ /* 0x000fc400078e0057 */
[--C-:B------:R-:W-:Y:S02]  /*15ae0*/  IMAD.MOV.U32 R55, RZ, RZ, R87.reuse ;  /* 0x000000ffff377224 */ /* 0x100fe400078e0057 */
[--C-:B------:R-:W-:Y:S01]  /*15af0*/  IMAD.MOV.U32 R53, RZ, RZ, R87.reuse ;  /* 0x000000ffff357224 */ /* 0x100fe200078e0057 */
[----:B------:R-:W1:Y:S01]  /*15b00*/  MUFU.EX2 R8, R8 ;  /* 0x0000000800087308 */ /* 0x000e620000000800 */
[----:B--2---:R-:W-:Y:S01]  /*15b10*/  FADD.FTZ R3, R181, R38 ;  /* 0x00000026b5037221 */ /* 0x004fe20000010000 */
[--C-:B------:R-:W-:Y:S02]  /*15b20*/  IMAD.MOV.U32 R51, RZ, RZ, R87.reuse ;  /* 0x000000ffff337224 */ /* 0x100fe400078e0057 */
[--C-:B------:R-:W-:Y:S02]  /*15b30*/  IMAD.MOV.U32 R49, RZ, RZ, R87.reuse ;  /* 0x000000ffff317224 */ /* 0x100fe400078e0057 */
[----:B------:R-:W-:Y:S02]  /*15b40*/  IMAD.MOV.U32 R47, RZ, RZ, R87 ;  /* 0x000000ffff2f7224 */ /* 0x000fe400078e0057 */
[----:B------:R-:W2:Y:S01]  /*15b50*/  MUFU.EX2 R101, R101 ;  /* 0x0000006500657308 */ /* 0x000ea20000000800 */
[----:B0-----:R-:W-:Y:S01]  /*15b60*/  FADD.FTZ R38, R188, R5 ;  /* 0x00000005bc267221 */ /* 0x001fe20000010000 */
[----:B------:R-:W-:-:S02]  /*15b70*/  IMAD.MOV.U32 R45, RZ, RZ, R87 ;  /* 0x000000ffff2d7224 */ /* 0x000fc400078e0057 */
[--C-:B------:R-:W-:Y:S02]  /*15b80*/  IMAD.MOV.U32 R43, RZ, RZ, R87.reuse ;  /* 0x000000ffff2b7224 */ /* 0x100fe400078e0057 */
[----:B------:R-:W-:Y:S02]  /*15b90*/  IMAD.MOV.U32 R41, RZ, RZ, R87 ;  /* 0x000000ffff297224 */ /* 0x000fe400078e0057 */
[----:B------:R-:W0:Y:S01]  /*15ba0*/  MUFU.EX2 R183, R183 ;  /* 0x000000b700b77308 */ /* 0x000e220000000800 */
[C---:B-1----:R-:W-:Y:S01]  /*15bb0*/  FADD.FTZ R40, R8.reuse, R3 ;  /* 0x0000000308287221 */ /* 0x042fe20000010000 */
[----:B------:R-:W-:Y:S01]  /*15bc0*/  F2FP.BF16.F32.PACK_AB R181, R8, R181 ;  /* 0x000000b508b5723e */ /* 0x000fe200000010ff */
[--C-:B------:R-:W-:Y:S02]  /*15bd0*/  IMAD.MOV.U32 R39, RZ, RZ, R87.reuse ;  /* 0x000000ffff277224 */ /* 0x100fe400078e0057 */
[--C-:B------:R-:W-:Y:S02]  /*15be0*/  IMAD.MOV.U32 R37, RZ, RZ, R87.reuse ;  /* 0x000000ffff257224 */ /* 0x100fe400078e0057 */
[--C-:B------:R-:W-:Y:S01]  /*15bf0*/  IMAD.MOV.U32 R35, RZ, RZ, R87.reuse ;  /* 0x000000ffff237224 */ /* 0x100fe200078e0057 */
[----:B------:R-:W1:Y:S01]  /*15c00*/  MUFU.EX2 R190, R190 ;  /* 0x000000be00be7308 */ /* 0x000e620000000800 */
[----:B--2---:R-:W-:Y:S01]  /*15c10*/  FADD.FTZ R5, R101, R38 ;  /* 0x0000002665057221 */ /* 0x004fe20000010000 */
[----:B------:R-:W-:Y:S01]  /*15c20*/  FFMA.FTZ R38, R63, R90, -R28 ;  /* 0x0000005a3f267223 */ /* 0x000fe2000001081c */
[----:B------:R-:W-:Y:S01]  /*15c30*/  F2FP.BF16.F32.PACK_AB R188, R101, R188 ;  /* 0x000000bc65bc723e */ /* 0x000fe200000010ff */
[----:B------:R-:W-:-:S02]  /*15c40*/  IMAD.MOV.U32 R63, RZ, RZ, R87 ;  /* 0x000000ffff3f7224 */ /* 0x000fc400078e0057 */
[--C-:B------:R-:W-:Y:S02]  /*15c50*/  IMAD.MOV.U32 R33, RZ, RZ, R87.reuse ;  /* 0x000000ffff217224 */ /* 0x100fe400078e0057 */
[----:B------:R-:W2:Y:S01]  /*15c60*/  MUFU.EX2 R10, R10 ;  /* 0x0000000a000a7308 */ /* 0x000ea20000000800 */
[----:B0-----:R-:W-:Y:S01]  /*15c70*/  FADD.FTZ R3, R183, R40 ;  /* 0x00000028b7037221 */ /* 0x001fe20000010000 */
[--C-:B------:R-:W-:Y:S02]  /*15c80*/  IMAD.MOV.U32 R31, RZ, RZ, R87.reuse ;  /* 0x000000ffff1f7224 */ /* 0x100fe400078e0057 */
[--C-:B------:R-:W-:Y:S02]  /*15c90*/  IMAD.MOV.U32 R27, RZ, RZ, R87.reuse ;  /* 0x000000ffff1b7224 */ /* 0x100fe400078e0057 */
[----:B------:R-:W-:Y:S02]  /*15ca0*/  IMAD.MOV.U32 R25, RZ, RZ, R87 ;  /* 0x000000ffff197224 */ /* 0x000fe400078e0057 */
[----:B------:R-:W0:Y:S01]  /*15cb0*/  MUFU.EX2 R103, R103 ;  /* 0x0000006700677308 */ /* 0x000e220000000800 */
[----:B-1----:R-:W-:-:S07]  /*15cc0*/  FADD.FTZ R42, R190, R5 ;  /* 0x00000005be2a7221 */ /* 0x002fce0000010000 */
[----:B------:R-:W1:Y:S01]  /*15cd0*/  MUFU.EX2 R185, R185 ;  /* 0x000000b900b97308 */ /* 0x000e620000000800 */
[C---:B--2---:R-:W-:Y:S01]  /*15ce0*/  FADD.FTZ R40, R10.reuse, R3 ;  /* 0x000000030a287221 */ /* 0x044fe20000010000 */
[----:B------:R-:W-:-:S06]  /*15cf0*/  F2FP.BF16.F32.PACK_AB R183, R10, R183 ;  /* 0x000000b70ab7723e */ /* 0x000fcc00000010ff */
[----:B------:R-:W2:Y:S01]  /*15d00*/  MUFU.EX2 R192, R192 ;  /* 0x000000c000c07308 */ /* 0x000ea20000000800 */
[C---:B0-----:R-:W-:Y:S01]  /*15d10*/  FADD.FTZ R5, R103.reuse, R42 ;  /* 0x0000002a67057221 */ /* 0x041fe20000010000 */
[----:B------:R-:W-:-:S06]  /*15d20*/  F2FP.BF16.F32.PACK_AB R190, R103, R190 ;  /* 0x000000be67be723e */ /* 0x000fcc00000010ff */
        /* <DEDUP_REMOVED lines=18> */
[----:B------:R-:W-:-:S06]  /*15e50*/  F2FP.BF16.F32.PACK_AB R187, R14, R187 ;  /* 0x000000bb0ebb723e */ /* 0x000fcc00000010ff */
[----:B------:R-:W1:Y:S01]  /*15e60*/  MUFU.EX2 R20, R20 ;  /* 0x0000001400147308 */ /* 0x000e620000000800 */
[----:B--2---:R-:W-:Y:S01]  /*15e70*/  FADD.FTZ R3, R189, R40 ;  /* 0x00000028bd037221 */ /* 0x004fe20000010000 */
[----:B------:R-:W-:Y:S01]  /*15e80*/  FFMA.FTZ R40, R71, R90, -R28 ;  /* 0x0000005a47287223 */ /* 0x000fe2000001081c */
[----:B------:R-:W-:-:S05]  /*15e90*/  IMAD.MOV.U32 R71, RZ, RZ, R87 ;  /* 0x000000ffff477224 */ /* 0x000fca00078e0057 */
        /* <DEDUP_REMOVED lines=9> */
[----:B0-----:R-:W-:-:S07]  /*15f30*/  FADD.FTZ R3, R191, R44 ;  /* 0x0000002cbf037221 */ /* 0x001fce0000010000 */
[----:B------:R-:W0:Y:S01]  /*15f40*/  MUFU.EX2 R198, R198 ;  /* 0x000000c600c67308 */ /* 0x000e220000000800 */
[----:B-1----:R-:W-:Y:S01]  /*15f50*/  FADD.FTZ R5, R111, R42 ;  /* 0x0000002a6f057221 */ /* 0x002fe20000010000 */
[----:B------:R-:W-:Y:S01]  /*15f60*/  FFMA.FTZ R42, R75, R90, -R28 ;  /* 0x0000005a4b2a7223 */ /* 0x000fe2000001081c */
[----:B------:R-:W-:Y:S01]  /*15f70*/  F2FP.BF16.F32.PACK_AB R196, R111, R196 ;  /* 0x000000c46fc4723e */ /* 0x000fe200000010ff */
[----:B------:R-:W-:-:S04]  /*15f80*/  IMAD.MOV.U32 R75, RZ, RZ, R87 ;  /* 0x000000ffff4b7224 */ /* 0x000fc800078e0057 */
        /* <DEDUP_REMOVED lines=72> */
[----:B------:R0:W3:Y:S01]  /*16410*/  MUFU.EX2 R0, R67 ;  /* 0x0000004300007308 */ /* 0x0000e20000000800 */
[----:B-1----:R-:W-:-:S07]  /*16420*/  FADD.FTZ R3, R205, R46 ;  /* 0x0000002ecd037221 */ /* 0x002fce0000010000 */
[----:B------:R-:W1:Y:S01]  /*16430*/  MUFU.EX2 R212, R212 ;  /* 0x000000d400d47308 */ /* 0x000e620000000800 */
[C---:B--2---:R-:W-:Y:S01]  /*16440*/  FADD.FTZ R5, R129.reuse, R48 ;  /* 0x0000003081057221 */ /* 0x044fe20000010000 */
[----:B------:R-:W-:Y:S01]  /*16450*/  F2FP.BF16.F32.PACK_AB R210, R129, R210 ;  /* 0x000000d281d2723e */ /* 0x000fe200000010ff */
[----:B0-----:R-:W-:-:S05]  /*16460*/  IMAD.MOV.U32 R67, RZ, RZ, R87 ;  /* 0x000000ffff437224 */ /* 0x001fca00078e0057 */
        /* <DEDUP_REMOVED lines=25> */
[----:B------:R0:W3:Y:S01]  /*16600*/  MUFU.EX2 R28, R77 ;  /* 0x0000004d001c7308 */ /* 0x0000e20000000800 */
[----:B--2---:R-:W-:Y:S01]  /*16610*/  FADD.FTZ R50, R216, R5 ;  /* 0x00000005d8327221 */ /* 0x004fe20000010000 */
[----:B------:R-:W-:-:S03]  /*16620*/  F2FP.BF16.F32.PACK_AB R216, R139, R216 ;  /* 0x000000d88bd8723e */ /* 0x000fc600000010ff */
[----:B------:R-:W-:-:S03]  /*16630*/  FADD.FTZ R5, R139, R50 ;  /* 0x000000328b057221 */ /* 0x000fc60000010000 */
[----:B------:R-:W2:Y:S01]  /*16640*/  MUFU.EX2 R29, R29 ;  /* 0x0000001d001d7308 */ /* 0x000ea20000000800 */
[----:B-1----:R-:W-:Y:S01]  /*16650*/  FADD.FTZ R3, R211, R48 ;  /* 0x00000030d3037221 */ /* 0x002fe20000010000 */
[----:B0-----:R-:W-:-:S06]  /*16660*/  IMAD.MOV.U32 R77, RZ, RZ, R87 ;  /* 0x000000ffff4d7224 */ /* 0x001fcc00078e0057 */
[----:B------:R0:W1:Y:S01]  /*16670*/  MUFU.EX2 R44, R81 ;  /* 0x00000051002c7308 */ /* 0x0000620000000800 */
[C---:B---3--:R-:W-:Y:S01]  /*16680*/  FADD.FTZ R50, R28.reuse, R3 ;  /* 0x000000031c327221 */ /* 0x048fe20000010000 */
[----:B------:R-:W-:Y:S01]  /*16690*/  F2FP.BF16.F32.PACK_AB R211, R28, R211 ;  /* 0x000000d31cd3723e */ /* 0x000fe200000010ff */
[----:B------:R-:W-:-:S05]  /*166a0*/  IMAD.MOV.U32 R28, RZ, RZ, R87 ;  /* 0x000000ffff1c7224 */ /* 0x000fca00078e0057 */
[----:B------:R-:W3:Y:S01]  /*166b0*/  MUFU.EX2 R83, R83 ;  /* 0x0000005300537308 */ /* 0x000ee20000000800 */
[----:B--2---:R-:W-:Y:S01]  /*166c0*/  FADD.FTZ R3, R29, R50 ;  /* 0x000000321d037221 */ /* 0x004fe20000010000 */
[--C-:B0-----:R-:W-:Y:S02]  /*166d0*/  IMAD.MOV.U32 R81, RZ, RZ, R87.reuse ;  /* 0x000000ffff517224 */ /* 0x101fe400078e0057 */
[----:B------:R-:W-:-:S04]  /*166e0*/  IMAD.MOV.U32 R50, RZ, RZ, R87 ;  /* 0x000000ffff327224 */ /* 0x000fc800078e0057 */
[----:B------:R0:W2:Y:S01]  /*166f0*/  MUFU.EX2 R46, R79 ;  /* 0x0000004f002e7308 */ /* 0x0000a20000000800 */
[C---:B-1----:R-:W-:Y:S01]  /*16700*/  FADD.FTZ R4, R44.reuse, R3 ;  /* 0x000000032c047221 */ /* 0x042fe20000010000 */
[----:B------:R-:W-:Y:S01]  /*16710*/  F2FP.BF16.F32.PACK_AB R213, R44, R29 ;  /* 0x0000001d2cd5723e */ /* 0x000fe200000010ff */
[--C-:B------:R-:W-:Y:S02]  /*16720*/  IMAD.MOV.U32 R44, RZ, RZ, R87.reuse ;  /* 0x000000ffff2c7224 */ /* 0x100fe400078e0057 */
[----:B------:R-:W-:-:S03]  /*16730*/  IMAD.MOV.U32 R29, RZ, RZ, R87 ;  /* 0x000000ffff1d7224 */ /* 0x000fc600078e0057 */
[----:B------:R-:W1:Y:S01]  /*16740*/  MUFU.EX2 R123, R123 ;  /* 0x0000007b007b7308 */ /* 0x000e620000000800 */
[----:B---3--:R-:W-:Y:S01]  /*16750*/  FADD.FTZ R3, R83, R4 ;  /* 0x0000000453037221 */ /* 0x008fe20000010000 */
[----:B0-----:R-:W-:-:S06]  /*16760*/  IMAD.MOV.U32 R79, RZ, RZ, R87 ;  /* 0x000000ffff4f7224 */ /* 0x001fcc00078e0057 */
[----:B------:R-:W0:Y:S01]  /*16770*/  MUFU.EX2 R48, R127 ;  /* 0x0000007f00307308 */ /* 0x000e220000000800 */
[C---:B--2---:R-:W-:Y:S01]  /*16780*/  FADD.FTZ R6, R46.reuse, R3 ;  /* 0x000000032e067221 */ /* 0x044fe20000010000 */
[----:B------:R-:W-:Y:S01]  /*16790*/  F2FP.BF16.F32.PACK_AB R215, R46, R83 ;  /* 0x000000532ed7723e */ /* 0x000fe200000010ff */
[--C-:B------:R-:W-:Y:S02]  /*167a0*/  IMAD.MOV.U32 R83, RZ, RZ, R87.reuse ;  /* 0x000000ffff537224 */ /* 0x100fe400078e0057 */
[----:B------:R-:W-:-:S03]  /*167b0*/  IMAD.MOV.U32 R46, RZ, RZ, R87 ;  /* 0x000000ffff2e7224 */ /* 0x000fc600078e0057 */
        /* <DEDUP_REMOVED lines=9> */
[----:B-1----:R-:W-:Y:S01]  /*16850*/  FADD.FTZ R3, R131, R0 ;  /* 0x0000000083037221 */ /* 0x002fe20000010000 */
[C---:B0-----:R-:W-:Y:S01]  /*16860*/  FADD.FTZ R15, R141.reuse, R52 ;  /* 0x000000348d0f7221 */ /* 0x041fe20000010000 */
[----:B------:R-:W-:Y:S01]  /*16870*/  F2FP.BF16.F32.PACK_AB R218, R141, R218 ;  /* 0x000000da8dda723e */ /* 0x000fe200000010ff */
[----:B------:R-:W-:Y:S02]  /*16880*/  IMAD.MOV.U32 R52, RZ, RZ, R87 ;  /* 0x000000ffff347224 */ /* 0x000fe400078e0057 */
[C---:B--2---:R-:W-:Y:S01]  /*16890*/  FADD.FTZ R12, R4.reuse, R3 ;  /* 0x00000003040c7221 */ /* 0x044fe20000010000 */
[----:B------:R-:W-:Y:S01]  /*168a0*/  F2FP.BF16.F32.PACK_AB R219, R4, R131 ;  /* 0x0000008304db723e */ /* 0x000fe200000010ff */
[----:B------:R-:W-:Y:S06]  /*168b0*/  @!P2 BRA `(.L_x_629) ;  /* 0x000000680014a947 */ /* 0x000fec0003800000 */
[----:B------:R0:W5:Y:S01]  /*168c0*/  LDL.LU R4, [R1+0x4] ;  /* 0x0000040001047983 */ /* 0x0001620000300800 */
        /* <DEDUP_REMOVED lines=35> */
[----:B0-----:R-:W-:-:S07]  /*16b00*/  CS2R R24, SRZ ;  /* 0x0000000000187805 */ /* 0x001fce000001ff00 */
.L_x_639:
[----:B------:R-:W2:Y:S01]  /*16b10*/  LDL R6, [R1+0x28] ;  /* 0x0000280001067983 */ /* 0x000ea20000100800 */
[----:B------:R-:W-:Y:S01]  /*16b20*/  VIADD R228, R5, 0x1 ;  /* 0x0000000105e47836 */ /* 0x000fe20000000000 */
[----:B------:R-:W-:Y:S05]  /*16b30*/  YIELD ;  /* 0x0000000000007946 */ /* 0x000fea0003800000 */
[----:B------:R-:W-:-:S04]  /*16b40*/  ISETP.NE.AND P3, PT, R228, 0x2, PT ;  /* 0x00000002e400780c */ /* 0x000fc80003f65270 */
[----:B------:R-:W-:Y:S02]  /*16b50*/  SEL R7, RZ, 0x1, P3 ;  /* 0x00000001ff077807 */ /* 0x000fe40001800000 */
[----:B------:R-:W-:Y:S02]  /*16b60*/  SEL R228, R228, RZ, P3 ;  /* 0x000000ffe4e47207 */ /* 0x000fe40001800000 */
[----:B-----5:R-:W-:-:S05]  /*16b70*/  LOP3.LUT R7, R4, R7, RZ, 0x3c, !PT ;  /* 0x0000000704077212 */ /* 0x020fca00078e3cff */
[----:B------:R0:W-:Y:S01]  /*16b80*/  STL [R1+0x4], R7 ;  /* 0x0000040701007387 */ /* 0x0001e20000100800 */
[----:B--2---:R-:W-:-:S13]  /*16b90*/  ISETP.NE.AND P2, PT, R6, RZ, PT ;  /* 0x000000ff0600720c */ /* 0x004fda0003f45270 */
[----:B0-----:R-:W-:Y:S05]  /*16ba0*/  @P2 BRA `(.L_x_630) ;  /* 0x0000000000302947 */ /* 0x001fea0003800000 */
[----:B------:R-:W-:Y:S05]  /*16bb0*/  @!P0 BRA `(.L_x_631) ;  /* 0x0000000000048947 */ /* 0x000fea0003800000 */
[----:B------:R-:W-:Y:S01]  /*16bc0*/  BPT.TRAP 0x1 ;  /* 0x000000040000795c */ /* 0x000fe20000300000 */
.L_x_631:
[----:B------:R-:W-:Y:S01]  /*16bd0*/  IMAD R6, R228, 0x8, R2 ;  /* 0x00000008e4067824 */ /* 0x000fe200078e0202 */
[----:B------:R-:W-:-:S04]  /*16be0*/  SHF.L.U32 R7, R7, 0x1f, RZ ;  /* 0x0000001f07077819 */ /* 0x000fc800000006ff */
[----:B------:R0:W1:Y:S01]  /*16bf0*/  SYNCS.PHASECHK.TRANS64.TRYWAIT P3, [R6+URZ+0x34830], R7 ;  /* 0x03483007060075a7 */ /* 0x000062000806017f */
[----:B------:R-:W-:Y:S05]  /*16c00*/  @!P0 BRA `(.L_x_632) ;  /* 0x0000000000048947 */ /* 0x000fea0003800000 */
[----:B------:R-:W-:Y:S01]  /*16c10*/  BPT.TRAP 0x1 ;  /* 0x000000040000795c */ /* 0x000fe20000300000 */
.L_x_632:
[----:B------:R-:W-:Y:S04]  /*16c20*/  BSSY B0, `(.L_x_630) ;  /* 0x0000004000007945 */ /* 0x000fe80003800000 */
[----:B-1----:R-:W-:Y:S05]  /*16c30*/  @P3 BRA `(.L_x_633) ;  /* 0x0000000000083947 */ /* 0x002fea0003800000 */
[----:B------:R-:W1:Y:S02]  /*16c40*/  SYNCS.PHASECHK.TRANS64.TRYWAIT P3, [R6+URZ+0x34830], R7 ;  /* 0x03483007060075a7 */ /* 0x000e64000806017f */
[----:B-1----:R-:W-:Y:S05]  /*16c50*/  @!P3 BRA `(.L_x_634) ;  /* 0x000000f000acb947 */ /* 0x002fea0003800000 */
.L_x_633:
[----:B------:R-:W-:Y:S05]  /*16c60*/  BSYNC B0 ;  /* 0x0000000000007941 */ /* 0x000fea0003800000 */
.L_x_630:
[----:B01----:R-:W2:Y:S04]  /*16c70*/  LDL R6, [R1+0x2c] ;  /* 0x00002c0001067983 */ /* 0x003ea80000100800 */
[----:B------:R-:W3:Y:S01]  /*16c80*/  LDL.64 R20, [R1+0x20] ;  /* 0x0000200001147983 */ /* 0x000ee20000100a00 */
[----:B------:R-:W0:Y:S01]  /*16c90*/  S2R R8, SR_TID.X ;  /* 0x0000000000087919 */ /* 0x000e220000002100 */
[----:B------:R-:W-:Y:S05]  /*16ca0*/  WARPSYNC.ALL ;  /* 0x0000000000007948 */ /* 0x000fea0003800000 */
[----:B------:R-:W-:Y:S01]  /*16cb0*/  IMAD.MOV.U32 R7, RZ, RZ, 0x40000040 ;  /* 0x40000040ff077424 */ /* 0x000fe200078e00ff */
[----:B0-----:R-:W-:-:S05]  /*16cc0*/  SHF.R.U32.HI R8, RZ, 0x7, R8 ;  /* 0x00000007ff087819 */ /* 0x001fca0000011608 */
[----:B------:R-:W-:-:S05]  /*16cd0*/  VIADD R11, R8, 0x8 ;  /* 0x00000008080b7836 */ /* 0x000fca0000000000 */
[----:B------:R0:W-:Y:S01]  /*16ce0*/  BAR.SYNC.DEFER_BLOCKING R11, 0x100 ;  /* 0x0004000b0000751d */ /* 0x0001e20000010000 */
[----:B------:R-:W-:-:S05]  /*16cf0*/  R2UR UR55, R7 ;  /* 0x00000000073772ca */ /* 0x000fca00000e0000 */
[----:B------:R-:W-:Y:S01]  /*16d00*/  WARPGROUP.ARRIVE ;  /* 0x00000000000079c5 */ /* 0x000fe20000000000 */
[----:B------:R-:W-:Y:S01]  /*16d10*/  IMAD.MOV.U32 R9, RZ, RZ, 0x40000040 ;  /* 0x40000040ff097424 */ /* 0x000fe200078e00ff */
[----:B------:R-:W-:-:S04]  /*16d20*/  MOV R89, 0x40000040 ;  /* 0x4000004000597802 */ /* 0x000fc80000000f00 */
[----:B------:R-:W-:Y:S02]  /*16d30*/  R2UR UR59, R89 ;  /* 0x00000000593b72ca */ /* 0x000fe400000e0000 */
[----:B------:R-:W-:-:S11]  /*16d40*/  R2UR UR7, R9 ;  /* 0x00000000090772ca */ /* 0x000fd600000e0000 */
[----:B------:R-:W-:Y:S02]  /*16d50*/  MOV R7, UR59 ;  /* 0x0000003b00077c02 */ /* 0x000fe40008000f00 */
[----:B------:R-:W-:Y:S01]  /*16d60*/  UMOV UR59, UR7 ;  /* 0x00000007003b7c82 */ /* 0x000fe20008000000 */
[C---:B------:R-:W-:Y:S02]  /*16d70*/  R2UR UR7, R9.reuse ;  /* 0x00000000090772ca */ /* 0x040fe400000e0000 */
[C---:B------:R-:W-:Y:S02]  /*16d80*/  R2UR UR19, R9.reuse ;  /* 0x00000000091372ca */ /* 0x040fe400000e0000 */
[C---:B------:R-:W-:Y:S02]  /*16d90*/  R2UR UR31, R9.reuse ;  /* 0x00000000091f72ca */ /* 0x040fe400000e0000 */
[----:B------:R-:W-:Y:S01]  /*16da0*/  R2UR UR43, R9 ;  /* 0x00000000092b72ca */ /* 0x000fe200000e0000 */
[----:B--2---:R-:W-:Y:S01]  /*16db0*/  IMAD R6, R228, 0xb00, R6 ;  /* 0x00000b00e4067824 */ /* 0x004fe200078e0206 */
[----:B---3--:R-:W-:-:S02]  /*16dc0*/  R2UR UR22, R20 ;  /* 0x00000000141672ca */ /* 0x008fc400000e0000 */
[----:B------:R-:W-:Y:S02]  /*16dd0*/  R2UR UR23, R21 ;  /* 0x00000000151772ca */ /* 0x000fe400000e0000 */
[----:B------:R-:W-:-:S09]  /*16de0*/  R2UR UR54, R6 ;  /* 0x00000000063672ca */ /* 0x000fd200000e0000 */
[----:B------:R-:W-:Y:S02]  /*16df0*/  UMOV UR52, UR22 ;  /* 0x0000001600347c82 */ /* 0x000fe40008000000 */
[----:B------:R-:W-:Y:S02]  /*16e00*/  UMOV UR53, UR23 ;  /* 0x0000001700357c82 */ /* 0x000fe40008000000 */
[----:B------:R-:W-:Y:S01]  /*16e10*/  HGMMA.64x16x16.F32.BF16 R168, gdesc[UR52], RZ, !UPT, gsb0 ;  /* 0x0020000034a879f0 */ /* 0x000fe2000c0018ff */
[C---:B------:R-:W-:Y:S02]  /*16e20*/  VIADD R88, R6.reuse, 0x100 ;  /* 0x0000010006587836 */ /* 0x040fe40000000000 */
[----:B------:R-:W-:-:S03]  /*16e30*/  VIADD R8, R6, 0x80 ;  /* 0x0000008006087836 */ /* 0x000fc60000000000 */
[----:B------:R-:W-:Y:S02]  /*16e40*/  R2UR UR58, R88 ;  /* 0x00000000583a72ca */ /* 0x000fe400000e0000 */
[----:B------:R-:W-:Y:S01]  /*16e50*/  R2UR UR6, R8 ;  /* 0x00000000080672ca */ /* 0x000fe200000e0000 */
[----:B------:R-:W-:Y:S01]  /*16e60*/  UMOV UR56, UR22 ;  /* 0x0000001600387c82 */ /* 0x000fe20008000000 */
[----:B------:R-:W-:-:S09]  /*16e70*/  UMOV UR57, UR23 ;  /* 0x0000001700397c82 */ /* 0x000fd20008000000 */
[----:B0-----:R-:W-:Y:S02]  /*16e80*/  MOV R11, UR58 ;  /* 0x0000003a000b7c02 */ /* 0x001fe40008000f00 */
[----:B------:R-:W-:Y:S01]  /*16e90*/  UMOV UR58, UR6 ;  /* 0x00000006003a7c82 */ /* 0x000fe20008000000 */
[----:B------:R-:W-:Y:S02]  /*16ea0*/  WARPGROUP.DEPBAR.LE gsb0, 0x0 ;  /* 0x00008000000079c5 */ /* 0x000fe40000010000 */
[----:B------:R-:W-:-:S06]  /*16eb0*/  WARPGROUP.ARRIVE ;  /* 0x00000000000079c5 */ /* 0x000fcc0000000000 */
[----:B------:R-:W-:Y:S01]  /*16ec0*/  HGMMA.64x16x16.F32.BF16 R160, gdesc[UR56], RZ, !UPT, gsb0 ;  /* 0x0020000038a079f0 */ /* 0x000fe2000c0018ff */
[----:B------:R-:W-:Y:S02]  /*16ed0*/  R2UR UR59, R7 ;  /* 0x00000000073b72ca */ /* 0x000fe400000e0000 */
[----:B------:R-:W-:Y:S01]  /*16ee0*/  R2UR UR58, R11 ;  /* 0x000000000b3a72ca */ /* 0x000fe200000e0000 */
[----:B------:R-:W-:Y:S01]  /*16ef0*/  UMOV UR56, UR22 ;  /* 0x0000001600387c82 */ /* 0x000fe20008000000 */
[----:B------:R-:W-:Y:S01]  /*16f00*/  UMOV UR57, UR23 ;  /* 0x0000001700397c82 */ /* 0x000fe20008000000 */
[----:B------:R-:W-:-:S05]  /*16f10*/  VIADD R8, R6, 0x180 ;  /* 0x0000018006087836 */ /* 0x000fca0000000000 */
[----:B------:R-:W-:Y:S01]  /*16f20*/  R2UR UR6, R8 ;  /* 0x00000000080672ca */ /* 0x000fe200000e0000 */
[----:B------:R-:W-:-:S05]  /*16f30*/  VIADD R8, R6, 0x300 ;  /* 0x0000030006087836 */ /* 0x000fca0000000000 */
[----:B------:R-:W-:Y:S01]  /*16f40*/  R2UR UR18, R8 ;  /* 0x00000000081272ca */ /* 0x000fe200000e0000 */
[----:B------:R-:W-:Y:S01]  /*16f50*/  VIADD R8, R6, 0x480 ;  /* 0x0000048006087836 */ /* 0x000fe20000000000 */
[----:B------:R-:W-:Y:S02]  /*16f60*/  WARPGROUP.DEPBAR.LE gsb0, 0x0 ;  /* 0x00008000000079c5 */ /* 0x000fe40000010000 */
[----:B------:R-:W-:-:S06]  /*16f70*/  WARPGROUP.ARRIVE ;  /* 0x00000000000079c5 */ /* 0x000fcc0000000000 */
[----:B------:R-:W-:Y:S01]  /*16f80*/  HGMMA.64x16x16.F32.BF16 R152, gdesc[UR56], RZ, !UPT, gsb0 ;  /* 0x00200000389879f0 */ /* 0x000fe2000c0018ff */
[----:B------:R-:W-:Y:S01]  /*16f90*/  R2UR UR30, R8 ;  /* 0x00000000081e72ca */ /* 0x000fe200000e0000 */
[----:B------:R-:W-:-:S05]  /*16fa0*/  VIADD R8, R6, 0x2 ;  /* 0x0000000206087836 */ /* 0x000fca0000000000 */
[----:B------:R-:W-:Y:S01]  /*16fb0*/  R2UR UR42, R8 ;  /* 0x00000000082a72ca */ /* 0x000fe200000e0000 */
[----:B------:R-:W-:Y:S01]  /*16fc0*/  VIADD R8, R6, 0x182 ;  /* 0x0000018206087836 */ /* 0x000fe20000000000 */
[----:B------:R-:W-:Y:S01]  /*16fd0*/  R2UR UR55, R9 ;  /* 0x00000000093772ca */ /* 0x000fe200000e0000 */
[----:B------:R-:W-:-:S03]  /*16fe0*/  IMAD.MOV.U32 R9, RZ, RZ, 0x40000040 ;  /* 0x40000040ff097424 */ /* 0x000fc600078e00ff */
[----:B------:R-:W-:Y:S01]  /*16ff0*/  R2UR UR54, R8 ;  /* 0x00000000083672ca */ /* 0x000fe200000e0000 */
[----:B------:R-:W-:Y:S01]  /*17000*/  VIADD R8, R6, 0x282 ;  /* 0x0000028206087836 */ /* 0x000fe20000000000 */
[----:B------:R-:W-:-:S04]  /*17010*/  R2UR UR59, R9 ;  /* 0x00000000093b72ca */ /* 0x000fc800000e0000 */
[----:B------:R-:W-:Y:S01]  /*17020*/  R2UR UR58, R8 ;  /* 0x00000000083a72ca */ /* 0x000fe200000e0000 */
[----:B------:R-:W-:Y:S01]  /*17030*/  UMOV UR56, UR22 ;  /* 0x0000001600387c82 */ /* 0x000fe20008000000 */
[----:B------:R-:W-:-:S07]  /*17040*/  UMOV UR57, UR23 ;  /* 0x0000001700397c82 */ /* 0x000fce0008000000 */
[----:B------:R-:W-:Y:S01]  /*17050*/  MOV R7, UR59 ;  /* 0x0000003b00077c02 */ /* 0x000fe20008000f00 */
[----:B------:R-:W-:-:S03]  /*17060*/  UMOV UR59, UR7 ;  /* 0x00000007003b7c82 */ /* 0x000fc60008000000 */
[----:B------:R-:W-:Y:S01]  /*17070*/  MOV R11, UR58 ;  /* 0x0000003a000b7c02 */ /* 0x000fe20008000f00 */
[----:B------:R-:W-:Y:S01]  /*17080*/  UMOV UR58, UR6 ;  /* 0x00000006003a7c82 */ /* 0x000fe20008000000 */
[----:B------:R-:W-:Y:S02]  /*17090*/  WARPGROUP.DEPBAR.LE gsb0, 0x0 ;  /* 0x00008000000079c5 */ /* 0x000fe40000010000 */
[----:B------:R-:W-:-:S06]  /*170a0*/  WARPGROUP.ARRIVE ;  /* 0x00000000000079c5 */ /* 0x000fcc0000000000 */
[----:B------:R-:W-:Y:S01]  /*170b0*/  HGMMA.64x16x16.F32.BF16 R144, gdesc[UR56], RZ, !UPT, gsb0 ;  /* 0x00200000389079f0 */ /* 0x000fe2000c0018ff */
[----:B------:R-:W-:Y:S02]  /*170c0*/  VIADD R90, R6, 0x200 ;  /* 0x00000200065a7836 */ /* 0x000fe40000000000 */
[----:B------:R-:W-:-:S03]  /*170d0*/  IMAD.MOV.U32 R91, RZ, RZ, 0x40000040 ;  /* 0x40000040ff5b7424 */ /* 0x000fc600078e00ff */
[----:B------:R-:W-:Y:S02]  /*170e0*/  R2UR UR10, R90 ;  /* 0x000000005a0a72ca */ /* 0x000fe400000e0000 */
[----:B------:R-:W-:Y:S01]  /*170f0*/  R2UR UR11, R91 ;  /* 0x000000005b0b72ca */ /* 0x000fe200000e0000 */
[----:B------:R-:W-:Y:S01]  /*17100*/  UMOV UR8, UR22 ;  /* 0x0000001600087c82 */ /* 0x000fe20008000000 */
[----:B------:R-:W-:Y:S01]  /*17110*/  UMOV UR9, UR23 ;  /* 0x0000001700097c82 */ /* 0x000fe20008000000 */
[----:B------:R-:W-:Y:S02]  /*17120*/  WARPGROUP.DEPBAR.LE gsb0, 0x0 ;  /* 0x00008000000079c5 */ /* 0x000fe40000010000 */
[----:B------:R-:W-:-:S08]  /*17130*/  WARPGROUP.ARRIVE ;  /* 0x00000000000079c5 */ /* 0x000fd00000000000 */
[----:B------:R-:W-:Y:S01]  /*17140*/  HGMMA.64x16x16.F32.BF16 R136, gdesc[UR8], RZ, !UPT, gsb0 ;  /* 0x00200000088879f0 */ /* 0x000fe2000c0018ff */
[----:B------:R-:W-:Y:S01]  /*17150*/  VIADD R88, R6, 0x280 ;  /* 0x0000028006587836 */ /* 0x000fe20000000000 */
[----:B------:R-:W-:-:S04]  /*17160*/  R2UR UR15, R89 ;  /* 0x00000000590f72ca */ /* 0x000fc800000e0000 */
[----:B------:R-:W-:Y:S01]  /*17170*/  R2UR UR14, R88 ;  /* 0x00000000580e72ca */ /* 0x000fe200000e0000 */
[----:B------:R-:W-:Y:S01]  /*17180*/  UMOV UR12, UR22 ;  /* 0x00000016000c7c82 */ /* 0x000fe20008000000 */
[----:B------:R-:W-:Y:S01]  /*17190*/  UMOV UR13, UR23 ;  /* 0x00000017000d7c82 */ /* 0x000fe20008000000 */
[----:B------:R-:W-:Y:S02]  /*171a0*/  WARPGROUP.DEPBAR.LE gsb0, 0x0 ;  /* 0x00008000000079c5 */ /* 0x000fe40000010000 */
[----:B------:R-:W-:-:S08]  /*171b0*/  WARPGROUP.ARRIVE ;  /* 0x00000000000079c5 */ /* 0x000fd00000000000 */
[----:B------:R-:W-:Y:S01]  /*171c0*/  HGMMA.64x16x16.F32.BF16 R128, gdesc[UR12], RZ, !UPT, gsb0 ;  /* 0x002000000c8079f0 */ /* 0x000fe2000c0018ff */
[----:B------:R0:W-:Y:S04]  /*171d0*/  STL.64 [R1+0x90], R2 ;  /* 0x0000900201007387 */ /* 0x0001e80000100a00 */
[----:B0-----:R-:W2:Y:S01]  /*171e0*/  LDL.64 R2, [R1+0x18] ;  /* 0x0000180001027983 */ /* 0x001ea20000100a00 */
[----:B------:R-:W-:Y:S01]  /*171f0*/  UMOV UR16, UR22 ;  /* 0x0000001600107c82 */ /* 0x000fe20008000000 */
[----:B------:R-:W-:Y:S01]  /*17200*/  UMOV UR17, UR23 ;  /* 0x0000001700117c82 */ /* 0x000fe20008000000 */
[----:B------:R-:W-:Y:S02]  /*17210*/  WARPGROUP.DEPBAR.LE gsb0, 0x0 ;  /* 0x00008000000079c5 */ /* 0x000fe40000010000 */
[----:B------:R-:W-:-:S06]  /*17220*/  WARPGROUP.ARRIVE ;  /* 0x00000000000079c5 */ /* 0x000fcc0000000000 */
[----:B------:R-:W-:Y:S01]  /*17230*/  HGMMA.64x16x16.F32.BF16 R120, gdesc[UR16], RZ, !UPT, gsb0 ;  /* 0x00200000107879f0 */ /* 0x000fe2000c0018ff */
[----:B------:R-:W-:Y:S01]  /*17240*/  VIADD R88, R6, 0x380 ;  /* 0x0000038006587836 */ /* 0x000fe20000000000 */
[----:B------:R-:W-:Y:S02]  /*17250*/  MOV R233, UR39 ;  /* 0x0000002700e97c02 */ /* 0x000fe40008000f00 */
[----:B------:R-:W-:Y:S02]  /*17260*/  MOV R232, UR38 ;  /* 0x0000002600e87c02 */ /* 0x000fe40008000f00 */
[----:B------:R-:W-:Y:S02]  /*17270*/  R2UR UR38, R88 ;  /* 0x00000000582672ca */ /* 0x000fe400000e0000 */
[----:B------:R-:W-:Y:S02]  /*17280*/  R2UR UR39, R89 ;  /* 0x00000000592772ca */ /* 0x000fe400000e0000 */
[----:B------:R-:W-:Y:S01]  /*17290*/  MOV R231, UR37 ;  /* 0x0000002500e77c02 */ /* 0x000fe20008000f00 */
[----:B------:R-:W-:Y:S01]  /*172a0*/  UMOV UR37, UR23 ;  /* 0x0000001700257c82 */ /* 0x000fe20008000000 */
[----:B------:R-:W-:Y:S01]  /*172b0*/  MOV R230, UR36 ;  /* 0x0000002400e67c02 */ /* 0x000fe20008000f00 */
[----:B------:R-:W-:Y:S01]  /*172c0*/  UMOV UR36, UR22 ;  /* 0x0000001600247c82 */ /* 0x000fe20008000000 */
[----:B------:R-:W-:-:S02]  /*172d0*/  WARPGROUP.DEPBAR.LE gsb0, 0x0 ;  /* 0x00008000000079c5 */ /* 0x000fc40000010000 */
[----:B------:R-:W-:-:S06]  /*172e0*/  WARPGROUP.ARRIVE ;  /* 0x00000000000079c5 */ /* 0x000fcc0000000000 */
        /* <DEDUP_REMOVED lines=9> */
[----:B------:R-:W-:Y:S01]  /*17380*/  UMOV UR28, UR22 ;  /* 0x00000016001c7c82 */ /* 0x000fe20008000000 */
[----:B------:R-:W-:Y:S01]  /*17390*/  UMOV UR29, UR23 ;  /* 0x00000017001d7c82 */ /* 0x000fe20008000000 */
[----:B------:R-:W-:-:S05]  /*173a0*/  VIADD R88, R6, 0x500 ;  /* 0x0000050006587836 */ /* 0x000fca0000000000 */
[----:B------:R-:W-:Y:S01]  /*173b0*/  R2UR UR34, R88 ;  /* 0x00000000582272ca */ /* 0x000fe200000e0000 */
[----:B------:R-:W-:Y:S01]  /*173c0*/  VIADD R88, R6, 0x102 ;  /* 0x0000010206587836 */ /* 0x000fe20000000000 */
[C---:B------:R-:W-:Y:S02]  /*173d0*/  R2UR UR35, R89.reuse ;  /* 0x00000000592372ca */ /* 0x040fe400000e0000 */
[----:B------:R-:W-:Y:S01]  /*173e0*/  R2UR UR51, R89 ;  /* 0x00000000593372ca */ /* 0x000fe200000e0000 */
[----:B------:R-:W-:Y:S01]  /*173f0*/  IMAD.MOV.U32 R89, RZ, RZ, 0x40000040 ;  /* 0x40000040ff597424 */ /* 0x000fe200078e00ff */
[----:B------:R-:W-:Y:S01]  /*17400*/  R2UR UR50, R88 ;  /* 0x00000000583272ca */ /* 0x000fe200000e0000 */
[----:B------:R-:W-:Y:S01]  /*17410*/  VIADD R88, R6, 0x202 ;  /* 0x0000020206587836 */ /* 0x000fe20000000000 */
[----:B------:R-:W-:Y:S02]  /*17420*/  WARPGROUP.DEPBAR.LE gsb0, 0x0 ;  /* 0x00008000000079c5 */ /* 0x000fe40000010000 */
[----:B------:R-:W-:-:S06]  /*17430*/  WARPGROUP.ARRIVE ;  /* 0x00000000000079c5 */ /* 0x000fcc0000000000 */
[----:B------:R-:W-:Y:S01]  /*17440*/  HGMMA.64x16x16.F32.BF16 R96, gdesc[UR28], RZ, !UPT, gsb0 ;  /* 0x002000001c6079f0 */ /* 0x000fe2000c0018ff */
[----:B------:R-:W-:Y:S02]  /*17450*/  MOV R14, UR5 ;  /* 0x00000005000e7c02 */ /* 0x000fe40008000f00 */
[----:B------:R-:W-:Y:S02]  /*17460*/  MOV R13, UR4 ;  /* 0x00000004000d7c02 */ /* 0x000fe40008000f00 */
[----:B------:R-:W-:Y:S01]  /*17470*/  R2UR UR4, R88 ;  /* 0x00000000580472ca */ /* 0x000fe200000e0000 */
[----:B------:R-:W-:Y:S01]  /*17480*/  VIADD R88, R6, 0x302 ;  /* 0x0000030206587836 */ /* 0x000fe20000000000 */
[----:B------:R-:W-:Y:S01]  /*17490*/  R2UR UR5, R89 ;  /* 0x00000000590572ca */ /* 0x000fe200000e0000 */
[----:B------:R-:W-:-:S03]  /*174a0*/  IMAD.MOV.U32 R89, RZ, RZ, 0x40000040 ;  /* 0x40000040ff597424 */ /* 0x000fc600078e00ff */
[----:B------:R-:W-:Y:S01]  /*174b0*/  R2UR UR6, R88 ;  /* 0x00000000580672ca */ /* 0x000fe200000e0000 */
[C---:B------:R-:W-:Y:S01]  /*174c0*/  VIADD R88, R6.reuse, 0x402 ;  /* 0x0000040206587836 */ /* 0x040fe20000000000 */
[----:B------:R-:W-:Y:S01]  /*174d0*/  R2UR UR7, R89 ;  /* 0x00000000590772ca */ /* 0x000fe200000e0000 */
[----:B------:R-:W-:Y:S02]  /*174e0*/  IMAD.MOV.U32 R89, RZ, RZ, 0x40000040 ;  /* 0x40000040ff597424 */ /* 0x000fe400078e00ff */
[----:B------:R-:W-:Y:S01]  /*174f0*/  VIADD R90, R6, 0x82 ;  /* 0x00000082065a7836 */ /* 0x000fe20000000000 */
[----:B------:R-:W-:Y:S01]  /*17500*/  R2UR UR14, R88 ;  /* 0x00000000580e72ca */ /* 0x000fe200000e0000 */
[----:B------:R-:W-:Y:S01]  /*17510*/  VIADD R88, R6, 0x502 ;  /* 0x0000050206587836 */ /* 0x000fe20000000000 */
[----:B------:R-:W-:Y:S01]  /*17520*/  R2UR UR15, R89 ;  /* 0x00000000590f72ca */ /* 0x000fe200000e0000 */
[----:B------:R-:W-:Y:S01]  /*17530*/  IMAD.MOV.U32 R89, RZ, RZ, 0x40000040 ;  /* 0x40000040ff597424 */ /* 0x000fe200078e00ff */
[----:B------:R-:W-:-:S02]  /*17540*/  R2UR UR46, R90 ;  /* 0x000000005a2e72ca */ /* 0x000fc400000e0000 */
[----:B------:R-:W-:Y:S02]  /*17550*/  R2UR UR47, R91 ;  /* 0x000000005b2f72ca */ /* 0x000fe400000e0000 */
[----:B------:R-:W-:Y:S02]  /*17560*/  R2UR UR38, R88 ;  /* 0x00000000582672ca */ /* 0x000fe400000e0000 */
[----:B------:R-:W-:Y:S01]  /*17570*/  R2UR UR39, R89 ;  /* 0x00000000592772ca */ /* 0x000fe200000e0000 */
[----:B------:R-:W-:Y:S01]  /*17580*/  UMOV UR32, UR22 ;  /* 0x0000001600207c82 */ /* 0x000fe20008000000 */
[----:B------:R-:W-:Y:S01]  /*17590*/  UMOV UR33, UR23 ;  /* 0x0000001700217c82 */ /* 0x000fe20008000000 */
[----:B------:R-:W-:Y:S02]  /*175a0*/  WARPGROUP.DEPBAR.LE gsb0, 0x0 ;  /* 0x00008000000079c5 */ /* 0x000fe40000010000 */
[----:B------:R-:W-:-:S06]  /*175b0*/  WARPGROUP.ARRIVE ;  /* 0x00000000000079c5 */ /* 0x000fcc0000000000 */
[----:B------:R-:W-:Y:S01]  /*175c0*/  HGMMA.64x16x16.F32.BF16 R88, gdesc[UR32], RZ, !UPT, gsb0 ;  /* 0x00200000205879f0 */ /* 0x000fe2000c0018ff */
[----:B------:R-:W-:Y:S02]  /*175d0*/  MOV R21, UR21 ;  /* 0x0000001500157c02 */ /* 0x000fe40008000f00 */
[----:B------:R-:W-:Y:S02]  /*175e0*/  MOV R20, UR20 ;  /* 0x0000001400147c02 */ /* 0x000fe40008000f00 */
[----:B--2---:R-:W-:Y:S02]  /*175f0*/  R2UR UR20, R2 ;  /* 0x00000000021472ca */ /* 0x004fe400000e0000 */
[----:B------:R-:W-:Y:S01]  /*17600*/  R2UR UR21, R3 ;  /* 0x00000000031572ca */ /* 0x000fe200000e0000 */
[----:B------:R-:W-:Y:S01]  /*17610*/  UMOV UR58, UR4 ;  /* 0x00000004003a7c82 */ /* 0x000fe20008000000 */
[----:B------:R-:W-:Y:S01]  /*17620*/  UMOV UR59, UR5 ;  /* 0x00000005003b7c82 */ /* 0x000fe20008000000 */
[----:B------:R-:W2:Y:S08]  /*17630*/  LDL.64 R2, [R1+0x10] ;  /* 0x0000100001027983 */ /* 0x000eb00000100a00 */
[----:B------:R-:W-:-:S02]  /*17640*/  UMOV UR40, UR20 ;  /* 0x0000001400287c82 */ /* 0x000fc40008000000 */
[----:B------:R-:W-:Y:S01]  /*17650*/  UMOV UR41, UR21 ;  /* 0x0000001500297c82 */ /* 0x000fe20008000000 */
        /* <DEDUP_REMOVED lines=23> */
[----:B------:R-:W-:Y:S02]  /*177d0*/  R2UR UR59, R7 ;  /* 0x00000000073b72ca */ /* 0x000fe400000e0000 */
[----:B------:R-:W-:Y:S01]  /*177e0*/  R2UR UR58, R11 ;  /* 0x000000000b3a72ca */ /* 0x000fe200000e0000 */
[----:B------:R-:W-:Y:S01]  /*177f0*/  UMOV UR56, UR20 ;  /* 0x0000001400387c82 */ /* 0x000fe20008000000 */
[----:B------:R-:W-:Y:S01]  /*17800*/  UMOV UR57, UR21 ;  /* 0x0000001500397c82 */ /* 0x000fe20008000000 */
[----:B------:R-:W-:Y:S02]  /*17810*/  WARPGROUP.DEPBAR.LE gsb0, 0x0 ;  /* 0x00008000000079c5 */ /* 0x000fe40000010000 */
[----:B------:R-:W-:-:S08]  /*17820*/  WARPGROUP.ARRIVE ;  /* 0x00000000000079c5 */ /* 0x000fd00000000000 */
[----:B------:R-:W-:Y:S01]  /*17830*/  HGMMA.64x16x16.F32.BF16 R128, gdesc[UR56], R128, gsb0 ;  /* 0x00200000388079f0 */ /* 0x000fe20008001880 */
[----:B------:R-:W-:Y:S01]  /*17840*/  UMOV UR4, UR20 ;  /* 0x0000001400047c82 */ /* 0x000fe20008000000 */
[----:B------:R-:W-:Y:S01]  /*17850*/  UMOV UR5, UR21 ;  /* 0x0000001500057c82 */ /* 0x000fe20008000000 */
[----:B------:R-:W-:Y:S01]  /*17860*/  VIADD R8, R6, 0x382 ;  /* 0x0000038206087836 */ /* 0x000fe20000000000 */
[----:B------:R-:W-:Y:S02]  /*17870*/  WARPGROUP.DEPBAR.LE gsb0, 0x0 ;  /* 0x00008000000079c5 */ /* 0x000fe40000010000 */
[----:B------:R-:W-:-:S06]  /*17880*/  WARPGROUP.ARRIVE ;  /* 0x00000000000079c5 */ /* 0x000fcc0000000000 */
[----:B------:R-:W-:Y:S01]  /*17890*/  HGMMA.64x16x16.F32.BF16 R120, gdesc[UR4], R120, gsb0 ;  /* 0x00200000047879f0 */ /* 0x000fe20008001878 */
[----:B------:R-:W-:Y:S01]  /*178a0*/  IMAD.MOV.U32 R9, RZ, RZ, 0x40000040 ;  /* 0x40000040ff097424 */ /* 0x000fe200078e00ff */
[----:B------:R-:W-:-:S04]  /*178b0*/  R2UR UR10, R8 ;  /* 0x00000000080a72ca */ /* 0x000fc800000e0000 */
        /* <DEDUP_REMOVED lines=27> */
[----:B--2---:R-:W-:Y:S02]  /*17a70*/  R2UR UR4, R2 ;  /* 0x00000000020472ca */ /* 0x004fe400000e0000 */
[----:B------:R-:W-:Y:S02]  /*17a80*/  R2UR UR5, R3 ;  /* 0x00000000030572ca */ /* 0x000fe400000e0000 */
[----:B------:R-:W-:Y:S01]  /*17a90*/  R2UR UR26, R8 ;  /* 0x00000000081a72ca */ /* 0x000fe200000e0000 */
[----:B------:R-:W2:Y:S01]  /*17aa0*/  LDL.64 R2, [R1+0x8] ;  /* 0x0000080001027983 */ /* 0x000ea20000100a00 */
[----:B------:R-:W-:-:S07]  /*17ab0*/  R2UR UR27, R9 ;  /* 0x00000000091b72ca */ /* 0x000fce00000e0000 */
[----:B------:R-:W-:Y:S02]  /*17ac0*/  UMOV UR24, UR4 ;  /* 0x0000000400187c82 */ /* 0x000fe40008000000 */
[----:B------:R-:W-:Y:S01]  /*17ad0*/  UMOV UR25, UR5 ;  /* 0x0000000500197c82 */ /* 0x000fe20008000000 */
[----:B------:R-:W-:Y:S02]  /*17ae0*/  WARPGROUP.DEPBAR.LE gsb0, 0x0 ;  /* 0x00008000000079c5 */ /* 0x000fe40000010000 */
[----:B------:R-:W-:-:S06]  /*17af0*/  WARPGROUP.ARRIVE ;  /* 0x00000000000079c5 */ /* 0x000fcc0000000000 */
[----:B------:R-:W-:Y:S01]  /*17b00*/  HGMMA.64x16x16.F32.BF16 R168, gdesc[UR24], R168, gsb0 ;  /* 0x0020000018a879f0 */ /* 0x000fe200080018a8 */
        /* <DEDUP_REMOVED lines=78> */
[----:B------:R-:W-:Y:S02]  /*17ff0*/  R2UR UR10, R8 ;  /* 0x00000000080a72ca */ /* 0x000fe400000e0000 */
[----:B------:R-:W-:Y:S01]  /*18000*/  R2UR UR11, R9 ;  /* 0x00000000090b72ca */ /* 0x000fe200000e0000 */
[----:B------:R-:W-:Y:S01]  /*18010*/  UMOV UR8, UR4 ;  /* 0x0000000400087c82 */ /* 0x000fe20008000000 */
[----:B------:R-:W-:-:S09]  /*18020*/  UMOV UR9, UR5 ;  /* 0x0000000500097c82 */ /* 0x000fd20008000000 */
[----:B------:R-:W-:Y:S01]  /*18030*/  MOV R7, UR10 ;  /* 0x0000000a00077c02 */ /* 0x000fe20008000f00 */
[----:B------:R-:W-:Y:S01]  /*18040*/  UMOV UR10, UR6 ;  /* 0x00000006000a7c82 */ /* 0x000fe20008000000 */
[----:B------:R-:W-:Y:S01]  /*18050*/  MOV R11, UR11 ;  /* 0x0000000b000b7c02 */ /* 0x000fe20008000f00 */
        /* <DEDUP_REMOVED lines=12> */
[----:B------:R-:W-:Y:S01]  /*18120*/  IMAD.MOV.U32 R9, RZ, RZ, 0x40000040 ;  /* 0x40000040ff097424 */ /* 0x000fe200078e00ff */
[----:B--2---:R-:W-:Y:S02]  /*18130*/  R2UR UR20, R2 ;  /* 0x00000000021472ca */ /* 0x004fe400000e0000 */
[----:B------:R-:W-:Y:S02]  /*18140*/  R2UR UR21, R3 ;  /* 0x00000000031572ca */ /* 0x000fe400000e0000 */
[----:B------:R-:W-:Y:S01]  /*18150*/  R2UR UR14, R8 ;  /* 0x00000000080e72ca */ /* 0x000fe200000e0000 */
[----:B------:R0:W5:Y:S01]  /*18160*/  LDL.LU.64 R2, [R1+0x90] ;  /* 0x0000900001027983 */ /* 0x0001620000300a00 */
        /* <DEDUP_REMOVED lines=91> */
[----:B------:R-:W-:Y:S02]  /*18720*/  VIADD R8, R6, 0x580 ;  /* 0x0000058006087836 */ /* 0x000fe40000000000 */
[----:B------:R-:W-:-:S03]  /*18730*/  IMAD.MOV.U32 R9, RZ, RZ, 0x40000040 ;  /* 0x40000040ff097424 */ /* 0x000fc600078e00ff */
[----:B------:R-:W-:Y:S01]  /*18740*/  R2UR UR58, R8 ;  /* 0x00000000083a72ca */ /* 0x000fe200000e0000 */
[----:B------:R-:W-:Y:S01]  /*18750*/  VIADD R8, R6, 0x600 ;  /* 0x0000060006087836 */ /* 0x000fe20000000000 */
[----:B------:R-:W-:Y:S01]  /*18760*/  R2UR UR59, R9 ;  /* 0x00000000093b72ca */ /* 0x000fe200000e0000 */
[----:B------:R-:W-:-:S03]  /*18770*/  IMAD.MOV.U32 R9, RZ, RZ, 0x40000040 ;  /* 0x40000040ff097424 */ /* 0x000fc600078e00ff */
[----:B------:R-:W-:Y:S01]  /*18780*/  R2UR UR6, R8 ;  /* 0x00000000080672ca */ /* 0x000fe200000e0000 */
[----:B------:R-:W-:Y:S02]  /*18790*/  WARPGROUP.DEPBAR.LE gsb0, 0x0 ;  /* 0x00008000000079c5 */ /* 0x000fe40000010000 */
[----:B------:R-:W-:-:S06]  /*187a0*/  WARPGROUP.ARRIVE ;  /* 0x00000000000079c5 */ /* 0x000fcc0000000000 */
[----:B------:R-:W-:Y:S01]  /*187b0*/  HGMMA.64x16x16.F32.BF16 R88, gdesc[UR20], R88, gsb0 ;  /* 0x00200000145879f0 */ /* 0x000fe20008001858 */
        /* <DEDUP_REMOVED lines=11> */
[----:B------:R-:W-:Y:S02]  /*18870*/  R2UR UR4, R236 ;  /* 0x00000000ec0472ca */ /* 0x000fe400000e0000 */
[----:B------:R-:W-:Y:S01]  /*18880*/  R2UR UR18, R8 ;  /* 0x00000000081272ca */ /* 0x000fe200000e0000 */
[----:B------:R-:W-:Y:S01]  /*18890*/  VIADD R8, R6, 0x800 ;  /* 0x0000080006087836 */ /* 0x000fe20000000000 */
[----:B------:R-:W-:Y:S01]  /*188a0*/  R2UR UR19, R9 ;  /* 0x00000000091372ca */ /* 0x000fe200000e0000 */
[----:B------:R-:W-:Y:S01]  /*188b0*/  IMAD.MOV.U32 R9, RZ, RZ, 0x40000040 ;  /* 0x40000040ff097424 */ /* 0x000fe200078e00ff */
[----:B------:R-:W-:-:S02]  /*188c0*/  R2UR UR5, R237 ;  /* 0x00000000ed0572ca */ /* 0x000fc400000e0000 */
        /* <DEDUP_REMOVED lines=41> */
[----:B------:R-:W-:Y:S02]  /*18b60*/  R2UR UR58, R8 ;  /* 0x00000000083a72ca */ /* 0x000fe400000e0000 */
[----:B------:R-:W-:Y:S01]  /*18b70*/  R2UR UR59, R9 ;  /* 0x00000000093b72ca */ /* 0x000fe200000e0000 */
[----:B------:R-:W-:Y:S01]  /*18b80*/  UMOV UR56, UR4 ;  /* 0x0000000400387c82 */ /* 0x000fe20008000000 */
[----:B------:R-:W-:Y:S01]  /*18b90*/  UMOV UR57, UR5 ;  /* 0x0000000500397c82 */ /* 0x000fe20008000000 */
[----:B------:R-:W-:Y:S02]  /*18ba0*/  WARPGROUP.DEPBAR.LE gsb0, 0x0 ;  /* 0x00008000000079c5 */ /* 0x000fe40000010000 */
[----:B------:R-:W-:-:S08]  /*18bb0*/  WARPGROUP.ARRIVE ;  /* 0x00000000000079c5 */ /* 0x000fd00000000000 */
[----:B------:R-:W-:Y:S01]  /*18bc0*/  MOV R11, UR59 ;  /* 0x0000003b000b7c02 */ /* 0x000fe20008000f00 */
[----:B------:R-:W-:Y:S01]  /*18bd0*/  UMOV UR59, UR7 ;  /* 0x00000007003b7c82 */ /* 0x000fe20008000000 */
[----:B------:R-:W-:Y:S01]  /*18be0*/  MOV R7, UR58 ;  /* 0x0000003a00077c02 */ /* 0x000fe20008000f00 */
[----:B------:R-:W-:Y:S02]  /*18bf0*/  UMOV UR58, UR6 ;  /* 0x00000006003a7c82 */ /* 0x000fe40008000000 */
        /* <DEDUP_REMOVED lines=47> */
[----:B------:R-:W-:-:S11]  /*18ef0*/  R2UR UR37, R235 ;  /* 0x00000000eb2572ca */ /* 0x000fd600000e0000 */
[----:B------:R-:W-:Y:S02]  /*18f00*/  UMOV UR48, UR36 ;  /* 0x0000002400307c82 */ /* 0x000fe40008000000 */
        /* <DEDUP_REMOVED lines=88> */
[----:B------:R-:W-:Y:S02]  /*19490*/  R2UR UR5, R14 ;  /* 0x000000000e0572ca */ /* 0x000fe400000e0000 */
[----:B------:R-:W-:Y:S02]  /*194a0*/  R2UR UR4, R13 ;  /* 0x000000000d0472ca */ /* 0x000fe400000e0000 */
[----:B------:R-:W-:Y:S02]  /*194b0*/  R2UR UR34, R8 ;  /* 0x00000000082272ca */ /* 0x000fe400000e0000 */
        /* <DEDUP_REMOVED lines=51> */
[----:B------:R-:W-:Y:S01]  /*197f0*/  VIADD R8, R6, 0x884 ;  /* 0x0000088406087836 */ /* 0x000fe20000000000 */
[----:B------:R-:W-:-:S04]  /*19800*/  MOV R9, 0x40000040 ;  /* 0x4000004000097802 */ /* 0x000fc80000000f00 */
        /* <DEDUP_REMOVED lines=11> */
[----:B------:R-:W-:Y:S02]  /*198c0*/  WARPGROUP.DEPBAR.LE gsb0, 0x0 ;  /* 0x00008000000079c5 */ /* 0x000fe40000010000 */
[----:B------:R-:W-:-:S10]  /*198d0*/  WARPGROUP.ARRIVE ;  /* 0x00000000000079c5 */ /* 0x000fd40000000000 */
        /* <DEDUP_REMOVED lines=33> */
[----:B------:R-:W-:Y:S01]  /*19af0*/  R2UR UR23, R9 ;  /* 0x00000000091772ca */ /* 0x000fe200000e0000 */
[----:B------:R-:W-:-:S02]  /*19b00*/  WARPGROUP.DEPBAR.LE gsb0, 0x0 ;  /* 0x00008000000079c5 */ /* 0x000fc40000010000 */
        /* <DEDUP_REMOVED lines=92> */
[----:B------:R-:W-:Y:S02]  /*1a0d0*/  R2UR UR39, R233 ;  /* 0x00000000e92772ca */ /* 0x000fe400000e0000 */
[----:B------:R-:W-:Y:S02]  /*1a0e0*/  R2UR UR38, R232 ;  /* 0x00000000e82672ca */ /* 0x000fe400000e0000 */
[----:B------:R-:W-:Y:S02]  /*1a0f0*/  R2UR UR37, R231 ;  /* 0x00000000e72572ca */ /* 0x000fe400000e0000 */
[----:B------:R-:W-:Y:S01]  /*1a100*/  R2UR UR36, R230 ;  /* 0x00000000e62472ca */ /* 0x000fe200000e0000 */
[----:B------:R-:W-:Y:S02]  /*1a110*/  WARPGROUP.DEPBAR.LE gsb0, 0x0 ;  /* 0x00008000000079c5 */ /* 0x000fe40000010000 */
[----:B0-----:R-:W-:-:S12]  /*1a120*/  @P2 BRA `(.L_x_635) ;  /* 0x0000000000282947 */ /* 0x001fd80003800000 */
[----:B------:R-:W-:Y:S05]  /*1a130*/  @!P0 BRA `(.L_x_636) ;  /* 0x0000000000048947 */ /* 0x000fea0003800000 */
[----:B------:R-:W-:Y:S01]  /*1a140*/  BPT.TRAP 0x1 ;  /* 0x000000040000795c */ /* 0x000fe20000300000 */
.L_x_636:
[----:B------:R-:W-:Y:S01]  /*1a150*/  SHF.L.U32 R4, R4, 0x1f, RZ ;  /* 0x0000001f04047819 */ /* 0x000fe200000006ff */
[----:B-----5:R-:W-:-:S04]  /*1a160*/  IMAD R6, R5, 0x8, R2 ;  /* 0x0000000805067824 */ /* 0x020fc800078e0202 */
[----:B------:R0:W1:Y:S01]  /*1a170*/  SYNCS.PHASECHK.TRANS64.TRYWAIT P2, [R6+URZ+0x34850], R4 ;  /* 0x03485004060075a7 */ /* 0x000062000804017f */
[----:B------:R-:W-:Y:S05]  /*1a180*/  @!P0 BRA `(.L_x_637) ;  /* 0x0000000000048947 */ /* 0x000fea0003800000 */
[----:B------:R-:W-:Y:S01]  /*1a190*/  BPT.TRAP 0x1 ;  /* 0x000000040000795c */ /* 0x000fe20000300000 */
.L_x_637:
[----:B-1----:R-:W-:Y:S05]  /*1a1a0*/  @P2 BRA `(.L_x_635) ;  /* 0x0000000000082947 */ /* 0x002fea0003800000 */
[----:B------:R-:W1:Y:S02]  /*1a1b0*/  SYNCS.PHASECHK.TRANS64.TRYWAIT P2, [R6+URZ+0x34850], R4 ;  /* 0x03485004060075a7 */ /* 0x000e64000804017f */
[----:B-1----:R-:W-:Y:S05]  /*1a1c0*/  @!P2 BRA `(.L_x_638) ;  /* 0x000000bc0064a947 */ /* 0x002fea0003800000 */
.L_x_635:
[----:B01---5:R-:W-:Y:S01]  /*1a1d0*/  VIADD R4, R2, 0x400 ;  /* 0x0000040002047836 */ /* 0x023fe20000000000 */
[----:B------:R-:W-:Y:S05]  /*1a1e0*/  WARPSYNC.ALL ;  /* 0x0000000000007948 */ /* 0x000fea0003800000 */
[----:B------:R-:W-:Y:S01]  /*1a1f0*/  SHF.R.U32.HI R4, RZ, 0x4, R4 ;  /* 0x00000004ff047819 */ /* 0x000fe20000011604 */
[----:B------:R-:W-:Y:S01]  /*1a200*/  IMAD.MOV.U32 R7, RZ, RZ, 0x40000040 ;  /* 0x40000040ff077424 */ /* 0x000fe200078e00ff */
[----:B------:R-:W-:Y:S01]  /*1a210*/  WARPGROUP.ARRIVE ;  /* 0x00000000000079c5 */ /* 0x000fe20000000000 */
[----:B------:R-:W-:Y:S01]  /*1a220*/  IMAD.MOV.U32 R9, RZ, RZ, 0x40000040 ;  /* 0x40000040ff097424 */ /* 0x000fe200078e00ff */
[----:B------:R-:W-:Y:S01]  /*1a230*/  LOP3.LUT R4, R4, 0x3fff, RZ, 0xc0, !PT ;  /* 0x00003fff04047812 */ /* 0x000fe200078ec0ff */
[----:B------:R-:W-:Y:S01]  /*1a240*/  ULDC UR9, c[0x0][0x9d8] ;  /* 0x0002760000097ab9 */ /* 0x000fe20000000800 */
[----:B------:R-:W-:Y:S01]  /*1a250*/  R2UR UR7, R7 ;  /* 0x00000000070772ca */ /* 0x000fe200000e0000 */
[----:B------:R-:W-:Y:S01]  /*1a260*/  FMUL.FTZ R7, R169, UR9 ;  /* 0x00000009a9077c20 */ /* 0x000fe20008410000 */
[----:B------:R-:W-:Y:S01]  /*1a270*/  LOP3.LUT R4, R4, 0x5800000, RZ, 0xfc, !PT ;  /* 0x0580000004047812 */ /* 0x000fe200078efcff */
[----:B------:R-:W-:Y:S01]  /*1a280*/  FMUL.FTZ R11, R172, UR9 ;  /* 0x00000009ac0b7c20 */ /* 0x000fe20008410000 */
[----:B------:R-:W-:Y:S01]  /*1a290*/  FMUL.FTZ R13, R173, UR9 ;  /* 0x00000009ad0d7c20 */ /* 0x000fe20008410000 */
[----:B------:R-:W-:Y:S01]  /*1a2a0*/  FMUL.FTZ R21, R160, UR9 ;  /* 0x00000009a0157c20 */ /* 0x000fe20008410000 */
[----:B------:R-:W-:Y:S01]  /*1a2b0*/  FMUL.FTZ R160, R161, UR9 ;  /* 0x00000009a1a07c20 */ /* 0x000fe20008410000 */
[----:B------:R-:W-:-:S02]  /*1a2c0*/  IMAD R6, R5, 0xb00, R4 ;  /* 0x00000b0005067824 */ /* 0x000fc400078e0204 */
[----:B------:R-:W-:Y:S01]  /*1a2d0*/  FMUL.FTZ R4, R168, UR9 ;  /* 0x00000009a8047c20 */ /* 0x000fe20008410000 */
[----:B------:R-:W-:Y:S01]  /*1a2e0*/  MUFU.TANH R7, R7 ;  /* 0x0000000700077308 */ /* 0x000fe20000002400 */
[----:B------:R-:W-:Y:S01]  /*1a2f0*/  FMUL.FTZ R161, R162, UR9 ;  /* 0x00000009a2a17c20 */ /* 0x000fe20008410000 */
[C---:B------:R-:W-:Y:S01]  /*1a300*/  VIADD R8, R6.reuse, 0x80 ;  /* 0x0000008006087836 */ /* 0x040fe20000000000 */
[----:B------:R-:W-:Y:S01]  /*1a310*/  R2UR UR6, R6 ;  /* 0x00000000060672ca */ /* 0x000fe200000e0000 */
[----:B------:R-:W-:Y:S01]  /*1a320*/  FMUL.FTZ R162, R163, UR9 ;  /* 0x00000009a3a27c20 */ /* 0x000fe20008410000 */
[----:B------:R-:W-:Y:S01]  /*1a330*/  FMUL.FTZ R163, R164, UR9 ;  /* 0x00000009a4a37c20 */ /* 0x000fe20008410000 */
[----:B------:R-:W-:Y:S01]  /*1a340*/  FMUL.FTZ R164, R165, UR9 ;  /* 0x00000009a5a47c20 */ /* 0x000fe20008410000 */
[----:B------:R-:W-:Y:S01]  /*1a350*/  FMUL.FTZ R165, R166, UR9 ;  /* 0x00000009a6a57c20 */ /* 0x000fe20008410000 */
[----:B------:R-:W0:Y:S01]  /*1a360*/  MUFU.TANH R4, R4 ;  /* 0x0000000400047308 */ /* 0x000e220000002400 */
[----:B------:R-:W-:Y:S01]  /*1a370*/  FMUL.FTZ R166, R167, UR9 ;  /* 0x00000009a7a67c20 */ /* 0x000fe20008410000 */
[----:B------:R-:W-:Y:S01]  /*1a380*/  FMUL.FTZ R152, R152, UR9 ;  /* 0x0000000998987c20 */ /* 0x000fe20008410000 */
[----:B------:R-:W-:Y:S01]  /*1a390*/  FMUL.FTZ R153, R153, UR9 ;  /* 0x0000000999997c20 */ /* 0x000fe20008410000 */
[----:B------:R-:W-:Y:S01]  /*1a3a0*/  FMUL.FTZ R156, R156, UR9 ;  /* 0x000000099c9c7c20 */ /* 0x000fe20008410000 */
[----:B------:R-:W-:Y:S01]  /*1a3b0*/  FMUL.FTZ R157, R157, UR9 ;  /* 0x000000099d9d7c20 */ /* 0x000fe20008410000 */
[----:B------:R-:W-:Y:S01]  /*1a3c0*/  FMUL.FTZ R144, R144, UR9 ;  /* 0x0000000990907c20 */ /* 0x000fe20008410000 */
[----:B------:R-:W-:Y:S01]  /*1a3d0*/  FMUL.FTZ R145, R145, UR9 ;  /* 0x0000000991917c20 */ /* 0x000fe20008410000 */
[----:B------:R-:W-:Y:S01]  /*1a3e0*/  HGMMA.64x128x16.F32.BF16 R24, R176, gdesc[UR4].tnspB, R24, gsb0 ;  /* 0x41e00004b0187df0 */ /* 0x000fe20008001818 */
[----:B------:R-:W-:Y:S01]  /*1a3f0*/  R2UR UR6, R8 ;  /* 0x00000000080672ca */ /* 0x000fe200000e0000 */
[----:B------:R-:W-:Y:S01]  /*1a400*/  VIADD R8, R6, 0x100 ;  /* 0x0000010006087836 */ /* 0x000fe20000000000 */
[----:B------:R-:W-:Y:S01]  /*1a410*/  R2UR UR7, R9 ;  /* 0x00000000090772ca */ /* 0x000fe200000e0000 */
[----:B------:R-:W-:Y:S01]  /*1a420*/  IMAD.MOV.U32 R9, RZ, RZ, 0x40000040 ;  /* 0x40000040ff097424 */ /* 0x000fe200078e00ff */
[----:B------:R-:W1:Y:S01]  /*1a430*/  MUFU.TANH R11, R11 ;  /* 0x0000000b000b7308 */ /* 0x000e620000002400 */
[----:B------:R-:W-:Y:S01]  /*1a440*/  FMUL.FTZ R148, R148, UR9 ;  /* 0x0000000994947c20 */ /* 0x000fe20008410000 */
[----:B------:R-:W-:Y:S01]  /*1a450*/  FMUL.FTZ R149, R149, UR9 ;  /* 0x0000000995957c20 */ /* 0x000fe20008410000 */
[----:B------:R-:W-:Y:S01]  /*1a460*/  FMUL.FTZ R136, R136, UR9 ;  /* 0x0000000988887c20 */ /* 0x000fe20008410000 */
[----:B0-----:R-:W-:Y:S01]  /*1a470*/  FMNMX.FTZ R167, R4, R3, !PT ;  /* 0x0000000304a77209 */ /* 0x001fe20007810000 */
[----:B------:R-:W-:Y:S01]  /*1a480*/  FMUL.FTZ R137, R137, UR9 ;  /* 0x0000000989897c20 */ /* 0x000fe20008410000 */
[----:B------:R-:W-:Y:S01]  /*1a490*/  FMUL.FTZ R140, R140, UR9 ;  /* 0x000000098c8c7c20 */ /* 0x000fe20008410000 */
[----:B------:R-:W-:Y:S01]  /*1a4a0*/  FMUL.FTZ R141, R141, UR9 ;  /* 0x000000098d8d7c20 */ /* 0x000fe20008410000 */
[----:B------:R-:W0:Y:S01]  /*1a4b0*/  MUFU.TANH R13, R13 ;  /* 0x0000000d000d7308 */ /* 0x000e220000002400 */
[----:B------:R-:W-:Y:S01]  /*1a4c0*/  FMNMX.FTZ R167, R7, R167, !PT ;  /* 0x000000a707a77209 */ /* 0x000fe20007810000 */
[----:B------:R-:W-:Y:S01]  /*1a4d0*/  FMUL.FTZ R128, R128, UR9 ;  /* 0x0000000980807c20 */ /* 0x000fe20008410000 */
[----:B------:R-:W-:Y:S01]  /*1a4e0*/  FMUL.FTZ R129, R129, UR9 ;  /* 0x0000000981817c20 */ /* 0x000fe20008410000 */
[----:B------:R-:W-:Y:S01]  /*1a4f0*/  FMUL.FTZ R132, R132, UR9 ;  /* 0x0000000984847c20 */ /* 0x000fe20008410000 */
[----:B------:R-:W-:Y:S01]  /*1a500*/  FMUL.FTZ R133, R133, UR9 ;  /* 0x0000000985857c20 */ /* 0x000fe20008410000 */
[----:B------:R-:W-:Y:S01]  /*1a510*/  FMUL.FTZ R120, R120, UR9 ;  /* 0x0000000978787c20 */ /* 0x000fe20008410000 */
[----:B------:R-:W-:Y:S01]  /*1a520*/  FMUL.FTZ R121, R121, UR9 ;  /* 0x0000000979797c20 */ /* 0x000fe20008410000 */
[----:B------:R-:W2:Y:S01]  /*1a530*/  MUFU.TANH R21, R21 ;  /* 0x0000001500157308 */ /* 0x000ea20000002400 */
        /* <DEDUP_REMOVED lines=26> */
[----:B------:R-:W-:Y:S01]  /*1a6e0*/  ULDC UR8, c[0x0][0x988] ;  /* 0x0002620000087ab9 */ /* 0x000fe20000000800 */
        /* <DEDUP_REMOVED lines=47> */
[----:B------:R-:W1:Y:S01]  /*1a9e0*/  S2R R230, SR_TID.X ;  /* 0x0000000000e67919 */ /* 0x000e620000002100 */
[C---:B------:R-:W-:Y:S01]  /*1a9f0*/  ISETP.GT.AND P2, PT, R10.reuse, RZ, PT ;  /* 0x000000ff0a00720c */ /* 0x040fe20003f44270 */
[----:B------:R-:W-:-:S03]  /*1aa00*/  VIADD R10, R10, 0xffffffff ;  /* 0xffffffff0a0a7836 */ /* 0x000fc60000000000 */
[----:B------:R-:W3:Y:S01]  /*1aa10*/  MUFU.TANH R148, R148 ;  /* 0x0000009400947308 */ /* 0x000ee20000002400 */
[----:B0-----:R-:W-:-:S07]  /*1aa20*/  FMNMX.FTZ R167, R144, R167, !PT ;  /* 0x000000a790a77209 */ /* 0x001fce0007810000 */
[----:B------:R-:W0:Y:S01]  /*1aa30*/  MUFU.TANH R149, R149 ;  /* 0x0000009500957308 */ /* 0x000e220000002400 */
[----:B--2---:R-:W-:-:S07]  /*1aa40*/  FMNMX.FTZ R167, R145, R167, !PT ;  /* 0x000000a791a77209 */ /* 0x004fce0007810000 */
[----:B------:R-:W2:Y:S01]  /*1aa50*/  MUFU.TANH R136, R136 ;  /* 0x0000008800887308 */ /* 0x000ea20000002400 */
[----:B---3--:R-:W-:-:S07]  /*1aa60*/  FMNMX.FTZ R167, R148, R167, !PT ;  /* 0x000000a794a77209 */ /* 0x008fce0007810000 */
[----:B------:R-:W3:Y:S01]  /*1aa70*/  MUFU.TANH R137, R137 ;  /* 0x0000008900897308 */ /* 0x000ee20000002400 */
[----:B0-----:R-:W-:Y:S02]  /*1aa80*/  FMNMX.FTZ R167, R149, R167, !PT ;  /* 0x000000a795a77209 */ /* 0x001fe40007810000 */
[----:B-1----:R-:W-:-:S05]  /*1aa90*/  SHF.R.U32.HI R230, RZ, 0x7, R230 ;  /* 0x00000007ffe67819 */ /* 0x002fca00000116e6 */
[----:B------:R-:W0:Y:S01]  /*1aaa0*/  MUFU.TANH R140, R140 ;  /* 0x0000008c008c7308 */ /* 0x000e220000002400 */
[----:B--2---:R-:W-:-:S07]  /*1aab0*/  FMNMX.FTZ R167, R136, R167, !PT ;  /* 0x000000a788a77209 */ /* 0x004fce0007810000 */
[----:B------:R-:W1:Y:S01]  /*1aac0*/  MUFU.TANH R141, R141 ;  /* 0x0000008d008d7308 */ /* 0x000e620000002400 */
[----:B------:R-:W-:Y:S02]  /*1aad0*/  WARPGROUP.DEPBAR.LE gsb0, 0x0 ;  /* 0x00008000000079c5 */ /* 0x000fe40000010000 */
[----:B------:R-:W-:Y:S01]  /*1aae0*/  WARPGROUP.ARRIVE ;  /* 0x00000000000079c5 */ /* 0x000fe20000000000 */
[----:B---3--:R-:W-:-:S04]  /*1aaf0*/  FMNMX.FTZ R167, R137, R167, !PT ;  /* 0x000000a789a77209 */ /* 0x008fc80007810000 */
[----:B------:R-:W2:Y:S01]  /*1ab00*/  MUFU.TANH R128, R128 ;  /* 0x0000008000807308 */ /* 0x000ea20000002400 */
[----:B------:R-:W-:Y:S01]  /*1ab10*/  HGMMA.64x128x16.F32.BF16 R24, R180, gdesc[UR4].tnspB, R24, gsb0 ;  /* 0x41e00004b4187df0 */ /* 0x000fe20008001818 */
[----:B------:R-:W-:Y:S01]  /*1ab20*/  R2UR UR6, R8 ;  /* 0x00000000080672ca */ /* 0x000fe200000e0000 */
[----:B------:R-:W-:Y:S01]  /*1ab30*/  VIADD R8, R6, 0x180 ;  /* 0x0000018006087836 */ /* 0x000fe20000000000 */
[----:B------:R-:W-:Y:S01]  /*1ab40*/  R2UR UR7, R9 ;  /* 0x00000000090772ca */ /* 0x000fe200000e0000 */
[----:B------:R-:W-:Y:S01]  /*1ab50*/  IMAD.MOV.U32 R9, RZ, RZ, 0x40000040 ;  /* 0x40000040ff097424 */ /* 0x000fe200078e00ff */
[----:B0-----:R-:W-:Y:S02]  /*1ab60*/  FMNMX.FTZ R167, R140, R167, !PT ;  /* 0x000000a78ca77209 */ /* 0x001fe40007810000 */
[----:B------:R-:W0:Y:S02]  /*1ab70*/  MUFU.TANH R129, R129 ;  /* 0x0000008100817308 */ /* 0x000e240000002400 */
[----:B-1----:R-:W-:-:S06]  /*1ab80*/  FMNMX.FTZ R167, R141, R167, !PT ;  /* 0x000000a78da77209 */ /* 0x002fcc0007810000 */
[----:B------:R-:W1:Y:S01]  /*1ab90*/  MUFU.TANH R132, R132 ;  /* 0x0000008400847308 */ /* 0x000e620000002400 */
[----:B--2---:R-:W-:-:S07]  /*1aba0*/  FMNMX.FTZ R167, R128, R167, !PT ;  /* 0x000000a780a77209 */ /* 0x004fce0007810000 */
[----:B------:R-:W2:Y:S01]  /*1abb0*/  MUFU.TANH R133, R133 ;  /* 0x0000008500857308 */ /* 0x000ea20000002400 */
[----:B0-----:R-:W-:-:S07]  /*1abc0*/  FMNMX.FTZ R167, R129, R167, !PT ;  /* 0x000000a781a77209 */ /* 0x001fce0007810000 */
[----:B------:R-:W0:Y:S01]  /*1abd0*/  MUFU.TANH R120, R120 ;  /* 0x0000007800787308 */ /* 0x000e220000002400 */
[----:B-1----:R-:W-:-:S07]  /*1abe0*/  FMNMX.FTZ R167, R132, R167, !PT ;  /* 0x000000a784a77209 */ /* 0x002fce0007810000 */
        /* <DEDUP_REMOVED lines=20> */
[----:B------:R-:W2:Y:S08]  /*1ad30*/  MUFU.TANH R109, R109 ;  /* 0x0000006d006d7308 */ /* 0x000eb00000002400 */
[----:B------:R-:W3:Y:S08]  /*1ad40*/  MUFU.TANH R96, R96 ;  /* 0x0000006000607308 */ /* 0x000ef00000002400 */
[----:B------:R-:W4:Y:S01]  /*1ad50*/  MUFU.TANH R97, R97 ;  /* 0x0000006100617308 */ /* 0x000f220000002400 */
[----:B------:R-:W-:-:S02]  /*1ad60*/  WARPGROUP.DEPBAR.LE gsb0, 0x0 ;  /* 0x00008000000079c5 */ /* 0x000fc40000010000 */
[----:B------:R-:W-:-:S05]  /*1ad70*/  WARPGROUP.ARRIVE ;  /* 0x00000000000079c5 */ /* 0x000fca0000000000 */
[----:B------:R0:W-:Y:S01]  /*1ad80*/  MUFU.TANH R167, R88 ;  /* 0x0000005800a77308 */ /* 0x0001e20000002400 */
[----:B------:R-:W-:Y:S01]  /*1ad90*/  HGMMA.64x128x16.F32.BF16 R24, R184, gdesc[UR4].tnspB, R24, gsb0 ;  /* 0x41e00004b8187df0 */ /* 0x000fe20008001818 */
[----:B------:R-:W-:Y:S01]  /*1ada0*/  R2UR UR6, R8 ;  /* 0x00000000080672ca */ /* 0x000fe200000e0000 */
[----:B------:R-:W-:Y:S01]  /*1adb0*/  VIADD R8, R6, 0x200 ;  /* 0x0000020006087836 */ /* 0x000fe20000000000 */
[----:B------:R-:W-:Y:S01]  /*1adc0*/  R2UR UR7, R9 ;  /* 0x00000000090772ca */ /* 0x000fe200000e0000 */
[----:B------:R-:W-:Y:S01]  /*1add0*/  IMAD.MOV.U32 R9, RZ, RZ, 0x40000040 ;  /* 0x40000040ff097424 */ /* 0x000fe200078e00ff */
[----:B0-----:R-:W-:Y:S02]  /*1ade0*/  FMNMX.FTZ R88, R105, R168, !PT ;  /* 0x000000a869587209 */ /* 0x001fe40007810000 */
[----:B------:R-:W0:Y:S02]  /*1adf0*/  MUFU.TANH R100, R100 ;  /* 0x0000006400647308 */ /* 0x000e240000002400 */
[----:B-1----:R-:W-:-:S04]  /*1ae00*/  FMNMX.FTZ R88, R108, R88, !PT ;  /* 0x000000586c587209 */ /* 0x002fc80007810000 */
[----:B--2---:R-:W-:Y:S02]  /*1ae10*/  FMNMX.FTZ R88, R109, R88, !PT ;  /* 0x000000586d587209 */ /* 0x004fe40007810000 */
[----:B------:R-:W1:Y:S02]  /*1ae20*/  MUFU.TANH R101, R101 ;  /* 0x0000006500657308 */ /* 0x000e640000002400 */
[----:B---3--:R-:W-:-:S04]  /*1ae30*/  FMNMX.FTZ R88, R96, R88, !PT ;  /* 0x0000005860587209 */ /* 0x008fc80007810000 */
[----:B----4-:R-:W-:Y:S02]  /*1ae40*/  FMNMX.FTZ R88, R97, R88, !PT ;  /* 0x0000005861587209 */ /* 0x010fe40007810000 */
[----:B------:R2:W3:Y:S02]  /*1ae50*/  MUFU.TANH R168, R89 ;  /* 0x0000005900a87308 */ /* 0x0004e40000002400 */
[----:B0-----:R-:W-:-:S06]  /*1ae60*/  FMNMX.FTZ R88, R100, R88, !PT ;  /* 0x0000005864587209 */ /* 0x001fcc0007810000 */
[----:B------:R-:W0:Y:S01]  /*1ae70*/  MUFU.TANH R92, R92 ;  /* 0x0000005c005c7308 */ /* 0x000e220000002400 */
[----:B-1----:R-:W-:-:S04]  /*1ae80*/  FMNMX.FTZ R88, R101, R88, !PT ;  /* 0x0000005865587209 */ /* 0x002fc80007810000 */
[----:B--2---:R-:W-:Y:S01]  /*1ae90*/  FMNMX.FTZ R89, R167, R88, !PT ;  /* 0x00000058a7597209 */ /* 0x004fe20007810000 */
[----:B------:R-:W-:Y:S02]  /*1aea0*/  VIADD R88, R6, 0x280 ;  /* 0x0000028006587836 */ /* 0x000fe40000000000 */
[----:B------:R-:W1:Y:S01]  /*1aeb0*/  MUFU.TANH R93, R93 ;  /* 0x0000005d005d7308 */ /* 0x000e620000002400 */
[----:B---3--:R-:W-:Y:S01]  /*1aec0*/  FMNMX.FTZ R169, R168, R89, !PT ;  /* 0x00000059a8a97209 */ /* 0x008fe20007810000 */
[----:B------:R-:W-:-:S06]  /*1aed0*/  IMAD.MOV.U32 R89, RZ, RZ, 0x40000040 ;  /* 0x40000040ff597424 */ /* 0x000fcc00078e00ff */
[----:B------:R-:W-:Y:S01]  /*1aee0*/  MUFU.TANH R14, R14 ;  /* 0x0000000e000e7308 */ /* 0x000fe20000002400 */
[----:B0-----:R-:W-:-:S07]  /*1aef0*/  FMNMX.FTZ R169, R92, R169, !PT ;  /* 0x000000a95ca97209 */ /* 0x001fce0007810000 */
        /* <DEDUP_REMOVED lines=12> */
[----:B------:R-:W-:-:S05]  /*1afc0*/  WARPGROUP.ARRIVE ;  /* 0x00000000000079c5 */ /* 0x000fca0000000000 */
[----:B------:R-:W-:Y:S01]  /*1afd0*/  MUFU.TANH R150, R150 ;  /* 0x0000009600967308 */ /* 0x000fe20000002400 */
[----:B------:R-:W-:Y:S01]  /*1afe0*/  HGMMA.64x128x16.F32.BF16 R24, R188, gdesc[UR4].tnspB, R24, gsb0 ;  /* 0x41e00004bc187df0 */ /* 0x000fe20008001818 */
[----:B------:R-:W-:Y:S01]  /*1aff0*/  R2UR UR6, R8 ;  /* 0x00000000080672ca */ /* 0x000fe200000e0000 */
[----:B------:R-:W-:Y:S01]  /*1b000*/  FMUL.FTZ R8, R170, UR9 ;  /* 0x00000009aa087c20 */ /* 0x000fe20008410000 */
[----:B------:R-:W-:Y:S01]  /*1b010*/  R2UR UR7, R9 ;  /* 0x00000000090772ca */ /* 0x000fe200000e0000 */
[----:B------:R-:W-:Y:S01]  /*1b020*/  FMUL.FTZ R170, R91, UR9 ;  /* 0x000000095baa7c20 */ /* 0x000fe20008410000 */
[----:B------:R-:W-:Y:S02]  /*1b030*/  FMUL.FTZ R9, R171, UR9 ;  /* 0x00000009ab097c20 */ /* 0x000fe40008410000 */
[----:B------:R-:W-:Y:S08]  /*1b040*/  MUFU.TANH R151, R151 ;  /* 0x0000009700977308 */ /* 0x000ff00000002400 */
[----:B------:R-:W0:Y:S08]  /*1b050*/  MUFU.TANH R8, R8 ;  /* 0x0000000800087308 */ /* 0x000e300000002400 */
        /* <DEDUP_REMOVED lines=19> */
[----:B------:R-:W-:Y:S02]  /*1b190*/  R2UR UR6, R88 ;  /* 0x00000000580672ca */ /* 0x000fe400000e0000 */
[----:B------:R-:W-:-:S04]  /*1b1a0*/  R2UR UR7, R89 ;  /* 0x00000000590772ca */ /* 0x000fc800000e0000 */
[----:B------:R-:W-:Y:S01]  /*1b1b0*/  MUFU.TANH R119, R119 ;  /* 0x0000007700777308 */ /* 0x000fe20000002400 */
[----:B-1----:R-:W-:Y:S01]  /*1b1c0*/  FMNMX.FTZ R88, R93, R169, !PT ;  /* 0x000000a95d587209 */ /* 0x002fe20007810000 */
[----:B------:R-:W-:Y:S01]  /*1b1d0*/  FMUL.FTZ R169, R90, UR9 ;  /* 0x000000095aa97c20 */ /* 0x000fe20008410000 */
[----:B------:R-:W-:-:S03]  /*1b1e0*/  IMAD.U32 R90, RZ, RZ, UR8 ;  /* 0x00000008ff5a7e24 */ /* 0x000fc6000f8e00ff */
[----:B------:R-:W1:Y:S02]  /*1b1f0*/  SHFL.BFLY PT, R89, R88, 0x2, 0x1f ;  /* 0x0c401f0058597f89 */ /* 0x000e6400000e0000 */
[----:B------:R-:W-:Y:S08]  /*1b200*/  MUFU.TANH R106, R106 ;  /* 0x0000006a006a7308 */ /* 0x000ff00000002400 */
[----:B------:R-:W-:Y:S08]  /*1b210*/  MUFU.TANH R107, R107 ;  /* 0x0000006b006b7308 */ /* 0x000ff00000002400 */
[----:B------:R-:W-:Y:S01]  /*1b220*/  MUFU.TANH R110, R110 ;  /* 0x0000006e006e7308 */ /* 0x000fe20000002400 */
[----:B-1----:R-:W-:-:S07]  /*1b230*/  FMNMX.FTZ R89, R88, R89, !PT ;  /* 0x0000005958597209 */ /* 0x002fce0007810000 */
[----:B------:R-:W-:Y:S01]  /*1b240*/  MUFU.TANH R111, R111 ;  /* 0x0000006f006f7308 */ /* 0x000fe20000002400 */
[----:B------:R-:W1:Y:S07]  /*1b250*/  SHFL.BFLY PT, R88, R89, 0x1, 0x1f ;  /* 0x0c201f0059587f89 */ /* 0x000e6e00000e0000 */
[----:B------:R-:W-:Y:S08]  /*1b260*/  MUFU.TANH R98, R98 ;  /* 0x0000006200627308 */ /* 0x000ff00000002400 */
[----:B------:R-:W-:Y:S08]  /*1b270*/  MUFU.TANH R99, R99 ;  /* 0x0000006300637308 */ /* 0x000ff00000002400 */
[----:B------:R-:W-:Y:S01]  /*1b280*/  MUFU.TANH R102, R102 ;  /* 0x0000006600667308 */ /* 0x000fe20000002400 */
[----:B-1----:R-:W-:Y:S01]  /*1b290*/  FMNMX.FTZ R91, R89, R88, !PT ;  /* 0x00000058595b7209 */ /* 0x002fe20007810000 */
[----:B------:R-:W-:-:S02]  /*1b2a0*/  VIADD R88, R6, 0x300 ;  /* 0x0000030006587836 */ /* 0x000fc40000000000 */
[----:B------:R-:W-:Y:S02]  /*1b2b0*/  IMAD.MOV.U32 R89, RZ, RZ, 0x40000040 ;  /* 0x40000040ff597424 */ /* 0x000fe400078e00ff */
[CC--:B------:R-:W-:Y:S02]  /*1b2c0*/  FMUL.FTZ R171, R91.reuse, R90.reuse ;  /* 0x0000005a5bab7220 */ /* 0x0c0fe40000410000 */
[----:B------:R-:W-:Y:S01]  /*1b2d0*/  MUFU.TANH R103, R103 ;  /* 0x0000006700677308 */ /* 0x000fe20000002400 */
[----:B------:R-:W-:Y:S01]  /*1b2e0*/  FADD.FTZ R3, -R91, R3 ;  /* 0x000000035b037221 */ /* 0x000fe20000010100 */
[-CC-:B------:R-:W-:Y:S01]  /*1b2f0*/  FFMA.FTZ R176, R4, R90.reuse, -R171.reuse ;  /* 0x0000005a04b07223 */ /* 0x180fe200000108ab */
[-CC-:B------:R-:W-:Y:S01]  /*1b300*/  FFMA.FTZ R4, R7, R90.reuse, -R171.reuse ;  /* 0x0000005a07047223 */ /* 0x180fe200000108ab */
[--C-:B------:R-:W-:Y:S01]  /*1b310*/  FFMA.FTZ R7, R13, R90, -R171.reuse ;  /* 0x0000005a0d077223 */ /* 0x100fe200000108ab */
[----:B0-----:R-:W-:Y:S01]  /*1b320*/  FMNMX.FTZ R13, R8, R0, !PT ;  /* 0x00000000080d7209 */ /* 0x001fe20007810000 */
[----:B------:R-:W-:-:S02]  /*1b330*/  FFMA.FTZ R188, R144, R90, -R171 ;  /* 0x0000005a90bc7223 */ /* 0x000fc400000108ab */
[----:B------:R-:W-:Y:S01]  /*1b340*/  MUFU.TANH R169, R169 ;  /* 0x000000a900a97308 */ /* 0x000fe20000002400 */
[-CC-:B------:R-:W-:Y:S01]  /*1b350*/  FFMA.FTZ R178, R11, R90.reuse, -R171.reuse ;  /* 0x0000005a0bb27223 */ /* 0x180fe200000108ab */
[----:B--2---:R-:W-:Y:S01]  /*1b360*/  FMNMX.FTZ R13, R9, R13, !PT ;  /* 0x0000000d090d7209 */ /* 0x004fe20007810000 */
[-CC-:B------:R-:W-:Y:S01]  /*1b370*/  FFMA.FTZ R180, R21, R90.reuse, -R171.reuse ;  /* 0x0000005a15b47223 */ /* 0x180fe200000108ab */
[-CC-:B------:R-:W-:Y:S01]  /*1b380*/  FFMA.FTZ R184, R152, R90.reuse, -R171.reuse ;  /* 0x0000005a98b87223 */ /* 0x180fe200000108ab */
[-CC-:B------:R-:W-:Y:S01]  /*1b390*/  FFMA.FTZ R144, R145, R90.reuse, -R171.reuse ;  /* 0x0000005a91907223 */ /* 0x180fe200000108ab */
[----:B------:R-:W-:Y:S01]  /*1b3a0*/  FMNMX.FTZ R13, R14, R13, !PT ;  /* 0x0000000d0e0d7209 */ /* 0x000fe20007810000 */
        /* <DEDUP_REMOVED lines=11> */
[-C--:B------:R-:W-:Y:S01]  /*1b460*/  FFMA.FTZ R129, R129, R90.reuse, -R171 ;  /* 0x0000005a81817223 */ /* 0x080fe200000108ab */
[----:B------:R-:W-:-:S05]  /*1b470*/  FMUL.FTZ R3, R3, R90 ;  /* 0x0000005a03037220 */ /* 0x000fca0000410000 */
[----:B------:R-:W-:Y:S08]  /*1b480*/  MUFU.TANH R95, R95 ;  /* 0x0000005f005f7308 */ /* 0x000ff00000002400 */
[----:B------:R-:W-:Y:S08]  /*1b490*/  MUFU.EX2 R3, R3 ;  /* 0x0000000300037308 */ /* 0x000ff00000000800 */
[----:B------:R-:W0:Y:S08]  /*1b4a0*/  MUFU.EX2 R176, R176 ;  /* 0x000000b000b07308 */ /* 0x000e300000000800 */
[----:B------:R-:W1:Y:S08]  /*1b4b0*/  MUFU.EX2 R4, R4 ;  /* 0x0000000400047308 */ /* 0x000e700000000800 */
[----:B------:R-:W2:Y:S01]  /*1b4c0*/  MUFU.EX2 R178, R178 ;  /* 0x000000b200b27308 */ /* 0x000ea20000000800 */
[----:B0-----:R-:W-:-:S07]  /*1b4d0*/  FFMA.FTZ R15, R3, R15, R176 ;  /* 0x0000000f030f7223 */ /* 0x001fce00000100b0 */
[----:B------:R-:W0:Y:S01]  /*1b4e0*/  MUFU.EX2 R7, R7 ;  /* 0x0000000700077308 */ /* 0x000e220000000800 */
[----:B------:R-:W-:Y:S02]  /*1b4f0*/  WARPGROUP.DEPBAR.LE gsb0, 0x0 ;  /* 0x00008000000079c5 */ /* 0x000fe40000010000 */
[----:B------:R-:W-:Y:S01]  /*1b500*/  WARPGROUP.ARRIVE ;  /* 0x00000000000079c5 */ /* 0x000fe20000000000 */
[-CC-:B------:R-:W-:Y:S01]  /*1b510*/  FFMA.FTZ R192, R136, R90.reuse, -R171.reuse ;  /* 0x0000005a88c07223 */ /* 0x180fe200000108ab */
[-CC-:B------:R-:W-:Y:S01]  /*1b520*/  FFMA.FTZ R136, R137, R90.reuse, -R171.reuse ;  /* 0x0000005a89887223 */ /* 0x180fe200000108ab */
[----:B------:R-:W-:Y:S01]  /*1b530*/  FFMA.FTZ R194, R140, R90, -R171 ;  /* 0x0000005a8cc27223 */ /* 0x000fe200000108ab */
[----:B-1----:R-:W-:Y:S01]  /*1b540*/  FADD.FTZ R15, R4, R15 ;  /* 0x0000000f040f7221 */ /* 0x002fe20000010000 */
[----:B------:R-:W-:Y:S01]  /*1b550*/  MUFU.EX2 R180, R180 ;  /* 0x000000b400b47308 */ /* 0x000fe20000000800 */
[----:B------:R-:W-:Y:S01]  /*1b560*/  HGMMA.64x128x16.F32.BF16 R24, R196, gdesc[UR4].tnspB, R24, gsb0 ;  /* 0x41e00004c4187df0 */ /* 0x000fe20008001818 */
[----:B------:R-:W-:-:S02]  /*1b570*/  R2UR UR6, R88 ;  /* 0x00000000580672ca */ /* 0x000fc400000e0000 */
[----:B------:R-:W-:Y:S02]  /*1b580*/  R2UR UR7, R89 ;  /* 0x00000000590772ca */ /* 0x000fe400000e0000 */
[----:B------:R-:W-:Y:S02]  /*1b590*/  FMNMX.FTZ R88, R20, R13, !PT ;  /* 0x0000000d14587209 */ /* 0x000fe40007810000 */
[----:B------:R-:W-:Y:S01]  /*1b5a0*/  MUFU.EX2 R11, R11 ;  /* 0x0000000b000b7308 */ /* 0x000fe20000000800 */
[----:B------:R-:W-:Y:S02]  /*1b5b0*/  F2FP.BF16.F32.PACK_AB R176, R4, R176 ;  /* 0x000000b004b0723e */ /* 0x000fe400000010ff */
        /* <DEDUP_REMOVED lines=14> */
[----:B------:R-:W-:Y:S01]  /*1b6a0*/  VIADD R88, R6, 0x380 ;  /* 0x0000038006587836 */ /* 0x000fe20000000000 */
[----:B------:R-:W-:Y:S02]  /*1b6b0*/  MUFU.EX2 R186, R186 ;  /* 0x000000ba00ba7308 */ /* 0x000fe40000000800 */
[----:B------:R-:W-:-:S04]  /*1b6c0*/  FMNMX.FTZ R89, R150, R89, !PT ;  /* 0x0000005996597209 */ /* 0x000fc80007810000 */
[----:B------:R-:W-:Y:S01]  /*1b6d0*/  FMNMX.FTZ R137, R151, R89, !PT ;  /* 0x0000005997897209 */ /* 0x000fe20007810000 */
[----:B------:R-:W-:Y:S01]  /*1b6e0*/  IMAD.MOV.U32 R89, RZ, RZ, 0x40000040 ;  /* 0x40000040ff597424 */ /* 0x000fe200078e00ff */
[----:B------:R-:W-:Y:S02]  /*1b6f0*/  MUFU.EX2 R13, R157 ;  /* 0x0000009d000d7308 */ /* 0x000fe40000000800 */
[----:B------:R-:W-:-:S04]  /*1b700*/  FMNMX.FTZ R137, R138, R137, !PT ;  /* 0x000000898a897209 */ /* 0x000fc80007810000 */
[----:B------:R-:W-:Y:S02]  /*1b710*/  FMNMX.FTZ R137, R139, R137, !PT ;  /* 0x000000898b897209 */ /* 0x000fe40007810000 */
[----:B------:R-:W-:Y:S02]  /*1b720*/  MUFU.EX2 R188, R188 ;  /* 0x000000bc00bc7308 */ /* 0x000fe40000000800 */
[----:B------:R-:W-:-:S06]  /*1b730*/  FMNMX.FTZ R137, R142, R137, !PT ;  /* 0x000000898e897209 */ /* 0x000fcc0007810000 */
        /* <DEDUP_REMOVED lines=9> */
[-CC-:B------:R-:W-:Y:S01]  /*1b7d0*/  FFMA.FTZ R196, R128, R90.reuse, -R171.reuse ;  /* 0x0000005a80c47223 */ /* 0x180fe200000108ab */
[-CC-:B------:R-:W-:Y:S01]  /*1b7e0*/  FFMA.FTZ R198, R132, R90.reuse, -R171.reuse ;  /* 0x0000005a84c67223 */ /* 0x180fe200000108ab */
[----:B------:R-:W-:-:S03]  /*1b7f0*/  FFMA.FTZ R128, R133, R90, -R171 ;  /* 0x0000005a85807223 */ /* 0x000fc600000108ab */
[----:B------:R-:W-:Y:S01]  /*1b800*/  HGMMA.64x128x16.F32.BF16 R24, R200, gdesc[UR4].tnspB, R24, gsb0 ;  /* 0x41e00004c8187df0 */ /* 0x000fe20008001818 */
[----:B------:R-:W-:Y:S01]  /*1b810*/  R2UR UR6, R88 ;  /* 0x00000000580672ca */ /* 0x000fe200000e0000 */
[----:B------:R-:W-:Y:S01]  /*1b820*/  MUFU.EX2 R196, R196 ;  /* 0x000000c400c47308 */ /* 0x000fe20000000800 */
[----:B------:R-:W-:Y:S02]  /*1b830*/  R2UR UR7, R89 ;  /* 0x00000000590772ca */ /* 0x000fe400000e0000 */
[----:B------:R-:W-:-:S04]  /*1b840*/  FMNMX.FTZ R88, R143, R137, !PT ;  /* 0x000000898f587209 */ /* 0x000fc80007810000 */
[----:B------:R-:W-:Y:S01]  /*1b850*/  FMNMX.FTZ R88, R130, R88, !PT ;  /* 0x0000005882587209 */ /* 0x000fe20007810000 */
[----:B------:R1:W-:Y:S03]  /*1b860*/  MUFU.EX2 R137, R141 ;  /* 0x0000008d00897308 */ /* 0x0003e60000000800 */
[----:B------:R-:W-:-:S04]  /*1b870*/  FMNMX.FTZ R88, R131, R88, !PT ;  /* 0x0000005883587209 */ /* 0x000fc80007810000 */
[----:B------:R-:W-:Y:S01]  /*1b880*/  FMNMX.FTZ R88, R134, R88, !PT ;  /* 0x0000005886587209 */ /* 0x000fe20007810000 */
[----:B------:R-:W-:Y:S03]  /*1b890*/  MUFU.EX2 R198, R198 ;  /* 0x000000c600c67308 */ /* 0x000fe60000000800 */
[----:B------:R-:W-:-:S04]  /*1b8a0*/  FMNMX.FTZ R88, R135, R88, !PT ;  /* 0x0000005887587209 */ /* 0x000fc80007810000 */
[----:B------:R-:W-:Y:S01]  /*1b8b0*/  FMNMX.FTZ R88, R122, R88, !PT ;  /* 0x000000587a587209 */ /* 0x000fe20007810000 */
[----:B------:R-:W-:Y:S03]  /*1b8c0*/  MUFU.EX2 R128, R128 ;  /* 0x0000008000807308 */ /* 0x000fe60000000800 */
        /* <DEDUP_REMOVED lines=14> */
[----:B------:R-:W-:-:S03]  /*1b9b0*/  VIADD R88, R6, 0x400 ;  /* 0x0000040006587836 */ /* 0x000fc60000000000 */
[----:B------:R-:W-:Y:S01]  /*1b9c0*/  FMNMX.FTZ R89, R103, R89, !PT ;  /* 0x0000005967597209 */ /* 0x000fe20007810000 */
[----:B------:R-:W-:Y:S02]  /*1b9d0*/  WARPGROUP.DEPBAR.LE gsb0, 0x0 ;  /* 0x00008000000079c5 */ /* 0x000fe40000010000 */
[----:B------:R-:W-:Y:S01]  /*1b9e0*/  WARPGROUP.ARRIVE ;  /* 0x00000000000079c5 */ /* 0x000fe20000000000 */
[-CC-:B------:R-:W-:Y:S01]  /*1b9f0*/  FFMA.FTZ R200, R120, R90.reuse, -R171.reuse ;  /* 0x0000005a78c87223 */ /* 0x180fe200000108ab */
[-CC-:B------:R-:W-:Y:S01]  /*1ba00*/  FFMA.FTZ R120, R121, R90.reuse, -R171.reuse ;  /* 0x0000005a79787223 */ /* 0x180fe200000108ab */
[-CC-:B------:R-:W-:Y:S01]  /*1ba10*/  FFMA.FTZ R202, R124, R90.reuse, -R171.reuse ;  /* 0x0000005a7cca7223 */ /* 0x180fe200000108ab */
[-CC-:B------:R-:W-:Y:S02]  /*1ba20*/  FFMA.FTZ R121, R125, R90.reuse, -R171.reuse ;  /* 0x0000005a7d797223 */ /* 0x180fe400000108ab */
[----:B------:R-:W-:Y:S01]  /*1ba30*/  HGMMA.64x128x16.F32.BF16 R24, R204, gdesc[UR4].tnspB, R24, gsb0 ;  /* 0x41e00004cc187df0 */ /* 0x000fe20008001818 */
[----:B------:R-:W-:Y:S01]  /*1ba40*/  R2UR UR6, R88 ;  /* 0x00000000580672ca */ /* 0x000fe200000e0000 */
[-CC-:B------:R-:W-:Y:S01]  /*1ba50*/  FFMA.FTZ R88, R117, R90.reuse, -R171.reuse ;  /* 0x0000005a75587223 */ /* 0x180fe200000108ab */
[----:B------:R-:W-:Y:S01]  /*1ba60*/  FFMA.FTZ R117, R92, R90, -R171 ;  /* 0x0000005a5c757223 */ /* 0x000fe200000108ab */
[----:B------:R-:W-:Y:S08]  /*1ba70*/  MUFU.EX2 R200, R200 ;  /* 0x000000c800c87308 */ /* 0x000ff00000000800 */
[----:B------:R-:W-:Y:S08]  /*1ba80*/  MUFU.EX2 R120, R120 ;  /* 0x0000007800787308 */ /* 0x000ff00000000800 */
[----:B------:R-:W-:Y:S08]  /*1ba90*/  MUFU.EX2 R202, R202 ;  /* 0x000000ca00ca7308 */ /* 0x000ff00000000800 */
[----:B------:R-:W-:Y:S08]  /*1baa0*/  MUFU.EX2 R121, R121 ;  /* 0x0000007900797308 */ /* 0x000ff00000000800 */
[----:B------:R-:W-:Y:S01]  /*1bab0*/  MUFU.EX2 R88, R88 ;  /* 0x0000005800587308 */ /* 0x000fe20000000800 */
[----:B------:R-:W-:-:S02]  /*1bac0*/  WARPGROUP.DEPBAR.LE gsb0, 0x0 ;  /* 0x00008000000079c5 */ /* 0x000fc40000010000 */
[-CC-:B------:R-:W-:Y:S01]  /*1bad0*/  FFMA.FTZ R204, R112, R90.reuse, -R171.reuse ;  /* 0x0000005a70cc7223 */ /* 0x180fe200000108ab */
[-CC-:B------:R-:W-:Y:S01]  /*1bae0*/  FFMA.FTZ R112, R113, R90.reuse, -R171.reuse ;  /* 0x0000005a71707223 */ /* 0x180fe200000108ab */
[----:B------:R-:W-:Y:S01]  /*1baf0*/  FMNMX.FTZ R113, R169, R89, !PT ;  /* 0x00000059a9717209 */ /* 0x000fe20007810000 */
[----:B------:R-:W-:Y:S01]  /*1bb00*/  IMAD.MOV.U32 R89, RZ, RZ, 0x40000040 ;  /* 0x40000040ff597424 */ /* 0x000fe200078e00ff */
[----:B------:R-:W-:Y:S01]  /*1bb10*/  WARPGROUP.ARRIVE ;  /* 0x00000000000079c5 */ /* 0x000fe20000000000 */
[-CC-:B------:R-:W-:Y:S01]  /*1bb20*/  FFMA.FTZ R206, R116, R90.reuse, -R171.reuse ;  /* 0x0000005a74ce7223 */ /* 0x180fe200000108ab */
[----:B------:R-:W-:Y:S01]  /*1bb30*/  FMNMX.FTZ R113, R170, R113, !PT ;  /* 0x00000071aa717209 */ /* 0x000fe20007810000 */
[----:B------:R-:W-:Y:S01]  /*1bb40*/  MUFU.EX2 R204, R204 ;  /* 0x000000cc00cc7308 */ /* 0x000fe20000000800 */
[----:B------:R-:W-:Y:S01]  /*1bb50*/  R2UR UR7, R89 ;  /* 0x00000000590772ca */ /* 0x000fe200000e0000 */
[-CC-:B------:R-:W-:Y:S01]  /*1bb60*/  FFMA.FTZ R89, R96, R90.reuse, -R171.reuse ;  /* 0x0000005a60597223 */ /* 0x180fe200000108ab */
[----:B------:R-:W-:Y:S01]  /*1bb70*/  FMNMX.FTZ R113, R94, R113, !PT ;  /* 0x000000715e717209 */ /* 0x000fe20007810000 */
[-CC-:B------:R-:W-:Y:S01]  /*1bb80*/  FFMA.FTZ R96, R97, R90.reuse, -R171.reuse ;  /* 0x0000005a61607223 */ /* 0x180fe200000108ab */
[-CC-:B------:R-:W-:Y:S01]  /*1bb90*/  FFMA.FTZ R97, R100, R90.reuse, -R171.reuse ;  /* 0x0000005a64617223 */ /* 0x180fe200000108ab */
[-CC-:B------:R-:W-:Y:S01]  /*1bba0*/  FFMA.FTZ R100, R101, R90.reuse, -R171.reuse ;  /* 0x0000005a65647223 */ /* 0x180fe200000108ab */
[----:B------:R-:W-:Y:S01]  /*1bbb0*/  FMNMX.FTZ R113, R95, R113, !PT ;  /* 0x000000715f717209 */ /* 0x000fe20007810000 */
[----:B------:R-:W-:Y:S01]  /*1bbc0*/  FFMA.FTZ R101, R167, R90, -R171 ;  /* 0x0000005aa7657223 */ /* 0x000fe200000108ab */
[----:B------:R-:W-:Y:S03]  /*1bbd0*/  MUFU.EX2 R112, R112 ;  /* 0x0000007000707308 */ /* 0x000fe60000000800 */
[----:B------:R-:W3:Y:S02]  /*1bbe0*/  SHFL.BFLY PT, R116, R113, 0x2, 0x1f ;  /* 0x0c401f0071747f89 */ /* 0x000ee400000e0000 */
[----:B------:R-:W-:Y:S03]  /*1bbf0*/  HGMMA.64x128x16.F32.BF16 R24, R208, gdesc[UR4].tnspB, R24, gsb0 ;  /* 0x41e00004d0187df0 */ /* 0x000fe60008001818 */
[----:B------:R-:W-:Y:S08]  /*1bc00*/  MUFU.EX2 R206, R206 ;  /* 0x000000ce00ce7308 */ /* 0x000ff00000000800 */
[----:B------:R-:W-:Y:S08]  /*1bc10*/  MUFU.EX2 R89, R89 ;  /* 0x0000005900597308 */ /* 0x000ff00000000800 */
[----:B------:R-:W-:Y:S01]  /*1bc20*/  MUFU.EX2 R96, R96 ;  /* 0x0000006000607308 */ /* 0x000fe20000000800 */
[----:B---3--:R-:W-:-:S07]  /*1bc30*/  FMNMX.FTZ R113, R113, R116, !PT ;  /* 0x0000007471717209 */ /* 0x008fce0007810000 */
[----:B------:R-:W-:Y:S08]  /*1bc40*/  MUFU.EX2 R97, R97 ;  /* 0x0000006100617308 */ /* 0x000ff00000000800 */
[----:B------:R-:W-:Y:S08]  /*1bc50*/  MUFU.EX2 R100, R100 ;  /* 0x0000006400647308 */ /* 0x000ff00000000800 */
[----:B------:R-:W-:Y:S01]  /*1bc60*/  MUFU.EX2 R101, R101 ;  /* 0x0000006500657308 */ /* 0x000fe20000000800 */
[----:B------:R-:W-:-:S02]  /*1bc70*/  WARPGROUP.DEPBAR.LE gsb0, 0x0 ;  /* 0x00008000000079c5 */ /* 0x000fc40000010000 */
[-CC-:B------:R-:W-:Y:S01]  /*1bc80*/  FFMA.FTZ R208, R104, R90.reuse, -R171.reuse ;  /* 0x0000005a68d07223 */ /* 0x180fe200000108ab */
[-CC-:B------:R-:W-:Y:S01]  /*1bc90*/  FFMA.FTZ R104, R105, R90.reuse, -R171.reuse ;  /* 0x0000005a69687223 */ /* 0x180fe200000108ab */
[-CC-:B------:R-:W-:Y:S01]  /*1bca0*/  FFMA.FTZ R105, R109, R90.reuse, -R171.reuse ;  /* 0x0000005a6d697223 */ /* 0x180fe200000108ab */
[----:B------:R-:W-:Y:S01]  /*1bcb0*/  WARPGROUP.ARRIVE ;  /* 0x00000000000079c5 */ /* 0x000fe20000000000 */
[----:B------:R-:W3:Y:S01]  /*1bcc0*/  SHFL.BFLY PT, R109, R113, 0x1, 0x1f ;  /* 0x0c201f00716d7f89 */ /* 0x000ee200000e0000 */
[-CC-:B------:R-:W-:Y:S01]  /*1bcd0*/  FFMA.FTZ R210, R108, R90.reuse, -R171.reuse ;  /* 0x0000005a6cd27223 */ /* 0x180fe200000108ab */
[-CC-:B------:R-:W-:Y:S01]  /*1bce0*/  FFMA.FTZ R108, R168, R90.reuse, -R171.reuse ;  /* 0x0000005aa86c7223 */ /* 0x180fe200000108ab */
[----:B------:R-:W-:Y:S01]  /*1bcf0*/  FFMA.FTZ R171, R93, R90, -R171 ;  /* 0x0000005a5dab7223 */ /* 0x000fe200000108ab */
[----:B------:R-:W-:Y:S08]  /*1bd00*/  MUFU.EX2 R208, R208 ;  /* 0x000000d000d07308 */ /* 0x000ff00000000800 */
[----:B------:R-:W-:Y:S08]  /*1bd10*/  MUFU.EX2 R104, R104 ;  /* 0x0000006800687308 */ /* 0x000ff00000000800 */
[----:B------:R-:W-:Y:S01]  /*1bd20*/  MUFU.EX2 R210, R210 ;  /* 0x000000d200d27308 */ /* 0x000fe20000000800 */
[----:B---3--:R-:W-:-:S07]  /*1bd30*/  FMNMX.FTZ R92, R113, R109, !PT ;  /* 0x0000006d715c7209 */ /* 0x008fce0007810000 */
[----:B------:R3:W-:Y:S01]  /*1bd40*/  MUFU.EX2 R109, R117 ;  /* 0x00000075006d7308 */ /* 0x0007e20000000800 */
[C---:B------:R-:W-:Y:S01]  /*1bd50*/  FMUL.FTZ R113, R92.reuse, R90 ;  /* 0x0000005a5c717220 */ /* 0x040fe20000410000 */
[----:B------:R-:W-:-:S03]  /*1bd60*/  FADD.FTZ R93, -R92, R0 ;  /* 0x000000005c5d7221 */ /* 0x000fc60000010100 */
[-CC-:B------:R-:W-:Y:S01]  /*1bd70*/  FFMA.FTZ R177, R8, R90.reuse, -R113.reuse ;  /* 0x0000005a08b17223 */ /* 0x180fe20000010871 */
[-CC-:B------:R-:W-:Y:S01]  /*1bd80*/  FFMA.FTZ R116, R9, R90.reuse, -R113.reuse ;  /* 0x0000005a09747223 */ /* 0x180fe20000010871 */
[----:B------:R-:W-:Y:S02]  /*1bd90*/  VIADD R8, R6, 0x480 ;  /* 0x0000048006087836 */ /* 0x000fe40000000000 */
[-C--:B------:R-:W-:Y:S01]  /*1bda0*/  FMUL.FTZ R93, R93, R90.reuse ;  /* 0x0000005a5d5d7220 */ /* 0x080fe20000410000 */
[----:B------:R-:W-:Y:S02]  /*1bdb0*/  IMAD.MOV.U32 R9, RZ, RZ, 0x40000040 ;  /* 0x40000040ff097424 */ /* 0x000fe400078e00ff */
[----:B------:R-:W-:Y:S01]  /*1bdc0*/  FFMA.FTZ R179, R14, R90, -R113 ;  /* 0x0000005a0eb37223 */ /* 0x000fe20000010871 */
[----:B------:R-:W-:Y:S01]  /*1bdd0*/  MUFU.EX2 R177, R177 ;  /* 0x000000b100b17308 */ /* 0x000fe20000000800 */
[----:B------:R-:W-:Y:S01]  /*1bde0*/  R2UR UR6, R8 ;  /* 0x00000000080672ca */ /* 0x000fe200000e0000 */
[----:B------:R-:W-:Y:S01]  /*1bdf0*/  VIADD R8, R6, 0x500 ;  /* 0x0000050006087836 */ /* 0x000fe20000000000 */
[----:B------:R-:W-:Y:S01]  /*1be00*/  R2UR UR7, R9 ;  /* 0x00000000090772ca */ /* 0x000fe200000e0000 */
[----:B------:R-:W-:-:S02]  /*1be10*/  IMAD.MOV.U32 R9, RZ, RZ, 0x40000040 ;  /* 0x40000040ff097424 */ /* 0x000fc400078e00ff */
[-CC-:B------:R-:W-:Y:S01]  /*1be20*/  FFMA.FTZ R14, R20, R90.reuse, -R113.reuse ;  /* 0x0000005a140e7223 */ /* 0x180fe20000010871 */
[-CC-:B------:R-:W-:Y:S01]  /*1be30*/  FFMA.FTZ R181, R161, R90.reuse, -R113.reuse ;  /* 0x0000005aa1b57223 */ /* 0x180fe20000010871 */
[-CC-:B------:R-:W-:Y:S01]  /*1be40*/  FFMA.FTZ R20, R162, R90.reuse, -R113.reuse ;  /* 0x0000005aa2147223 */ /* 0x180fe20000010871 */
[----:B------:R-:W4:Y:S01]  /*1be50*/  MUFU.EX2 R93, R93 ;  /* 0x0000005d005d7308 */ /* 0x000f220000000800 */
[-CC-:B------:R-:W-:Y:S01]  /*1be60*/  FFMA.FTZ R6, R131, R90.reuse, -R113.reuse ;  /* 0x0000005a83067223 */ /* 0x180fe20000010871 */
[-CC-:B------:R-:W-:Y:S01]  /*1be70*/  FFMA.FTZ R183, R165, R90.reuse, -R113.reuse ;  /* 0x0000005aa5b77223 */ /* 0x180fe20000010871 */
[-CC-:B-1----:R-:W-:Y:S01]  /*1be80*/  FFMA.FTZ R141, R166, R90.reuse, -R113.reuse ;  /* 0x0000005aa68d7223 */ /* 0x182fe20000010871 */
[-C--:B------:R-:W-:Y:S01]  /*1be90*/  FFMA.FTZ R201, R122, R90.reuse, -R113 ;  /* 0x0000005a7ac97223 */ /* 0x080fe20000010871 */
[----:B--2---:R-:W-:Y:S01]  /*1bea0*/  FADD.FTZ R122, R178, R15 ;  /* 0x0000000fb27a7221 */ /* 0x004fe20000010000 */
[-CC-:B------:R-:W-:Y:S01]  /*1beb0*/  FFMA.FTZ R185, R154, R90.reuse, -R113.reuse ;  /* 0x0000005a9ab97223 */ /* 0x180fe20000010871 */
[-CC-:B------:R-:W-:Y:S01]  /*1bec0*/  FFMA.FTZ R197, R130, R90.reuse, -R113.reuse ;  /* 0x0000005a82c57223 */ /* 0x180fe20000010871 */
[----:B------:R-:W-:Y:S01]  /*1bed0*/  HGMMA.64x128x16.F32.BF16 R24, R212, gdesc[UR4].tnspB, R24, gsb0 ;  /* 0x41e00004d4187df0 */ /* 0x000fe20008001818 */
[----:B------:R-:W-:Y:S01]  /*1bee0*/  R2UR UR6, R8 ;  /* 0x00000000080672ca */ /* 0x000fe200000e0000 */
[----:B------:R-:W1:Y:S01]  /*1bef0*/  MUFU.EX2 R116, R116 ;  /* 0x0000007400747308 */ /* 0x000e620000000800 */
[----:B------:R-:W-:Y:S01]  /*1bf00*/  R2UR UR7, R9 ;  /* 0x00000000090772ca */ /* 0x000fe200000e0000 */
[----:B------:R-:W-:Y:S01]  /*1bf10*/  @!P1 IMAD R8, R228, 0x8, R2 ;  /* 0x00000008e4089824 */ /* 0x000fe200078e0202 */
[----:B------:R-:W-:Y:S01]  /*1bf20*/  IADD3 R9, -R230, 0xb, RZ ;  /* 0x0000000be6097810 */ /* 0x000fe20007ffe1ff */
[----:B0-----:R-:W-:Y:S01]  /*1bf30*/  FADD.FTZ R15, R7, R122 ;  /* 0x0000007a070f7221 */ /* 0x001fe20000010000 */
[----:B---3--:R-:W-:Y:S01]  /*1bf40*/  FFMA.FTZ R117, R155, R90, -R113 ;  /* 0x0000005a9b757223 */ /* 0x008fe20000010871 */
[----:B------:R-:W-:-:S02]  /*1bf50*/  @!P1 VIADD R8, R8, 0x34840 ;  /* 0x0003484008089836 */ /* 0x000fc40000000000 */
[----:B----4-:R-:W-:Y:S01]  /*1bf60*/  FFMA.FTZ R131, R93, R12, R177 ;  /* 0x0000000c5d837223 */ /* 0x010fe200000100b1 */
[----:B------:R-:W-:Y:S01]  /*1bf70*/  MUFU.EX2 R179, R179 ;  /* 0x000000b300b37308 */ /* 0x000fe20000000800 */
[----:B------:R-:W-:Y:S01]  /*1bf80*/  FADD.FTZ R122, R180, R15 ;  /* 0x0000000fb47a7221 */ /* 0x000fe20000010000 */
[-CC-:B------:R-:W-:Y:S01]  /*1bf90*/  FFMA.FTZ R187, R158, R90.reuse, -R113.reuse ;  /* 0x0000005a9ebb7223 */ /* 0x180fe20000010871 */
[----:B------:R-:W-:Y:S01]  /*1bfa0*/  @!P1 PRMT R130, RZ, 0x654, R8 ;  /* 0x00000654ff829816 */ /* 0x000fe20000000008 */
[-CC-:B------:R-:W-:Y:S01]  /*1bfb0*/  FFMA.FTZ R124, R159, R90.reuse, -R113.reuse ;  /* 0x0000005a9f7c7223 */ /* 0x180fe20000010871 */
[-CC-:B------:R-:W-:Y:S01]  /*1bfc0*/  FFMA.FTZ R205, R114, R90.reuse, -R113.reuse ;  /* 0x0000005a72cd7223 */ /* 0x180fe20000010871 */
[-CC-:B------:R-:W-:Y:S01]  /*1bfd0*/  FFMA.FTZ R189, R146, R90.reuse, -R113.reuse ;  /* 0x0000005a92bd7223 */ /* 0x180fe20000010871 */
[-C--:B------:R-:W-:Y:S01]  /*1bfe0*/  FFMA.FTZ R140, R147, R90.reuse, -R113 ;  /* 0x0000005a938c7223 */ /* 0x080fe20000010871 */
[----:B------:R-:W-:Y:S01]  /*1bff0*/  MUFU.EX2 R14, R14 ;  /* 0x0000000e000e7308 */ /* 0x000fe20000000800 */
[----:B-1----:R-:W-:Y:S01]  /*1c000*/  FADD.FTZ R12, R116, R131 ;  /* 0x00000083740c7221 */ /* 0x002fe20000010000 */
        /* <DEDUP_REMOVED lines=24> */
[----:B------:R-:W-:Y:S01]  /*1c190*/  FFMA.FTZ R95, R95, R90, -R113 ;  /* 0x0000005a5f5f7223 */ /* 0x000fe20000010871 */
[----:B------:R-:W-:-:S02]  /*1c1a0*/  F2FP.BF16.F32.PACK_AB R178, R7, R178 ;  /* 0x000000b207b2723e */ /* 0x000fc400000010ff */
[----:B------:R-:W-:Y:S02]  /*1c1b0*/  F2FP.BF16.F32.PACK_AB R180, R11, R180 ;  /* 0x000000b40bb4723e */ /* 0x000fe400000010ff */
[----:B------:R-:W-:Y:S01]  /*1c1c0*/  F2FP.BF16.F32.PACK_AB R177, R116, R177 ;  /* 0x000000b174b1723e */ /* 0x000fe200000010ff */
        /* <DEDUP_REMOVED lines=14> */
[----:B------:R-:W-:-:S04]  /*1c2b0*/  F2FP.BF16.F32.PACK_AB R212, R96, R89 ;  /* 0x0000005960d4723e */ /* 0x000fc800000010ff */
[----:B------:R-:W-:Y:S01]  /*1c2c0*/  MUFU.EX2 R133, R133 ;  /* 0x0000008500857308 */ /* 0x000fe20000000800 */
[----:B------:R-:W-:Y:S01]  /*1c2d0*/  F2FP.BF16.F32.PACK_AB R214, R100, R97 ;  /* 0x0000006164d6723e */ /* 0x000fe200000010ff */
[----:B------:R-:W-:Y:S06]  /*1c2e0*/  HGMMA.64x128x16.F32.BF16 R24, R216, gdesc[UR4].tnspB, R24, gsb0 ;  /* 0x41e00004d8187df0 */ /* 0x000fec0008001818 */
        /* <DEDUP_REMOVED lines=11> */
[----:B------:R-:W0:Y:S08]  /*1c3a0*/  MUFU.EX2 R99, R99 ;  /* 0x0000006300637308 */ /* 0x000e300000000800 */
[----:B------:R-:W-:Y:S08]  /*1c3b0*/  MUFU.EX2 R102, R102 ;  /* 0x0000006600667308 */ /* 0x000ff00000000800 */
[----:B------:R-:W1:Y:S01]  /*1c3c0*/  MUFU.EX2 R103, R103 ;  /* 0x0000006700677308 */ /* 0x000e620000000800 */
[----:B0-----:R-:W-:-:S07]  /*1c3d0*/  F2FP.BF16.F32.PACK_AB R213, R99, R98 ;  /* 0x0000006263d5723e */ /* 0x001fce00000010ff */
[----:B------:R-:W-:Y:S08]  /*1c3e0*/  MUFU.EX2 R169, R169 ;  /* 0x000000a900a97308 */ /* 0x000ff00000000800 */
[----:B------:R-:W-:Y:S01]  /*1c3f0*/  MUFU.EX2 R170, R170 ;  /* 0x000000aa00aa7308 */ /* 0x000fe20000000800 */
[----:B-1----:R-:W-:-:S07]  /*1c400*/  F2FP.BF16.F32.PACK_AB R215, R103, R102 ;  /* 0x0000006667d7723e */ /* 0x002fce00000010ff */
[----:B------:R-:W-:Y:S08]  /*1c410*/  MUFU.EX2 R95, R95 ;  /* 0x0000005f005f7308 */ /* 0x000ff00000000800 */
[----:B------:R-:W-:Y:S01]  /*1c420*/  MUFU.EX2 R105, R105 ;  /* 0x0000006900697308 */ /* 0x000fe20000000800 */
[----:B------:R-:W-:Y:S02]  /*1c430*/  WARPGROUP.DEPBAR.LE gsb0, 0x0 ;  /* 0x00008000000079c5 */ /* 0x000fe40000010000 */
[----:B------:R0:W-:Y:S06]  /*1c440*/  BAR.ARV R9, 0x100 ;  /* 0x000400090000751d */ /* 0x0001ec0000002000 */
[----:B------:R1:W-:Y:S01]  /*1c450*/  @!P1 SYNCS.ARRIVE.TRANS64.RED.A1T0 RZ, [R130+URZ], RZ ;  /* 0x000000ff82ff99a7 */ /* 0x0003e2000810043f */
[----:B------:R-:W-:Y:S01]  /*1c460*/  MUFU.EX2 R219, R94 ;  /* 0x0000005e00db7308 */ /* 0x000fe20000000800 */
[----:B0-----:R-:W-:Y:S01]  /*1c470*/  FADD.FTZ R9, R179, R12 ;  /* 0x0000000cb3097221 */ /* 0x001fe20000010000 */
[----:B------:R-:W-:Y:S01]  /*1c480*/  F2FP.BF16.F32.PACK_AB R179, R14, R179 ;  /* 0x000000b30eb3723e */ /* 0x000fe200000010ff */
[-C--:B------:R-:W-:Y:S01]  /*1c490*/  FMUL.FTZ R24, R24, R3.reuse ;  /* 0x0000000318187220 */ /* 0x080fe20000410000 */
[----:B------:R-:W-:Y:S01]  /*1c4a0*/  FMUL.FTZ R25, R25, R3 ;  /* 0x0000000319197220 */ /* 0x000fe20000410000 */
[----:B------:R-:W-:Y:S01]  /*1c4b0*/  FADD.FTZ R12, R14, R9 ;  /* 0x000000090e0c7221 */ /* 0x000fe20000010000 */
[----:B------:R-:W-:Y:S01]  /*1c4c0*/  FFMA.FTZ R9, R127, R90, -R113 ;  /* 0x0000005a7f097223 */ /* 0x000fe20000010871 */
[----:B-1----:R-:W-:-:S02]  /*1c4d0*/  @!P1 IMAD R130, R5, 0x8, R2 ;  /* 0x0000000805829824 */ /* 0x002fc400078e0202 */
[-CC-:B------:R-:W-:Y:S01]  /*1c4e0*/  FFMA.FTZ R5, R123, R90.reuse, -R113.reuse ;  /* 0x0000005a7b057223 */ /* 0x180fe20000010871 */
[----:B------:R-:W-:Y:S01]  /*1c4f0*/  FADD.FTZ R15, R181, R12 ;  /* 0x0000000cb50f7221 */ /* 0x000fe20000010000 */
[----:B------:R-:W-:Y:S01]  /*1c500*/  FADD.FTZ R123, R11, R122 ;  /* 0x0000007a0b7b7221 */ /* 0x000fe20000010000 */
[-C--:B------:R-:W-:Y:S01]  /*1c510*/  FFMA.FTZ R12, R115, R90.reuse, -R113 ;  /* 0x0000005a730c7223 */ /* 0x080fe20000010871 */
[C---:B------:R-:W-:Y:S01]  /*1c520*/  F2FP.BF16.F32.PACK_AB R181, R20.reuse, R181 ;  /* 0x000000b514b5723e */ /* 0x040fe200000010ff */
[----:B------:R-:W-:Y:S01]  /*1c530*/  FADD.FTZ R122, R20, R15 ;  /* 0x0000000f147a7221 */ /* 0x000fe20000010000 */
[----:B------:R-:W-:Y:S01]  /*1c540*/  FADD.FTZ R114, R182, R123 ;  /* 0x0000007bb6727221 */ /* 0x000fe20000010000 */
[----:B------:R-:W-:Y:S01]  /*1c550*/  FFMA.FTZ R15, R119, R90, -R113 ;  /* 0x0000005a770f7223 */ /* 0x000fe20000010871 */
[----:B------:R-:W-:Y:S01]  /*1c560*/  MUFU.EX2 R5, R5 ;  /* 0x0000000500057308 */ /* 0x000fe20000000800 */
[----:B------:R-:W-:Y:S01]  /*1c570*/  FADD.FTZ R122, R183, R122 ;  /* 0x0000007ab77a7221 */ /* 0x000fe20000010000 */
[----:B------:R-:W-:Y:S01]  /*1c580*/  FADD.FTZ R115, R21, R114 ;  /* 0x0000007215737221 */ /* 0x000fe20000010000 */
[----:B------:R-:W-:-:S02]  /*1c590*/  @!P1 VIADD R130, R130, 0x34860 ;  /* 0x0003486082829836 */ /* 0x000fc40000000000 */
[-C--:B------:R-:W-:Y:S01]  /*1c5a0*/  FMUL.FTZ R28, R28, R3.reuse ;  /* 0x000000031c1c7220 */ /* 0x080fe20000410000 */
[----:B------:R-:W-:Y:S01]  /*1c5b0*/  FADD.FTZ R122, R141, R122 ;  /* 0x0000007a8d7a7221 */ /* 0x000fe20000010000 */
[----:B------:R-:W-:Y:S01]  /*1c5c0*/  FADD.FTZ R115, R184, R115 ;  /* 0x00000073b8737221 */ /* 0x000fe20000010000 */
[-C--:B------:R-:W-:Y:S01]  /*1c5d0*/  FMUL.FTZ R29, R29, R3.reuse ;  /* 0x000000031d1d7220 */ /* 0x080fe20000410000 */
[----:B------:R-:W-:Y:S01]  /*1c5e0*/  MUFU.EX2 R9, R9 ;  /* 0x0000000900097308 */ /* 0x000fe20000000800 */
[----:B------:R-:W-:Y:S01]  /*1c5f0*/  FADD.FTZ R122, R185, R122 ;  /* 0x0000007ab97a7221 */ /* 0x000fe20000010000 */
[----:B------:R-:W-:Y:S01]  /*1c600*/  FADD.FTZ R115, R152, R115 ;  /* 0x0000007398737221 */ /* 0x000fe20000010000 */
[----:B------:R-:W-:Y:S01]  /*1c610*/  @!P1 PRMT R130, RZ, 0x654, R130 ;  /* 0x00000654ff829816 */ /* 0x000fe20000000082 */
[-C--:B------:R-:W-:Y:S01]  /*1c620*/  FMUL.FTZ R32, R32, R3.reuse ;  /* 0x0000000320207220 */ /* 0x080fe20000410000 */
[----:B------:R-:W-:Y:S01]  /*1c630*/  FADD.FTZ R122, R117, R122 ;  /* 0x0000007a757a7221 */ /* 0x000fe20000010000 */
[----:B------:R-:W-:Y:S01]  /*1c640*/  FADD.FTZ R106, R186, R115 ;  /* 0x00000073ba6a7221 */ /* 0x000fe20000010000 */
[----:B------:R0:W-:Y:S01]  /*1c650*/  @!P1 SYNCS.ARRIVE.TRANS64.RED.A1T0 RZ, [R130+URZ], RZ ;  /* 0x000000ff82ff99a7 */ /* 0x0001e2000810043f */
[----:B------:R-:W-:Y:S01]  /*1c660*/  MUFU.EX2 R12, R12 ;  /* 0x0000000c000c7308 */ /* 0x000fe20000000800 */
[----:B------:R-:W-:Y:S01]  /*1c670*/  FADD.FTZ R115, R187, R122 ;  /* 0x0000007abb737221 */ /* 0x000fe20000010000 */
[----:B------:R-:W-:Y:S01]  /*1c680*/  FADD.FTZ R119, R13, R106 ;  /* 0x0000006a0d777221 */ /* 0x000fe20000010000 */
[-C--:B------:R-:W-:Y:S01]  /*1c690*/  FMUL.FTZ R33, R33, R3.reuse ;  /* 0x0000000321217220 */ /* 0x080fe20000410000 */
[-C--:B------:R-:W-:Y:S01]  /*1c6a0*/  FMUL.FTZ R36, R36, R3.reuse ;  /* 0x0000000324247220 */ /* 0x080fe20000410000 */
[----:B------:R-:W-:Y:S01]  /*1c6b0*/  FADD.FTZ R106, R124, R115 ;  /* 0x000000737c6a7221 */ /* 0x000fe20000010000 */
[----:B------:R-:W-:Y:S01]  /*1c6c0*/  FADD.FTZ R119, R188, R119 ;  /* 0x00000077bc777221 */ /* 0x000fe20000010000 */
[-C--:B------:R-:W-:Y:S01]  /*1c6d0*/  FMUL.FTZ R37, R37, R3.reuse ;  /* 0x0000000325257220 */ /* 0x080fe20000410000 */
        /* <DEDUP_REMOVED lines=16> */
[----:B------:R-:W1:Y:S01]  /*1c7e0*/  MUFU.EX2 R0, R171 ;  /* 0x000000ab00007308 */ /* 0x000e620000000800 */
[----:B------:R-:W-:Y:S01]  /*1c7f0*/  FADD.FTZ R113, R193, R106 ;  /* 0x0000006ac1717221 */ /* 0x000fe20000010000 */
[----:B------:R-:W-:Y:S01]  /*1c800*/  FADD.FTZ R115, R136, R115 ;  /* 0x0000007388737221 */ /* 0x000fe20000010000 */
[-C--:B------:R-:W-:Y:S01]  /*1c810*/  FMUL.FTZ R52, R52, R3.reuse ;  /* 0x0000000334347220 */ /* 0x080fe20000410000 */
[-C--:B------:R-:W-:Y:S01]  /*1c820*/  FMUL.FTZ R53, R53, R3.reuse ;  /* 0x0000000335357220 */ /* 0x080fe20000410000 */
[----:B------:R-:W-:Y:S01]  /*1c830*/  FADD.FTZ R4, R132, R113 ;  /* 0x0000007184047221 */ /* 0x000fe20000010000 */
[----:B------:R-:W-:Y:S01]  /*1c840*/  FADD.FTZ R106, R194, R115 ;  /* 0x00000073c26a7221 */ /* 0x000fe20000010000 */
[-C--:B------:R-:W-:Y:S01]  /*1c850*/  FMUL.FTZ R56, R56, R3.reuse ;  /* 0x0000000338387220 */ /* 0x080fe20000410000 */
[-C--:B------:R-:W-:Y:S01]  /*1c860*/  FMUL.FTZ R57, R57, R3.reuse ;  /* 0x0000000339397220 */ /* 0x080fe20000410000 */
[----:B------:R-:W-:Y:S01]  /*1c870*/  FADD.FTZ R14, R195, R4 ;  /* 0x00000004c30e7221 */ /* 0x000fe20000010000 */
[----:B------:R-:W-:Y:S01]  /*1c880*/  FADD.FTZ R7, R137, R106 ;  /* 0x0000006a89077221 */ /* 0x000fe20000010000 */
[----:B------:R-:W2:Y:S01]  /*1c890*/  MUFU.EX2 R4, R107 ;  /* 0x0000006b00047308 */ /* 0x000ea20000000800 */
[-C--:B------:R-:W-:Y:S01]  /*1c8a0*/  FMUL.FTZ R60, R60, R3.reuse ;  /* 0x000000033c3c7220 */ /* 0x080fe20000410000 */
[----:B------:R-:W-:Y:S01]  /*1c8b0*/  FADD.FTZ R14, R133, R14 ;  /* 0x0000000e850e7221 */ /* 0x000fe20000010000 */
[----:B------:R-:W-:Y:S01]  /*1c8c0*/  FADD.FTZ R20, R196, R7 ;  /* 0x00000007c4147221 */ /* 0x000fe20000010000 */
[-C--:B------:R-:W-:Y:S01]  /*1c8d0*/  FMUL.FTZ R61, R61, R3.reuse ;  /* 0x000000033d3d7220 */ /* 0x080fe20000410000 */
[----:B------:R-:W-:Y:S01]  /*1c8e0*/  FMUL.FTZ R64, R64, R3 ;  /* 0x0000000340407220 */ /* 0x000fe20000410000 */
[----:B------:R-:W-:Y:S01]  /*1c8f0*/  FADD.FTZ R7, R197, R14 ;  /* 0x0000000ec5077221 */ /* 0x000fe20000010000 */
[----:B------:R-:W-:Y:S01]  /*1c900*/  FADD.FTZ R11, R129, R20 ;  /* 0x00000014810b7221 */ /* 0x000fe20000010000 */
[C---:B------:R-:W-:Y:S01]  /*1c910*/  F2FP.BF16.F32.PACK_AB R197, R6.reuse, R197 ;  /* 0x000000c506c5723e */ /* 0x040fe200000010ff */
[----:B------:R-:W-:Y:S01]  /*1c920*/  FMUL.FTZ R65, R65, R3 ;  /* 0x0000000341417220 */ /* 0x000fe20000410000 */
[----:B------:R-:W-:Y:S01]  /*1c930*/  FADD.FTZ R14, R6, R7 ;  /* 0x00000007060e7221 */ /* 0x000fe20000010000 */
[----:B------:R-:W-:Y:S01]  /*1c940*/  FADD.FTZ R11, R198, R11 ;  /* 0x0000000bc60b7221 */ /* 0x000fe20000010000 */
[----:B-1----:R-:W-:Y:S01]  /*1c950*/  F2FP.BF16.F32.PACK_AB R218, R0, R109 ;  /* 0x0000006d00da723e */ /* 0x002fe200000010ff */
[----:B------:R-:W-:Y:S01]  /*1c960*/  FMUL.FTZ R68, R68, R3 ;  /* 0x0000000344447220 */ /* 0x000fe20000410000 */
[----:B------:R-:W-:Y:S01]  /*1c970*/  FADD.FTZ R7, R199, R14 ;  /* 0x0000000ec7077221 */ /* 0x000fe20000010000 */
[----:B------:R-:W-:Y:S01]  /*1c980*/  FADD.FTZ R11, R128, R11 ;  /* 0x0000000b800b7221 */ /* 0x000fe20000010000 */
[----:B------:R-:W1:Y:S01]  /*1c990*/  MUFU.EX2 R14, R111 ;  /* 0x0000006f000e7308 */ /* 0x000e620000000800 */
[C---:B------:R-:W-:Y:S01]  /*1c9a0*/  F2FP.BF16.F32.PACK_AB R199, R8.reuse, R199 ;  /* 0x000000c708c7723e */ /* 0x040fe200000010ff */
[----:B------:R-:W-:Y:S01]  /*1c9b0*/  FADD.FTZ R20, R8, R7 ;  /* 0x0000000708147221 */ /* 0x000fe20000010000 */
[----:B------:R-:W-:Y:S01]  /*1c9c0*/  FADD.FTZ R11, R200, R11 ;  /* 0x0000000bc80b7221 */ /* 0x000fe20000010000 */
[-C--:B------:R-:W-:Y:S01]  /*1c9d0*/  FMUL.FTZ R69, R69, R3.reuse ;  /* 0x0000000345457220 */ /* 0x080fe20000410000 */
[----:B------:R-:W-:Y:S01]  /*1c9e0*/  FMUL.FTZ R72, R72, R3 ;  /* 0x0000000348487220 */ /* 0x000fe20000410000 */
[----:B------:R-:W-:Y:S01]  /*1c9f0*/  FADD.FTZ R20, R201, R20 ;  /* 0x00000014c9147221 */ /* 0x000fe20000010000 */
[----:B------:R-:W-:Y:S01]  /*1ca00*/  FADD.FTZ R11, R120, R11 ;  /* 0x0000000b780b7221 */ /* 0x000fe20000010000 */
[----:B------:R-:W-:Y:S01]  /*1ca10*/  F2FP.BF16.F32.PACK_AB R201, R5, R201 ;  /* 0x000000c905c9723e */ /* 0x000fe200000010ff */
[-C--:B------:R-:W-:Y:S01]  /*1ca20*/  FMUL.FTZ R73, R73, R3.reuse ;  /* 0x0000000349497220 */ /* 0x080fe20000410000 */
        /* <DEDUP_REMOVED lines=11> */
[----:B------:R-:W-:Y:S01]  /*1cae0*/  FMUL.FTZ R85, R85, R3 ;  /* 0x0000000355557220 */ /* 0x000fe20000410000 */
        /* <DEDUP_REMOVED lines=17> */
[----:B--2---:R-:W-:Y:S01]  /*1cc00*/  F2FP.BF16.F32.PACK_AB R209, R4, R209 ;  /* 0x000000d104d1723e */ /* 0x004fe200000010ff */
        /* <DEDUP_REMOVED lines=41> */
[C---:B------:R-:W-:Y:S01]  /*1cea0*/  F2FP.BF16.F32.PACK_AB R219, R95.reuse, R219 ;  /* 0x000000db5fdb723e */ /* 0x040fe200000010ff */
[----:B------:R-:W-:Y:S01]  /*1ceb0*/  FADD.FTZ R12, R95, R4 ;  /* 0x000000045f0c7221 */ /* 0x000fe20000010000 */
[-C--:B------:R-:W-:Y:S01]  /*1cec0*/  FMUL.FTZ R26, R26, R93.reuse ;  /* 0x0000005d1a1a7220 */ /* 0x080fe20000410000 */
[----:B------:R0:W5:Y:S01]  /*1ced0*/  LDL R4, [R1+0x4] ;  /* 0x0000040001047983 */ /* 0x0001620000100800 */
        /* <DEDUP_REMOVED lines=31> */
[----:B------:R-:W-:-:S02]  /*1d0d0*/  IMAD.MOV.U32 R5, RZ, RZ, R228 ;  /* 0x000000ffff057224 */ /* 0x000fc400078e00e4 */
[----:B------:R-:W-:Y:S02]  /*1d0e0*/  IMAD.MOV.U32 R0, RZ, RZ, R92 ;  /* 0x000000ffff007224 */ /* 0x000fe400078e005c */
[----:B------:R-:W-:Y:S01]  /*1d0f0*/  IMAD.MOV.U32 R3, RZ, RZ, R91 ;  /* 0x000000ffff037224 */ /* 0x000fe200078e005b */
[----:B0-----:R-:W-:Y:S06]  /*1d100*/  @P2 BRA `(.L_x_639) ;  /* 0xffffff9800802947 */ /* 0x001fec000383ffff */
.L_x_629:
[----:B------:R-:W-:Y:S05]  /*1d110*/  WARPSYNC.ALL ;  /* 0x0000000000007948 */ /* 0x000fea0003800000 */
[----:B------:R-:W-:Y:S06]  /*1d120*/  BAR.ARV 0x8, 0x120 ;  /* 0x0204800000007b1d */ /* 0x000fec0000002000 */
[----:B------:R-:W-:Y:S05]  /*1d130*/  @!P0 BRA `(.L_x_640) ;  /* 0x0000000000048947 */ /* 0x000fea0003800000 */
[----:B------:R-:W-:Y:S01]  /*1d140*/  BPT.TRAP 0x1 ;  /* 0x000000040000795c */ /* 0x000fe20000300000 */
.L_x_640:
[----:B------:R-:W2:Y:S01]  /*1d150*/  LDL R0, [R1+0x4] ;  /* 0x0000040001007983 */ /* 0x000ea20000100800 */
[----:B------:R-:W-:Y:S01]  /*1d160*/  IMAD R9, R228, 0x8, R2 ;  /* 0x00000008e4097824 */ /* 0x000fe200078e0202 */
[----:B--2---:R-:W-:-:S04]  /*1d170*/  SHF.L.U32 R0, R0, 0x1f, RZ ;  /* 0x0000001f00007819 */ /* 0x004fc800000006ff */
[----:B------:R0:W1:Y:S01]  /*1d180*/  SYNCS.PHASECHK.TRANS64.TRYWAIT P2, [R9+URZ+0x34850], R0 ;  /* 0x03485000090075a7 */ /* 0x000062000804017f */
[----:B------:R-:W-:Y:S05]  /*1d190*/  @!P0 BRA `(.L_x_641) ;  /* 0x0000000000048947 */ /* 0x000fea0003800000 */
[----:B------:R-:W-:Y:S01]  /*1d1a0*/  BPT.TRAP 0x1 ;  /* 0x000000040000795c */ /* 0x000fe20000300000 */
.L_x_641:
[----:B------:R-:W-:-:S05]  /*1d1b0*/  VIADD R2, R2, 0x400 ;  /* 0x0000040002027836 */ /* 0x000fca0000000000 */
[----:B------:R-:W-:-:S04]  /*1d1c0*/  SHF.R.U32.HI R2, RZ, 0x4, R2 ;  /* 0x00000004ff027819 */ /* 0x000fc80000011602 */
[----:B------:R-:W-:-:S04]  /*1d1d0*/  LOP3.LUT R2, R2, 0x3fff, RZ, 0xc0, !PT ;  /* 0x00003fff02027812 */ /* 0x000fc800078ec0ff */
[----:B------:R-:W-:Y:S01]  /*1d1e0*/  LOP3.LUT R3, R2, 0x5800000, RZ, 0xfc, !PT ;  /* 0x0580000002037812 */ /* 0x000fe200078efcff */
[----:B-1----:R-:W-:Y:S06]  /*1d1f0*/  @P2 BRA `(.L_x_642) ;  /* 0x0000000000082947 */ /* 0x002fec0003800000 */
[----:B------:R-:W1:Y:S02]  /*1d200*/  SYNCS.PHASECHK.TRANS64.TRYWAIT P0, [R9+URZ+0x34850], R0 ;  /* 0x03485000090075a7 */ /* 0x000e64000800017f */
[----:B-1----:R-:W-:Y:S05]  /*1d210*/  @!P0 BRA `(.L_x_643) ;  /* 0x0000008c00648947 */ /* 0x002fea0003800000 */
.L_x_642:
[----:B------:R-:W-:Y:S01]  /*1d220*/  IMAD R2, R228, 0xb00, R3 ;  /* 0x00000b00e4027824 */ /* 0x000fe200078e0203 */
[----:B------:R-:W2:Y:S01]  /*1d230*/  LDL.LU R7, [R1+0x4] ;  /* 0x0000040001077983 */ /* 0x000ea20000300800 */
[----:B------:R-:W-:Y:S01]  /*1d240*/  IMAD.MOV.U32 R3, RZ, RZ, 0x40000040 ;  /* 0x40000040ff037424 */ /* 0x000fe200078e00ff */
[----:B------:R-:W-:Y:S05]  /*1d250*/  WARPSYNC.ALL ;  /* 0x0000000000007948 */ /* 0x000fea0003800000 */
[C---:B------:R-:W-:Y:S01]  /*1d260*/  R2UR UR6, R2.reuse ;  /* 0x00000000020672ca */ /* 0x040fe200000e0000 */
[----:B------:R-:W-:Y:S01]  /*1d270*/  WARPGROUP.ARRIVE ;  /* 0x00000000000079c5 */ /* 0x000fe20000000000 */
[----:B------:R-:W-:Y:S01]  /*1d280*/  R2UR UR7, R3 ;  /* 0x00000000030772ca */ /* 0x000fe200000e0000 */
[----:B-----5:R-:W-:Y:S01]  /*1d290*/  VIADD R4, R2, 0x80 ;  /* 0x0000008002047836 */ /* 0x020fe20000000000 */
[----:B01----:R-:W0:Y:S01]  /*1d2a0*/  SHFL.BFLY PT, R0, R15, 0x2, 0x1f ;  /* 0x0c401f000f007f89 */ /* 0x003e2200000e0000 */
[----:B------:R-:W-:-:S02]  /*1d2b0*/  IMAD.MOV.U32 R5, RZ, RZ, 0x40000040 ;  /* 0x40000040ff057424 */ /* 0x000fc400078e00ff */
[----:B------:R-:W-:Y:S02]  /*1d2c0*/  IMAD.MOV.U32 R3, RZ, RZ, 0x40000040 ;  /* 0x40000040ff037424 */ /* 0x000fe400078e00ff */
[----:B------:R-:W-:-:S05]  /*1d2d0*/  VIADD R228, R228, 0x1 ;  /* 0x00000001e4e47836 */ /* 0x000fca0000000000 */
[----:B------:R-:W-:Y:S01]  /*1d2e0*/  ISETP.NE.AND P0, PT, R228, 0x2, PT ;  /* 0x00000002e400780c */ /* 0x000fe20003f05270 */
[----:B------:R-:W-:Y:S01]  /*1d2f0*/  HGMMA.64x128x16.F32.BF16 R24, R176, gdesc[UR4].tnspB, R24, gsb0 ;  /* 0x41e00004b0187df0 */ /* 0x000fe20008001818 */
[----:B------:R-:W-:Y:S01]  /*1d300*/  R2UR UR6, R4 ;  /* 0x00000000040672ca */ /* 0x000fe200000e0000 */
[----:B------:R-:W-:Y:S01]  /*1d310*/  VIADD R4, R2, 0x100 ;  /* 0x0000010002047836 */ /* 0x000fe20000000000 */
[----:B------:R-:W-:Y:S01]  /*1d320*/  R2UR UR7, R5 ;  /* 0x00000000050772ca */ /* 0x000fe200000e0000 */
[----:B------:R-:W-:Y:S02]  /*1d330*/  IMAD.MOV.U32 R5, RZ, RZ, 0x40000040 ;  /* 0x40000040ff057424 */ /* 0x000fe400078e00ff */
[----:B0-----:R-:W-:Y:S01]  /*1d340*/  FADD.FTZ R0, R0, R15 ;  /* 0x0000000f00007221 */ /* 0x001fe20000010000 */
[----:B------:R-:W-:Y:S02]  /*1d350*/  WARPGROUP.DEPBAR.LE gsb0, 0x0 ;  /* 0x00008000000079c5 */ /* 0x000fe40000010000 */
[----:B------:R-:W-:-:S07]  /*1d360*/  WARPGROUP.ARRIVE ;  /* 0x00000000000079c5 */ /* 0x000fce0000000000 */
        /* <DEDUP_REMOVED lines=51> */
[----:B------:R-:W-:Y:S01]  /*1d6a0*/  R2UR UR6, R4 ;  /* 0x00000000040672ca */ /* 0x000fe200000e0000 */
[----:B------:R-:W-:Y:S01]  /*1d6b0*/  IMAD.MOV.U32 R4, RZ, RZ, RZ ;  /* 0x000000ffff047224 */ /* 0x000fe200078e00ff */
[----:B------:R-:W-:Y:S01]  /*1d6c0*/  R2UR UR7, R5 ;  /* 0x00000000050772ca */ /* 0x000fe200000e0000 */
[----:B------:R-:W-:Y:S02]  /*1d6d0*/  WARPGROUP.DEPBAR.LE gsb0, 0x0 ;  /* 0x00008000000079c5 */ /* 0x000fe40000010000 */
[----:B------:R-:W-:-:S10]  /*1d6e0*/  WARPGROUP.ARRIVE ;  /* 0x00000000000079c5 */ /* 0x000fd40000000000 */
[----:B------:R-:W-:Y:S01]  /*1d6f0*/  HGMMA.64x128x16.F32.BF16 R24, R212, gdesc[UR4].tnspB, R24, gsb0 ;  /* 0x41e00004d4187df0 */ /* 0x000fe20008001818 */
[----:B------:R-:W-:Y:S02]  /*1d700*/  R2UR UR7, R3 ;  /* 0x00000000030772ca */ /* 0x000fe400000e0000 */
[----:B------:R-:W0:Y:S01]  /*1d710*/  SHFL.BFLY PT, R3, R12, 0x2, 0x1f ;  /* 0x0c401f000c037f89 */ /* 0x000e2200000e0000 */
[----:B------:R-:W-:Y:S01]  /*1d720*/  R2UR UR6, R2 ;  /* 0x00000000020672ca */ /* 0x000fe200000e0000 */
[----:B0-----:R-:W-:Y:S02]  /*1d730*/  FADD.FTZ R2, R3, R12 ;  /* 0x0000000c03027221 */ /* 0x001fe40000010000 */
[----:B------:R-:W0:Y:S04]  /*1d740*/  SHFL.BFLY PT, R3, R0, 0x1, 0x1f ;  /* 0x0c201f0000037f89 */ /* 0x000e2800000e0000 */
[----:B------:R-:W1:Y:S01]  /*1d750*/  SHFL.BFLY PT, R5, R2, 0x1, 0x1f ;  /* 0x0c201f0002057f89 */ /* 0x000e6200000e0000 */
[----:B0-----:R-:W-:Y:S01]  /*1d760*/  FADD.FTZ R10, R0, R3 ;  /* 0x00000003000a7221 */ /* 0x001fe20000010000 */
[----:B------:R-:W-:Y:S01]  /*1d770*/  SEL R0, RZ, 0x1, P0 ;  /* 0x00000001ff007807 */ /* 0x000fe20000000000 */
[----:B-1----:R-:W-:-:S03]  /*1d780*/  FADD.FTZ R11, R2, R5 ;  /* 0x00000005020b7221 */ /* 0x002fc60000010000 */
[----:B------:R-:W-:Y:S02]  /*1d790*/  FSETP.NE.FTZ.AND P2, PT, R10, RZ, PT ;  /* 0x000000ff0a00720b */ /* 0x000fe40003f55000 */
[----:B--2---:R-:W-:Y:S02]  /*1d7a0*/  LOP3.LUT R7, R7, R0, RZ, 0x3c, !PT ;  /* 0x0000000007077212 */ /* 0x004fe400078e3cff */
[----:B------:R-:W-:-:S09]  /*1d7b0*/  FSETP.NE.FTZ.AND P3, PT, R11, RZ, PT ;  /* 0x000000ff0b00720b */ /* 0x000fd20003f75000 */
[----:B------:R-:W0:Y:S08]  /*1d7c0*/  @P2 MUFU.LG2 R5, R10 ;  /* 0x0000000a00052308 */ /* 0x000e300000000c00 */
[----:B------:R1:W-:Y:S01]  /*1d7d0*/  @P2 MUFU.RCP R4, R10 ;  /* 0x0000000a00042308 */ /* 0x0003e20000001000 */
[----:B------:R-:W-:-:S07]  /*1d7e0*/  IMAD.MOV.U32 R8, RZ, RZ, RZ ;  /* 0x000000ffff087224 */ /* 0x000fce00078e00ff */
[----:B------:R-:W2:Y:S01]  /*1d7f0*/  @P3 MUFU.LG2 R6, R11 ;  /* 0x0000000b00063308 */ /* 0x000ea20000000c00 */
[----:B-1----:R-:W3:Y:S01]  /*1d800*/  LDL.LU R10, [R1+0x84] ;  /* 0x00008400010a7983 */ /* 0x002ee20000300800 */
[----:B------:R-:W-:Y:S02]  /*1d810*/  WARPGROUP.DEPBAR.LE gsb0, 0x0 ;  /* 0x00008000000079c5 */ /* 0x000fe40000010000 */
[----:B------:R-:W-:-:S06]  /*1d820*/  WARPGROUP.ARRIVE ;  /* 0x00000000000079c5 */ /* 0x000fcc0000000000 */
[----:B------:R-:W-:Y:S01]  /*1d830*/  HGMMA.64x128x16.F32.BF16 R24, R216, gdesc[UR4].tnspB, R24, gsb0 ;  /* 0x41e00004d8187df0 */ /* 0x000fe20008001818 */
[----:B------:R2:W-:Y:S01]  /*1d840*/  STL [R1+0x4], R7 ;  /* 0x0000040701007387 */ /* 0x0005e20000100800 */
[----:B------:R-:W1:Y:S01]  /*1d850*/  @P3 MUFU.RCP R8, R11 ;  /* 0x0000000b00083308 */ /* 0x000e620000001000 */
[----:B------:R-:W-:Y:S02]  /*1d860*/  @!P1 VIADD R9, R9, 0x34860 ;  /* 0x0003486009099836 */ /* 0x000fe40000000000 */
[C---:B------:R-:W-:Y:S01]  /*1d870*/  @P2 FMUL.FTZ R2, R90.reuse, 0.69314718246459960938 ;  /* 0x3f3172185a022820 */ /* 0x040fe20000410000 */
[----:B------:R-:W-:Y:S01]  /*1d880*/  @P3 FMUL.FTZ R90, R90, 0.69314718246459960938 ;  /* 0x3f3172185a5a3820 */ /* 0x000fe20000410000 */
[----:B0-----:R-:W-:Y:S01]  /*1d890*/  @P2 FMUL.FTZ R5, R5, 0.69314718246459960938 ;  /* 0x3f31721805052820 */ /* 0x001fe20000410000 */
[----:B------:R-:W-:Y:S01]  /*1d8a0*/  IMAD.MOV.U32 R3, RZ, RZ, -0x800000 ;  /* 0xff800000ff037424 */ /* 0x000fe200078e00ff */
[----:B------:R-:W-:Y:S01]  /*1d8b0*/  @!P1 PRMT R9, RZ, 0x654, R9 ;  /* 0x00000654ff099816 */ /* 0x000fe20000000009 */
[----:B--2---:R-:W-:Y:S01]  /*1d8c0*/  @P3 FMUL.FTZ R7, R6, 0.69314718246459960938 ;  /* 0x3f31721806073820 */ /* 0x004fe20000410000 */
[----:B------:R-:W-:-:S02]  /*1d8d0*/  IMAD.MOV.U32 R0, RZ, RZ, -0x800000 ;  /* 0xff800000ff007424 */ /* 0x000fc400078e00ff */
[----:B------:R-:W-:Y:S01]  /*1d8e0*/  @P2 FFMA.FTZ R3, R2, R91, R5 ;  /* 0x0000005b02032223 */ /* 0x000fe20000010005 */
[----:B------:R-:W-:Y:S01]  /*1d8f0*/  @P3 FFMA.FTZ R0, R90, R92, R7 ;  /* 0x0000005c5a003223 */ /* 0x000fe20000010007 */
[----:B------:R-:W-:Y:S01]  /*1d900*/  SEL R228, R228, RZ, P0 ;  /* 0x000000ffe4e47207 */ /* 0x000fe20000000000 */
[----:B------:R-:W-:Y:S02]  /*1d910*/  WARPGROUP.DEPBAR.LE gsb0, 0x0 ;  /* 0x00008000000079c5 */ /* 0x000fe40000010000 */
        /* <DEDUP_REMOVED lines=28> */
[----:B------:R-:W-:Y:S01]  /*1dae0*/  FMUL.FTZ R40, R80, R4 ;  /* 0x0000000450287220 */ /* 0x000fe20000410000 */
        /* <DEDUP_REMOVED lines=15> */
[-C--:B------:R-:W-:Y:S01]  /*1dbe0*/  FMUL.FTZ R103, R25, R4.reuse ;  /* 0x0000000419677220 */ /* 0x080fe20000410000 */
[-C--:B------:R-:W-:Y:S01]  /*1dbf0*/  FMUL.FTZ R7, R28, R4.reuse ;  /* 0x000000041c077220 */ /* 0x080fe20000410000 */
[----:B------:R-:W-:Y:S01]  /*1dc00*/  FMUL.FTZ R102, R29, R4 ;  /* 0x000000041d667220 */ /* 0x000fe20000410000 */
[----:B------:R-:W-:Y:S01]  /*1dc10*/  PLOP3.LUT P1, PT, PT, PT, PT, 0x8, 0x0 ;  /* 0x000000000000781c */ /* 0x000fe20003f2e170 */
        /* <DEDUP_REMOVED lines=18> */
[----:B---3--:R-:W-:-:S05]  /*1dd40*/  VIADD R10, R10, 0x1 ;  /* 0x000000010a0a7836 */ /* 0x008fca0000000000 */
[----:B------:R0:W-:Y:S02]  /*1dd50*/  STL [R1+0x84], R10 ;  /* 0x0000840a01007387 */ /* 0x0001e40000100800 */
.L_x_579:
[----:B------:R-:W2:Y:S01]  /*1dd60*/  LDL R86, [R1+0x7c] ;  /* 0x00007c0001567983 */ /* 0x000ea20000100800 */
[----:B------:R-:W-:Y:S05]  /*1dd70*/  WARPSYNC.ALL ;  /* 0x0000000000007948 */ /* 0x000fea0003800000 */
[----:B------:R-:W1:Y:S01]  /*1dd80*/  S2UR UR5, SR_CgaCtaId ;  /* 0x00000000000579c3 */ /* 0x000e620000008800 */
[----:B------:R-:W-:Y:S01]  /*1dd90*/  UMOV UR4, 0x400 ;  /* 0x0000040000047882 */ /* 0x000fe20000000000 */
[----:B------:R-:W-:Y:S01]  /*1dda0*/  BSSY B0, `(.L_x_644) ;  /* 0x0000201000007945 */ /* 0x000fe20003800000 */
[----:B-1----:R-:W-:-:S06]  /*1ddb0*/  ULEA UR4, UR5, UR4, 0x18 ;  /* 0x0000000405047291 */ /* 0x002fcc000f8ec03f */
[----:B------:R-:W-:Y:S01]  /*1ddc0*/  IMAD.U32 R2, RZ, RZ, UR4 ;  /* 0x00000004ff027e24 */ /* 0x000fe2000f8e00ff */
[----:B------:R-:W-:Y:S06]  /*1ddd0*/  BAR.SYNC.DEFER_BLOCKING 0x5, 0x120 ;  /* 0x0144800000007b1d */ /* 0x000fec0000010000 */
[----:B------:R1:W3:Y:S02]  /*1dde0*/  LDS.128 R156, [R2+0x348d0] ;  /* 0x0348d000029c7984 */ /* 0x0002e40000000c00 */
[----:B------:R-:W-:Y:S06]  /*1ddf0*/  BAR.ARV 0x4, 0x120 ;  /* 0x0104800000007b1d */ /* 0x000fec0000002000 */
[----:B--2---:R-:W-:Y:S01]  /*1de00*/  SHF.R.S32.HI R38, RZ, 0x1f, R86 ;  /* 0x0000001fff267819 */ /* 0x004fe20000011456 */
[----:B------:R-:W-:-:S03]  /*1de10*/  IMAD.SHL.U32 R74, R86, 0x4, RZ ;  /* 0x00000004564a7824 */ /* 0x000fc600078e00ff */
[----:B------:R-:W-:Y:S01]  /*1de20*/  SHF.L.U64.HI R78, R86, 0x2, R38 ;  /* 0x00000002564e7819 */ /* 0x000fe20000010226 */
[----:B-1-3--:R-:W-:Y:S06]  /*1de30*/  @P1 BRA `(.L_x_645) ;  /* 0x0000001400541947 */ /* 0x00afec0003800000 */
[----:B------:R-:W1:Y:S01]  /*1de40*/  S2R R107, SR_TID.X ;  /* 0x00000000006b7919 */ /* 0x000e620000002100 */
[----:B------:R-:W-:Y:S05]  /*1de50*/  WARPSYNC.ALL ;  /* 0x0000000000007948 */ /* 0x000fea0003800000 */
[----:B------:R-:W2:Y:S01]  /*1de60*/  S2R R5, SR_SWINHI ;  /* 0x0000000000057919 */ /* 0x000ea20000002f00 */
[----:B------:R-:W-:Y:S01]  /*1de70*/  ULDC.64 UR4, c[0x0][0xbd8] ;  /* 0x0002f60000047ab9 */ /* 0x000fe20000000a00 */
[----:B------:R-:W-:Y:S01]  /*1de80*/  F2FP.BF16.F32.PACK_AB R31, R31, R54 ;  /* 0x000000361f1f723e */ /* 0x000fe200000010ff */
[----:B------:R-:W-:Y:S01]  /*1de90*/  ULDC.64 UR6, c[0x0][0x208] ;  /* 0x0000820000067ab9 */ /* 0x000fe20000000a00 */
[----:B------:R-:W-:-:S02]  /*1dea0*/  F2FP.BF16.F32.PACK_AB R32, R49, R32 ;  /* 0x000000203120723e */ /* 0x000fc400000010ff */
[----:B------:R-:W-:Y:S01]  /*1deb0*/  F2FP.BF16.F32.PACK_AB R35, R35, R50 ;  /* 0x000000322323723e */ /* 0x000fe200000010ff */
[----:B-1----:R-:W-:-:S05]  /*1dec0*/  VIADD R107, R107, 0xffffff80 ;  /* 0xffffff806b6b7836 */ /* 0x002fca0000000000 */
[----:B------:R-:W-:Y:S02]  /*1ded0*/  SHF.R.S32.HI R82, RZ, 0x1f, R107 ;  /* 0x0000001fff527819 */ /* 0x000fe4000001146b */
[----:B------:R-:W-:Y:S02]  /*1dee0*/  MOV R20, R2 ;  /* 0x0000000200147202 */ /* 0x000fe40000000f00 */
[----:B--2---:R-:W-:Y:S02]  /*1def0*/  MOV R21, R5 ;  /* 0x0000000500157202 */ /* 0x004fe40000000f00 */
[CC--:B------:R-:W-:Y:S02]  /*1df00*/  LEA.HI R4, R82.reuse, R107.reuse, RZ, 0x4 ;  /* 0x0000006b52047211 */ /* 0x0c0fe400078f20ff */
[----:B------:R-:W-:Y:S02]  /*1df10*/  LEA.HI R8, R82, R107, RZ, 0x5 ;  /* 0x0000006b52087211 */ /* 0x000fe400078f28ff */
[----:B0-----:R-:W-:-:S03]  /*1df20*/  SHF.R.S32.HI R9, RZ, 0x4, R4 ;  /* 0x00000004ff097819 */ /* 0x001fc60000011404 */
[----:B------:R-:W-:Y:S01]  /*1df30*/  IMAD.SHL.U32 R10, R8, 0x20, RZ ;  /* 0x00000020080a7824 */ /* 0x000fe200078e00ff */
[C---:B------:R-:W-:Y:S02]  /*1df40*/  LOP3.LUT R8, R4.reuse, 0x3fffff0, RZ, 0xc0, !PT ;  /* 0x03fffff004087812 */ /* 0x040fe400078ec0ff */
[----:B------:R-:W-:Y:S02]  /*1df50*/  LEA.HI R4, R4, R9, RZ, 0x1 ;  /* 0x0000000904047211 */ /* 0x000fe400078f08ff */
[----:B------:R-:W-:Y:S01]  /*1df60*/  LOP3.LUT R11, R10, 0xfffffc00, RZ, 0xc0, !PT ;  /* 0xfffffc000a0b7812 */ /* 0x000fe200078ec0ff */
[----:B------:R-:W-:Y:S01]  /*1df70*/  IMAD.IADD R8, R107, 0x1, -R8 ;  /* 0x000000016b087824 */ /* 0x000fe200078e0a08 */
[----:B------:R-:W-:-:S03]  /*1df80*/  LOP3.LUT R4, R4, 0x1ffffffe, RZ, 0xc0, !PT ;  /* 0x1ffffffe04047812 */ /* 0x000fc600078ec0ff */
[----:B------:R-:W-:Y:S02]  /*1df90*/  IMAD R11, R8, 0x40, R11 ;  /* 0x00000040080b7824 */ /* 0x000fe400078e020b */
[----:B------:R-:W-:-:S04]  /*1dfa0*/  IMAD.IADD R4, R9, 0x1, -R4 ;  /* 0x0000000109047824 */ /* 0x000fc800078e0a04 */
[----:B------:R-:W-:-:S04]  /*1dfb0*/  IMAD R5, R4, 0x8, R11 ;  /* 0x0000000804057824 */ /* 0x000fc800078e020b */
[----:B------:R-:W-:-:S03]  /*1dfc0*/  IMAD.WIDE R4, R5, 0x2, R20 ;  /* 0x0000000205047825 */ /* 0x000fc600078e0214 */
[C---:B------:R-:W-:Y:S02]  /*1dfd0*/  IADD3 R71, P2, R4.reuse, 0x4000, RZ ;  /* 0x0000400004477810 */ /* 0x040fe40007f5e0ff */
[C---:B------:R-:W-:Y:S02]  /*1dfe0*/  LOP3.LUT R29, R4.reuse, 0x380, RZ, 0xc0, !PT ;  /* 0x00000380041d7812 */ /* 0x040fe400078ec0ff */
[C---:B------:R-:W-:Y:S01]  /*1dff0*/  IADD3 R59, P5, R4.reuse, 0x20, RZ ;  /* 0x00000020043b7810 */ /* 0x040fe20007fbe0ff */
[--C-:B------:R-:W-:Y:S01]  /*1e000*/  IMAD.X R15, RZ, RZ, R5.reuse, P2 ;  /* 0x000000ffff0f7224 */ /* 0x100fe200010e0605 */
[C---:B------:R-:W-:Y:S02]  /*1e010*/  IADD3 R63, P0, R4.reuse, 0x40, RZ ;  /* 0x00000040043f7810 */ /* 0x040fe40007f1e0ff */
[----:B------:R-:W-:Y:S01]  /*1e020*/  LOP3.LUT R14, R71, 0x380, RZ, 0xc0, !PT ;  /* 0x00000380470e7812 */ /* 0x000fe200078ec0ff */
[--C-:B------:R-:W-:Y:S01]  /*1e030*/  IMAD.X R9, RZ, RZ, R5.reuse, P5 ;  /* 0x000000ffff097224 */ /* 0x100fe200028e0605 */
[C---:B------:R-:W-:Y:S01]  /*1e040*/  IADD3 R67, P1, R4.reuse, 0x60, RZ ;  /* 0x0000006004437810 */ /* 0x040fe20007f3e0ff */
[----:B------:R-:W-:Y:S01]  /*1e050*/  IMAD.X R11, RZ, RZ, R5, P0 ;  /* 0x000000ffff0b7224 */ /* 0x000fe200000e0605 */
[----:B------:R-:W-:-:S02]  /*1e060*/  IADD3 R79, P4, R4, 0x4040, RZ ;  /* 0x00004040044f7810 */ /* 0x000fc40007f9e0ff */
[----:B------:R-:W-:Y:S01]  /*1e070*/  SHF.R.U64 R29, R29, 0x3, RZ ;  /* 0x000000031d1d7819 */ /* 0x000fe200000012ff */
[--C-:B------:R-:W-:Y:S01]  /*1e080*/  IMAD.X R13, RZ, RZ, R5.reuse, P1 ;  /* 0x000000ffff0d7224 */ /* 0x100fe200008e0605 */
[----:B------:R-:W-:Y:S01]  /*1e090*/  LOP3.LUT R8, R59, 0x380, RZ, 0xc0, !PT ;  /* 0x000003803b087812 */ /* 0x000fe200078ec0ff */
[----:B------:R-:W-:Y:S01]  /*1e0a0*/  IMAD.X R27, RZ, RZ, R5, P4 ;  /* 0x000000ffff1b7224 */ /* 0x000fe200020e0605 */
[----:B------:R-:W-:Y:S02]  /*1e0b0*/  LOP3.LUT R10, R63, 0x380, RZ, 0xc0, !PT ;  /* 0x000003803f0a7812 */ /* 0x000fe400078ec0ff */
[C---:B------:R-:W-:Y:S02]  /*1e0c0*/  IADD3 R83, P5, R4.reuse, 0x4060, RZ ;  /* 0x0000406004537810 */ /* 0x040fe40007fbe0ff */
[----:B------:R-:W-:Y:S02]  /*1e0d0*/  IADD3 R75, P3, R4, 0x4020, RZ ;  /* 0x00004020044b7810 */ /* 0x000fe40007f7e0ff */
[----:B------:R-:W-:-:S02]  /*1e0e0*/  SHF.R.U64 R14, R14, 0x3, RZ ;  /* 0x000000030e0e7819 */ /* 0x000fc400000012ff */
[----:B------:R-:W-:Y:S01]  /*1e0f0*/  LOP3.LUT R12, R67, 0x380, RZ, 0xc0, !PT ;  /* 0x00000380430c7812 */ /* 0x000fe200078ec0ff */
[--C-:B------:R-:W-:Y:S01]  /*1e100*/  IMAD.X R25, RZ, RZ, R5.reuse, P3 ;  /* 0x000000ffff197224 */ /* 0x100fe200018e0605 */
[----:B------:R-:W-:Y:S01]  /*1e110*/  LOP3.LUT R4, R29, R4, RZ, 0x3c, !PT ;  /* 0x000000041d047212 */ /* 0x000fe200078e3cff */
[----:B------:R-:W-:Y:S01]  /*1e120*/  IMAD.X R29, RZ, RZ, R5, P5 ;  /* 0x000000ffff1d7224 */ /* 0x000fe200028e0605 */
[----:B------:R-:W-:Y:S02]  /*1e130*/  LOP3.LUT R26, R79, 0x380, RZ, 0xc0, !PT ;  /* 0x000003804f1a7812 */ /* 0x000fe400078ec0ff */
[----:B------:R-:W-:Y:S02]  /*1e140*/  SHF.R.U64 R8, R8, 0x3, RZ ;  /* 0x0000000308087819 */ /* 0x000fe400000012ff */
[----:B------:R-:W-:Y:S02]  /*1e150*/  SHF.R.U64 R10, R10, 0x3, RZ ;  /* 0x000000030a0a7819 */ /* 0x000fe400000012ff */
[----:B------:R-:W-:-:S02]  /*1e160*/  LOP3.LUT R28, R83, 0x380, RZ, 0xc0, !PT ;  /* 0x00000380531c7812 */ /* 0x000fc400078ec0ff */
[----:B------:R-:W-:Y:S02]  /*1e170*/  LOP3.LUT R24, R75, 0x380, RZ, 0xc0, !PT ;  /* 0x000003804b187812 */ /* 0x000fe400078ec0ff */
[----:B------:R-:W-:Y:S02]  /*1e180*/  LOP3.LUT R14, R14, R71, RZ, 0x3c, !PT ;  /* 0x000000470e0e7212 */ /* 0x000fe400078e3cff */
[----:B------:R-:W-:Y:S02]  /*1e190*/  SHF.R.U64 R12, R12, 0x3, RZ ;  /* 0x000000030c0c7819 */ /* 0x000fe400000012ff */
[----:B------:R-:W-:Y:S02]  /*1e1a0*/  SHF.R.U64 R26, R26, 0x3, RZ ;  /* 0x000000031a1a7819 */ /* 0x000fe400000012ff */
[----:B------:R-:W-:Y:S02]  /*1e1b0*/  MOV R71, R4 ;  /* 0x0000000400477202 */ /* 0x000fe40000000f00 */
[----:B------:R-:W-:-:S02]  /*1e1c0*/  LOP3.LUT R8, R8, R59, RZ, 0x3c, !PT ;  /* 0x0000003b08087212 */ /* 0x000fc400078e3cff */
[----:B------:R-:W-:Y:S02]  /*1e1d0*/  LOP3.LUT R10, R10, R63, RZ, 0x3c, !PT ;  /* 0x0000003f0a0a7212 */ /* 0x000fe400078e3cff */
[----:B------:R-:W-:Y:S02]  /*1e1e0*/  F2FP.BF16.F32.PACK_AB R4, R103, R6 ;  /* 0x000000066704723e */ /* 0x000fe400000010ff */
[----:B------:R-:W-:Y:S02]  /*1e1f0*/  SHF.R.U64 R28, R28, 0x3, RZ ;  /* 0x000000031c1c7819 */ /* 0x000fe400000012ff */
[----:B------:R-:W-:Y:S02]  /*1e200*/  F2FP.BF16.F32.PACK_AB R6, R102, R7 ;  /* 0x000000076606723e */ /* 0x000fe400000010ff */
[----:B------:R-:W-:Y:S02]  /*1e210*/  SHF.R.U64 R24, R24, 0x3, RZ ;  /* 0x0000000318187819 */ /* 0x000fe400000012ff */
[----:B------:R-:W-:-:S02]  /*1e220*/  F2FP.BF16.F32.PACK_AB R5, R105, R106 ;  /* 0x0000006a6905723e */ /* 0x000fc400000010ff */
[----:B------:R-:W-:Y:S01]  /*1e230*/  F2FP.BF16.F32.PACK_AB R7, R85, R104 ;  /* 0x000000685507723e */ /* 0x000fe200000010ff */
[----:B------:R-:W-:Y:S01]  /*1e240*/  BAR.SYNC.DEFER_BLOCKING 0x1, 0x100 ;  /* 0x0044000000007b1d */ /* 0x000fe20000010000 */
[----:B------:R-:W-:Y:S02]  /*1e250*/  LOP3.LUT R12, R12, R67, RZ, 0x3c, !PT ;  /* 0x000000430c0c7212 */ /* 0x000fe400078e3cff */
[----:B------:R-:W-:Y:S02]  /*1e260*/  LOP3.LUT R26, R26, R79, RZ, 0x3c, !PT ;  /* 0x0000004f1a1a7212 */ /* 0x000fe400078e3cff */
[----:B------:R-:W-:Y:S02]  /*1e270*/  MOV R70, R8 ;  /* 0x0000000800467202 */ /* 0x000fe40000000f00 */
[----:B------:R-:W-:Y:S02]  /*1e280*/  MOV R67, R10 ;  /* 0x0000000a00437202 */ /* 0x000fe40000000f00 */
[----:B------:R-:W-:-:S02]  /*1e290*/  LOP3.LUT R28, R28, R83, RZ, 0x3c, !PT ;  /* 0x000000531c1c7212 */ /* 0x000fc400078e3cff */
[----:B------:R-:W-:Y:S02]  /*1e2a0*/  F2FP.BF16.F32.PACK_AB R8, R95, R94 ;  /* 0x0000005e5f08723e */ /* 0x000fe400000010ff */
[----:B------:R-:W-:Y:S02]  /*1e2b0*/  F2FP.BF16.F32.PACK_AB R9, R81, R84 ;  /* 0x000000545109723e */ /* 0x000fe400000010ff */
[----:B------:R-:W-:Y:S02]  /*1e2c0*/  F2FP.BF16.F32.PACK_AB R10, R100, R93 ;  /* 0x0000005d640a723e */ /* 0x000fe400000010ff */
[----:B------:R-:W-:Y:S02]  /*1e2d0*/  F2FP.BF16.F32.PACK_AB R11, R77, R80 ;  /* 0x000000504d0b723e */ /* 0x000fe400000010ff */
[----:B------:R-:W-:Y:S02]  /*1e2e0*/  LOP3.LUT R24, R24, R75, RZ, 0x3c, !PT ;  /* 0x0000004b18187212 */ /* 0x000fe400078e3cff */
[----:B------:R-:W-:-:S02]  /*1e2f0*/  MOV R59, R26 ;  /* 0x0000001a003b7202 */ /* 0x000fc40000000f00 */
[----:B------:R-:W-:Y:S01]  /*1e300*/  F2FP.BF16.F32.PACK_AB R27, R51, R58 ;  /* 0x0000003a331b723e */ /* 0x000fe200000010ff */
[----:B------:R0:W-:Y:S01]  /*1e310*/  STSM.16.M88.4 [R71], R4 ;  /* 0x0000000447007844 */ /* 0x0001e20000000200 */
[----:B------:R-:W-:Y:S02]  /*1e320*/  MOV R66, R12 ;  /* 0x0000000c00427202 */ /* 0x000fe40000000f00 */
[----:B------:R-:W-:Y:S01]  /*1e330*/  MOV R63, R14 ;  /* 0x0000000e003f7202 */ /* 0x000fe20000000f00 */
[----:B------:R1:W-:Y:S01]  /*1e340*/  STSM.16.M88.4 [R70], R8 ;  /* 0x0000000846007844 */ /* 0x0003e20000000200 */
[----:B------:R-:W-:Y:S02]  /*1e350*/  MOV R51, R28 ;  /* 0x0000001c00337202 */ /* 0x000fe40000000f00 */
[----:B------:R-:W-:Y:S02]  /*1e360*/  MOV R62, R24 ;  /* 0x00000018003e7202 */ /* 0x000fe40000000f00 */
[----:B------:R-:W-:-:S02]  /*1e370*/  F2FP.BF16.F32.PACK_AB R12, R99, R90 ;  /* 0x0000005a630c723e */ /* 0x000fc400000010ff */
[----:B------:R-:W-:Y:S02]  /*1e380*/  F2FP.BF16.F32.PACK_AB R13, R65, R68 ;  /* 0x00000044410d723e */ /* 0x000fe400000010ff */
[----:B------:R-:W-:Y:S02]  /*1e390*/  F2FP.BF16.F32.PACK_AB R14, R96, R89 ;  /* 0x00000059600e723e */ /* 0x000fe400000010ff */
[----:B------:R-:W-:Y:S02]  /*1e3a0*/  F2FP.BF16.F32.PACK_AB R15, R61, R64 ;  /* 0x000000403d0f723e */ /* 0x000fe400000010ff */
[----:B0-----:R-:W-:Y:S02]  /*1e3b0*/  F2FP.BF16.F32.PACK_AB R4, R101, R92 ;  /* 0x0000005c6504723e */ /* 0x001fe400000010ff */
[----:B------:R-:W-:Y:S02]  /*1e3c0*/  F2FP.BF16.F32.PACK_AB R5, R73, R76 ;  /* 0x0000004c4905723e */ /* 0x000fe400000010ff */
[----:B------:R-:W-:-:S02]  /*1e3d0*/  F2FP.BF16.F32.PACK_AB R6, R98, R91 ;  /* 0x0000005b6206723e */ /* 0x000fc400000010ff */
[----:B------:R-:W-:Y:S02]  /*1e3e0*/  F2FP.BF16.F32.PACK_AB R7, R69, R72 ;  /* 0x000000484507723e */ /* 0x000fe400000010ff */
[----:B------:R-:W-:Y:S02]  /*1e3f0*/  F2FP.BF16.F32.PACK_AB R29, R30, R47 ;  /* 0x0000002f1e1d723e */ /* 0x000fe400000010ff */
[----:B------:R-:W-:Y:S01]  /*1e400*/  F2FP.BF16.F32.PACK_AB R24, R97, R88 ;  /* 0x000000586118723e */ /* 0x000fe200000010ff */
[----:B------:R0:W-:Y:S01]  /*1e410*/  STSM.16.M88.4 [R67], R4 ;  /* 0x0000000443007844 */ /* 0x0001e20000000200 */
[----:B------:R-:W-:Y:S02]  /*1e420*/  F2FP.BF16.F32.PACK_AB R25, R55, R60 ;  /* 0x0000003c3719723e */ /* 0x000fe400000010ff */
[----:B------:R-:W-:Y:S01]  /*1e430*/  F2FP.BF16.F32.PACK_AB R26, R57, R56 ;  /* 0x00000038391a723e */ /* 0x000fe200000010ff */
[----:B------:R2:W-:Y:S01]  /*1e440*/  STSM.16.M88.4 [R66], R12 ;  /* 0x0000000c42007844 */ /* 0x0005e20000000200 */
[----:B------:R-:W-:-:S02]  /*1e450*/  F2FP.BF16.F32.PACK_AB R30, R52, R33 ;  /* 0x00000021341e723e */ /* 0x000fc400000010ff */
[----:B------:R-:W-:Y:S01]  /*1e460*/  ISETP.NE.U32.AND P0, PT, RZ, UR4, PT ;  /* 0x00000004ff007c0c */ /* 0x000fe2000bf05070 */
[----:B------:R-:W-:Y:S01]  /*1e470*/  STSM.16.M88.4 [R63], R24 ;  /* 0x000000183f007844 */ /* 0x000fe20000000200 */
[----:B-1----:R-:W-:Y:S02]  /*1e480*/  IADD3 R10, P1, R74, UR4, RZ ;  /* 0x000000044a0a7c10 */ /* 0x002fe4000ff3e0ff */
[----:B------:R-:W-:Y:S01]  /*1e490*/  F2FP.BF16.F32.PACK_AB R28, R53, R44 ;  /* 0x0000002c351c723e */ /* 0x000fe200000010ff */
[----:B------:R-:W-:Y:S01]  /*1e4a0*/  IMAD.MOV.U32 R44, RZ, RZ, RZ ;  /* 0x000000ffff2c7224 */ /* 0x000fe200078e00ff */
[----:B------:R-:W-:Y:S02]  /*1e4b0*/  F2FP.BF16.F32.PACK_AB R33, R34, R43 ;  /* 0x0000002b2221723e */ /* 0x000fe400000010ff */
[----:B------:R-:W-:Y:S01]  /*1e4c0*/  F2FP.BF16.F32.PACK_AB R34, R48, R41 ;  /* 0x000000293022723e */ /* 0x000fe200000010ff */
[----:B------:R-:W-:Y:S01]  /*1e4d0*/  STSM.16.M88.4 [R62], R28 ;  /* 0x0000001c3e007844 */ /* 0x000fe20000000200 */
[----:B0-----:R-:W-:-:S02]  /*1e4e0*/  F2FP.BF16.F32.PACK_AB R4, R45, R40 ;  /* 0x000000282d04723e */ /* 0x001fc400000010ff */
[----:B------:R-:W-:Y:S01]  /*1e4f0*/  F2FP.BF16.F32.PACK_AB R5, R39, R46 ;  /* 0x0000002e2705723e */ /* 0x000fe200000010ff */
[----:B------:R-:W-:Y:S01]  /*1e500*/  STSM.16.M88.4 [R59], R32 ;  /* 0x000000203b007844 */ /* 0x000fe20000000200 */
[----:B------:R-:W-:Y:S02]  /*1e510*/  F2FP.BF16.F32.PACK_AB R6, R37, R36 ;  /* 0x000000242506723e */ /* 0x000fe400000010ff */
[----:B------:R-:W-:Y:S02]  /*1e520*/  F2FP.BF16.F32.PACK_AB R7, R87, R42 ;  /* 0x0000002a5707723e */ /* 0x000fe400000010ff */
[----:B------:R-:W-:Y:S02]  /*1e530*/  ISETP.NE.AND.EX P0, PT, RZ, UR5, PT, P0 ;  /* 0x00000005ff007c0c */ /* 0x000fe4000bf05300 */
[----:B------:R-:W-:Y:S01]  /*1e540*/  IADD3.X R11, R78, UR5, RZ, P1, !PT ;  /* 0x000000054e0b7c10 */ /* 0x000fe20008ffe4ff */
[----:B------:R-:W-:Y:S01]  /*1e550*/  ULDC.64 UR4, c[0x0][0xbe0] ;  /* 0x0002f80000047ab9 */ /* 0x000fe20000000a00 */
[----:B------:R0:W-:Y:S01]  /*1e560*/  STSM.16.M88.4 [R51], R4 ;  /* 0x0000000433007844 */ /* 0x0001e20000000200 */
[----:B------:R-:W-:Y:S01]  /*1e570*/  BAR.SYNC.DEFER_BLOCKING 0x1, 0x100 ;  /* 0x0044000000007b1d */ /* 0x000fe20000010000 */
[----:B------:R-:W-:-:S02]  /*1e580*/  ISETP.NE.U32.AND P1, PT, RZ, UR4, PT ;  /* 0x00000004ff007c0c */ /* 0x000fc4000bf25070 */
[----:B------:R-:W-:Y:S02]  /*1e590*/  LEA.HI R82, R82, R107, RZ, 0x7 ;  /* 0x0000006b52527211 */ /* 0x000fe400078f38ff */
[----:B------:R-:W-:Y:S02]  /*1e5a0*/  ISETP.NE.AND.EX P1, PT, RZ, UR5, PT, P1 ;  /* 0x00000005ff007c0c */ /* 0x000fe4000bf25310 */
[----:B------:R-:W-:-:S05]  /*1e5b0*/  LOP3.LUT R8, R82, 0xffffff80, RZ, 0xc0, !PT ;  /* 0xffffff8052087812 */ /* 0x000fca00078ec0ff */
[----:B--2---:R-:W-:-:S05]  /*1e5c0*/  IMAD.IADD R12, R107, 0x1, -R8 ;  /* 0x000000016b0c7824 */ /* 0x004fca00078e0a08 */
[----:B------:R-:W-:Y:S02]  /*1e5d0*/  SHF.R.S32.HI R13, RZ, 0x1f, R12 ;  /* 0x0000001fff0d7819 */ /* 0x000fe4000001140c */
[----:B------:R-:W-:Y:S01]  /*1e5e0*/  @P1 IADD3 R8, P2, R74, UR4, RZ ;  /* 0x000000044a081c10 */ /* 0x000fe2000ff5e0ff */
[----:B------:R-:W-:Y:S01]  /*1e5f0*/  ULDC UR4, c[0x0][0xa88] ;  /* 0x0002a20000047ab9 */ /* 0x000fe20000000800 */
[----:B0-----:R-:W-:Y:S01]  /*1e600*/  LEA.HI R4, R13, R12, RZ, 0x2 ;  /* 0x0000000c0d047211 */ /* 0x001fe200078f10ff */
[----:B------:R-:W-:Y:S01]  /*1e610*/  IMAD.U32 R48, RZ, RZ, UR4 ;  /* 0x00000004ff307e24 */ /* 0x000fe2000f8e00ff */
[----:B------:R-:W-:Y:S01]  /*1e620*/  @P1 IADD3.X R9, R78, UR5, RZ, P2, !PT ;  /* 0x000000054e091c10 */ /* 0x000fe200097fe4ff */
[----:B------:R0:W5:Y:S01]  /*1e630*/  @P0 LDG.E R44, desc[UR6][R10.64] ;  /* 0x000000060a2c0981 */ /* 0x000162000c1e1900 */
[--C-:B------:R-:W-:Y:S02]  /*1e640*/  SHF.R.S32.HI R6, RZ, 0x2, R4.reuse ;  /* 0x00000002ff067819 */ /* 0x100fe40000011404 */
[----:B------:R-:W-:Y:S01]  /*1e650*/  SHF.R.S32.HI R5, RZ, 0x1f, R4 ;  /* 0x0000001fff057819 */ /* 0x000fe20000011404 */
[----:B------:R0:W5:Y:S03]  /*1e660*/  @P1 LDG.E R48, desc[UR6][R8.64] ;  /* 0x0000000608301981 */ /* 0x000166000c1e1900 */
[----:B------:R-:W-:Y:S01]  /*1e670*/  LEA.HI R4, R5, R6, RZ, 0x3 ;  /* 0x0000000605047211 */ /* 0x000fe200078f18ff */
[----:B------:R-:W-:Y:S06]  /*1e680*/  @P1 BRA `(.L_x_646) ;  /* 0x0000000000141947 */ /* 0x000fec0003800000 */
[----:B------:R-:W-:Y:S05]  /*1e690*/  @!P0 BRA `(.L_x_646) ;  /* 0x0000000000108947 */ /* 0x000fea0003800000 */
[----:B------:R-:W-:Y:S02]  /*1e6a0*/  ULDC.64 UR4, c[0x0][0x208] ;  /* 0x0000820000047ab9 */ /* 0x000fe40000000a00 */
[----:B------:R-:W2:Y:S04]  /*1e6b0*/  LDG.E R5, desc[UR4][R10.64] ;  /* 0x000000040a057981 */ /* 0x000ea8000c1e1900 */
[----:B-----5:R-:W2:Y:S02]  /*1e6c0*/  LDG.E R48, desc[UR4][R10.64+0x4] ;  /* 0x000004040a307981 */ /* 0x020ea4000c1e1900 */
[----:B--2---:R-:W-:-:S07]  /*1e6d0*/  IMAD.IADD R48, R48, 0x1, -R5 ;  /* 0x0000000130307824 */ /* 0x004fce00078e0a05 */
.L_x_646:
[----:B------:R-:W2:Y:S01]  /*1e6e0*/  LDL R7, [R1+0x3c] ;  /* 0x00003c0001077983 */ /* 0x000ea20000100800 */
[----:B0-----:R-:W-:Y:S01]  /*1e6f0*/  SHF.R.S32.HI R11, RZ, 0x7, R82 ;  /* 0x00000007ff0b7819 */ /* 0x001fe20000011452 */
[----:B------:R-:W-:Y:S02]  /*1e700*/  ULDC.64 UR4, c[0x0][0xb70] ;  /* 0x0002dc0000047ab9 */ /* 0x000fe40000000a00 */
[----:B------:R-:W3:Y:S04]  /*1e710*/  LDL.LU R53, [R1+0x80] ;  /* 0x0000800001357983 */ /* 0x000ee80000300800 */
[----:B------:R-:W4:Y:S01]  /*1e720*/  LDL.LU R52, [R1+0x88] ;  /* 0x0000880001347983 */ /* 0x000f220000300800 */
[----:B------:R-:W-:Y:S01]  /*1e730*/  LOP3.LUT R5, R4, 0xfffffff8, RZ, 0xc0, !PT ;  /* 0xfffffff804057812 */ /* 0x000fe200078ec0ff */
[----:B------:R-:W-:Y:S01]  /*1e740*/  ULDC.64 UR6, c[0x0][0x208] ;  /* 0x0000820000067ab9 */ /* 0x000fe20000000a00 */
[----:B------:R-:W-:-:S02]  /*1e750*/  LEA.HI R82, R82, R11, RZ, 0x1 ;  /* 0x0000000b52527211 */ /* 0x000fc400078f08ff */
[----:B------:R-:W-:Y:S01]  /*1e760*/  LEA.HI R13, R13, R12, RZ, 0x5 ;  /* 0x0000000c0d0d7211 */ /* 0x000fe200078f28ff */
[----:B------:R-:W-:Y:S01]  /*1e770*/  IMAD.IADD R6, R6, 0x1, -R5 ;  /* 0x0000000106067824 */ /* 0x000fe200078e0a05 */
[----:B-----5:R-:W-:Y:S02]  /*1e780*/  SHF.R.S32.HI R45, RZ, 0x1f, R44 ;  /* 0x0000001fff2d7819 */ /* 0x020fe4000001142c */
[----:B------:R-:W-:Y:S02]  /*1e790*/  LOP3.LUT R82, R82, 0x3fffffe, RZ, 0xc0, !PT ;  /* 0x03fffffe52527812 */ /* 0x000fe400078ec0ff */
[----:B------:R-:W-:Y:S02]  /*1e7a0*/  SHF.R.S32.HI R13, RZ, 0x5, R13 ;  /* 0x00000005ff0d7819 */ /* 0x000fe4000001140d */
[----:B------:R-:W-:Y:S01]  /*1e7b0*/  SEL R50, R38, RZ, !P0 ;  /* 0x000000ff26327207 */ /* 0x000fe20004000000 */
[----:B------:R-:W-:Y:S01]  /*1e7c0*/  IMAD.IADD R82, R11, 0x1, -R82 ;  /* 0x000000010b527824 */ /* 0x000fe200078e0a52 */
[----:B------:R-:W-:Y:S01]  /*1e7d0*/  SEL R51, R86, RZ, !P0 ;  /* 0x000000ff56337207 */ /* 0x000fe20004000000 */
[----:B------:R-:W-:Y:S01]  /*1e7e0*/  IMAD R13, R13, 0x10, R6 ;  /* 0x000000100d0d7824 */ /* 0x000fe200078e0206 */
[----:B------:R-:W-:-:S03]  /*1e7f0*/  LOP3.LUT P0, RZ, R12, 0x3, RZ, 0xc0, !PT ;  /* 0x000000030cff7812 */ /* 0x000fc6000780c0ff */
[----:B------:R-:W-:Y:S01]  /*1e800*/  IMAD R11, R82, 0x40, R13 ;  /* 0x00000040520b7824 */ /* 0x000fe200078e020d */
[----:B------:R-:W-:Y:S01]  /*1e810*/  BSSY B1, `(.L_x_647) ;  /* 0x0000077000017945 */ /* 0x000fe20003800000 */
[----:B--2---:R-:W-:Y:S01]  /*1e820*/  IMAD.IADD R7, R16, 0x1, R7 ;  /* 0x0000000110077824 */ /* 0x004fe200078e0207 */
[----:B---3--:R-:W-:-:S03]  /*1e830*/  SHF.R.S32.HI R49, RZ, 0x1f, R53 ;  /* 0x0000001fff317819 */ /* 0x008fc60000011435 */
[----:B------:R-:W-:-:S04]  /*1e840*/  IMAD.WIDE R20, R7, 0x2, R20 ;  /* 0x0000000207147825 */ /* 0x000fc800078e0214 */
[----:B------:R-:W-:Y:S01]  /*1e850*/  IMAD R4, R49, UR4, RZ ;  /* 0x0000000431047c24 */ /* 0x000fe2000f8e02ff */
[----:B------:R-:W-:Y:S01]  /*1e860*/  IADD3 R25, P2, R20, 0x3000, RZ ;  /* 0x0000300014197810 */ /* 0x000fe20007f5e0ff */
[----:B----4-:R-:W-:Y:S01]  /*1e870*/  IMAD R11, R52, 0x80, R11 ;  /* 0x00000080340b7824 */ /* 0x010fe200078e020b */
[C---:B------:R-:W-:Y:S01]  /*1e880*/  IADD3 R29, P5, R20.reuse, 0x4000, RZ ;  /* 0x00004000141d7810 */ /* 0x040fe20007fbe0ff */
[----:B------:R-:W-:Y:S01]  /*1e890*/  IMAD R9, R53, UR5, R4 ;  /* 0x0000000535097c24 */ /* 0x000fe2000f8e0204 */
[----:B------:R-:W-:Y:S01]  /*1e8a0*/  LOP3.LUT R24, R25, 0x380, RZ, 0xc0, !PT ;  /* 0x0000038019187812 */ /* 0x000fe200078ec0ff */
[----:B------:R-:W-:Y:S01]  /*1e8b0*/  IMAD.WIDE.U32 R4, R53, UR4, R44 ;  /* 0x0000000435047c25 */ /* 0x000fe2000f8e002c */
[----:B------:R-:W-:Y:S01]  /*1e8c0*/  ULDC.64 UR4, c[0x0][0xb78] ;  /* 0x0002de0000047ab9 */ /* 0x000fe20000000a00 */
[----:B------:R-:W-:Y:S02]  /*1e8d0*/  SHF.R.S32.HI R7, RZ, 0x1f, R11 ;  /* 0x0000001fff077819 */ /* 0x000fe4000001140b */
[----:B------:R-:W-:Y:S01]  /*1e8e0*/  IMAD.IADD R5, R5, 0x1, R9 ;  /* 0x0000000105057824 */ /* 0x000fe200078e0209 */
[----:B------:R-:W-:Y:S01]  /*1e8f0*/  IADD3 R9, P3, R20, 0x1000, RZ ;  /* 0x0000100014097810 */ /* 0x000fe20007f7e0ff */
[----:B------:R-:W-:Y:S01]  /*1e900*/  IMAD R6, R50, UR4, RZ ;  /* 0x0000000432067c24 */ /* 0x000fe2000f8e02ff */
[----:B------:R-:W-:Y:S01]  /*1e910*/  SHF.R.U64 R24, R24, 0x3, RZ ;  /* 0x0000000318187819 */ /* 0x000fe200000012ff */
[----:B------:R-:W-:Y:S01]  /*1e920*/  IMAD.WIDE.U32 R4, R51, UR4, R4 ;  /* 0x0000000433047c25 */ /* 0x000fe2000f8e0004 */
[----:B------:R-:W-:-:S02]  /*1e930*/  LOP3.LUT R8, R9, 0x380, RZ, 0xc0, !PT ;  /* 0x0000038009087812 */ /* 0x000fc400078ec0ff */
[----:B------:R-:W-:Y:S01]  /*1e940*/  LOP3.LUT R24, R24, R25, RZ, 0x3c, !PT ;  /* 0x0000001918187212 */ /* 0x000fe200078e3cff */
[----:B------:R-:W-:Y:S01]  /*1e950*/  IMAD R6, R51, UR5, R6 ;  /* 0x0000000533067c24 */ /* 0x000fe2000f8e0206 */
[----:B------:R-:W-:Y:S01]  /*1e960*/  IADD3 R4, P1, R11, R4, RZ ;  /* 0x000000040b047210 */ /* 0x000fe20007f3e0ff */
[----:B------:R-:W-:Y:S01]  /*1e970*/  ULDC.64 UR4, c[0x0][0xb40] ;  /* 0x0002d00000047ab9 */ /* 0x000fe20000000a00 */
[----:B------:R-:W-:Y:S01]  /*1e980*/  SHF.R.U64 R8, R8, 0x3, RZ ;  /* 0x0000000308087819 */ /* 0x000fe200000012ff */
[----:B------:R-:W-:Y:S01]  /*1e990*/  IMAD.X R25, RZ, RZ, R21, P2 ;  /* 0x000000ffff197224 */ /* 0x000fe200010e0615 */
[----:B------:R-:W-:Y:S01]  /*1e9a0*/  IADD3.X R7, R7, R5, R6, P1, !PT ;  /* 0x0000000507077210 */ /* 0x000fe20000ffe406 */
[----:B------:R-:W-:Y:S01]  /*1e9b0*/  VIADD R5, R11, 0x8 ;  /* 0x000000080b057836 */ /* 0x000fe20000000000 */
[----:B------:R-:W-:Y:S02]  /*1e9c0*/  IADD3 R13, P1, R20, 0x2000, RZ ;  /* 0x00002000140d7810 */ /* 0x000fe40007f3e0ff */
[----:B------:R-:W-:-:S02]  /*1e9d0*/  LEA R46, P4, R4, UR4, 0x2 ;  /* 0x00000004042e7c11 */ /* 0x000fc4000f8810ff */
[----:B------:R-:W-:Y:S02]  /*1e9e0*/  LOP3.LUT R12, R13, 0x380, RZ, 0xc0, !PT ;  /* 0x000003800d0c7812 */ /* 0x000fe400078ec0ff */
[----:B------:R-:W-:Y:S01]  /*1e9f0*/  LOP3.LUT R8, R8, R9, RZ, 0x3c, !PT ;  /* 0x0000000908087212 */ /* 0x000fe200078e3cff */
[----:B------:R-:W-:Y:S01]  /*1ea00*/  IMAD.X R9, RZ, RZ, R21, P3 ;  /* 0x000000ffff097224 */ /* 0x000fe200018e0615 */
[----:B------:R-:W-:Y:S02]  /*1ea10*/  SHF.R.U64 R12, R12, 0x3, RZ ;  /* 0x000000030c0c7819 */ /* 0x000fe400000012ff */
[----:B------:R-:W-:Y:S01]  /*1ea20*/  LEA.HI.X R47, R4, UR5, R7, 0x2, P4 ;  /* 0x00000005042f7c11 */ /* 0x000fe2000a0f1407 */
[----:B------:R-:W-:Y:S01]  /*1ea30*/  ULDC.64 UR4, c[0x0][0xaa0] ;  /* 0x0002a80000047ab9 */ /* 0x000fe20000000a00 */
[----:B------:R-:W-:Y:S02]  /*1ea40*/  IADD3 R33, P4, R20, 0x5000, RZ ;  /* 0x0000500014217810 */ /* 0x000fe40007f9e0ff */
[----:B------:R-:W-:Y:S01]  /*1ea50*/  LOP3.LUT R12, R12, R13, RZ, 0x3c, !PT ;  /* 0x0000000d0c0c7212 */ /* 0x000fe200078e3cff */
[----:B------:R-:W-:Y:S01]  /*1ea60*/  IMAD.X R13, RZ, RZ, R21, P1 ;  /* 0x000000ffff0d7224 */ /* 0x000fe200008e0615 */
[----:B------:R-:W-:-:S02]  /*1ea70*/  IADD3 R37, P3, R20, 0x6000, RZ ;  /* 0x0000600014257810 */ /* 0x000fc40007f7e0ff */
[C---:B------:R-:W-:Y:S02]  /*1ea80*/  LOP3.LUT R4, R20.reuse, 0x380, RZ, 0xc0, !PT ;  /* 0x0000038014047812 */ /* 0x040fe400078ec0ff */
[----:B------:R-:W-:Y:S02]  /*1ea90*/  IADD3 R7, P2, R20, 0x7000, RZ ;  /* 0x0000700014077810 */ /* 0x000fe40007f5e0ff */
[-C--:B------:R-:W-:Y:S02]  /*1eaa0*/  ISETP.GE.OR P1, PT, R11, R48.reuse, P0 ;  /* 0x000000300b00720c */ /* 0x080fe40000726670 */
[----:B------:R-:W-:Y:S01]  /*1eab0*/  ISETP.GE.OR P0, PT, R5, R48, P0 ;  /* 0x000000300500720c */ /* 0x000fe20000706670 */
[----:B------:R-:W-:Y:S01]  /*1eac0*/  IMAD.X R41, RZ, RZ, R21, P2 ;  /* 0x000000ffff297224 */ /* 0x000fe200010e0615 */
[----:B------:R-:W-:Y:S02]  /*1ead0*/  LOP3.LUT R28, R29, 0x380, RZ, 0xc0, !PT ;  /* 0x000003801d1c7812 */ /* 0x000fe400078ec0ff */
[----:B------:R-:W-:-:S02]  /*1eae0*/  LOP3.LUT R32, R33, 0x380, RZ, 0xc0, !PT ;  /* 0x0000038021207812 */ /* 0x000fc400078ec0ff */
[----:B------:R-:W-:Y:S02]  /*1eaf0*/  LOP3.LUT R36, R37, 0x380, RZ, 0xc0, !PT ;  /* 0x0000038025247812 */ /* 0x000fe400078ec0ff */
[----:B------:R-:W-:Y:S02]  /*1eb00*/  SHF.R.U64 R5, R4, 0x3, RZ ;  /* 0x0000000304057819 */ /* 0x000fe400000012ff */
[----:B------:R-:W-:Y:S01]  /*1eb10*/  LOP3.LUT R4, R7, 0x380, RZ, 0xc0, !PT ;  /* 0x0000038007047812 */ /* 0x000fe200078ec0ff */
[----:B------:R0:W-:Y:S01]  /*1eb20*/  @!P1 STG.E desc[UR6][R46.64], R3 ;  /* 0x000000032e009986 */ /* 0x0001e2000c101906 */
[----:B------:R-:W-:Y:S02]  /*1eb30*/  SHF.R.U64 R28, R28, 0x3, RZ ;  /* 0x000000031c1c7819 */ /* 0x000fe400000012ff */
[----:B------:R-:W-:Y:S01]  /*1eb40*/  SHF.R.U64 R32, R32, 0x3, RZ ;  /* 0x0000000320207819 */ /* 0x000fe200000012ff */
[----:B------:R1:W-:Y:S01]  /*1eb50*/  @!P0 STG.E desc[UR6][R46.64+0x20], R0 ;  /* 0x000020002e008986 */ /* 0x0003e2000c101906 */
[----:B------:R-:W-:-:S02]  /*1eb60*/  SHF.R.U64 R36, R36, 0x3, RZ ;  /* 0x0000000324247819 */ /* 0x000fc400000012ff */
[----:B------:R-:W-:Y:S01]  /*1eb70*/  SHF.R.U64 R4, R4, 0x3, RZ ;  /* 0x0000000304047819 */ /* 0x000fe200000012ff */
[----:B------:R-:W5:Y:S01]  /*1eb80*/  LD.E.128 R8, desc[UR6][R8.64] ;  /* 0x0000000608087980 */ /* 0x000f62000c101d00 */
        /* <DEDUP_REMOVED lines=8> */
[----:B------:R-:W-:-:S03]  /*1ec10*/  LOP3.LUT R20, R5, R20, RZ, 0x3c, !PT ;  /* 0x0000001405147212 */ /* 0x000fc600078e3cff */
[----:B------:R-:W5:Y:S04]  /*1ec20*/  LD.E.128 R24, desc[UR6][R24.64] ;  /* 0x0000000618187980 */ /* 0x000f68000c101d00 */
[----:B------:R2:W5:Y:S04]  /*1ec30*/  LD.E.128 R4, desc[UR6][R20.64] ;  /* 0x0000000614047980 */ /* 0x000568000c101d00 */
[----:B------:R-:W5:Y:S04]  /*1ec40*/  LD.E.128 R28, desc[UR6][R28.64] ;  /* 0x000000061c1c7980 */ /* 0x000f68000c101d00 */
[----:B------:R-:W5:Y:S04]  /*1ec50*/  LD.E.128 R32, desc[UR6][R32.64] ;  /* 0x0000000620207980 */ /* 0x000f68000c101d00 */
[----:B------:R-:W5:Y:S01]  /*1ec60*/  LD.E.128 R36, desc[UR6][R36.64] ;  /* 0x0000000624247980 */ /* 0x000f62000c101d00 */
[----:B--2---:R-:W-:-:S03]  /*1ec70*/  MOV R20, R16 ;  /* 0x0000001000147202 */ /* 0x004fc60000000f00 */
[----:B------:R-:W5:Y:S01]  /*1ec80*/  LD.E.128 R40, desc[UR6][R40.64] ;  /* 0x0000000628287980 */ /* 0x000f62000c101d00 */
[----:B0-----:R-:W-:Y:S01]  /*1ec90*/  IMAD R3, R45, UR4, RZ ;  /* 0x000000042d037c24 */ /* 0x001fe2000f8e02ff */
[----:B------:R-:W-:Y:S01]  /*1eca0*/  @!PT LDS RZ, [RZ] ;  /* 0x00000000fffff984 */ /* 0x000fe20000000800 */
[----:B------:R-:W-:Y:S01]  /*1ecb0*/  @!PT LDS RZ, [RZ] ;  /* 0x00000000fffff984 */ /* 0x000fe20000000800 */
[----:B------:R-:W-:Y:S01]  /*1ecc0*/  @!PT LDS RZ, [RZ] ;  /* 0x00000000fffff984 */ /* 0x000fe20000000800 */
[----:B------:R-:W-:Y:S01]  /*1ecd0*/  @!PT LDS RZ, [RZ] ;  /* 0x00000000fffff984 */ /* 0x000fe20000000800 */
[----:B------:R0:W-:Y:S06]  /*1ece0*/  MEMBAR.ALL.CTA ;  /* 0x0000000000007992 */ /* 0x0001ec0000008000 */
[----:B0-----:R-:W0:Y:S01]  /*1ecf0*/  FENCE.VIEW.ASYNC.S ;  /* 0x00000000000073c6 */ /* 0x001e220000000000 */
[----:B------:R-:W-:Y:S02]  /*1ed00*/  IMAD.MOV.U32 R21, RZ, RZ, R17 ;  /* 0x000000ffff157224 */ /* 0x000fe400078e0011 */
[----:B------:R-:W-:-:S02]  /*1ed10*/  IMAD R3, R44, UR5, R3 ;  /* 0x000000052c037c24 */ /* 0x000fc4000f8e0203 */
[----:B------:R-:W-:Y:S01]  /*1ed20*/  IMAD.WIDE.U32 R20, R44, UR4, R20 ;  /* 0x000000042c147c25 */ /* 0x000fe2000f8e0014 */
[----:B------:R-:W-:-:S03]  /*1ed30*/  ULDC.64 UR4, c[0x0][0xae0] ;  /* 0x0002b80000047ab9 */ /* 0x000fc60000000a00 */
[----:B------:R-:W-:Y:S02]  /*1ed40*/  IMAD R45, R52, -0x80, R48 ;  /* 0xffffff80342d7824 */ /* 0x000fe400078e0230 */
[----:B-1----:R-:W-:Y:S02]  /*1ed50*/  IMAD R0, R49, UR4, RZ ;  /* 0x0000000431007c24 */ /* 0x002fe4000f8e02ff */
[----:B------:R-:W-:Y:S01]  /*1ed60*/  IMAD.IADD R21, R21, 0x1, R3 ;  /* 0x0000000115157824 */ /* 0x000fe200078e0203 */
[----:B------:R-:W-:Y:S01]  /*1ed70*/  ISETP.GE.AND P3, PT, R22, R45, PT ;  /* 0x0000002d1600720c */ /* 0x000fe20003f66270 */
[C---:B------:R-:W-:Y:S02]  /*1ed80*/  IMAD R3, R53.reuse, UR5, R0 ;  /* 0x0000000535037c24 */ /* 0x040fe4000f8e0200 */
[----:B------:R-:W-:Y:S01]  /*1ed90*/  IMAD.WIDE.U32 R20, R53, UR4, R20 ;  /* 0x0000000435147c25 */ /* 0x000fe2000f8e0014 */
[----:B------:R-:W-:-:S03]  /*1eda0*/  ULDC.64 UR4, c[0x0][0xae8] ;  /* 0x0002ba0000047ab9 */ /* 0x000fc60000000a00 */
[----:B------:R-:W-:Y:S02]  /*1edb0*/  VIADD R0, R2, 0x34820 ;  /* 0x0003482002007836 */ /* 0x000fe40000000000 */
[----:B------:R-:W-:Y:S02]  /*1edc0*/  IMAD R44, R50, UR4, RZ ;  /* 0x00000004322c7c24 */ /* 0x000fe4000f8e02ff */
[----:B------:R-:W-:Y:S01]  /*1edd0*/  IMAD.IADD R21, R21, 0x1, R3 ;  /* 0x0000000115157824 */ /* 0x000fe200078e0203 */
[----:B------:R-:W-:Y:S01]  /*1ede0*/  PRMT R0, RZ, 0x654, R0 ;  /* 0x00000654ff007816 */ /* 0x000fe20000000000 */
[C---:B------:R-:W-:Y:S02]  /*1edf0*/  IMAD R3, R51.reuse, UR5, R44 ;  /* 0x0000000533037c24 */ /* 0x040fe4000f8e022c */
[----:B------:R-:W-:Y:S01]  /*1ee00*/  IMAD.WIDE.U32 R46, R51, UR4, R20 ;  /* 0x00000004332e7c25 */ /* 0x000fe2000f8e0014 */
[----:B0-----:R0:W-:Y:S01]  /*1ee10*/  SYNCS.ARRIVE.TRANS64.RED.A1T0 RZ, [R0+URZ], RZ ;  /* 0x000000ff00ff79a7 */ /* 0x0011e2000810043f */
[----:B------:R-:W-:-:S02]  /*1ee20*/  ISETP.GE.AND P0, PT, R223, R45, PT ;  /* 0x0000002ddf00720c */ /* 0x000fc40003f06270 */
[-C--:B------:R-:W-:Y:S01]  /*1ee30*/  ISETP.GE.AND P1, PT, R222, R45.reuse, PT ;  /* 0x0000002dde00720c */ /* 0x080fe20003f26270 */
[----:B------:R-:W-:Y:S01]  /*1ee40*/  IMAD.IADD R51, R47, 0x1, R3 ;  /* 0x000000012f337824 */ /* 0x000fe200078e0203 */
[----:B------:R-:W-:Y:S01]  /*1ee50*/  ISETP.GE.AND P2, PT, R224, R45, PT ;  /* 0x0000002de000720c */ /* 0x000fe20003f46270 */
[----:B------:R-:W-:Y:S01]  /*1ee60*/  IMAD.WIDE R44, R52, 0x80, R22 ;  /* 0x00000080342c7825 */ /* 0x000fe200078e0216 */
[----:B------:R-:W-:Y:S11]  /*1ee70*/  @P3 BRA `(.L_x_648) ;  /* 0x0000000000403947 */ /* 0x000ff60003800000 */
[----:B------:R-:W-:Y:S01]  /*1ee80*/  ULDC.64 UR6, c[0x0][0xad8] ;  /* 0x0002b60000067ab9 */ /* 0x000fe20000000a00 */
[----:B------:R-:W-:Y:S01]  /*1ee90*/  IMAD.MOV.U32 R20, RZ, RZ, R46 ;  /* 0x000000ffff147224 */ /* 0x000fe200078e002e */
[----:B------:R-:W-:Y:S01]  /*1eea0*/  ULDC UR4, c[0x0][0xa8c] ;  /* 0x0002a30000047ab9 */ /* 0x000fe20000000800 */
[----:B------:R-:W-:Y:S01]  /*1eeb0*/  IMAD R3, R45, UR6, RZ ;  /* 0x000000062d037c24 */ /* 0x000fe2000f8e02ff */
[----:B------:R-:W-:Y:S01]  /*1eec0*/  ISETP.GE.AND P3, PT, R16, UR4, PT ;  /* 0x0000000410007c0c */ /* 0x000fe2000bf66270 */
[----:B------:R-:W-:Y:S01]  /*1eed0*/  IMAD.MOV.U32 R21, RZ, RZ, R51 ;  /* 0x000000ffff157224 */ /* 0x000fe200078e0033 */
[----:B------:R-:W-:Y:S01]  /*1eee0*/  ISETP.GE.AND P4, PT, R227, UR4, PT ;  /* 0x00000004e3007c0c */ /* 0x000fe2000bf86270 */
[C---:B------:R-:W-:Y:S01]  /*1eef0*/  IMAD R3, R44.reuse, UR7, R3 ;  /* 0x000000072c037c24 */ /* 0x040fe2000f8e0203 */
[----:B------:R-:W-:Y:S01]  /*1ef00*/  ULDC.64 UR8, c[0x0][0x208] ;  /* 0x0000820000087ab9 */ /* 0x000fe20000000a00 */
[----:B------:R-:W-:Y:S01]  /*1ef10*/  IMAD.WIDE.U32 R20, R44, UR6, R20 ;  /* 0x000000062c147c25 */ /* 0x000fe2000f8e0014 */
[----:B------:R-:W-:-:S03]  /*1ef20*/  ULDC.64 UR6, c[0x0][0xa80] ;  /* 0x0002a00000067ab9 */ /* 0x000fc60000000a00 */
[----:B------:R-:W-:Y:S01]  /*1ef30*/  IMAD.IADD R3, R21, 0x1, R3 ;  /* 0x0000000115037824 */ /* 0x000fe200078e0203 */
[----:B------:R-:W-:-:S04]  /*1ef40*/  LEA R48, P5, R20, UR6, 0x1 ;  /* 0x0000000614307c11 */ /* 0x000fc8000f8a08ff */
[----:B------:R-:W-:-:S05]  /*1ef50*/  LEA.HI.X R49, R20, UR7, R3, 0x1, P5 ;  /* 0x0000000714317c11 */ /* 0x000fca000a8f0c03 */
[----:B-----5:R1:W-:Y:S04]  /*1ef60*/  @!P3 STG.E.128 desc[UR8][R48.64], R4 ;  /* 0x000000043000b986 */ /* 0x0203e8000c101d08 */
[----:B------:R1:W-:Y:S02]  /*1ef70*/  @!P4 STG.E.128 desc[UR8][R48.64+0x80], R28 ;  /* 0x0000801c3000c986 */ /* 0x0003e4000c101d08 */
.L_x_648:
[----:B------:R-:W-:Y:S05]  /*1ef80*/  BSYNC B1 ;  /* 0x0000000000017941 */ /* 0x000fea0003800000 */
.L_x_647:
[----:B------:R-:W-:Y:S04]  /*1ef90*/  BSSY B1, `(.L_x_649) ;  /* 0x0000014000017945 */ /* 0x000fe80003800000 */
[----:B------:R-:W-:Y:S05]  /*1efa0*/  @P0 BRA `(.L_x_650) ;  /* 0x0000000000480947 */ /* 0x000fea0003800000 */
[----:B------:R-:W-:Y:S01]  /*1efb0*/  IADD3 R3, P0, R44, 0x20, RZ ;  /* 0x000000202c037810 */ /* 0x000fe20007f1e0ff */
[----:B------:R-:W-:Y:S01]  /*1efc0*/  ULDC.64 UR6, c[0x0][0xad8] ;  /* 0x0002b60000067ab9 */ /* 0x000fe20000000a00 */
[----:B-1---5:R-:W-:Y:S01]  /*1efd0*/  IMAD.MOV.U32 R4, RZ, RZ, R46 ;  /* 0x000000ffff047224 */ /* 0x022fe200078e002e */
[----:B------:R-:W-:Y:S01]  /*1efe0*/  ULDC UR4, c[0x0][0xa8c] ;  /* 0x0002a30000047ab9 */ /* 0x000fe20000000800 */
[----:B------:R-:W-:Y:S01]  /*1eff0*/  IMAD.MOV.U32 R5, RZ, RZ, R51 ;  /* 0x000000ffff057224 */ /* 0x000fe200078e0033 */
[----:B------:R-:W-:Y:S01]  /*1f000*/  ISETP.GE.AND P3, PT, R16, UR4, PT ;  /* 0x0000000410007c0c */ /* 0x000fe2000bf66270 */
[----:B0-----:R-:W-:Y:S01]  /*1f010*/  IMAD.X R0, RZ, RZ, R45, P0 ;  /* 0x000000ffff007224 */ /* 0x001fe200000e062d */
        /* <DEDUP_REMOVED lines=8> */
[----:B------:R-:W-:-:S05]  /*1f0a0*/  LEA.HI.X R7, R4, UR7, R3, 0x1, P0 ;  /* 0x0000000704077c11 */ /* 0x000fca00080f0c03 */
[----:B------:R2:W-:Y:S04]  /*1f0b0*/  @!P3 STG.E.128 desc[UR8][R6.64], R8 ;  /* 0x000000080600b986 */ /* 0x0005e8000c101d08 */
[----:B------:R2:W-:Y:S02]  /*1f0c0*/  @!P4 STG.E.128 desc[UR8][R6.64+0x80], R32 ;  /* 0x000080200600c986 */ /* 0x0005e4000c101d08 */
.L_x_650:
[----:B------:R-:W-:Y:S05]  /*1f0d0*/  BSYNC B1 ;  /* 0x0000000000017941 */ /* 0x000fea0003800000 */
.L_x_649:
        /* <DEDUP_REMOVED lines=15> */
[----:B--2---:R-:W-:Y:S01]  /*1f1d0*/  LEA R6, P0, R4, UR6, 0x1 ;  /* 0x0000000604067c11 */ /* 0x004fe2000f8008ff */
[----:B------:R-:W-:-:S05]  /*1f1e0*/  IMAD.IADD R3, R5, 0x1, R3 ;  /* 0x0000000105037824 */ /* 0x000fca00078e0203 */
[----:B------:R-:W-:-:S05]  /*1f1f0*/  LEA.HI.X R7, R4, UR7, R3, 0x1, P0 ;  /* 0x0000000704077c11 */ /* 0x000fca00080f0c03 */
[----:B------:R3:W-:Y:S04]  /*1f200*/  @!P1 STG.E.128 desc[UR8][R6.64], R12 ;  /* 0x0000000c06009986 */ /* 0x0007e8000c101d08 */
[----:B------:R3:W-:Y:S02]  /*1f210*/  @!P3 STG.E.128 desc[UR8][R6.64+0x80], R36 ;  /* 0x000080240600b986 */ /* 0x0007e4000c101d08 */
.L_x_652:
[----:B------:R-:W-:Y:S05]  /*1f220*/  BSYNC B1 ;  /* 0x0000000000017941 */ /* 0x000fea0003800000 */
.L_x_651:
[----:B------:R-:W-:Y:S05]  /*1f230*/  @P2 BRA `(.L_x_653) ;  /* 0x0000000800dc2947 */ /* 0x000fea0003800000 */
[----:B------:R-:W-:Y:S01]  /*1f240*/  IADD3 R3, P0, R44, 0x60, RZ ;  /* 0x000000602c037810 */ /* 0x000fe20007f1e0ff */
[----:B------:R-:W-:Y:S01]  /*1f250*/  ULDC.64 UR6, c[0x0][0xad8] ;  /* 0x0002b60000067ab9 */ /* 0x000fe20000000a00 */
[----:B-1---5:R-:W-:Y:S01]  /*1f260*/  IMAD.MOV.U32 R4, RZ, RZ, R46 ;  /* 0x000000ffff047224 */ /* 0x022fe200078e002e */
[----:B------:R-:W-:Y:S01]  /*1f270*/  ULDC UR4, c[0x0][0xa8c] ;  /* 0x0002a30000047ab9 */ /* 0x000fe20000000800 */
[----:B------:R-:W-:Y:S01]  /*1f280*/  IMAD.MOV.U32 R5, RZ, RZ, R51 ;  /* 0x000000ffff057224 */ /* 0x000fe200078e0033 */
[----:B------:R-:W-:Y:S01]  /*1f290*/  ISETP.GE.AND P1, PT, R16, UR4, PT ;  /* 0x0000000410007c0c */ /* 0x000fe2000bf26270 */
[----:B------:R-:W-:Y:S01]  /*1f2a0*/  IMAD.X R44, RZ, RZ, R45, P0 ;  /* 0x000000ffff2c7224 */ /* 0x000fe200000e062d */
[----:B------:R-:W-:Y:S01]  /*1f2b0*/  ULDC.64 UR8, c[0x0][0x208] ;  /* 0x0000820000087ab9 */ /* 0x000fe20000000a00 */
[----:B------:R-:W-:-:S04]  /*1f2c0*/  IMAD.WIDE.U32 R4, R3, UR6, R4 ;  /* 0x0000000603047c25 */ /* 0x000fc8000f8e0004 */
[----:B------:R-:W-:-:S04]  /*1f2d0*/  IMAD R44, R44, UR6, RZ ;  /* 0x000000062c2c7c24 */ /* 0x000fc8000f8e02ff */
[----:B------:R-:W-:Y:S01]  /*1f2e0*/  IMAD R3, R3, UR7, R44 ;  /* 0x0000000703037c24 */ /* 0x000fe2000f8e022c */
[----:B------:R-:W-:Y:S02]  /*1f2f0*/  ULDC.64 UR6, c[0x0][0xa80] ;  /* 0x0002a00000067ab9 */ /* 0x000fe40000000a00 */
[----:B--23--:R-:W-:Y:S01]  /*1f300*/  LEA R6, P0, R4, UR6, 0x1 ;  /* 0x0000000604067c11 */ /* 0x00cfe2000f8008ff */
        /* <DEDUP_REMOVED lines=8> */
.L_x_645:
[----:B------:R-:W-:Y:S01]  /*1f390*/  ULDC.64 UR4, c[0x0][0xbd8] ;  /* 0x0002f60000047ab9 */ /* 0x000fe20000000a00 */
[----:B------:R-:W1:Y:S01]  /*1f3a0*/  S2R R8, SR_TID.X ;  /* 0x0000000000087919 */ /* 0x000e620000002100 */
[----:B------:R-:W-:Y:S01]  /*1f3b0*/  ISETP.NE.U32.AND P0, PT, RZ, UR4, PT ;  /* 0x00000004ff007c0c */ /* 0x000fe2000bf05070 */
[----:B------:R-:W-:Y:S01]  /*1f3c0*/  IMAD.MOV.U32 R3, RZ, RZ, RZ ;  /* 0x000000ffff037224 */ /* 0x000fe200078e00ff */
[----:B------:R-:W-:Y:S01]  /*1f3d0*/  IADD3 R4, P1, R74, UR4, RZ ;  /* 0x000000044a047c10 */ /* 0x000fe2000ff3e0ff */
[----:B------:R-:W-:Y:S01]  /*1f3e0*/  ULDC.64 UR6, c[0x0][0x208] ;  /* 0x0000820000067ab9 */ /* 0x000fe20000000a00 */
[----:B------:R-:W-:Y:S02]  /*1f3f0*/  ISETP.NE.AND.EX P0, PT, RZ, UR5, PT, P0 ;  /* 0x00000005ff007c0c */ /* 0x000fe4000bf05300 */
[----:B------:R-:W-:Y:S01]  /*1f400*/  IADD3.X R5, R78, UR5, RZ, P1, !PT ;  /* 0x000000054e057c10 */ /* 0x000fe20008ffe4ff */
[----:B------:R-:W-:Y:S02]  /*1f410*/  ULDC.64 UR4, c[0x0][0xbe0] ;  /* 0x0002f80000047ab9 */ /* 0x000fe40000000a00 */
[----:B------:R-:W-:-:S04]  /*1f420*/  ISETP.NE.U32.AND P1, PT, RZ, UR4, PT ;  /* 0x00000004ff007c0c */ /* 0x000fc8000bf25070 */
[----:B------:R-:W-:-:S04]  /*1f430*/  ISETP.NE.AND.EX P1, PT, RZ, UR5, PT, P1 ;  /* 0x00000005ff007c0c */ /* 0x000fc8000bf25310 */
[----:B------:R2:W5:Y:S09]  /*1f440*/  @P0 LDG.E R3, desc[UR6][R4.64] ;  /* 0x0000000604030981 */ /* 0x000572000c1e1900 */
[----:B------:R-:W-:Y:S01]  /*1f450*/  @P1 IADD3 R6, P2, R74, UR4, RZ ;  /* 0x000000044a061c10 */ /* 0x000fe2000ff5e0ff */
[----:B------:R-:W-:-:S02]  /*1f460*/  ULDC UR4, c[0x0][0xa88] ;  /* 0x0002a20000047ab9 */ /* 0x000fc40000000800 */
[----:B------:R-:W-:Y:S01]  /*1f470*/  IMAD.U32 R0, RZ, RZ, UR4 ;  /* 0x00000004ff007e24 */ /* 0x000fe2000f8e00ff */
[----:B------:R-:W-:Y:S01]  /*1f480*/  @P1 IADD3.X R7, R78, UR5, RZ, P2, !PT ;  /* 0x000000054e071c10 */ /* 0x000fe200097fe4ff */
[----:B-1----:R-:W-:-:S04]  /*1f490*/  VIADD R8, R8, 0xffffff80 ;  /* 0xffffff8008087836 */ /* 0x002fc80000000000 */
[----:B------:R2:W5:Y:S01]  /*1f4a0*/  @P1 LDG.E R0, desc[UR6][R6.64] ;  /* 0x0000000606001981 */ /* 0x000562000c1e1900 */
[----:B------:R-:W-:Y:S01]  /*1f4b0*/  ISETP.GE.AND P2, PT, R8, 0x80, PT ;  /* 0x000000800800780c */ /* 0x000fe20003f46270 */
[----:B------:R-:W-:-:S12]  /*1f4c0*/  @P1 BRA `(.L_x_654) ;  /* 0x0000000000141947 */ /* 0x000fd80003800000 */
[----:B------:R-:W-:Y:S05]  /*1f4d0*/  @!P0 BRA `(.L_x_654) ;  /* 0x0000000000108947 */ /* 0x000fea0003800000 */
[----:B------:R-:W-:Y:S02]  /*1f4e0*/  ULDC.64 UR4, c[0x0][0x208] ;  /* 0x0000820000047ab9 */ /* 0x000fe40000000a00 */
[----:B--2---:R-:W2:Y:S04]  /*1f4f0*/  LDG.E R7, desc[UR4][R4.64] ;  /* 0x0000000404077981 */ /* 0x004ea8000c1e1900 */
[----:B-----5:R-:W2:Y:S02]  /*1f500*/  LDG.E R0, desc[UR4][R4.64+0x4] ;  /* 0x0000040404007981 */ /* 0x020ea4000c1e1900 */
[----:B--2---:R-:W-:-:S07]  /*1f510*/  IMAD.IADD R0, R0, 0x1, -R7 ;  /* 0x0000000100007824 */ /* 0x004fce00078e0a07 */
.L_x_654:
[----:B------:R-:W3:Y:S04]  /*1f520*/  LDL R12, [R1+0x80] ;  /* 0x00008000010c7983 */ /* 0x000ee80000100800 */
[----:B0-----:R0:W5:Y:S01]  /*1f530*/  LDL R10, [R1+0x88] ;  /* 0x00008800010a7983 */ /* 0x0011620000100800 */
[----:B------:R-:W-:Y:S01]  /*1f540*/  BSSY B1, `(.L_x_655) ;  /* 0x000001d000017945 */ /* 0x000fe20003800000 */
[----:B------:R-:W-:Y:S02]  /*1f550*/  SEL R11, R86, RZ, !P0 ;  /* 0x000000ff560b7207 */ /* 0x000fe40004000000 */
[----:B------:R-:W-:Y:S02]  /*1f560*/  SEL R38, R38, RZ, !P0 ;  /* 0x000000ff26267207 */ /* 0x000fe40004000000 */
[----:B-----5:R-:W-:-:S02]  /*1f570*/  SHF.R.S32.HI R8, RZ, 0x1f, R3 ;  /* 0x0000001fff087819 */ /* 0x020fc40000011403 */
[----:B---3--:R-:W-:Y:S01]  /*1f580*/  SHF.R.S32.HI R9, RZ, 0x1f, R12 ;  /* 0x0000001fff097819 */ /* 0x008fe2000001140c */
[----:B0-----:R-:W-:Y:S06]  /*1f590*/  @P2 BRA `(.L_x_656) ;  /* 0x00000000005c2947 */ /* 0x001fec0003800000 */
[----:B--2---:R-:W0:Y:S02]  /*1f5a0*/  S2R R4, SR_TID.X ;  /* 0x0000000000047919 */ /* 0x004e240000002100 */
[----:B0-----:R-:W-:-:S04]  /*1f5b0*/  IMAD R4, R10, 0x80, R4 ;  /* 0x000000800a047824 */ /* 0x001fc800078e0204 */
        /* <DEDUP_REMOVED lines=18> */
[----:B------:R-:W-:Y:S01]  /*1f6e0*/  LEA.HI.X R7, R4, UR5, R5, 0x2, P0 ;  /* 0x0000000504077c11 */ /* 0x000fe200080f1405 */
[----:B------:R-:W-:-:S05]  /*1f6f0*/  IMAD.MOV.U32 R5, RZ, RZ, -0x800000 ;  /* 0xff800000ff057424 */ /* 0x000fca00078e00ff */
[----:B------:R0:W-:Y:S03]  /*1f700*/  STG.E desc[UR6][R6.64], R5 ;  /* 0x0000000506007986 */ /* 0x0001e6000c101906 */
.L_x_656:
[----:B------:R-:W-:Y:S05]  /*1f710*/  BSYNC B1 ;  /* 0x0000000000017941 */ /* 0x000fea0003800000 */
.L_x_655:
[----:B------:R-:W-:Y:S01]  /*1f720*/  ULDC.64 UR4, c[0x0][0xaa0] ;  /* 0x0002a80000047ab9 */ /* 0x000fe20000000a00 */
[----:B--2---:R-:W-:Y:S01]  /*1f730*/  IMAD.MOV.U32 R4, RZ, RZ, R16 ;  /* 0x000000ffff047224 */ /* 0x004fe200078e0010 */
[----:B------:R-:W-:Y:S01]  /*1f740*/  BSSY B1, `(.L_x_657) ;  /* 0x0000029000017945 */ /* 0x000fe20003800000 */
[----:B0-----:R-:W-:Y:S02]  /*1f750*/  IMAD.MOV.U32 R5, RZ, RZ, R17 ;  /* 0x000000ffff057224 */ /* 0x001fe400078e0011 */
[----:B------:R-:W-:Y:S02]  /*1f760*/  IMAD R6, R8, UR4, RZ ;  /* 0x0000000408067c24 */ /* 0x000fe4000f8e02ff */
[----:B------:R-:W-:-:S04]  /*1f770*/  IMAD.WIDE.U32 R4, R3, UR4, R4 ;  /* 0x0000000403047c25 */ /* 0x000fc8000f8e0004 */
[----:B------:R-:W-:Y:S01]  /*1f780*/  IMAD R3, R3, UR5, R6 ;  /* 0x0000000503037c24 */ /* 0x000fe2000f8e0206 */
[----:B------:R-:W-:Y:S01]  /*1f790*/  ULDC.64 UR4, c[0x0][0xae0] ;  /* 0x0002b80000047ab9 */ /* 0x000fe20000000a00 */
[----:B------:R-:W-:Y:S02]  /*1f7a0*/  IMAD R7, R10, -0x80, R0 ;  /* 0xffffff800a077824 */ /* 0x000fe400078e0200 */
[----:B------:R-:W-:Y:S02]  /*1f7b0*/  IMAD R6, R9, UR4, RZ ;  /* 0x0000000409067c24 */ /* 0x000fe4000f8e02ff */
[----:B------:R-:W-:Y:S01]  /*1f7c0*/  IMAD.IADD R5, R5, 0x1, R3 ;  /* 0x0000000105057824 */ /* 0x000fe200078e0203 */
[-C--:B------:R-:W-:Y:S01]  /*1f7d0*/  ISETP.GE.AND P3, PT, R22, R7.reuse, PT ;  /* 0x000000071600720c */ /* 0x080fe20003f66270 */
[C---:B------:R-:W-:Y:S01]  /*1f7e0*/  IMAD R3, R12.reuse, UR5, R6 ;  /* 0x000000050c037c24 */ /* 0x040fe2000f8e0206 */
[-C--:B------:R-:W-:Y:S01]  /*1f7f0*/  ISETP.GE.AND P2, PT, R223, R7.reuse, PT ;  /* 0x00000007df00720c */ /* 0x080fe20003f46270 */
[----:B------:R-:W-:Y:S01]  /*1f800*/  IMAD.WIDE.U32 R4, R12, UR4, R4 ;  /* 0x000000040c047c25 */ /* 0x000fe2000f8e0004 */
[----:B------:R-:W-:Y:S01]  /*1f810*/  ULDC.64 UR4, c[0x0][0xae8] ;  /* 0x0002ba0000047ab9 */ /* 0x000fe20000000a00 */
[----:B------:R-:W-:-:S02]  /*1f820*/  ISETP.GE.AND P0, PT, R222, R7, PT ;  /* 0x00000007de00720c */ /* 0x000fc40003f06270 */
[----:B------:R-:W-:Y:S01]  /*1f830*/  IMAD.IADD R5, R5, 0x1, R3 ;  /* 0x0000000105057824 */ /* 0x000fe200078e0203 */
[----:B------:R-:W-:Y:S01]  /*1f840*/  ISETP.GE.AND P1, PT, R224, R7, PT ;  /* 0x00000007e000720c */ /* 0x000fe20003f26270 */
[----:B------:R-:W-:Y:S02]  /*1f850*/  IMAD R0, R38, UR4, RZ ;  /* 0x0000000426007c24 */ /* 0x000fe4000f8e02ff */
[----:B------:R-:W-:-:S04]  /*1f860*/  IMAD.WIDE.U32 R6, R11, UR4, R4 ;  /* 0x000000040b067c25 */ /* 0x000fc8000f8e0004 */
[----:B------:R-:W-:Y:S02]  /*1f870*/  IMAD R3, R11, UR5, R0 ;  /* 0x000000050b037c24 */ /* 0x000fe4000f8e0200 */
[----:B------:R-:W-:Y:S02]  /*1f880*/  IMAD.MOV.U32 R4, RZ, RZ, R22 ;  /* 0x000000ffff047224 */ /* 0x000fe400078e0016 */
[----:B------:R-:W-:Y:S02]  /*1f890*/  IMAD.MOV.U32 R5, RZ, RZ, R23 ;  /* 0x000000ffff057224 */ /* 0x000fe400078e0017 */
[----:B------:R-:W-:Y:S02]  /*1f8a0*/  IMAD.IADD R11, R7, 0x1, R3 ;  /* 0x00000001070b7824 */ /* 0x000fe400078e0203 */
[----:B------:R-:W-:Y:S01]  /*1f8b0*/  IMAD.WIDE R8, R10, 0x80, R4 ;  /* 0x000000800a087825 */ /* 0x000fe200078e0204 */
[----:B------:R-:W-:Y:S06]  /*1f8c0*/  @P3 BRA `(.L_x_658) ;  /* 0x0000000000403947 */ /* 0x000fec0003800000 */
        /* <DEDUP_REMOVED lines=14> */
[----:B------:R0:W-:Y:S04]  /*1f9b0*/  @!P4 STG.E.128 desc[UR8][R12.64], RZ ;  /* 0x000000ff0c00c986 */ /* 0x0001e8000c101d08 */
[----:B------:R0:W-:Y:S02]  /*1f9c0*/  @!P5 STG.E.128 desc[UR8][R12.64+0x80], RZ ;  /* 0x000080ff0c00d986 */ /* 0x0001e4000c101d08 */
.L_x_658:
[----:B------:R-:W-:Y:S05]  /*1f9d0*/  BSYNC B1 ;  /* 0x0000000000017941 */ /* 0x000fea0003800000 */
.L_x_657:
[----:B------:R-:W-:Y:S04]  /*1f9e0*/  BSSY B1, `(.L_x_659) ;  /* 0x0000014000017945 */ /* 0x000fe80003800000 */
[----:B------:R-:W-:Y:S05]  /*1f9f0*/  @P2 BRA `(.L_x_660) ;  /* 0x0000000000482947 */ /* 0x000fea0003800000 */
[----:B------:R-:W-:Y:S01]  /*1fa00*/  IADD3 R3, P2, R8, 0x20, RZ ;  /* 0x0000002008037810 */ /* 0x000fe20007f5e0ff */
[----:B------:R-:W-:Y:S01]  /*1fa10*/  ULDC.64 UR6, c[0x0][0xad8] ;  /* 0x0002b60000067ab9 */ /* 0x000fe20000000a00 */
[----:B------:R-:W-:Y:S01]  /*1fa20*/  IMAD.MOV.U32 R4, RZ, RZ, R6 ;  /* 0x000000ffff047224 */ /* 0x000fe200078e0006 */
[----:B------:R-:W-:Y:S01]  /*1fa30*/  ULDC UR4, c[0x0][0xa8c] ;  /* 0x0002a30000047ab9 */ /* 0x000fe20000000800 */
[----:B------:R-:W-:Y:S01]  /*1fa40*/  IMAD.MOV.U32 R5, RZ, RZ, R11 ;  /* 0x000000ffff057224 */ /* 0x000fe200078e000b */
[----:B------:R-:W-:Y:S01]  /*1fa50*/  ISETP.GE.AND P3, PT, R16, UR4, PT ;  /* 0x0000000410007c0c */ /* 0x000fe2000bf66270 */
[----:B------:R-:W-:Y:S01]  /*1fa60*/  IMAD.X R0, RZ, RZ, R9, P2 ;  /* 0x000000ffff007224 */ /* 0x000fe200010e0609 */
[----:B------:R-:W-:Y:S01]  /*1fa70*/  ISETP.GE.AND P4, PT, R227, UR4, PT ;  /* 0x00000004e3007c0c */ /* 0x000fe2000bf86270 */
[----:B------:R-:W-:Y:S01]  /*1fa80*/  IMAD.WIDE.U32 R4, R3, UR6, R4 ;  /* 0x0000000603047c25 */ /* 0x000fe2000f8e0004 */
[----:B------:R-:W-:-:S03]  /*1fa90*/  ULDC.64 UR8, c[0x0][0x208] ;  /* 0x0000820000087ab9 */ /* 0x000fc60000000a00 */
[----:B------:R-:W-:-:S04]  /*1faa0*/  IMAD R0, R0, UR6, RZ ;  /* 0x0000000600007c24 */ /* 0x000fc8000f8e02ff */
[----:B------:R-:W-:Y:S01]  /*1fab0*/  IMAD R3, R3, UR7, R0 ;  /* 0x0000000703037c24 */ /* 0x000fe2000f8e0200 */
[----:B------:R-:W-:Y:S02]  /*1fac0*/  ULDC.64 UR6, c[0x0][0xa80] ;  /* 0x0002a00000067ab9 */ /* 0x000fe40000000a00 */
[----:B0-----:R-:W-:Y:S01]  /*1fad0*/  LEA R12, P2, R4, UR6, 0x1 ;  /* 0x00000006040c7c11 */ /* 0x001fe2000f8408ff */
[----:B------:R-:W-:-:S05]  /*1fae0*/  IMAD.IADD R3, R5, 0x1, R3 ;  /* 0x0000000105037824 */ /* 0x000fca00078e0203 */
[----:B------:R-:W-:-:S05]  /*1faf0*/  LEA.HI.X R13, R4, UR7, R3, 0x1, P2 ;  /* 0x00000007040d7c11 */ /* 0x000fca00090f0c03 */
[----:B------:R1:W-:Y:S04]  /*1fb00*/  @!P3 STG.E.128 desc[UR8][R12.64], RZ ;  /* 0x000000ff0c00b986 */ /* 0x0003e8000c101d08 */
[----:B------:R1:W-:Y:S02]  /*1fb10*/  @!P4 STG.E.128 desc[UR8][R12.64+0x80], RZ ;  /* 0x000080ff0c00c986 */ /* 0x0003e4000c101d08 */
.L_x_660:
[----:B------:R-:W-:Y:S05]  /*1fb20*/  BSYNC B1 ;  /* 0x0000000000017941 */ /* 0x000fea0003800000 */
.L_x_659:
        /* <DEDUP_REMOVED lines=15> */
[----:B01----:R-:W-:Y:S01]  /*1fc20*/  LEA R12, P0, R4, UR6, 0x1 ;  /* 0x00000006040c7c11 */ /* 0x003fe2000f8008ff */
[----:B------:R-:W-:-:S05]  /*1fc30*/  IMAD.IADD R3, R5, 0x1, R3 ;  /* 0x0000000105037824 */ /* 0x000fca00078e0203 */
[----:B------:R-:W-:-:S05]  /*1fc40*/  LEA.HI.X R13, R4, UR7, R3, 0x1, P0 ;  /* 0x00000007040d7c11 */ /* 0x000fca00080f0c03 */
[----:B------:R2:W-:Y:S04]  /*1fc50*/  @!P2 STG.E.128 desc[UR8][R12.64], RZ ;  /* 0x000000ff0c00a986 */ /* 0x0005e8000c101d08 */
[----:B------:R2:W-:Y:S02]  /*1fc60*/  @!P3 STG.E.128 desc[UR8][R12.64+0x80], RZ ;  /* 0x000080ff0c00b986 */ /* 0x0005e4000c101d08 */
.L_x_662:
[----:B------:R-:W-:Y:S05]  /*1fc70*/  BSYNC B1 ;  /* 0x0000000000017941 */ /* 0x000fea0003800000 */
.L_x_661:
        /* <DEDUP_REMOVED lines=17> */
[----:B------:R3:W-:Y:S04]  /*1fd90*/  @!P1 STG.E.128 desc[UR8][R6.64], RZ ;  /* 0x000000ff06009986 */ /* 0x0007e8000c101d08 */
[----:B------:R3:W-:Y:S02]  /*1fda0*/  @!P2 STG.E.128 desc[UR8][R6.64+0x80], RZ ;  /* 0x000080ff0600a986 */ /* 0x0007e4000c101d08 */
.L_x_653:
[----:B------:R-:W-:Y:S05]  /*1fdb0*/  BSYNC B0 ;  /* 0x0000000000007941 */ /* 0x000fea0003800000 */
.L_x_644:
[----:B------:R-:W-:Y:S02]  /*1fdc0*/  ULDC UR4, c[0x0][0xc14] ;  /* 0x0003050000047ab9 */ /* 0x000fe40000000800 */
[----:B------:R-:W-:-:S13]  /*1fdd0*/  ISETP.GE.AND P0, PT, R159, UR4, PT ;  /* 0x000000049f007c0c */ /* 0x000fda000bf06270 */
[----:B------:R-:W-:Y:S05]  /*1fde0*/  @!P0 BRA `(.L_x_663) ;  /* 0xfffffe1000c48947 */ /* 0x000fea000383ffff */
[----:B------:R-:W-:Y:S05]  /*1fdf0*/  BRA `(.L_x_445) ;  /* 0x0000005800487947 */ /* 0x000fea0003800000 */
.L_x_443:
[----:B------:R-:W-:-:S08]  /*1fe00*/  NOP ;  /* 0x0000000000007918 */ /* 0x000fd00000000000 */
[----:B------:R-:W0:-:S00]  /*1fe10*/  USETMAXREG.DEALLOC.CTAPOOL 0x18 ;  /* 0x00000018000079c8 */ /* 0x000e0000080e0500 */
[----:B0-----:R-:W-:-:S06]  /*1fe20*/  LOP3.LUT R0, R0, 0x3, RZ, 0xc0, !PT ;  /* 0x0000000300007812 */ /* 0x001fcc00078ec0ff */
[----:B------:R-:W0:Y:S02]  /*1fe30*/  SHFL.IDX PT, R0, R0, RZ, 0x1f ;  /* 0x00001fff00007589 */ /* 0x000e2400000e0000 */
[----:B0-----:R-:W-:-:S13]  /*1fe40*/  ISETP.NE.AND P0, PT, R0, RZ, PT ;  /* 0x000000ff0000720c */ /* 0x001fda0003f05270 */
[----:B------:R-:W-:Y:S05]  /*1fe50*/  @P0 BRA `(.L_x_445) ;  /* 0x0000005800300947 */ /* 0x000fea0003800000 */
[----:B------:R-:W2:Y:S01]  /*1fe60*/  LDL.LU R7, [R1] ;  /* 0x0000000001077983 */ /* 0x000ea20000300800 */
[----:B------:R-:W-:Y:S01]  /*1fe70*/  LOP3.LUT R8, R3, 0x1f, RZ, 0xc0, !PT ;  /* 0x0000001f03087812 */ /* 0x000fe200078ec0ff */
[----:B------:R-:W-:Y:S01]  /*1fe80*/  ULDC UR5, c[0x0][0xc14] ;  /* 0x0003050000057ab9 */ /* 0x000fe20000000800 */
[----:B------:R-:W-:Y:S01]  /*1fe90*/  IMAD.MOV.U32 R0, RZ, RZ, RZ ;  /* 0x000000ffff007224 */ /* 0x000fe200078e00ff */
[----:B------:R-:W-:Y:S01]  /*1fea0*/  ULDC.64 UR6, c[0x0][0x208] ;  /* 0x0000820000067ab9 */ /* 0x000fe20000000a00 */
[----:B------:R-:W-:Y:S01]  /*1feb0*/  ISETP.NE.AND P0, PT, R8, 0x1f, PT ;  /* 0x0000001f0800780c */ /* 0x000fe20003f05270 */
[----:B------:R-:W-:Y:S01]  /*1fec0*/  ULDC UR4, c[0x0][0xc10] ;  /* 0x0003040000047ab9 */ /* 0x000fe20000000800 */
[----:B--2---:R-:W-:-:S11]  /*1fed0*/  LOP3.LUT R7, R7, 0xffffffdf, RZ, 0xc0, !PT ;  /* 0xffffffdf07077812 */ /* 0x004fd600078ec0ff */
        /* <DEDUP_REMOVED lines=9> */
[----:B------:R-:W-:Y:S01]  /*1ff70*/  LOP3.LUT R7, R7, 0xfffffffe, RZ, 0xc0, !PT ;  /* 0xfffffffe07077812 */ /* 0x000fe200078ec0ff */
[----:B------:R-:W-:-:S08]  /*1ff80*/  IMAD.MOV.U32 R19, RZ, RZ, RZ ;  /* 0x000000ffff137224 */ /* 0x000fd000078e00ff */
        /* <DEDUP_REMOVED lines=24> */
[----:B------:R-:W-:-:S05]  /*20110*/  @P0 LOP3.LUT R7, R7, 0x2, RZ, 0xfc, !PT ;  /* 0x0000000207070812 */ /* 0x000fca00078efcff */
[----:B------:R-:W-:Y:S01]  /*20120*/  STL [R1], R7 ;  /* 0x0000000701007387 */ /* 0x000fe20000100800 */
        /* <DEDUP_REMOVED lines=12> */
.L_x_668:
        /* <DEDUP_REMOVED lines=17> */
.L_x_667:
[----:B------:R-:W-:Y:S05]  /*20300*/  BSYNC B0 ;  /* 0x0000000000007941 */ /* 0x000fea0003800000 */
.L_x_666:
[----:B0----5:R-:W0:Y:S01]  /*20310*/  SHFL.UP PT, R2, R0, 0x1, RZ ;  /* 0x0420000000027989 */ /* 0x021e2200000e00ff */
[C---:B------:R-:W-:Y:S02]  /*20320*/  ISETP.NE.AND P0, PT, R7.reuse, RZ, PT ;  /* 0x000000ff0700720c */ /* 0x040fe40003f05270 */
[C---:B------:R-:W-:Y:S02]  /*20330*/  ISETP.GE.U32.AND P1, PT, R7.reuse, 0x2, PT ;  /* 0x000000020700780c */ /* 0x040fe40003f26070 */
        /* <DEDUP_REMOVED lines=22> */
[----:B------:R-:W-:Y:S02]  /*204a0*/  IMAD.MOV.U32 R2, RZ, RZ, R7 ;  /* 0x000000ffff027224 */ /* 0x000fe400078e0007 */
[----:B------:R-:W-:-:S07]  /*204b0*/  IMAD.MOV.U32 R7, RZ, RZ, R3 ;  /* 0x000000ffff077224 */ /* 0x000fce00078e0003 */
.L_x_664:
        /* <DEDUP_REMOVED lines=12> */
[----:B0-----:R-:W-:Y:S01]  /*20580*/  IMAD.MOV R10, RZ, RZ, -R3 ;  /* 0x000000ffff0a7224 */ /* 0x001fe200078e0a03 */
[----:B------:R-:W-:Y:S06]  /*20590*/  @!P0 BRA `(.L_x_669) ;  /* 0x0000000000088947 */ /* 0x000fec0003800000 */
[----:B------:R-:W-:-:S05]  /*205a0*/  VIADD R9, R4, 0xffffffff ;  /* 0xffffffff04097836 */ /* 0x000fca0000000000 */
[----:B------:R0:W1:Y:S02]  /*205b0*/  SHFL.IDX PT, R16, R2, R9, 0x1f ;  /* 0x00001f0902107589 */ /* 0x00006400000e0000 */
.L_x_669:
[----:B-1----:R-:W-:Y:S01]  /*205c0*/  IMAD R16, R16, UR4, R7 ;  /* 0x0000000410107c24 */ /* 0x002fe2000f8e0207 */
[----:B------:R-:W-:Y:S01]  /*205d0*/  IABS R6, R0 ;  /* 0x0000000000067213 */ /* 0x000fe20000000000 */
[----:B------:R-:W-:Y:S02]  /*205e0*/  IMAD R7, R10, R5, RZ ;  /* 0x000000050a077224 */ /* 0x000fe400078e02ff */
[----:B0-----:R-:W-:Y:S02]  /*205f0*/  IMAD.MOV.U32 R2, RZ, RZ, RZ ;  /* 0x000000ffff027224 */ /* 0x001fe400078e00ff */
[----:B------:R-:W-:Y:S02]  /*20600*/  IMAD.MOV R6, RZ, RZ, -R6 ;  /* 0x000000ffff067224 */ /* 0x000fe400078e0a06 */
[----:B------:R-:W-:Y:S01]  /*20610*/  IMAD.HI.U32 R2, R3, R7, R2 ;  /* 0x0000000703027227 */ /* 0x000fe200078e0002 */
[----:B------:R-:W-:-:S03]  /*20620*/  IADD3 R7, -R16, UR6, RZ ;  /* 0x0000000610077c10 */ /* 0x000fc6000fffe1ff */
[----:B------:R-:W-:Y:S01]  /*20630*/  IMAD.IADD R19, R4, 0x1, R19 ;  /* 0x0000000104137824 */ /* 0x000fe200078e0213 */
[----:B------:R-:W-:-:S05]  /*20640*/  IABS R3, R7 ;  /* 0x0000000700037213 */ /* 0x000fca0000000000 */
[----:B------:R-:W-:-:S04]  /*20650*/  IMAD.HI.U32 R2, R2, R3, RZ ;  /* 0x0000000302027227 */ /* 0x000fc800078e00ff */
[----:B------:R-:W-:Y:S01]  /*20660*/  IMAD R6, R2, R6, R3 ;  /* 0x0000000602067224 */ /* 0x000fe200078e0203 */
[----:B------:R-:W-:-:S04]  /*20670*/  LOP3.LUT R3, R7, R0, RZ, 0x3c, !PT ;  /* 0x0000000007037212 */ /* 0x000fc800078e3cff */
[----:B------:R-:W-:-:S13]  /*20680*/  ISETP.GT.U32.AND P0, PT, R5, R6, PT ;  /* 0x000000060500720c */ /* 0x000fda0003f04070 */
[----:B------:R-:W-:Y:S02]  /*20690*/  @!P0 IMAD.IADD R6, R6, 0x1, -R5 ;  /* 0x0000000106068824 */ /* 0x000fe400078e0a05 */
[----:B------:R-:W-:-:S03]  /*206a0*/  @!P0 VIADD R2, R2, 0x1 ;  /* 0x0000000102028836 */ /* 0x000fc60000000000 */
[----:B------:R-:W-:-:S13]  /*206b0*/  ISETP.GE.U32.AND P0, PT, R6, R5, PT ;  /* 0x000000050600720c */ /* 0x000fda0003f06070 */
        /* <DEDUP_REMOVED lines=9> */
.L_x_665:
[----:B------:R-:W-:Y:S02]  /*20750*/  IMAD.MOV.U32 R17, RZ, RZ, RZ ;  /* 0x000000ffff117224 */ /* 0x000fe400078e00ff */
[----:B------:R-:W-:Y:S02]  /*20760*/  IMAD.U32 R16, RZ, RZ, UR6 ;  /* 0x00000006ff107e24 */ /* 0x000fe4000f8e00ff */
[----:B------:R-:W-:-:S07]  /*20770*/  IMAD.MOV.U32 R18, RZ, RZ, RZ ;  /* 0x000000ffff127224 */ /* 0x000fce00078e00ff */
.L_x_670:
        /* <DEDUP_REMOVED lines=16> */
[----:B------:R-:W-:Y:S01]  /*20880*/  ULDC.64 UR38, c[0x0][0x198] ;  /* 0x0000660000267ab9 */ /* 0x000fe20000000a00 */
[----:B------:R-:W-:Y:S02]  /*20890*/  ULDC UR36, c[0x0][0xc] ;  /* 0x0000030000247ab9 */ /* 0x000fe40000000800 */
[----:B------:R0:W-:Y:S04]  /*208a0*/  STL [R1+0x8], R0 ;  /* 0x0000080001007387 */ /* 0x0001e80000100800 */
[----:B------:R0:W-:Y:S04]  /*208b0*/  STL [R1+0x10], RZ ;  /* 0x000010ff01007387 */ /* 0x0001e80000100800 */
[----:B------:R0:W-:Y:S04]  /*208c0*/  STL [R1+0x14], R0 ;  /* 0x0000140001007387 */ /* 0x0001e80000100800 */
[----:B------:R0:W-:Y:S02]  /*208d0*/  STL [R1+0x30], RZ ;  /* 0x000030ff01007387 */ /* 0x0001e40000100800 */
.L_x_754:
[----:B-12---:R-:W1:Y:S01]  /*208e0*/  LDC.64 R2, c[0x0][0xc60] ;  /* 0x00031800ff027b82 */ /* 0x006e620000000a00 */
[----:B------:R-:W-:Y:S01]  /*208f0*/  ULDC.64 UR4, c[0x0][0x208] ;  /* 0x0000820000047ab9 */ /* 0x000fe20000000a00 */
[----:B-1----:R-:W-:-:S05]  /*20900*/  IMAD.WIDE R2, R19, 0x4, R2 ;  /* 0x0000000413027825 */ /* 0x002fca00078e0202 */
[----:B------:R-:W0:Y:S01]  /*20910*/  LDG.E R11, desc[UR4][R2.64] ;  /* 0x00000004020b7981 */ /* 0x000e22000c1e1900 */
[----:B------:R-:W-:Y:S05]  /*20920*/  YIELD ;  /* 0x0000000000007946 */ /* 0x000fea0003800000 */
[----:B------:R-:W-:Y:S01]  /*20930*/  ULDC.64 UR4, c[0x0][0xa28] ;  /* 0x00028a0000047ab9 */ /* 0x000fe20000000a00 */
[----:B------:R-:W-:Y:S01]  /*20940*/  IMAD.MOV.U32 R6, RZ, RZ, RZ ;  /* 0x000000ffff067224 */ /* 0x000fe200078e00ff */
[----:B------:R-:W-:Y:S01]  /*20950*/  ISETP.NE.U32.AND P0, PT, RZ, UR4, PT ;  /* 0x00000004ff007c0c */ /* 0x000fe2000bf05070 */
[----:B------:R-:W-:Y:S01]  /*20960*/  ULDC.64 UR8, c[0x0][0x208] ;  /* 0x0000820000087ab9 */ /* 0x000fe20000000a00 */
[----:B------:R-:W-:Y:S01]  /*20970*/  IMAD.MOV.U32 R4, RZ, RZ, RZ ;  /* 0x000000ffff047224 */ /* 0x000fe200078e00ff */
[----:B------:R-:W-:Y:S01]  /*20980*/  ULDC.64 UR6, c[0x0][0xa10] ;  /* 0x0002840000067ab9 */ /* 0x000fe20000000a00 */
[----:B------:R-:W-:-:S02]  /*20990*/  ISETP.NE.AND.EX P0, PT, RZ, UR5, PT, P0 ;  /* 0x00000005ff007c0c */ /* 0x000fc4000bf05300 */
[----:B0-----:R-:W-:Y:S01]  /*209a0*/  SHF.R.S32.HI R0, RZ, 0x1f, R11 ;  /* 0x0000001fff007819 */ /* 0x001fe2000001140b */
        /* <DEDUP_REMOVED lines=11> */
[----:B------:R-:W-:Y:S01]  /*20a60*/  ISETP.NE.U32.AND P1, PT, RZ, UR4, PT ;  /* 0x00000004ff007c0c */ /* 0x000fe2000bf25070 */
[----:B------:R-:W-:Y:S01]  /*20a70*/  IMAD.MOV.U32 R10, RZ, RZ, RZ ;  /* 0x000000ffff0a7224 */ /* 0x000fe200078e00ff */
[C---:B------:R-:W-:Y:S02]  /*20a80*/  SHF.L.U64.HI R0, R11.reuse, 0x2, R0 ;  /* 0x000000020b007819 */ /* 0x040fe40000010200 */
[----:B------:R-:W-:Y:S01]  /*20a90*/  ISETP.NE.AND.EX P1, PT, RZ, UR5, PT, P1 ;  /* 0x00000005ff007c0c */ /* 0x000fe2000bf25310 */
[----:B--2---:R0:W-:Y:S02]  /*20aa0*/  STL [R1+0x38], R4 ;  /* 0x0000380401007387 */ /* 0x0041e40000100800 */
[----:B0-----:R-:W-:-:S10]  /*20ab0*/  IMAD.SHL.U32 R4, R11, 0x4, RZ ;  /* 0x000000040b047824 */ /* 0x001fd400078e00ff */
[----:B------:R-:W-:Y:S01]  /*20ac0*/  @P1 IADD3 R8, P0, R4, UR4, RZ ;  /* 0x0000000404081c10 */ /* 0x000fe2000ff1e0ff */
[----:B------:R0:W-:Y:S03]  /*20ad0*/  STL [R1+0x28], R4 ;  /* 0x0000280401007387 */ /* 0x0001e60000100800 */
[----:B------:R-:W-:Y:S01]  /*20ae0*/  @P1 IADD3.X R9, R0, UR5, RZ, P0, !PT ;  /* 0x0000000500091c10 */ /* 0x000fe200087fe4ff */
[----:B------:R-:W-:Y:S01]  /*20af0*/  ULDC.64 UR4, c[0x0][0xa08] ;  /* 0x0002820000047ab9 */ /* 0x000fe20000000a00 */
[----:B------:R1:W-:Y:S01]  /*20b00*/  STL [R1+0x2c], R0 ;  /* 0x00002c0001007387 */ /* 0x0003e20000100800 */
[----:B------:R-:W-:Y:S02]  /*20b10*/  IADD3 R2, P0, R4, UR4, RZ ;  /* 0x0000000404027c10 */ /* 0x000fe4000ff1e0ff */
[----:B------:R-:W-:Y:S02]  /*20b20*/  ISETP.NE.U32.AND P2, PT, RZ, UR4, PT ;  /* 0x00000004ff007c0c */ /* 0x000fe4000bf45070 */
[----:B------:R-:W-:-:S02]  /*20b30*/  IADD3.X R3, R0, UR5, RZ, P0, !PT ;  /* 0x0000000500037c10 */ /* 0x000fc400087fe4ff */
[----:B------:R-:W-:Y:S01]  /*20b40*/  ISETP.NE.AND.EX P2, PT, RZ, UR5, PT, P2 ;  /* 0x00000005ff007c0c */ /* 0x000fe2000bf45320 */
[----:B------:R-:W-:Y:S01]  /*20b50*/  ULDC.64 UR4, c[0x0][0x3f8] ;  /* 0x0000fe0000047ab9 */ /* 0x000fe20000000a00 */
[----:B0-----:R-:W-:Y:S01]  /*20b60*/  IADD3 R4, P0, R4, UR6, RZ ;  /* 0x0000000604047c10 */ /* 0x001fe2000ff1e0ff */
[----:B------:R-:W-:-:S03]  /*20b70*/  UISETP.NE.U32.AND UP0, UPT, UR4, URZ, UPT ;  /* 0x0000003f0400728c */ /* 0x000fc6000bf05070 */
[----:B------:R-:W-:Y:S01]  /*20b80*/  ULDC UR4, c[0x0][0x404] ;  /* 0x0001010000047ab9 */ /* 0x000fe20000000800 */
[----:B------:R-:W-:Y:S01]  /*20b90*/  UISETP.NE.AND.EX UP0, UPT, UR5, URZ, UPT, UP0 ;  /* 0x0000003f0500728c */ /* 0x000fe2000bf05300 */
[----:B------:R-:W-:Y:S02]  /*20ba0*/  IADD3.X R5, R0, UR7, RZ, P0, !PT ;  /* 0x0000000700057c10 */ /* 0x000fe400087fe4ff */
[----:B------:R-:W-:Y:S01]  /*20bb0*/  ULDC UR5, c[0x0][0x2e0] ;  /* 0x0000b80000057ab9 */ /* 0x000fe20000000800 */
[----:B------:R-:W-:Y:S02]  /*20bc0*/  USEL UR4, UR4, 0x1, UP0 ;  /* 0x0000000104047887 */ /* 0x000fe40008000000 */
[----:B------:R0:W5:Y:S02]  /*20bd0*/  @P2 LDG.E R10, desc[UR8][R2.64] ;  /* 0x00000008020a2981 */ /* 0x000164000c1e1900 */
[----:B------:R-:W-:Y:S01]  /*20be0*/  UIMAD UR4, UR4, UR5, URZ ;  /* 0x00000005040472a4 */ /* 0x000fe2000f8e023f */
[----:B------:R-:W-:-:S05]  /*20bf0*/  ISETP.NE.U32.AND P0, PT, RZ, UR6, PT ;  /* 0x00000006ff007c0c */ /* 0x000fca000bf05070 */
[----:B------:R-:W-:Y:S01]  /*20c00*/  IMAD.U32 R7, RZ, RZ, UR4 ;  /* 0x00000004ff077e24 */ /* 0x000fe2000f8e00ff */
[----:B------:R-:W-:Y:S01]  /*20c10*/  ULDC UR4, c[0x0][0x338] ;  /* 0x0000ce0000047ab9 */ /* 0x000fe20000000800 */
[----:B------:R-:W-:Y:S01]  /*20c20*/  ISETP.NE.AND.EX P0, PT, RZ, UR7, PT, P0 ;  /* 0x00000007ff007c0c */ /* 0x000fe2000bf05300 */
[----:B-1----:R-:W-:-:S03]  /*20c30*/  IMAD.U32 R0, RZ, RZ, UR4 ;  /* 0x00000004ff007e24 */ /* 0x002fc6000f8e00ff */
[----:B------:R0:W5:Y:S01]  /*20c40*/  @P1 LDG.E R7, desc[UR8][R8.64] ;  /* 0x0000000808071981 */ /* 0x000162000c1e1900 */
[----:B------:R-:W-:Y:S08]  /*20c50*/  @P1 BRA `(.L_x_672) ;  /* 0x0000000000141947 */ /* 0x000ff00003800000 */
[----:B------:R-:W-:Y:S05]  /*20c60*/  @!P2 BRA `(.L_x_672) ;  /* 0x000000000010a947 */ /* 0x000fea0003800000 */
[----:B------:R-:W-:Y:S02]  /*20c70*/  ULDC.64 UR4, c[0x0][0x208] ;  /* 0x0000820000047ab9 */ /* 0x000fe40000000a00 */
[----:B-----5:R-:W2:Y:S04]  /*20c80*/  LDG.E R7, desc[UR4][R2.64] ;  /* 0x0000000402077981 */ /* 0x020ea8000c1e1900 */
[----:B0-----:R-:W2:Y:S02]  /*20c90*/  LDG.E R2, desc[UR4][R2.64+0x4] ;  /* 0x0000040402027981 */ /* 0x001ea4000c1e1900 */
[----:B--2---:R-:W-:-:S07]  /*20ca0*/  IMAD.IADD R7, R2, 0x1, -R7 ;  /* 0x0000000102077824 */ /* 0x004fce00078e0a07 */
.L_x_672:
[----:B------:R-:W-:Y:S02]  /*20cb0*/  ULDC.64 UR4, c[0x0][0x208] ;  /* 0x0000820000047ab9 */ /* 0x000fe40000000a00 */
[----:B0-----:R-:W2:Y:S04]  /*20cc0*/  @P0 LDG.E R2, desc[UR4][R4.64] ;  /* 0x0000000404020981 */ /* 0x001ea8000c1e1900 */
[----:B------:R-:W2:Y:S01]  /*20cd0*/  @P0 LDG.E R3, desc[UR4][R4.64+0x4] ;  /* 0x0000040404030981 */ /* 0x000ea2000c1e1900 */
[----:B-----5:R-:W-:Y:S01]  /*20ce0*/  IMAD.IADD R7, R7, 0x1, -R6 ;  /* 0x0000000107077824 */ /* 0x020fe200078e0a06 */
[----:B------:R-:W-:Y:S01]  /*20cf0*/  BSSY B0, `(.L_x_673) ;  /* 0x00000e0000007945 */ /* 0x000fe20003800000 */
[----:B------:R-:W-:Y:S01]  /*20d00*/  PLOP3.LUT P2, PT, PT, PT, PT, 0x80, 0x0 ;  /* 0x000000000000781c */ /* 0x000fe20003f4f070 */
[----:B--2---:R-:W-:-:S04]  /*20d10*/  @P0 IMAD.IADD R0, R3, 0x1, -R2 ;  /* 0x0000000103000824 */ /* 0x004fc800078e0a02 */
[----:B------:R-:W-:-:S04]  /*20d20*/  IMAD.IADD R8, R7, 0x1, R0 ;  /* 0x0000000107087824 */ /* 0x000fc800078e0200 */
[----:B------:R-:W-:Y:S01]  /*20d30*/  VIADD R2, R8, 0xaf ;  /* 0x000000af08027836 */ /* 0x000fe20000000000 */
[----:B------:R0:W-:Y:S03]  /*20d40*/  STL [R1+0x34], R8 ;  /* 0x0000340801007387 */ /* 0x0001e60000100800 */
[----:B------:R-:W-:-:S05]  /*20d50*/  IMAD.HI R2, R2, 0x2e8ba2e9, RZ ;  /* 0x2e8ba2e902027827 */ /* 0x000fca00078e02ff */
[----:B------:R-:W-:-:S04]  /*20d60*/  SHF.R.U32.HI R3, RZ, 0x1f, R2 ;  /* 0x0000001fff037819 */ /* 0x000fc80000011602 */
[----:B0-----:R-:W-:-:S05]  /*20d70*/  LEA.HI.SX32 R8, R2, R3, 0x1b ;  /* 0x0000000302087211 */ /* 0x001fca00078fdaff */
[--C-:B------:R-:W-:Y:S01]  /*20d80*/  IMAD R2, R8, 0xb0, -R7.reuse ;  /* 0x000000b008027824 */ /* 0x100fe200078e0a07 */
[----:B------:R0:W-:Y:S01]  /*20d90*/  STL [R1+0x24], R8 ;  /* 0x0000240801007387 */ /* 0x0001e20000100800 */
[----:B------:R-:W-:-:S03]  /*20da0*/  IMAD.MOV R7, RZ, RZ, -R7 ;  /* 0x000000ffff077224 */ /* 0x000fc600078e0a07 */
[----:B------:R-:W-:Y:S02]  /*20db0*/  VIMNMX R0, R2, R0, PT ;  /* 0x0000000002007248 */ /* 0x000fe40003fe0100 */
[----:B------:R-:W-:-:S04]  /*20dc0*/  VIMNMX R2, RZ, R7, !PT ;  /* 0x00000007ff027248 */ /* 0x000fc80007fe0100 */
[----:B------:R-:W-:Y:S01]  /*20dd0*/  ISETP.GT.AND P1, PT, R0, R2, PT ;  /* 0x000000020000720c */ /* 0x000fe20003f24270 */
[----:B0-----:R-:W-:-:S12]  /*20de0*/  IMAD.WIDE.U32 R8, R2, -0x45d1745d, RZ ;  /* 0xba2e8ba302087825 */ /* 0x001fd800078e00ff */
[----:B------:R-:W-:Y:S01]  /*20df0*/  @P1 VIADD R3, R0, 0xaf ;  /* 0x000000af00031836 */ /* 0x000fe20000000000 */
[----:B------:R-:W-:-:S03]  /*20e00*/  SHF.R.U32.HI R0, RZ, 0x7, R9 ;  /* 0x00000007ff007819 */ /* 0x000fc60000011609 */
[----:B------:R-:W-:-:S04]  /*20e10*/  @P1 IMAD.HI R3, R3, 0x2e8ba2e9, RZ ;  /* 0x2e8ba2e903031827 */ /* 0x000fc800078e02ff */
[----:B------:R-:W-:Y:S01]  /*20e20*/  IMAD.MOV.U32 R2, RZ, RZ, R0 ;  /* 0x000000ffff027224 */ /* 0x000fe200078e0000 */
[----:B------:R-:W-:-:S04]  /*20e30*/  @P1 SHF.R.U32.HI R7, RZ, 0x1f, R3 ;  /* 0x0000001fff071819 */ /* 0x000fc80000011603 */
[----:B------:R-:W-:Y:S01]  /*20e40*/  @P1 LEA.HI.SX32 R2, R3, R7, 0x1b ;  /* 0x0000000703021211 */ /* 0x000fe200078fdaff */
[----:B------:R-:W-:Y:S02]  /*20e50*/  IMAD.IADD R3, R10, 0x1, R6 ;  /* 0x000000010a037824 */ /* 0x000fe400078e0206 */
[----:B------:R-:W-:-:S03]  /*20e60*/  IMAD.MOV.U32 R7, RZ, RZ, RZ ;  /* 0x000000ffff077224 */ /* 0x000fc600078e00ff */
[----:B------:R0:W-:Y:S01]  /*20e70*/  STL [R1+0x4], R3 ;  /* 0x0000040301007387 */ /* 0x0001e20000100800 */
[----:B------:R-:W-:-:S03]  /*20e80*/  ISETP.GT.AND P1, PT, R2, R0, PT ;  /* 0x000000000200720c */ /* 0x000fc60003f24270 */
[----:B------:R0:W5:Y:S10]  /*20e90*/  @P0 LDG.E R7, desc[UR4][R4.64] ;  /* 0x0000000404070981 */ /* 0x000174000c1e1900 */
[----:B0-----:R-:W-:Y:S05]  /*20ea0*/  @!P1 BRA `(.L_x_674) ;  /* 0x0000000c00109947 */ /* 0x001fea0003800000 */
[----:B------:R-:W0:Y:S01]  /*20eb0*/  LDC R3, c[0x0][0x428] ;  /* 0x00010a00ff037b82 */ /* 0x000e220000000800 */
[----:B------:R-:W-:Y:S01]  /*20ec0*/  UMOV UR4, 0xffffffff ;  /* 0xffffffff00047882 */ /* 0x000fe20000000000 */
[----:B0-----:R-:W-:Y:S01]  /*20ed0*/  ISETP.NE.AND P1, PT, R3, 0x1, PT ;  /* 0x000000010300780c */ /* 0x001fe20003f25270 */
[----:B------:R-:W-:-:S12]  /*20ee0*/  IMAD.MOV.U32 R3, RZ, RZ, R18 ;  /* 0x000000ffff037224 */ /* 0x000fd800078e0012 */
[----:B------:R-:W0:Y:S08]  /*20ef0*/  @P1 LDC R4, c[0x0][0x42c] ;  /* 0x00010b00ff041b82 */ /* 0x000e300000000800 */
[----:B------:R-:W1:Y:S01]  /*20f00*/  @P1 LDC R5, c[0x0][0x430] ;  /* 0x00010c00ff051b82 */ /* 0x000e620000000800 */
[----:B0-----:R-:W-:-:S05]  /*20f10*/  @P1 IMAD.HI.U32 R4, R18, R4, RZ ;  /* 0x0000000412041227 */ /* 0x001fca00078e00ff */
[----:B-1----:R-:W-:Y:S02]  /*20f20*/  @P1 SHF.R.U32.HI R3, RZ, R5, R4 ;  /* 0x00000005ff031219 */ /* 0x002fe40000011604 */
[----:B------:R-:W-:Y:S01]  /*20f30*/  SEL R4, R11, RZ, !P0 ;  /* 0x000000ff0b047207 */ /* 0x000fe20004000000 */
[----:B------:R-:W-:Y:S06]  /*20f40*/  BRA.DIV UR4, `(.L_x_675) ;  /* 0x00000052042c7947 */ /* 0x000fec000b800000 */
.L_x_800:
[----:B------:R-:W-:-:S03]  /*20f50*/  UMOV UR4, 0xffffffff ;  /* 0xffffffff00047882 */ /* 0x000fc60000000000 */
[----:B------:R-:W-:Y:S05]  /*20f60*/  BRA.DIV UR4, `(.L_x_676) ;  /* 0x0000005204587947 */ /* 0x000fea000b800000 */
[----:B------:R-:W-:-:S13]  /*20f70*/  ELECT P6, URZ, PT ;  /* 0x00000000003f782f */ /* 0x000fda00038c0000 */
.L_x_803:
[----:B------:R-:W2:Y:S01]  /*20f80*/  LDL R5, [R1+0x30] ;  /* 0x0000300001057983 */ /* 0x000ea20000100800 */
[----:B------:R-:W-:Y:S01]  /*20f90*/  BSSY B1, `(.L_x_677) ;  /* 0x000000b000017945 */ /* 0x000fe20003800000 */
[----:B------:R-:W0:Y:S01]  /*20fa0*/  S2R R9, SR_CgaCtaId ;  /* 0x0000000000097919 */ /* 0x000e220000008800 */
[----:B--2---:R-:W-:-:S05]  /*20fb0*/  VIADD R5, R5, 0x1 ;  /* 0x0000000105057836 */ /* 0x004fca0000000000 */
[----:B------:R-:W-:-:S04]  /*20fc0*/  LEA.HI R6, R5, R5, RZ, 0x1 ;  /* 0x0000000505067211 */ /* 0x000fc800078f08ff */
[----:B------:R-:W-:-:S05]  /*20fd0*/  LOP3.LUT R6, R6, 0xfffffffe, RZ, 0xc0, !PT ;  /* 0xfffffffe06067812 */ /* 0x000fca00078ec0ff */
[----:B------:R-:W-:Y:S01]  /*20fe0*/  IMAD.IADD R5, R5, 0x1, -R6 ;  /* 0x0000000105057824 */ /* 0x000fe200078e0a06 */
[----:B------:R-:W-:-:S04]  /*20ff0*/  MOV R6, 0x400 ;  /* 0x0000040000067802 */ /* 0x000fc80000000f00 */
[----:B0-----:R-:W-:Y:S02]  /*21000*/  LEA R9, R9, R6, 0x18 ;  /* 0x0000000609097211 */ /* 0x001fe400078ec0ff */
[----:B------:R-:W-:-:S04]  /*21010*/  SHF.L.U32 R5, R5, 0x1f, RZ ;  /* 0x0000001f05057819 */ /* 0x000fc800000006ff */
[----:B------:R-:W0:Y:S02]  /*21020*/  SYNCS.PHASECHK.TRANS64.TRYWAIT P0, [R9+URZ+0x34820], R5 ;  /* 0x03482005090075a7 */ /* 0x000e24000800017f */
[----:B0-----:R-:W-:Y:S05]  /*21030*/  @!P0 BRA `(.L_x_678) ;  /* 0x0000005000448947 */ /* 0x001fea0003800000 */
.L_x_804:
[----:B------:R-:W-:Y:S05]  /*21040*/  BSYNC B1 ;  /* 0x0000000000017941 */ /* 0x000fea0003800000 */
.L_x_677:
[----:B------:R-:W-:Y:S04]  /*21050*/  BSSY B1, `(.L_x_679) ;  /* 0x0000046000017945 */ /* 0x000fe80003800000 */
[----:B------:R-:W-:Y:S05]  /*21060*/  @!P6 BRA `(.L_x_680) ;  /* 0x000000040010e947 */ /* 0x000fea0003800000 */
[----:B------:R-:W0:Y:S04]  /*21070*/  LDL R8, [R1+0x10] ;  /* 0x0000100001087983 */ /* 0x000e280000100800 */
[----:B------:R-:W2:Y:S01]  /*21080*/  LDL R6, [R1+0x14] ;  /* 0x0000140001067983 */ /* 0x000ea20000100800 */
[----:B0-----:R-:W-:Y:S01]  /*21090*/  IMAD R5, R8, 0x8, R9 ;  /* 0x0000000808057824 */ /* 0x001fe200078e0209 */
[----:B--2---:R-:W-:-:S04]  /*210a0*/  SHF.L.U32 R10, R6, 0x1f, RZ ;  /* 0x0000001f060a7819 */ /* 0x004fc800000006ff */
[----:B------:R-:W0:Y:S02]  /*210b0*/  SYNCS.PHASECHK.TRANS64.TRYWAIT P0, [R5+URZ+0x348a0], R10 ;  /* 0x0348a00a050075a7 */ /* 0x000e24000800017f */
[----:B0-----:R-:W-:Y:S05]  /*210c0*/  @!P0 BRA `(.L_x_681) ;  /* 0x0000005000348947 */ /* 0x001fea0003800000 */
.L_x_805:
[----:B------:R-:W1:Y:S02]  /*210d0*/  S2R R6, SR_TID.X ;  /* 0x0000000000067919 */ /* 0x000e640000002100 */
[----:B-1----:R-:W-:-:S04]  /*210e0*/  LOP3.LUT R6, R6, 0x7f, RZ, 0xc0, !PT ;  /* 0x0000007f06067812 */ /* 0x002fc800078ec0ff */
[----:B------:R-:W-:-:S13]  /*210f0*/  ISETP.NE.AND P1, PT, R6, RZ, PT ;  /* 0x000000ff0600720c */ /* 0x000fda0003f25270 */
[----:B------:R-:W-:Y:S05]  /*21100*/  @P1 BRA `(.L_x_682) ;  /* 0x00000000001c1947 */ /* 0x000fea0003800000 */
[----:B------:R-:W1:Y:S02]  /*21110*/  S2R R6, SR_TID.X ;  /* 0x0000000000067919 */ /* 0x000e640000002100 */
[----:B-1----:R-:W-:-:S04]  /*21120*/  LOP3.LUT R6, R6, 0x1f, RZ, 0xc0, !PT ;  /* 0x0000001f06067812 */ /* 0x002fc800078ec0ff */
[----:B------:R-:W-:Y:S01]  /*21130*/  ISETP.NE.AND P0, PT, R6, RZ, PT ;  /* 0x000000ff0600720c */ /* 0x000fe20003f05270 */
[----:B------:R-:W-:-:S04]  /*21140*/  IMAD.MOV.U32 R6, RZ, RZ, 0xb000 ;  /* 0x0000b000ff067424 */ /* 0x000fc800078e00ff */
[----:B------:R1:W-:Y:S08]  /*21150*/  SYNCS.ARRIVE.TRANS64 RZ, [R5+URZ+0x34890], R6 ;  /* 0x0348900605ff79a7 */ /* 0x0003f0000800003f */
[----:B------:R-:W-:Y:S05]  /*21160*/  @!P0 BRA `(.L_x_682) ;  /* 0x0000000000048947 */ /* 0x000fea0003800000 */
[----:B------:R-:W-:Y:S01]  /*21170*/  BPT.TRAP 0x1 ;  /* 0x000000040000795c */ /* 0x000fe20000300000 */
.L_x_682:
[----:B-1----:R-:W2:Y:S01]  /*21180*/  LDL R6, [R1+0x10] ;  /* 0x0000100001067983 */ /* 0x002ea20000100800 */
[----:B------:R-:W-:Y:S01]  /*21190*/  R2UR UR9, R5 ;  /* 0x00000000050972ca */ /* 0x000fe200000e0000 */
[----:B-----5:R-:W-:Y:S01]  /*211a0*/  IMAD R8, R2, 0xb0, R7 ;  /* 0x000000b002087824 */ /* 0x020fe200078e0207 */
[----:B------:R-:W-:Y:S01]  /*211b0*/  R2UR UR12, R3 ;  /* 0x00000000030c72ca */ /* 0x000fe200000e0000 */
[----:B------:R-:W-:Y:S01]  /*211c0*/  UIADD3 UR4, UP0, UR38, 0x570, URZ ;  /* 0x0000057026047890 */ /* 0x000fe2000ff1e03f */
[----:B------:R-:W-:Y:S01]  /*211d0*/  R2UR UR13, R4 ;  /* 0x00000000040d72ca */ /* 0x000fe200000e0000 */
[----:B------:R-:W-:Y:S01]  /*211e0*/  VIADD R8, R8, 0xffffff50 ;  /* 0xffffff5008087836 */ /* 0x000fe20000000000 */
[----:B------:R-:W-:Y:S01]  /*211f0*/  UMOV UR10, URZ ;  /* 0x0000003f000a7c82 */ /* 0x000fe20008000000 */
[----:B------:R-:W-:Y:S01]  /*21200*/  UIADD3.X UR5, URZ, UR39, URZ, UP0, !UPT ;  /* 0x000000273f057290 */ /* 0x000fe200087fe43f */
[----:B------:R-:W-:Y:S02]  /*21210*/  UMOV UR6, 0x0 ;  /* 0x0000000000067882 */ /* 0x000fe40000000000 */
[----:B------:R-:W-:Y:S01]  /*21220*/  R2UR UR11, R8 ;  /* 0x00000000080b72ca */ /* 0x000fe200000e0000 */
[----:B------:R-:W-:Y:S01]  /*21230*/  UMOV UR7, 0x12f00000 ;  /* 0x12f0000000077882 */ /* 0x000fe20000000000 */
[----:B------:R-:W-:Y:S01]  /*21240*/  UMOV UR15, 0x40 ;  /* 0x00000040000f7882 */ /* 0x000fe20000000000 */
[----:B------:R-:W-:Y:S01]  /*21250*/  UIADD3 UR9, UR9, 0x34890, URZ ;  /* 0x0003489009097890 */ /* 0x000fe2000fffe03f */
[----:B--2---:R-:W-:-:S05]  /*21260*/  IMAD R6, R6, 0xb000, R9 ;  /* 0x0000b00006067824 */ /* 0x004fca00078e0209 */
[----:B------:R-:W-:-:S13]  /*21270*/  R2UR UR14, R6 ;  /* 0x00000000060e72ca */ /* 0x000fda00000e0000 */
[----:B------:R-:W-:Y:S02]  /*21280*/  UIADD3 UR8, UR14, 0x1e400, URZ ;  /* 0x0001e4000e087890 */ /* 0x000fe4000fffe03f */
[----:B------:R-:W-:-:S07]  /*21290*/  UIADD3 UR14, UR14, 0x23c00, URZ ;  /* 0x00023c000e0e7890 */ /* 0x000fce000fffe03f */
[----:B------:R1:W-:Y:S02]  /*212a0*/  UTMALDG.4D [UR8], [UR4], desc[UR6] ;  /* 0x00000608040075b4 */ /* 0x0003e40008019000 */
[----:B-1----:R-:W-:Y:S01]  /*212b0*/  UMOV UR8, UR14 ;  /* 0x0000000e00087c82 */ /* 0x002fe20008000000 */
[----:B------:R-:W-:Y:S02]  /*212c0*/  UMOV UR10, UR15 ;  /* 0x0000000f000a7c82 */ /* 0x000fe40008000000 */
[----:B------:R1:W-:Y:S01]  /*212d0*/  UTMALDG.4D [UR8], [UR4], desc[UR6] ;  /* 0x00000608040075b4 */ /* 0x0003e20008019000 */
[----:B------:R-:W2:Y:S02]  /*212e0*/  SYNCS.PHASECHK.TRANS64.TRYWAIT P0, [R5+URZ+0x348c0], R10 ;  /* 0x0348c00a050075a7 */ /* 0x000ea4000800017f */
[----:B-12---:R-:W-:Y:S05]  /*212f0*/  @!P0 BRA `(.L_x_683) ;  /* 0x0000004c00bc8947 */ /* 0x006fea0003800000 */
.L_x_806:
[----:B------:R-:W-:Y:S05]  /*21300*/  @P1 BRA `(.L_x_684) ;  /* 0x00000000001c1947 */ /* 0x000fea0003800000 */
[----:B------:R-:W2:Y:S01]  /*21310*/  S2R R11, SR_TID.X ;  /* 0x00000000000b7919 */ /* 0x000ea20000002100 */
[----:B01----:R-:W-:-:S04]  /*21320*/  IMAD.MOV.U32 R10, RZ, RZ, 0xb000 ;  /* 0x0000b000ff0a7424 */ /* 0x003fc800078e00ff */
[----:B------:R3:W-:Y:S01]  /*21330*/  SYNCS.ARRIVE.TRANS64 RZ, [R5+URZ+0x348b0], R10 ;  /* 0x0348b00a05ff79a7 */ /* 0x0007e2000800003f */
[----:B--2---:R-:W-:-:S04]  /*21340*/  LOP3.LUT R11, R11, 0x1f, RZ, 0xc0, !PT ;  /* 0x0000001f0b0b7812 */ /* 0x004fc800078ec0ff */
[----:B------:R-:W-:-:S13]  /*21350*/  ISETP.NE.AND P0, PT, R11, RZ, PT ;  /* 0x000000ff0b00720c */ /* 0x000fda0003f05270 */
[----:B---3--:R-:W-:Y:S05]  /*21360*/  @!P0 BRA `(.L_x_684) ;  /* 0x0000000000048947 */ /* 0x008fea0003800000 */
[----:B------:R-:W-:Y:S01]  /*21370*/  BPT.TRAP 0x1 ;  /* 0x000000040000795c */ /* 0x000fe20000300000 */
.L_x_684:
[----:B------:R-:W-:Y:S01]  /*21380*/  R2UR UR14, R6 ;  /* 0x00000000060e72ca */ /* 0x000fe200000e0000 */
        /* <DEDUP_REMOVED lines=9> */
[----:B------:R-:W-:-:S03]  /*21420*/  UMOV UR15, 0x40 ;  /* 0x00000040000f7882 */ /* 0x000fc60000000000 */
[----:B------:R-:W-:Y:S02]  /*21430*/  UIADD3 UR8, UR14, 0x400, URZ ;  /* 0x000004000e087890 */ /* 0x000fe4000fffe03f */
[----:B------:R-:W-:Y:S02]  /*21440*/  UIADD3 UR9, UR9, 0x348b0, URZ ;  /* 0x000348b009097890 */ /* 0x000fe4000fffe03f */
[----:B------:R-:W-:-:S07]  /*21450*/  UIADD3 UR14, UR14, 0x5c00, URZ ;  /* 0x00005c000e0e7890 */ /* 0x000fce000fffe03f */
[----:B------:R2:W-:Y:S02]  /*21460*/  UTMALDG.4D [UR8], [UR4], desc[UR6] ;  /* 0x00000608040075b4 */ /* 0x0005e40008019000 */
[----:B--2---:R-:W-:Y:S01]  /*21470*/  UMOV UR8, UR14 ;  /* 0x0000000e00087c82 */ /* 0x004fe20008000000 */
[----:B------:R-:W-:Y:S02]  /*21480*/  UMOV UR10, UR15 ;  /* 0x0000000f000a7c82 */ /* 0x000fe40008000000 */
[----:B------:R2:W-:Y:S02]  /*21490*/  UTMALDG.4D [UR8], [UR4], desc[UR6] ;  /* 0x00000608040075b4 */ /* 0x0005e40008019000 */
[----:B--2---:R-:W-:Y:S01]  /*214a0*/  NOP ;  /* 0x0000000000007918 */ /* 0x004fe20000000000 */
.L_x_680:
[----:B------:R-:W-:Y:S05]  /*214b0*/  BSYNC B1 ;  /* 0x0000000000017941 */ /* 0x000fea0003800000 */
.L_x_679:
[----:B01----:R-:W2:Y:S04]  /*214c0*/  LDL.LU R5, [R1+0x10] ;  /* 0x0000100001057983 */ /* 0x003ea80000300800 */
[----:B------:R-:W3:Y:S01]  /*214d0*/  LDL.LU R8, [R1+0x14] ;  /* 0x0000140001087983 */ /* 0x000ee20000300800 */
[----:B------:R-:W-:Y:S01]  /*214e0*/  PLOP3.LUT P2, PT, PT, PT, PT, 0x8, 0x0 ;  /* 0x000000000000781c */ /* 0x000fe20003f4e170 */
[----:B--2---:R-:W-:-:S05]  /*214f0*/  VIADD R5, R5, 0x1 ;  /* 0x0000000105057836 */ /* 0x004fca0000000000 */
[----:B------:R-:W-:-:S04]  /*21500*/  ISETP.NE.AND P0, PT, R5, 0x2, PT ;  /* 0x000000020500780c */ /* 0x000fc80003f05270 */
[----:B------:R-:W-:Y:S02]  /*21510*/  SEL R6, RZ, 0x1, P0 ;  /* 0x00000001ff067807 */ /* 0x000fe40000000000 */
[----:B------:R-:W-:Y:S01]  /*21520*/  SEL R10, R5, RZ, P0 ;  /* 0x000000ff050a7207 */ /* 0x000fe20000000000 */
[----:B------:R-:W-:Y:S01]  /*21530*/  VIADD R5, R2, 0xfffffffe ;  /* 0xfffffffe02057836 */ /* 0x000fe20000000000 */
[----:B---3--:R-:W-:-:S03]  /*21540*/  LOP3.LUT R8, R8, R6, RZ, 0x3c, !PT ;  /* 0x0000000608087212 */ /* 0x008fc600078e3cff */
[----:B------:R0:W-:Y:S01]  /*21550*/  STL [R1+0x10], R10 ;  /* 0x0000100a01007387 */ /* 0x0001e20000100800 */
[----:B------:R-:W-:-:S03]  /*21560*/  ISETP.GE.AND P0, PT, R5, R0, PT ;  /* 0x000000000500720c */ /* 0x000fc60003f06270 */
[----:B------:R0:W-:Y:S10]  /*21570*/  STL [R1+0x14], R8 ;  /* 0x0000140801007387 */ /* 0x0001f40000100800 */
[----:B0-----:R-:W-:Y:S05]  /*21580*/  @!P0 BRA `(.L_x_674) ;  /* 0x0000000400588947 */ /* 0x001fea0003800000 */
[C---:B-----5:R-:W-:Y:S02]  /*21590*/  IMAD R5, R2.reuse, 0xb0, R7 ;  /* 0x000000b002057824 */ /* 0x060fe400078e0207 */
[----:B------:R-:W-:Y:S02]  /*215a0*/  VIADD R2, R2, 0xffffffff ;  /* 0xffffffff02027836 */ /* 0x000fe40000000000 */
[----:B------:R-:W-:-:S07]  /*215b0*/  VIADD R5, R5, 0xfffffea0 ;  /* 0xfffffea005057836 */ /* 0x000fce0000000000 */
.L_x_691:
[----:B------:R-:W-:Y:S05]  /*215c0*/  YIELD ;  /* 0x0000000000007946 */ /* 0x000fea0003800000 */
[----:B------:R-:W-:Y:S04]  /*215d0*/  BSSY B1, `(.L_x_685) ;  /* 0x0000044000017945 */ /* 0x000fe80003800000 */
[----:B0-----:R-:W-:Y:S05]  /*215e0*/  @!P6 BRA `(.L_x_686) ;  /* 0x000000040008e947 */ /* 0x001fea0003800000 */
[----:B------:R-:W2:Y:S04]  /*215f0*/  LDL R6, [R1+0x10] ;  /* 0x0000100001067983 */ /* 0x000ea80000100800 */
[----:B------:R-:W3:Y:S01]  /*21600*/  LDL R7, [R1+0x14] ;  /* 0x0000140001077983 */ /* 0x000ee20000100800 */
[----:B--2---:R-:W-:Y:S01]  /*21610*/  IMAD R6, R6, 0x8, R9 ;  /* 0x0000000806067824 */ /* 0x004fe200078e0209 */
[----:B---3--:R-:W-:-:S04]  /*21620*/  SHF.L.U32 R7, R7, 0x1f, RZ ;  /* 0x0000001f07077819 */ /* 0x008fc800000006ff */
[----:B------:R-:W0:Y:S02]  /*21630*/  SYNCS.PHASECHK.TRANS64.TRYWAIT P0, [R6+URZ+0x348a0], R7 ;  /* 0x0348a007060075a7 */ /* 0x000e24000800017f */
[----:B0-----:R-:W-:Y:S05]  /*21640*/  @!P0 BRA `(.L_x_687) ;  /* 0x0000004800fc8947 */ /* 0x001fea0003800000 */
.L_x_807:
        /* <DEDUP_REMOVED lines=11> */
.L_x_688:
[----:B-1----:R-:W2:Y:S01]  /*21700*/  LDL R8, [R1+0x10] ;  /* 0x0000100001087983 */ /* 0x002ea20000100800 */
        /* <DEDUP_REMOVED lines=9> */
[----:B------:R-:W-:-:S04]  /*217a0*/  UMOV UR15, 0x40 ;  /* 0x00000040000f7882 */ /* 0x000fc80000000000 */
        /* <DEDUP_REMOVED lines=11> */
.L_x_808:
        /* <DEDUP_REMOVED lines=8> */
.L_x_690:
        /* <DEDUP_REMOVED lines=19> */
.L_x_686:
[----:B------:R-:W-:Y:S05]  /*21a10*/  BSYNC B1 ;  /* 0x0000000000017941 */ /* 0x000fea0003800000 */
.L_x_685:
[----:B01----:R-:W2:Y:S04]  /*21a20*/  LDL.LU R6, [R1+0x10] ;  /* 0x0000100001067983 */ /* 0x003ea80000300800 */
[----:B------:R-:W3:Y:S01]  /*21a30*/  LDL.LU R7, [R1+0x14] ;  /* 0x0000140001077983 */ /* 0x000ee20000300800 */
[----:B------:R-:W-:Y:S02]  /*21a40*/  VIADD R2, R2, 0xffffffff ;  /* 0xffffffff02027836 */ /* 0x000fe40000000000 */
[----:B------:R-:W-:Y:S02]  /*21a50*/  VIADD R5, R5, 0xffffff50 ;  /* 0xffffff5005057836 */ /* 0x000fe40000000000 */
[----:B--2---:R-:W-:-:S05]  /*21a60*/  VIADD R6, R6, 0x1 ;  /* 0x0000000106067836 */ /* 0x004fca0000000000 */
[----:B------:R-:W-:-:S04]  /*21a70*/  ISETP.NE.AND P0, PT, R6, 0x2, PT ;  /* 0x000000020600780c */ /* 0x000fc80003f05270 */
[----:B------:R-:W-:Y:S02]  /*21a80*/  SEL R8, R6, RZ, P0 ;  /* 0x000000ff06087207 */ /* 0x000fe40000000000 */
[----:B------:R-:W-:Y:S02]  /*21a90*/  SEL R6, RZ, 0x1, P0 ;  /* 0x00000001ff067807 */ /* 0x000fe40000000000 */
[----:B------:R-:W-:Y:S01]  /*21aa0*/  ISETP.GT.AND P0, PT, R2, R0, PT ;  /* 0x000000000200720c */ /* 0x000fe20003f04270 */
[----:B------:R0:W-:Y:S01]  /*21ab0*/  STL [R1+0x10], R8 ;  /* 0x0000100801007387 */ /* 0x0001e20000100800 */
[----:B---3--:R-:W-:-:S05]  /*21ac0*/  LOP3.LUT R7, R7, R6, RZ, 0x3c, !PT ;  /* 0x0000000607077212 */ /* 0x008fca00078e3cff */
[----:B------:R0:W-:Y:S06]  /*21ad0*/  STL [R1+0x14], R7 ;  /* 0x0000140701007387 */ /* 0x0001ec0000100800 */
[----:B------:R-:W-:Y:S05]  /*21ae0*/  @P0 BRA `(.L_x_691) ;  /* 0xfffffff800b40947 */ /* 0x000fea000383ffff */
.L_x_674:
[----:B------:R-:W-:Y:S05]  /*21af0*/  BSYNC B0 ;  /* 0x0000000000007941 */ /* 0x000fea0003800000 */
.L_x_673:
[----:B------:R-:W2:Y:S01]  /*21b00*/  LDL R6, [R1+0x34] ;  /* 0x0000340001067983 */ /* 0x000ea20000100800 */
[----:B------:R-:W-:Y:S05]  /*21b10*/  @!P2 WARPSYNC.ALL ;  /* 0x000000000000a948 */ /* 0x000fea0003800000 */
[----:B------:R-:W-:Y:S01]  /*21b20*/  BSSY B6, `(.L_x_692) ;  /* 0x00002e6000067945 */ /* 0x000fe20003800000 */
[----:B------:R-:W-:Y:S01]  /*21b30*/  @!P2 BAR.SYNC.DEFER_BLOCKING 0xc, 0x120 ;  /* 0x030480000000ab1d */ /* 0x000fe20000010000 */
[----:B--2---:R-:W-:-:S13]  /*21b40*/  ISETP.GT.AND P0, PT, R6, RZ, PT ;  /* 0x000000ff0600720c */ /* 0x004fda0003f04270 */
[----:B------:R-:W-:Y:S05]  /*21b50*/  @P0 BRA `(.L_x_693) ;  /* 0x0000000000480947 */ /* 0x000fea0003800000 */
[----:B------:R-:W1:Y:S02]  /*21b60*/  S2R R6, SR_TID.X ;  /* 0x0000000000067919 */ /* 0x000e640000002100 */
[----:B-1----:R-:W-:-:S04]  /*21b70*/  LOP3.LUT R6, R6, 0x1f, RZ, 0xc0, !PT ;  /* 0x0000001f06067812 */ /* 0x002fc800078ec0ff */
[----:B------:R-:W-:-:S13]  /*21b80*/  ISETP.NE.AND P1, PT, R6, RZ, PT ;  /* 0x000000ff0600720c */ /* 0x000fda0003f25270 */
[----:B------:R-:W-:Y:S05]  /*21b90*/  @P1 BRA `(.L_x_694) ;  /* 0x0000002c00781947 */ /* 0x000fea0003800000 */
[----:B0----5:R-:W0:Y:S01]  /*21ba0*/  S2R R7, SR_LANEID ;  /* 0x0000000000077919 */ /* 0x021e220000000000 */
[----:B------:R-:W-:Y:S01]  /*21bb0*/  VOTEU.ANY UR4, UPT, PT ;  /* 0x0000000000047886 */ /* 0x000fe200038e0100 */
[----:B------:R-:W1:Y:S01]  /*21bc0*/  LDC.64 R2, c[0x0][0xc38] ;  /* 0x00030e00ff027b82 */ /* 0x000e620000000a00 */
[----:B------:R-:W0:Y:S01]  /*21bd0*/  FLO.U32 R0, UR4 ;  /* 0x0000000400007d00 */ /* 0x000e2200080e0000 */
[----:B------:R-:W-:-:S07]  /*21be0*/  ULDC.64 UR6, c[0x0][0x208] ;  /* 0x0000820000067ab9 */ /* 0x000fce0000000a00 */
[----:B------:R-:W1:Y:S01]  /*21bf0*/  POPC R5, UR4 ;  /* 0x0000000400057d09 */ /* 0x000e620008000000 */
[----:B0-----:R-:W-:-:S13]  /*21c00*/  ISETP.EQ.U32.AND P0, PT, R0, R7, PT ;  /* 0x000000070000720c */ /* 0x001fda0003f02070 */
[----:B-1----:R-:W2:Y:S01]  /*21c10*/  @P0 ATOMG.E.ADD.STRONG.GPU PT, R3, desc[UR6][R2.64], R5 ;  /* 0x00000005020309a8 */ /* 0x002ea200081ee1c6 */
[----:B------:R-:W0:Y:S02]  /*21c20*/  S2R R4, SR_LTMASK ;  /* 0x0000000000047919 */ /* 0x000e240000003900 */
[----:B0-----:R-:W-:-:S04]  /*21c30*/  LOP3.LUT R4, R4, UR4, RZ, 0xc0, !PT ;  /* 0x0000000404047c12 */ /* 0x001fc8000f8ec0ff */
[----:B------:R-:W0:Y:S01]  /*21c40*/  POPC R7, R4 ;  /* 0x0000000400077309 */ /* 0x000e220000000000 */
[----:B--2---:R-:W0:Y:S02]  /*21c50*/  SHFL.IDX PT, R0, R3, R0, 0x1f ;  /* 0x00001f0003007589 */ /* 0x004e2400000e0000 */
[----:B0-----:R-:W-:Y:S01]  /*21c60*/  IADD3 R16, R0, UR36, R7 ;  /* 0x0000002400107c10 */ /* 0x001fe2000fffe007 */
[----:B------:R-:W-:Y:S06]  /*21c70*/  BRA `(.L_x_694) ;  /* 0x0000002c00407947 */ /* 0x000fec0003800000 */
.L_x_693:
[----:B------:R-:W1:Y:S01]  /*21c80*/  S2R R0, SR_CgaCtaId ;  /* 0x0000000000007919 */ /* 0x000e620000008800 */
[----:B------:R-:W-:-:S04]  /*21c90*/  MOV R2, 0x400 ;  /* 0x0000040000027802 */ /* 0x000fc80000000f00 */
[----:B-1----:R-:W-:-:S04]  /*21ca0*/  LEA R3, R0, R2, 0x18 ;  /* 0x0000000200037211 */ /* 0x002fc800078ec0ff */
[----:B------:R-:W-:Y:S01]  /*21cb0*/  IADD3 R0, R3, 0x1e400, RZ ;  /* 0x0001e40003007810 */ /* 0x000fe20007ffe0ff */
[----:B------:R1:W-:Y:S03]  /*21cc0*/  STL [R1+0x18], R3 ;  /* 0x0000180301007387 */ /* 0x0003e60000100800 */
[----:B------:R-:W-:-:S13]  /*21cd0*/  LOP3.LUT P0, RZ, R0, 0x3ff, RZ, 0xc0, !PT ;  /* 0x000003ff00ff7812 */ /* 0x000fda000780c0ff */
[----:B-1----:R-:W-:Y:S05]  /*21ce0*/  @!P0 BRA `(.L_x_695) ;  /* 0x0000000000408947 */ /* 0x002fea0003800000 */
[----:B------:R-:W-:Y:S01]  /*21cf0*/  MOV R2, 0x0 ;  /* 0x0000000000027802 */ /* 0x000fe20000000f00 */
[----:B------:R-:W-:Y:S01]  /*21d00*/  ULDC.64 UR6, c[0x4][0xa0] ;  /* 0x0100280000067ab9 */ /* 0x000fe20000000a00 */
[----:B------:R-:W-:Y:S01]  /*21d10*/  ULDC.64 UR8, c[0x4][0xa8] ;  /* 0x01002a0000087ab9 */ /* 0x000fe20000000a00 */
[----:B------:R-:W-:Y:S01]  /*21d20*/  ULDC.64 UR4, c[0x4][0x28] ;  /* 0x01000a0000047ab9 */ /* 0x000fe20000000a00 */
[----:B------:R-:W-:Y:S02]  /*21d30*/  IMAD.U32 R4, RZ, RZ, UR6 ;  /* 0x00000006ff047e24 */ /* 0x000fe4000f8e00ff */
[----:B------:R-:W1:Y:S01]  /*21d40*/  LDC.64 R2, c[0x4][R2] ;  /* 0x0100000002027b82 */ /* 0x000e620000000a00 */
[----:B------:R-:W-:Y:S02]  /*21d50*/  IMAD.U32 R5, RZ, RZ, UR7 ;  /* 0x00000007ff057e24 */ /* 0x000fe4000f8e00ff */
[----:B------:R-:W-:Y:S02]  /*21d60*/  IMAD.U32 R6, RZ, RZ, UR8 ;  /* 0x00000008ff067e24 */ /* 0x000fe4000f8e00ff */
[----:B0----5:R-:W-:-:S02]  /*21d70*/  IMAD.U32 R7, RZ, RZ, UR9 ;  /* 0x00000009ff077e24 */ /* 0x021fc4000f8e00ff */
[----:B------:R-:W-:Y:S02]  /*21d80*/  IMAD.U32 R10, RZ, RZ, UR4 ;  /* 0x00000004ff0a7e24 */ /* 0x000fe4000f8e00ff */
[----:B------:R-:W-:Y:S02]  /*21d90*/  IMAD.U32 R11, RZ, RZ, UR5 ;  /* 0x00000005ff0b7e24 */ /* 0x000fe4000f8e00ff */
[----:B------:R-:W-:Y:S02]  /*21da0*/  IMAD.MOV.U32 R8, RZ, RZ, 0x70 ;  /* 0x00000070ff087424 */ /* 0x000fe400078e00ff */
[----:B------:R-:W-:Y:S02]  /*21db0*/  IMAD.MOV.U32 R12, RZ, RZ, 0x1 ;  /* 0x00000001ff0c7424 */ /* 0x000fe400078e00ff */
[----:B------:R-:W-:-:S07]  /*21dc0*/  IMAD.MOV.U32 R13, RZ, RZ, RZ ;  /* 0x000000ffff0d7224 */ /* 0x000fce00078e00ff */
[----:B------:R-:W-:-:S07]  /*21dd0*/  LEPC R20, `(.L_x_695) ;  /* 0x000000001014794e */ /* 0x000fce0000000000 */
[----:B-1----:R-:W-:Y:S05]  /*21de0*/  CALL.ABS.NOINC R2 ;  /* 0x0000000002007343 */ /* 0x002fea0003c00000 */
.L_x_695:
        /* <DEDUP_REMOVED lines=9> */
[----:B------:R-:W-:Y:S02]  /*21e80*/  IMAD.U32 R4, RZ, RZ, UR6 ;  /* 0x00000006ff047e24 */ /* 0x000fe4000f8e00ff */
[----:B------:R-:W-:Y:S02]  /*21e90*/  IMAD.U32 R5, RZ, RZ, UR7 ;  /* 0x00000007ff057e24 */ /* 0x000fe4000f8e00ff */
[----:B------:R-:W-:Y:S02]  /*21ea0*/  IMAD.U32 R6, RZ, RZ, UR8 ;  /* 0x00000008ff067e24 */ /* 0x000fe4000f8e00ff */
[----:B0----5:R-:W-:-:S02]  /*21eb0*/  IMAD.U32 R7, RZ, RZ, UR9 ;  /* 0x00000009ff077e24 */ /* 0x021fc4000f8e00ff */
[----:B------:R-:W-:Y:S02]  /*21ec0*/  IMAD.U32 R10, RZ, RZ, UR4 ;  /* 0x00000004ff0a7e24 */ /* 0x000fe4000f8e00ff */
[----:B------:R-:W-:Y:S02]  /*21ed0*/  IMAD.U32 R11, RZ, RZ, UR5 ;  /* 0x00000005ff0b7e24 */ /* 0x000fe4000f8e00ff */
[----:B------:R-:W-:Y:S02]  /*21ee0*/  IMAD.MOV.U32 R8, RZ, RZ, 0x70 ;  /* 0x00000070ff087424 */ /* 0x000fe400078e00ff */
[----:B------:R-:W-:Y:S02]  /*21ef0*/  IMAD.MOV.U32 R12, RZ, RZ, 0x1 ;  /* 0x00000001ff0c7424 */ /* 0x000fe400078e00ff */
[----:B-1----:R-:W-:-:S07]  /*21f00*/  IMAD.MOV.U32 R13, RZ, RZ, RZ ;  /* 0x000000ffff0d7224 */ /* 0x002fce00078e00ff */
[----:B------:R-:W-:-:S07]  /*21f10*/  LEPC R20, `(.L_x_697) ;  /* 0x000000001014794e */ /* 0x000fce0000000000 */
[----:B--2---:R-:W-:Y:S05]  /*21f20*/  CALL.ABS.NOINC R2 ;  /* 0x0000000002007343 */ /* 0x004fea0003c00000 */
.L_x_697:
[----:B------:R-:W-:Y:S01]  /*21f30*/  MOV R2, 0x0 ;  /* 0x0000000000027802 */ /* 0x000fe20000000f00 */
[----:B------:R-:W-:Y:S01]  /*21f40*/  ULDC.64 UR4, c[0x4][0xa0] ;  /* 0x0100280000047ab9 */ /* 0x000fe20000000a00 */
[----:B------:R-:W-:Y:S01]  /*21f50*/  ULDC.64 UR6, c[0x4][0xa8] ;  /* 0x01002a0000067ab9 */ /* 0x000fe20000000a00 */
[----:B------:R-:W-:Y:S01]  /*21f60*/  ULDC.64 UR8, c[0x4][0x38] ;  /* 0x01000e0000087ab9 */ /* 0x000fe20000000a00 */
[----:B------:R-:W-:Y:S02]  /*21f70*/  IMAD.U32 R4, RZ, RZ, UR4 ;  /* 0x00000004ff047e24 */ /* 0x000fe4000f8e00ff */
[----:B------:R-:W0:Y:S01]  /*21f80*/  LDC.64 R2, c[0x4][R2] ;  /* 0x0100000002027b82 */ /* 0x000e220000000a00 */
[----:B------:R-:W-:Y:S02]  /*21f90*/  IMAD.U32 R5, RZ, RZ, UR5 ;  /* 0x00000005ff057e24 */ /* 0x000fe4000f8e00ff */
[----:B------:R-:W-:Y:S02]  /*21fa0*/  IMAD.U32 R6, RZ, RZ, UR6 ;  /* 0x00000006ff067e24 */ /* 0x000fe4000f8e00ff */
[----:B------:R-:W-:-:S02]  /*21fb0*/  IMAD.U32 R7, RZ, RZ, UR7 ;  /* 0x00000007ff077e24 */ /* 0x000fc4000f8e00ff */
[----:B------:R-:W-:Y:S02]  /*21fc0*/  IMAD.U32 R10, RZ, RZ, UR8 ;  /* 0x00000008ff0a7e24 */ /* 0x000fe4000f8e00ff */
[----:B------:R-:W-:Y:S02]  /*21fd0*/  IMAD.U32 R11, RZ, RZ, UR9 ;  /* 0x00000009ff0b7e24 */ /* 0x000fe4000f8e00ff */
[----:B------:R-:W-:Y:S02]  /*21fe0*/  IMAD.MOV.U32 R8, RZ, RZ, 0x70 ;  /* 0x00000070ff087424 */ /* 0x000fe400078e00ff */
[----:B------:R-:W-:Y:S02]  /*21ff0*/  IMAD.MOV.U32 R12, RZ, RZ, 0x1 ;  /* 0x00000001ff0c7424 */ /* 0x000fe400078e00ff */
[----:B------:R-:W-:-:S07]  /*22000*/  IMAD.MOV.U32 R13, RZ, RZ, RZ ;  /* 0x000000ffff0d7224 */ /* 0x000fce00078e00ff */
[----:B------:R-:W-:-:S07]  /*22010*/  LEPC R20, `(.L_x_696) ;  /* 0x000000001014794e */ /* 0x000fce0000000000 */
[----:B0-----:R-:W-:Y:S05]  /*22020*/  CALL.ABS.NOINC R2 ;  /* 0x0000000002007343 */ /* 0x001fea0003c00000 */
.L_x_696:
        /* <DEDUP_REMOVED lines=8> */
[----:B0----5:R-:W0:Y:S02]  /*220b0*/  S2R R7, SR_TID.X ;  /* 0x0000000000077919 */ /* 0x021e240000002100 */
        /* <DEDUP_REMOVED lines=11> */
[----:B------:R-:W-:-:S06]  /*22170*/  IMAD.MOV.U32 R0, RZ, RZ, R6 ;  /* 0x000000ffff007224 */ /* 0x000fcc00078e0006 */
[----:B------:R1:W5:Y:S01]  /*22180*/  @P0 LDG.E R0, desc[UR6][R2.64] ;  /* 0x0000000602000981 */ /* 0x000362000c1e1900 */
[----:B------:R-:W-:Y:S02]  /*22190*/  PLOP3.LUT P1, PT, P6, PT, PT, 0x8, 0x0 ;  /* 0x000000000000781c */ /* 0x000fe4000372e170 */
[----:B0-----:R-:W-:Y:S01]  /*221a0*/  ISETP.NE.AND P0, PT, R4, 0x1, PT ;  /* 0x000000010400780c */ /* 0x001fe20003f05270 */
[----:B------:R-:W-:-:S12]  /*221b0*/  IMAD.MOV.U32 R4, RZ, RZ, R18 ;  /* 0x000000ffff047224 */ /* 0x000fd800078e0012 */
[----:B------:R-:W0:Y:S08]  /*221c0*/  @P0 LDC R5, c[0x0][0x42c] ;  /* 0x00010b00ff050b82 */ /* 0x000e300000000800 */
[----:B-1----:R-:W1:Y:S01]  /*221d0*/  @P0 LDC R2, c[0x0][0x430] ;  /* 0x00010c00ff020b82 */ /* 0x002e620000000800 */
[----:B0-----:R-:W-:-:S05]  /*221e0*/  @P0 IMAD.HI.U32 R3, R18, R5, RZ ;  /* 0x0000000512030227 */ /* 0x001fca00078e00ff */
[----:B-1----:R-:W-:Y:S02]  /*221f0*/  @P0 SHF.R.U32.HI R4, RZ, R2, R3 ;  /* 0x00000002ff040219 */ /* 0x002fe40000011603 */
[----:B------:R-:W-:-:S04]  /*22200*/  ISETP.NE.U32.AND P0, PT, RZ, UR4, PT ;  /* 0x00000004ff007c0c */ /* 0x000fc8000bf05070 */
[----:B------:R-:W-:-:S04]  /*22210*/  ISETP.NE.AND.EX P0, PT, RZ, UR5, PT, P0 ;  /* 0x00000005ff007c0c */ /* 0x000fc8000bf05300 */
[----:B------:R-:W-:-:S09]  /*22220*/  SEL R2, R6, RZ, !P0 ;  /* 0x000000ff06027207 */ /* 0x000fd20004000000 */
.L_x_698:
        /* <DEDUP_REMOVED lines=16> */
.L_x_699:
        /* <DEDUP_REMOVED lines=16> */
.L_x_811:
[----:B------:R-:W2:Y:S01]  /*22430*/  LDL R3, [R1+0x24] ;  /* 0x0000240001037983 */ /* 0x000ea20000100800 */
[----:B------:R-:W-:Y:S01]  /*22440*/  UMOV UR4, 0xffffffff ;  /* 0xffffffff00047882 */ /* 0x000fe20000000000 */
[----:B------:R-:W-:Y:S01]  /*22450*/  SHF.R.S32.HI R12, RZ, 0x1f, R0 ;  /* 0x0000001fff0c7819 */ /* 0x000fe20000011400 */
[----:B--2---:R-:W-:Y:S01]  /*22460*/  VIADD R3, R3, 0xffffffff ;  /* 0xffffffff03037836 */ /* 0x004fe20000000000 */
[----:B------:R-:W-:Y:S06]  /*22470*/  BRA.DIV UR4, `(.L_x_701) ;  /* 0x0000003e04cc7947 */ /* 0x000fec000b800000 */
[----:B------:R-:W-:-:S13]  /*22480*/  ELECT P6, URZ, PT ;  /* 0x00000000003f782f */ /* 0x000fda00038c0000 */
.L_x_814:
        /* <DEDUP_REMOVED lines=25> */
.L_x_703:
        /* <DEDUP_REMOVED lines=9> */
.L_x_815:
        /* <DEDUP_REMOVED lines=11> */
.L_x_705:
        /* <DEDUP_REMOVED lines=28> */
.L_x_702:
[----:B------:R-:W2:Y:S01]  /*22920*/  LDL.LU R11, [R1+0x30] ;  /* 0x00003000010b7983 */ /* 0x000ea20000300800 */
[----:B------:R-:W-:Y:S01]  /*22930*/  MOV R7, 0x400 ;  /* 0x0000040000077802 */ /* 0x000fe20000000f00 */
[----:B------:R-:W-:Y:S05]  /*22940*/  WARPSYNC.ALL ;  /* 0x0000000000007948 */ /* 0x000fea0003800000 */
[----:B------:R-:W0:Y:S01]  /*22950*/  S2R R10, SR_CgaCtaId ;  /* 0x00000000000a7919 */ /* 0x000e220000008800 */
[----:B------:R-:W-:-:S13]  /*22960*/  ELECT P0, URZ, PT ;  /* 0x00000000003f782f */ /* 0x000fda0003800000 */
[C---:B------:R-:W-:Y:S01]  /*22970*/  @P0 R2UR UR13, R2.reuse ;  /* 0x00000000020d02ca */ /* 0x040fe200000e0000 */
[----:B------:R-:W-:Y:S01]  /*22980*/  UIADD3 UR4, UP0, UR38, 0x270, URZ ;  /* 0x0000027026047890 */ /* 0x000fe2000ff1e03f */
[----:B------:R-:W-:Y:S01]  /*22990*/  @P0 R2UR UR21, R2 ;  /* 0x00000000021502ca */ /* 0x000fe200000e0000 */
[----:B------:R-:W-:Y:S01]  /*229a0*/  UMOV UR6, 0x0 ;  /* 0x0000000000067882 */ /* 0x000fe20000000000 */
[C---:B------:R-:W-:Y:S01]  /*229b0*/  @P0 R2UR UR12, R18.reuse ;  /* 0x00000000120c02ca */ /* 0x040fe200000e0000 */
[----:B------:R-:W-:Y:S01]  /*229c0*/  UIADD3.X UR5, URZ, UR39, URZ, UP0, !UPT ;  /* 0x000000273f057290 */ /* 0x000fe200087fe43f */
[C---:B------:R-:W-:Y:S01]  /*229d0*/  @P0 R2UR UR11, R17.reuse ;  /* 0x00000000110b02ca */ /* 0x040fe200000e0000 */
[----:B------:R-:W-:Y:S01]  /*229e0*/  UMOV UR7, 0x12f00000 ;  /* 0x12f0000000077882 */ /* 0x000fe20000000000 */
[----:B------:R-:W-:Y:S01]  /*229f0*/  @P0 R2UR UR20, R18 ;  /* 0x00000000121402ca */ /* 0x000fe200000e0000 */
[----:B------:R-:W-:Y:S01]  /*22a00*/  UMOV UR10, URZ ;  /* 0x0000003f000a7c82 */ /* 0x000fe20008000000 */
[----:B------:R-:W-:Y:S01]  /*22a10*/  @P0 R2UR UR19, R17 ;  /* 0x00000000111302ca */ /* 0x000fe200000e0000 */
[----:B------:R-:W-:Y:S01]  /*22a20*/  UMOV UR14, 0x0 ;  /* 0x00000000000e7882 */ /* 0x000fe20000000000 */
[----:B------:R-:W-:Y:S01]  /*22a30*/  @P0 IMAD.MOV.U32 R6, RZ, RZ, 0x8000 ;  /* 0x00008000ff060424 */ /* 0x000fe200078e00ff */
[----:B------:R-:W-:Y:S01]  /*22a40*/  UMOV UR15, 0x12f00000 ;  /* 0x12f00000000f7882 */ /* 0x000fe20000000000 */
[----:B------:R-:W-:Y:S01]  /*22a50*/  UMOV UR18, 0x40 ;  /* 0x0000004000127882 */ /* 0x000fe20000000000 */
[----:B------:R-:W-:Y:S01]  /*22a60*/  BSSY B0, `(.L_x_706) ;  /* 0x0000013000007945 */ /* 0x000fe20003800000 */
[----:B0-----:R-:W-:Y:S01]  /*22a70*/  LEA R7, R10, R7, 0x18 ;  /* 0x000000070a077211 */ /* 0x001fe200078ec0ff */
[----:B------:R-:W-:Y:S03]  /*22a80*/  BAR.SYNC.DEFER_BLOCKING 0x8, 0x120 ;  /* 0x0204800000007b1d */ /* 0x000fe60000010000 */
[----:B------:R-:W-:-:S13]  /*22a90*/  R2UR UR16, R7 ;  /* 0x00000000071072ca */ /* 0x000fda00000e0000 */
[----:B------:R-:W-:Y:S02]  /*22aa0*/  UIADD3 UR8, UR16, 0x16400, URZ ;  /* 0x0001640010087890 */ /* 0x000fe4000fffe03f */
[----:B------:R-:W-:Y:S02]  /*22ab0*/  UIADD3 UR9, UR16, 0x34800, URZ ;  /* 0x0003480010097890 */ /* 0x000fe4000fffe03f */
[----:B------:R-:W-:Y:S01]  /*22ac0*/  UIADD3 UR16, UR16, 0x1a400, URZ ;  /* 0x0001a40010107890 */ /* 0x000fe2000fffe03f */
[----:B------:R0:W-:Y:S04]  /*22ad0*/  @P0 SYNCS.ARRIVE.TRANS64 RZ, [R7+URZ+0x34800], R6 ;  /* 0x0348000607ff09a7 */ /* 0x0001e8000800003f */
[----:B------:R-:W-:Y:S02]  /*22ae0*/  UMOV UR17, UR9 ;  /* 0x0000000900117c82 */ /* 0x000fe40008000000 */
[----:B------:R0:W-:Y:S02]  /*22af0*/  UTMALDG.4D [UR8], [UR4], desc[UR6] ;  /* 0x00000608040075b4 */ /* 0x0001e40008019000 */
        /* <DEDUP_REMOVED lines=9> */
.L_x_816:
[----:B------:R-:W-:Y:S05]  /*22b90*/  BSYNC B0 ;  /* 0x0000000000007941 */ /* 0x000fea0003800000 */
.L_x_706:
        /* <DEDUP_REMOVED lines=9> */
[C---:B------:R-:W-:Y:S02]  /*22c30*/  IMAD.IADD R2, R6.reuse, 0x1, R13 ;  /* 0x0000000106027824 */ /* 0x040fe400078e020d */
[----:B------:R-:W-:-:S03]  /*22c40*/  VIADD R6, R6, 0xfffffffe ;  /* 0xfffffffe06067836 */ /* 0x000fc60000000000 */
[----:B------:R-:W-:-:S04]  /*22c50*/  LOP3.LUT R2, R2, 0x1, RZ, 0xc0, !PT ;  /* 0x0000000102027812 */ /* 0x000fc800078ec0ff */
[----:B------:R-:W-:-:S13]  /*22c60*/  ISETP.NE.U32.AND P0, PT, R2, 0x1, PT ;  /* 0x000000010200780c */ /* 0x000fda0003f05070 */
        /* <DEDUP_REMOVED lines=10> */
[----:B------:R-:W-:Y:S01]  /*22d10*/  ISETP.NE.U32.AND P0, PT, R8, RZ, PT ;  /* 0x000000ff0800720c */ /* 0x000fe20003f05070 */
[----:B------:R-:W-:-:S03]  /*22d20*/  IMAD.MOV.U32 R2, RZ, RZ, R5 ;  /* 0x000000ffff027224 */ /* 0x000fc600078e0005 */
[----:B------:R-:W-:-:S13]  /*22d30*/  ISETP.NE.AND.EX P0, PT, R9, RZ, PT, P0 ;  /* 0x000000ff0900720c */ /* 0x000fda0003f05300 */
[----:B------:R-:W-:Y:S05]  /*22d40*/  @!P0 BRA `(.L_x_714) ;  /* 0x00000000004c8947 */ /* 0x000fea0003800000 */
[----:B------:R-:W0:Y:S01]  /*22d50*/  LDC R17, c[0x0][0x41c] ;  /* 0x00010700ff117b82 */ /* 0x000e220000000800 */
[----:B------:R-:W-:Y:S01]  /*22d60*/  IMAD.MOV.U32 R2, RZ, RZ, R6 ;  /* 0x000000ffff027224 */ /* 0x000fe200078e0006 */
[----:B------:R-:W-:Y:S01]  /*22d70*/  ULDC.64 UR4, c[0x0][0x408] ;  /* 0x0001020000047ab9 */ /* 0x000fe20000000a00 */
[----:B------:R-:W-:Y:S01]  /*22d80*/  ULDC.64 UR6, c[0x0][0x208] ;  /* 0x0000820000067ab9 */ /* 0x000fe20000000a00 */
[----:B0-----:R-:W-:-:S13]  /*22d90*/  ISETP.NE.AND P0, PT, R17, 0x1, PT ;  /* 0x000000011100780c */ /* 0x001fda0003f05270 */
[----:B------:R-:W0:Y:S02]  /*22da0*/  @P0 LDC.64 R10, c[0x0][0x420] ;  /* 0x00010800ff0a0b82 */ /* 0x000e240000000a00 */
[----:B0-----:R-:W-:-:S05]  /*22db0*/  @P0 IMAD.HI.U32 R10, R6, R10, RZ ;  /* 0x0000000a060a0227 */ /* 0x001fca00078e00ff */
[----:B------:R-:W-:Y:S01]  /*22dc0*/  @P0 SHF.R.U32.HI R2, RZ, R11, R10 ;  /* 0x0000000bff020219 */ /* 0x000fe2000001160a */
[----:B------:R-:W-:-:S03]  /*22dd0*/  IMAD R10, R12, UR4, RZ ;  /* 0x000000040c0a7c24 */ /* 0x000fc6000f8e02ff */
[----:B------:R-:W-:Y:S01]  /*22de0*/  SHF.R.S32.HI R11, RZ, 0x1f, R2 ;  /* 0x0000001fff0b7819 */ /* 0x000fe20000011402 */
[C---:B------:R-:W-:Y:S02]  /*22df0*/  IMAD R15, R0.reuse, UR5, R10 ;  /* 0x00000005000f7c24 */ /* 0x040fe4000f8e020a */
[--C-:B------:R-:W-:Y:S02]  /*22e00*/  IMAD.MOV.U32 R10, RZ, RZ, R2.reuse ;  /* 0x000000ffff0a7224 */ /* 0x100fe400078e0002 */
[----:B------:R-:W-:Y:S02]  /*22e10*/  IMAD.MOV R2, RZ, RZ, -R2 ;  /* 0x000000ffff027224 */ /* 0x000fe400078e0a02 */
[----:B------:R-:W-:-:S04]  /*22e20*/  IMAD.WIDE.U32 R10, R0, UR4, R10 ;  /* 0x00000004000a7c25 */ /* 0x000fc8000f8e000a */
[----:B------:R-:W-:Y:S01]  /*22e30*/  IMAD.IADD R15, R15, 0x1, R11 ;  /* 0x000000010f0f7824 */ /* 0x000fe200078e020b */
[----:B------:R-:W-:Y:S01]  /*22e40*/  LEA R8, P0, R10, R8, 0x2 ;  /* 0x000000080a087211 */ /* 0x000fe200078010ff */
[----:B------:R-:W-:-:S03]  /*22e50*/  IMAD R6, R17, R2, R6 ;  /* 0x0000000211067224 */ /* 0x000fc600078e0206 */
[----:B------:R-:W-:-:S05]  /*22e60*/  LEA.HI.X R9, R10, R9, R15, 0x2, P0 ;  /* 0x000000090a097211 */ /* 0x000fca00000f140f */
[----:B------:R0:W5:Y:S04]  /*22e70*/  LDG.E R2, desc[UR6][R8.64] ;  /* 0x0000000608027981 */ /* 0x000168000c1e1900 */
.L_x_714:
[----:B0-----:R-:W0:Y:S01]  /*22e80*/  S2R R9, SR_CgaCtaId ;  /* 0x0000000000097919 */ /* 0x001e220000008800 */
[----:B------:R-:W-:-:S04]  /*22e90*/  MOV R8, 0x400 ;  /* 0x0000040000087802 */ /* 0x000fc80000000f00 */
[----:B0-----:R-:W-:Y:S02]  /*22ea0*/  LEA R8, R9, R8, 0x18 ;  /* 0x0000000809087211 */ /* 0x001fe400078ec0ff */
[----:B------:R-:W-:-:S03]  /*22eb0*/  SHF.L.U32 R9, R14, 0x1f, RZ ;  /* 0x0000001f0e097819 */ /* 0x000fc600000006ff */
[----:B------:R-:W-:-:S04]  /*22ec0*/  IMAD R8, R7, 0x8, R8 ;  /* 0x0000000807087824 */ /* 0x000fc800078e0208 */
[----:B------:R-:W0:Y:S02]  /*22ed0*/  SYNCS.PHASECHK.TRANS64.TRYWAIT P0, [R8+URZ+0x34840], R9 ;  /* 0x03484009080075a7 */ /* 0x000e24000800017f */
[----:B0-----:R-:W-:Y:S05]  /*22ee0*/  @!P0 BRA `(.L_x_715) ;  /* 0x0000003400848947 */ /* 0x001fea0003800000 */
.L_x_817:
        /* <DEDUP_REMOVED lines=11> */
.L_x_716:
        /* <DEDUP_REMOVED lines=33> */
.L_x_818:
[----:B------:R-:W-:Y:S05]  /*231b0*/  @P1 BRA `(.L_x_718) ;  /* 0x0000000000301947 */ /* 0x000fea0003800000 */
[----:B------:R-:W2:Y:S01]  /*231c0*/  LDL R10, [R1] ;  /* 0x00000000010a7983 */ /* 0x000ea20000100800 */
[----:B------:R-:W-:Y:S01]  /*231d0*/  MOV R11, 0x400 ;  /* 0x00000400000b7802 */ /* 0x000fe20000000f00 */
[----:B------:R-:W1:Y:S01]  /*231e0*/  S2R R17, SR_TID.X ;  /* 0x0000000000117919 */ /* 0x000e620000002100 */
[----:B------:R-:W3:Y:S01]  /*231f0*/  S2R R15, SR_CgaCtaId ;  /* 0x00000000000f7919 */ /* 0x000ee20000008800 */
[----:B0-----:R-:W-:Y:S01]  /*23200*/  IMAD.MOV.U32 R9, RZ, RZ, 0xb000 ;  /* 0x0000b000ff097424 */ /* 0x001fe200078e00ff */
[----:B-1----:R-:W-:-:S04]  /*23210*/  LOP3.LUT R17, R17, 0x1f, RZ, 0xc0, !PT ;  /* 0x0000001f11117812 */ /* 0x002fc800078ec0ff */
[----:B------:R-:W-:Y:S02]  /*23220*/  ISETP.NE.AND P0, PT, R17, RZ, PT ;  /* 0x000000ff1100720c */ /* 0x000fe40003f05270 */
[----:B---3--:R-:W-:-:S05]  /*23230*/  LEA R11, R15, R11, 0x18 ;  /* 0x0000000b0f0b7211 */ /* 0x008fca00078ec0ff */
[----:B--2---:R-:W-:-:S04]  /*23240*/  IMAD R8, R10, 0x8, R11 ;  /* 0x000000080a087824 */ /* 0x004fc800078e020b */
[----:B------:R1:W-:Y:S02]  /*23250*/  SYNCS.ARRIVE.TRANS64 RZ, [R8+URZ+0x34850], R9 ;  /* 0x0348500908ff79a7 */ /* 0x0003e4000800003f */
[----:B------:R-:W-:Y:S05]  /*23260*/  @!P0 BRA `(.L_x_718) ;  /* 0x0000000000048947 */ /* 0x000fea0003800000 */
[----:B------:R-:W-:Y:S01]  /*23270*/  BPT.TRAP 0x1 ;  /* 0x000000040000795c */ /* 0x000fe20000300000 */
.L_x_718:
        /* <DEDUP_REMOVED lines=31> */
.L_x_713:
[----:B------:R-:W-:Y:S05]  /*23470*/  BSYNC B2 ;  /* 0x0000000000027941 */ /* 0x000fea0003800000 */
.L_x_712:
[----:B------:R-:W2:Y:S04]  /*23480*/  LDL.LU R2, [R1+0x24] ;  /* 0x0000240001027983 */ /* 0x000ea80000300800 */
[----:B------:R0:W-:Y:S04]  /*23490*/  STL [R1], R7 ;  /* 0x0000000701007387 */ /* 0x0001e80000100800 */
[----:B------:R0:W-:Y:S02]  /*234a0*/  STL [R1+0x8], R14 ;  /* 0x0000080e01007387 */ /* 0x0001e40000100800 */
[----:B0-2---:R-:W-:-:S07]  /*234b0*/  VIADD R6, R2, 0xfffffffd ;  /* 0xfffffffd02067836 */ /* 0x005fce0000000000 */
.L_x_711:
[----:B------:R-:W-:Y:S05]  /*234c0*/  BSYNC B1 ;  /* 0x0000000000017941 */ /* 0x000fea0003800000 */
.L_x_710:
[----:B------:R-:W-:-:S05]  /*234d0*/  IMAD.MOV R2, RZ, RZ, -R13 ;  /* 0x000000ffff027224 */ /* 0x000fca00078e0a0d */
[----:B------:R-:W-:-:S13]  /*234e0*/  ISETP.NE.AND P0, PT, R3, R2, PT ;  /* 0x000000020300720c */ /* 0x000fda0003f05270 */
[----:B------:R-:W-:Y:S05]  /*234f0*/  @!P0 BRA `(.L_x_709) ;  /* 0x0000000c00e08947 */ /* 0x000fea0003800000 */
[----:B------:R-:W-:-:S07]  /*23500*/  IMAD.MOV.U32 R10, RZ, RZ, R5 ;  /* 0x000000ffff0a7224 */ /* 0x000fce00078e0005 */
.L_x_733:
        /* <DEDUP_REMOVED lines=22> */
[----:B------:R-:W-:-:S04]  /*23670*/  @P0 SHF.R.U32.HI R2, RZ, R3, R9 ;  /* 0x00000003ff020219 */ /* 0x000fc80000011609 */
[--C-:B------:R-:W-:Y:S01]  /*23680*/  SHF.R.S32.HI R3, RZ, 0x1f, R2.reuse ;  /* 0x0000001fff037819 */ /* 0x100fe20000011402 */
[----:B------:R-:W-:-:S04]  /*23690*/  IMAD.MOV R9, RZ, RZ, -R2 ;  /* 0x000000ffff097224 */ /* 0x000fc800078e0a02 */
[----:B------:R-:W-:Y:S02]  /*236a0*/  IMAD R9, R10, R9, R6 ;  /* 0x000000090a097224 */ /* 0x000fe400078e0206 */
[----:B------:R-:W-:Y:S02]  /*236b0*/  IMAD R10, R12, UR6, RZ ;  /* 0x000000060c0a7c24 */ /* 0x000fe4000f8e02ff */
[----:B------:R-:W-:-:S04]  /*236c0*/  IMAD.WIDE.U32 R2, R0, UR6, R2 ;  /* 0x0000000600027c25 */ /* 0x000fc8000f8e0002 */
[----:B------:R-:W-:-:S04]  /*236d0*/  IMAD R10, R0, UR7, R10 ;  /* 0x00000007000a7c24 */ /* 0x000fc8000f8e020a */
[----:B------:R-:W-:Y:S01]  /*236e0*/  IMAD.IADD R3, R10, 0x1, R3 ;  /* 0x000000010a037824 */ /* 0x000fe200078e0203 */
[----:B------:R-:W-:-:S04]  /*236f0*/  LEA R10, P0, R2, UR4, 0x2 ;  /* 0x00000004020a7c11 */ /* 0x000fc8000f8010ff */
[----:B------:R-:W-:-:S05]  /*23700*/  LEA.HI.X R11, R2, UR5, R3, 0x2, P0 ;  /* 0x00000005020b7c11 */ /* 0x000fca00080f1403 */
[----:B------:R0:W5:Y:S04]  /*23710*/  LDG.E R10, desc[UR8][R10.64] ;  /* 0x000000080a0a7981 */ /* 0x000168000c1e1900 */
.L_x_721:
[----:B------:R-:W1:Y:S01]  /*23720*/  S2R R3, SR_CgaCtaId ;  /* 0x0000000000037919 */ /* 0x000e620000008800 */
[----:B------:R-:W-:-:S04]  /*23730*/  MOV R2, 0x400 ;  /* 0x0000040000027802 */ /* 0x000fc80000000f00 */
[----:B-1----:R-:W-:Y:S02]  /*23740*/  LEA R2, R3, R2, 0x18 ;  /* 0x0000000203027211 */ /* 0x002fe400078ec0ff */
[----:B------:R-:W-:-:S03]  /*23750*/  SHF.L.U32 R3, R8, 0x1f, RZ ;  /* 0x0000001f08037819 */ /* 0x000fc600000006ff */
[----:B------:R-:W-:-:S04]  /*23760*/  IMAD R2, R7, 0x8, R2 ;  /* 0x0000000807027824 */ /* 0x000fc800078e0202 */
[----:B------:R-:W1:Y:S02]  /*23770*/  SYNCS.PHASECHK.TRANS64.TRYWAIT P0, [R2+URZ+0x34840], R3 ;  /* 0x03484003020075a7 */ /* 0x000e64000800017f */
[----:B-1----:R-:W-:Y:S05]  /*23780*/  @!P0 BRA `(.L_x_722) ;  /* 0x0000002c00848947 */ /* 0x002fea0003800000 */
.L_x_819:
        /* <DEDUP_REMOVED lines=11> */
.L_x_723:
        /* <DEDUP_REMOVED lines=33> */
.L_x_820:
        /* <DEDUP_REMOVED lines=8> */
.L_x_725:
        /* <DEDUP_REMOVED lines=30> */
.L_x_720:
[----:B------:R-:W-:Y:S05]  /*23cb0*/  BSYNC B1 ;  /* 0x0000000000017941 */ /* 0x000fea0003800000 */
.L_x_719:
        /* <DEDUP_REMOVED lines=10> */
[----:B------:R-:W-:Y:S01]  /*23d60*/  VIADD R9, R6, 0xffffffff ;  /* 0xffffffff06097836 */ /* 0x000fe20000000000 */
        /* <DEDUP_REMOVED lines=21> */
.L_x_728:
[----:B------:R-:W2:Y:S01]  /*23ec0*/  S2R R3, SR_CgaCtaId ;  /* 0x0000000000037919 */ /* 0x000ea20000008800 */
[----:B------:R-:W-:-:S04]  /*23ed0*/  MOV R2, 0x400 ;  /* 0x0000040000027802 */ /* 0x000fc80000000f00 */
[----:B--2---:R-:W-:Y:S02]  /*23ee0*/  LEA R2, R3, R2, 0x18 ;  /* 0x0000000203027211 */ /* 0x004fe400078ec0ff */
[----:B------:R-:W-:-:S03]  /*23ef0*/  SHF.L.U32 R3, R13, 0x1f, RZ ;  /* 0x0000001f0d037819 */ /* 0x000fc600000006ff */
[----:B------:R-:W-:-:S04]  /*23f00*/  IMAD R2, R14, 0x8, R2 ;  /* 0x000000080e027824 */ /* 0x000fc800078e0202 */
[----:B------:R-:W2:Y:S02]  /*23f10*/  SYNCS.PHASECHK.TRANS64.TRYWAIT P0, [R2+URZ+0x34840], R3 ;  /* 0x03484003020075a7 */ /* 0x000ea4000800017f */
[----:B--2---:R-:W-:Y:S05]  /*23f20*/  @!P0 BRA `(.L_x_729) ;  /* 0x0000002400c48947 */ /* 0x004fea0003800000 */
.L_x_821:
        /* <DEDUP_REMOVED lines=11> */
.L_x_730:
        /* <DEDUP_REMOVED lines=33> */
.L_x_822:
        /* <DEDUP_REMOVED lines=8> */
.L_x_732:
        /* <DEDUP_REMOVED lines=29> */
.L_x_727:
[----:B------:R-:W-:Y:S05]  /*24440*/  BSYNC B1 ;  /* 0x0000000000017941 */ /* 0x000fea0003800000 */
.L_x_726:
[C---:B------:R-:W-:Y:S01]  /*24450*/  ISETP.GT.AND P0, PT, R6.reuse, 0x1, PT ;  /* 0x000000010600780c */ /* 0x040fe20003f04270 */
[----:B------:R-:W-:-:S12]  /*24460*/  VIADD R6, R6, 0xfffffffe ;  /* 0xfffffffe06067836 */ /* 0x000fd80000000000 */
[----:B------:R-:W-:Y:S05]  /*24470*/  @P0 BRA `(.L_x_733) ;  /* 0xfffffff000240947 */ /* 0x000fea000383ffff */
.L_x_709:
[----:B------:R-:W-:Y:S05]  /*24480*/  BSYNC B0 ;  /* 0x0000000000007941 */ /* 0x000fea0003800000 */
.L_x_708:
        /* <DEDUP_REMOVED lines=9> */
[----:B------:R-:W-:Y:S01]  /*24520*/  ULDC.64 UR6, c[0x0][0x208] ;  /* 0x0000820000067ab9 */ /* 0x000fe20000000a00 */
[----:B-1----:R-:W-:-:S06]  /*24530*/  ISETP.EQ.U32.AND P0, PT, R0, R7, PT ;  /* 0x000000070000720c */ /* 0x002fcc0003f02070 */
[----:B------:R-:W2:Y:S07]  /*24540*/  POPC R7, UR4 ;  /* 0x0000000400077d09 */ /* 0x000eae0008000000 */
[----:B--2---:R-:W2:Y:S01]  /*24550*/  @P0 ATOMG.E.ADD.STRONG.GPU PT, R3, desc[UR6][R2.64], R7 ;  /* 0x00000007020309a8 */ /* 0x004ea200081ee1c6 */
[----:B------:R-:W1:Y:S02]  /*24560*/  S2R R6, SR_LTMASK ;  /* 0x0000000000067919 */ /* 0x000e640000003900 */
[----:B-1----:R-:W-:-:S04]  /*24570*/  LOP3.LUT R6, R6, UR4, RZ, 0xc0, !PT ;  /* 0x0000000406067c12 */ /* 0x002fc8000f8ec0ff */
[----:B------:R-:W1:Y:S01]  /*24580*/  POPC R9, R6 ;  /* 0x0000000600097309 */ /* 0x000e620000000000 */
[----:B--2---:R-:W1:Y:S02]  /*24590*/  SHFL.IDX PT, R0, R3, R0, 0x1f ;  /* 0x00001f0003007589 */ /* 0x004e6400000e0000 */
[----:B-1----:R-:W-:-:S07]  /*245a0*/  IADD3 R16, R0, UR36, R9 ;  /* 0x0000002400107c10 */ /* 0x002fce000fffe009 */
.L_x_735:
[----:B------:R-:W-:Y:S05]  /*245b0*/  BSYNC B0 ;  /* 0x0000000000007941 */ /* 0x000fea0003800000 */
.L_x_734:
        /* <DEDUP_REMOVED lines=11> */
.L_x_823:
        /* <DEDUP_REMOVED lines=11> */
.L_x_739:
        /* <DEDUP_REMOVED lines=28> */
.L_x_737:
[----:B------:R-:W-:Y:S05]  /*248e0*/  BSYNC B0 ;  /* 0x0000000000007941 */ /* 0x000fea0003800000 */
.L_x_736:
        /* <DEDUP_REMOVED lines=9> */
.L_x_694:
[----:B------:R-:W-:Y:S05]  /*24980*/  BSYNC B6 ;  /* 0x0000000000067941 */ /* 0x000fea0003800000 */
.L_x_692:
[----:B------:R-:W-:-:S03]  /*24990*/  UMOV UR4, 0xffffffff ;  /* 0xffffffff00047882 */ /* 0x000fc60000000000 */
[----:B------:R-:W-:Y:S05]  /*249a0*/  BRA.DIV UR4, `(.L_x_740) ;  /* 0x0000001e04607947 */ /* 0x000fea000b800000 */
[----:B------:R2:W3:Y:S04]  /*249b0*/  SHFL.IDX PT, R4, R16, RZ, 0x1f ;  /* 0x00001fff10047589 */ /* 0x0004e800000e0000 */
[----:B------:R2:W4:Y:S02]  /*249c0*/  SHFL.IDX PT, R6, R16, 0x1, 0x1f ;  /* 0x00201f0010067f89 */ /* 0x00052400000e0000 */
.L_x_827:
[----:B0-----:R-:W0:Y:S01]  /*249d0*/  S2R R8, SR_TID.X ;  /* 0x0000000000087919 */ /* 0x001e220000002100 */
[----:B------:R-:W-:Y:S01]  /*249e0*/  ULDC UR4, c[0x0][0xc14] ;  /* 0x0003050000047ab9 */ /* 0x000fe20000000800 */
[----:B------:R-:W-:Y:S01]  /*249f0*/  BSSY B0, `(.L_x_741) ;  /* 0x000000c000007945 */ /* 0x000fe20003800000 */
[----:B-1----:R-:W-:Y:S02]  /*24a00*/  IMAD.U32 R0, RZ, RZ, UR4 ;  /* 0x00000004ff007e24 */ /* 0x002fe4000f8e00ff */
        /* <DEDUP_REMOVED lines=8> */
[----:B0-----:R-:W-:-:S05]  /*24a90*/  IMAD.WIDE R2, R5, 0x4, R2 ;  /* 0x0000000405027825 */ /* 0x001fca00078e0202 */
[----:B------:R0:W5:Y:S02]  /*24aa0*/  LDG.E R17, desc[UR4][R2.64] ;  /* 0x0000000402117981 */ /* 0x000164000c1e1900 */
.L_x_742:
[----:B------:R-:W-:Y:S05]  /*24ab0*/  BSYNC B0 ;  /* 0x0000000000007941 */ /* 0x000fea0003800000 */
.L_x_741:
        /* <DEDUP_REMOVED lines=8> */
[----:B------:R-:W1:Y:S02]  /*24b40*/  SHFL.UP PT, R14, R13, 0x2, RZ ;  /* 0x044000000d0e7989 */ /* 0x000e6400000e00ff */
[----:B-1----:R-:W-:Y:S02]  /*24b50*/  SEL R14, R14, RZ, P1 ;  /* 0x000000ff0e0e7207 */ /* 0x002fe40000800000 */
[----:B------:R-:W-:-:S03]  /*24b60*/  ISETP.GE.U32.AND P1, PT, R8, 0x8, PT ;  /* 0x000000080800780c */ /* 0x000fc60003f26070 */
[----:B0-----:R-:W-:-:S05]  /*24b70*/  IMAD.IADD R3, R13, 0x1, R14 ;  /* 0x000000010d037824 */ /* 0x001fca00078e020e */
        /* <DEDUP_REMOVED lines=11> */
.L_x_835:
[----:B------:R-:W-:Y:S02]  /*24c30*/  ULDC UR4, c[0x0][0xc10] ;  /* 0x0003040000047ab9 */ /* 0x000fe40000000800 */
[----:B--2---:R-:W-:-:S04]  /*24c40*/  IMAD.U32 R16, RZ, RZ, UR4 ;  /* 0x00000004ff107e24 */ /* 0x004fc8000f8e00ff */
[----:B-1----:R-:W-:-:S04]  /*24c50*/  IMAD R3, R14, R16, RZ ;  /* 0x000000100e037224 */ /* 0x002fc800078e02ff */
[----:B----4-:R-:W-:-:S05]  /*24c60*/  IMAD.IADD R6, R6, 0x1, R3 ;  /* 0x0000000106067824 */ /* 0x010fca00078e0203 */
[----:B---3--:R-:W-:-:S13]  /*24c70*/  ISETP.GT.AND P0, PT, R6, R4, PT ;  /* 0x000000040600720c */ /* 0x008fda0003f04270 */
[----:B------:R-:W-:Y:S05]  /*24c80*/  @P0 BRA `(.L_x_744) ;  /* 0x0000000000b80947 */ /* 0x000fea0003800000 */
[----:B------:R-:W1:Y:S02]  /*24c90*/  LDC R0, c[0x0][0xc14] ;  /* 0x00030500ff007b82 */ /* 0x000e640000000800 */
.L_x_749:
[----:B------:R-:W-:-:S05]  /*24ca0*/  VIADD R19, R19, 0x1f ;  /* 0x0000001f13137836 */ /* 0x000fca0000000000 */
[----:B-1----:R-:W-:-:S13]  /*24cb0*/  ISETP.GE.AND P0, PT, R19, R0, PT ;  /* 0x000000001300720c */ /* 0x002fda0003f06270 */
[----:B------:R-:W-:Y:S05]  /*24cc0*/  @P0 BRA `(.L_x_745) ;  /* 0x0000000400600947 */ /* 0x000fea0003800000 */
[----:B------:R-:W1:Y:S01]  /*24cd0*/  S2R R8, SR_TID.X ;  /* 0x0000000000087919 */ /* 0x000e620000002100 */
[----:B------:R-:W-:Y:S01]  /*24ce0*/  BSSY B0, `(.L_x_746) ;  /* 0x000000b000007945 */ /* 0x000fe20003800000 */
[----:B------:R-:W-:Y:S01]  /*24cf0*/  IMAD.MOV.U32 R17, RZ, RZ, RZ ;  /* 0x000000ffff117224 */ /* 0x000fe200078e00ff */
[----:B-1----:R-:W-:-:S04]  /*24d00*/  LOP3.LUT R8, R8, 0x1f, RZ, 0xc0, !PT ;  /* 0x0000001f08087812 */ /* 0x002fc800078ec0ff */
[C---:B------:R-:W-:Y:S01]  /*24d10*/  ISETP.NE.AND P1, PT, R8.reuse, 0x1f, PT ;  /* 0x0000001f0800780c */ /* 0x040fe20003f25270 */
[----:B------:R-:W-:-:S05]  /*24d20*/  IMAD.IADD R5, R8, 0x1, R19 ;  /* 0x0000000108057824 */ /* 0x000fca00078e0213 */
[----:B------:R-:W-:-:S13]  /*24d30*/  ISETP.GE.OR P0, PT, R5, R0, !P1 ;  /* 0x000000000500720c */ /* 0x000fda0004f06670 */
[----:B------:R-:W-:Y:S05]  /*24d40*/  @P0 BRA `(.L_x_747) ;  /* 0x0000000000100947 */ /* 0x000fea0003800000 */
[----:B0-----:R-:W0:Y:S01]  /*24d50*/  LDC.64 R2, c[0x0][0xc58] ;  /* 0x00031600ff027b82 */ /* 0x001e220000000a00 */
[----:B------:R-:W-:Y:S01]  /*24d60*/  ULDC.64 UR4, c[0x0][0x208] ;  /* 0x0000820000047ab9 */ /* 0x000fe20000000a00 */
[----:B0-----:R-:W-:-:S05]  /*24d70*/  IMAD.WIDE R2, R5, 0x4, R2 ;  /* 0x0000000405027825 */ /* 0x001fca00078e0202 */
[----:B------:R1:W5:Y:S02]  /*24d80*/  LDG.E R17, desc[UR4][R2.64] ;  /* 0x0000000402117981 */ /* 0x000364000c1e1900 */
.L_x_747:
[----:B------:R-:W-:Y:S05]  /*24d90*/  BSYNC B0 ;  /* 0x0000000000007941 */ /* 0x000fea0003800000 */
.L_x_746:
[----:B------:R-:W-:-:S03]  /*24da0*/  UMOV UR4, 0xffffffff ;  /* 0xffffffff00047882 */ /* 0x000fc60000000000 */
[----:B------:R-:W-:Y:S05]  /*24db0*/  BRA.DIV UR4, `(.L_x_748) ;  /* 0x0000001e04787947 */ /* 0x000fea000b800000 */
[----:B-----5:R-:W2:Y:S01]  /*24dc0*/  SHFL.UP PT, R14, R17, 0x1, RZ ;  /* 0x04200000110e7989 */ /* 0x020ea200000e00ff */
[C---:B------:R-:W-:Y:S02]  /*24dd0*/  ISETP.NE.AND P0, PT, R8.reuse, RZ, PT ;  /* 0x000000ff0800720c */ /* 0x040fe40003f05270 */
[----:B------:R-:W-:Y:S02]  /*24de0*/  ISETP.GE.U32.AND P1, PT, R8, 0x2, PT ;  /* 0x000000020800780c */ /* 0x000fe40003f26070 */
[----:B--2---:R-:W-:Y:S02]  /*24df0*/  SEL R14, R14, RZ, P0 ;  /* 0x000000ff0e0e7207 */ /* 0x004fe40000000000 */
[----:B------:R-:W-:-:S03]  /*24e00*/  ISETP.GE.U32.AND P0, PT, R8, 0x4, PT ;  /* 0x000000040800780c */ /* 0x000fc60003f06070 */
[----:B------:R-:W-:-:S05]  /*24e10*/  IMAD.IADD R13, R17, 0x1, R14 ;  /* 0x00000001110d7824 */ /* 0x000fca00078e020e */
[----:B------:R-:W2:Y:S02]  /*24e20*/  SHFL.UP PT, R14, R13, 0x2, RZ ;  /* 0x044000000d0e7989 */ /* 0x000ea400000e00ff */
[----:B--2---:R-:W-:Y:S02]  /*24e30*/  SEL R14, R14, RZ, P1 ;  /* 0x000000ff0e0e7207 */ /* 0x004fe40000800000 */
[----:B------:R-:W-:-:S03]  /*24e40*/  ISETP.GE.U32.AND P1, PT, R8, 0x8, PT ;  /* 0x000000080800780c */ /* 0x000fc60003f26070 */
[----:B-1----:R-:W-:-:S05]  /*24e50*/  IMAD.IADD R3, R13, 0x1, R14 ;  /* 0x000000010d037824 */ /* 0x002fca00078e020e */
[----:B------:R-:W1:Y:S02]  /*24e60*/  SHFL.UP PT, R14, R3, 0x4, RZ ;  /* 0x04800000030e7989 */ /* 0x000e6400000e00ff */
[----:B-1----:R-:W-:Y:S02]  /*24e70*/  SEL R14, R14, RZ, P0 ;  /* 0x000000ff0e0e7207 */ /* 0x002fe40000000000 */
[----:B------:R-:W-:-:S03]  /*24e80*/  ISETP.GE.U32.AND P0, PT, R8, 0x10, PT ;  /* 0x000000100800780c */ /* 0x000fc60003f06070 */
[----:B------:R-:W-:-:S05]  /*24e90*/  IMAD.IADD R5, R3, 0x1, R14 ;  /* 0x0000000103057824 */ /* 0x000fca00078e020e */
[----:B------:R-:W1:Y:S02]  /*24ea0*/  SHFL.UP PT, R14, R5, 0x8, RZ ;  /* 0x05000000050e7989 */ /* 0x000e6400000e00ff */
[----:B-1----:R-:W-:-:S05]  /*24eb0*/  SEL R14, R14, RZ, P1 ;  /* 0x000000ff0e0e7207 */ /* 0x002fca0000800000 */
[----:B------:R-:W-:-:S05]  /*24ec0*/  IMAD.IADD R7, R5, 0x1, R14 ;  /* 0x0000000105077824 */ /* 0x000fca00078e020e */
[----:B------:R-:W0:Y:S02]  /*24ed0*/  SHFL.UP PT, R14, R7, 0x10, RZ ;  /* 0x06000000070e7989 */ /* 0x000e2400000e00ff */
[----:B0-----:R-:W-:-:S05]  /*24ee0*/  SEL R2, R14, RZ, P0 ;  /* 0x000000ff0e027207 */ /* 0x001fca0000000000 */
[----:B------:R-:W-:-:S05]  /*24ef0*/  IMAD.IADD R2, R7, 0x1, R2 ;  /* 0x0000000107027824 */ /* 0x000fca00078e0202 */
[----:B------:R0:W1:Y:S02]  /*24f00*/  SHFL.IDX PT, R14, R2, 0x1f, 0x1f ;  /* 0x03e01f00020e7f89 */ /* 0x00006400000e0000 */
.L_x_843:
[----:B------:R-:W-:Y:S02]  /*24f10*/  ULDC UR4, c[0x0][0xc10] ;  /* 0x0003040000047ab9 */ /* 0x000fe40000000800 */
[----:B------:R-:W-:-:S04]  /*24f20*/  IMAD.U32 R16, RZ, RZ, UR4 ;  /* 0x00000004ff107e24 */ /* 0x000fc8000f8e00ff */
[----:B-1----:R-:W-:-:S04]  /*24f30*/  IMAD R3, R14, R16, RZ ;  /* 0x000000100e037224 */ /* 0x002fc800078e02ff */
[----:B------:R-:W-:-:S05]  /*24f40*/  IMAD.IADD R6, R3, 0x1, R6 ;  /* 0x0000000103067824 */ /* 0x000fca00078e0206 */
[----:B------:R-:W-:-:S13]  /*24f50*/  ISETP.GT.AND P0, PT, R6, R4, PT ;  /* 0x000000040600720c */ /* 0x000fda0003f04270 */
[----:B------:R-:W-:Y:S05]  /*24f60*/  @!P0 BRA `(.L_x_749) ;  /* 0xfffffffc004c8947 */ /* 0x000fea000383ffff */
.L_x_744:
        /* <DEDUP_REMOVED lines=8> */
.L_x_847:
[----:B------:R-:W-:Y:S01]  /*24ff0*/  ISETP.NE.AND P0, PT, R3, RZ, PT ;  /* 0x000000ff0300720c */ /* 0x000fe20003f05270 */
[----:B------:R-:W-:-:S12]  /*25000*/  IMAD.MOV.U32 R14, RZ, RZ, RZ ;  /* 0x000000ffff0e7224 */ /* 0x000fd800078e00ff */
[----:B------:R-:W-:Y:S05]  /*25010*/  @!P0 BRA `(.L_x_751) ;  /* 0x0000000000108947 */ /* 0x000fea0003800000 */
[----:B------:R-:W-:Y:S01]  /*25020*/  UMOV UR4, 0xffffffff ;  /* 0xffffffff00047882 */ /* 0x000fe20000000000 */
[----:B------:R-:W-:Y:S02]  /*25030*/  VIADD R12, R5, 0xffffffff ;  /* 0xffffffff050c7836 */ /* 0x000fe40000000000 */
[----:B------:R-:W-:Y:S05]  /*25040*/  BRA.DIV UR4, `(.L_x_752) ;  /* 0x0000001e04ec7947 */ /* 0x000fea000b800000 */
[----:B------:R3:W4:Y:S02]  /*25050*/  SHFL.IDX PT, R14, R2, R12, 0x1f ;  /* 0x00001f0c020e7589 */ /* 0x00072400000e0000 */
.L_x_751:
[----:B----4-:R-:W-:Y:S01]  /*25060*/  IMAD R16, R14, R16, R6 ;  /* 0x000000100e107224 */ /* 0x010fe200078e0206 */
[----:B--2---:R-:W-:Y:S01]  /*25070*/  IABS R6, R17 ;  /* 0x0000001100067213 */ /* 0x004fe20000000000 */
[----:B0--3--:R-:W-:Y:S02]  /*25080*/  IMAD.MOV.U32 R2, RZ, RZ, RZ ;  /* 0x000000ffff027224 */ /* 0x009fe400078e00ff */
[----:B------:R-:W-:Y:S01]  /*25090*/  IMAD.IADD R19, R5, 0x1, R19 ;  /* 0x0000000105137824 */ /* 0x000fe200078e0213 */
[----:B------:R-:W0:Y:S08]  /*250a0*/  I2F.RP R7, R6 ;  /* 0x0000000600077306 */ /* 0x000e300000209400 */
[----:B0-----:R-:W0:Y:S02]  /*250b0*/  MUFU.RCP R7, R7 ;  /* 0x0000000700077308 */ /* 0x001e240000001000 */
[----:B0-----:R-:W-:-:S06]  /*250c0*/  VIADD R8, R7, 0xffffffe ;  /* 0x0ffffffe07087836 */ /* 0x001fcc0000000000 */
[----:B------:R-:W0:Y:S02]  /*250d0*/  F2I.FTZ.U32.TRUNC.NTZ R3, R8 ;  /* 0x0000000800037305 */ /* 0x000e24000021f000 */
[----:B0-----:R-:W-:-:S04]  /*250e0*/  IMAD.MOV R9, RZ, RZ, -R3 ;  /* 0x000000ffff097224 */ /* 0x001fc800078e0a03 */
[----:B------:R-:W-:-:S04]  /*250f0*/  IMAD R9, R9, R6, RZ ;  /* 0x0000000609097224 */ /* 0x000fc800078e02ff */
[----:B------:R-:W-:Y:S01]  /*25100*/  IMAD.HI.U32 R3, R3, R9, R2 ;  /* 0x0000000903037227 */ /* 0x000fe200078e0002 */
[----:B------:R-:W-:-:S03]  /*25110*/  IABS R9, R17 ;  /* 0x0000001100097213 */ /* 0x000fc60000000000 */
[----:B------:R-:W-:Y:S02]  /*25120*/  IMAD.IADD R2, R4, 0x1, -R16 ;  /* 0x0000000104027824 */ /* 0x000fe400078e0a10 */
[----:B------:R-:W-:-:S03]  /*25130*/  IMAD.MOV R7, RZ, RZ, -R9 ;  /* 0x000000ffff077224 */ /* 0x000fc600078e0a09 */
        /* <DEDUP_REMOVED lines=17> */
.L_x_745:
[----:B------:R-:W-:Y:S01]  /*25250*/  UMOV UR4, URZ ;  /* 0x0000003f00047c82 */ /* 0x000fe20008000000 */
[----:B------:R-:W-:Y:S01]  /*25260*/  UMOV UR5, URZ ;  /* 0x0000003f00057c82 */ /* 0x000fe20008000000 */
[----:B------:R-:W-:Y:S01]  /*25270*/  ULDC UR6, c[0x0][0xc14] ;  /* 0x0003050000067ab9 */ /* 0x000fe20000000800 */
[----:B------:R-:W-:Y:S01]  /*25280*/  IMAD.MOV.U32 R16, RZ, RZ, R4 ;  /* 0x000000ffff107224 */ /* 0x000fe200078e0004 */
[----:B------:R-:W-:Y:S01]  /*25290*/  MOV R17, UR4 ;  /* 0x0000000400117c02 */ /* 0x000fe20008000f00 */
[----:B------:R-:W-:Y:S02]  /*252a0*/  IMAD.U32 R18, RZ, RZ, UR5 ;  /* 0x00000005ff127e24 */ /* 0x000fe4000f8e00ff */
[----:B------:R-:W-:-:S07]  /*252b0*/  IMAD.U32 R19, RZ, RZ, UR6 ;  /* 0x00000006ff137e24 */ /* 0x000fce000f8e00ff */
.L_x_753:
        /* <DEDUP_REMOVED lines=12> */
.L_x_671:
[----:B0-----:R-:W3:Y:S01]  /*25380*/  LDL.LU R0, [R1+0x30] ;  /* 0x0000300001007983 */ /* 0x001ee20000300800 */
[----:B------:R-:W-:Y:S01]  /*25390*/  BSSY B0, `(.L_x_755) ;  /* 0x000000b000007945 */ /* 0x000fe20003800000 */
[----:B-1----:R-:W0:Y:S01]  /*253a0*/  S2R R5, SR_CgaCtaId ;  /* 0x0000000000057919 */ /* 0x002e220000008800 */
[----:B---3--:R-:W-:-:S05]  /*253b0*/  VIADD R0, R0, 0x1 ;  /* 0x0000000100007836 */ /* 0x008fca0000000000 */
[----:B--2---:R-:W-:-:S04]  /*253c0*/  LEA.HI R2, R0, R0, RZ, 0x1 ;  /* 0x0000000000027211 */ /* 0x004fc800078f08ff */
[----:B------:R-:W-:-:S05]  /*253d0*/  LOP3.LUT R3, R2, 0xfffffffe, RZ, 0xc0, !PT ;  /* 0xfffffffe02037812 */ /* 0x000fca00078ec0ff */
[----:B------:R-:W-:Y:S01]  /*253e0*/  IMAD.IADD R3, R0, 0x1, -R3 ;  /* 0x0000000100037824 */ /* 0x000fe200078e0a03 */
[----:B------:R-:W-:-:S04]  /*253f0*/  MOV R0, 0x400 ;  /* 0x0000040000007802 */ /* 0x000fc80000000f00 */
[----:B0-----:R-:W-:Y:S02]  /*25400*/  LEA R0, R5, R0, 0x18 ;  /* 0x0000000005007211 */ /* 0x001fe400078ec0ff */
[----:B------:R-:W-:-:S04]  /*25410*/  SHF.L.U32 R3, R3, 0x1f, RZ ;  /* 0x0000001f03037819 */ /* 0x000fc800000006ff */
[----:B------:R-:W0:Y:S02]  /*25420*/  SYNCS.PHASECHK.TRANS64.TRYWAIT P0, [R0+URZ+0x34820], R3 ;  /* 0x03482003000075a7 */ /* 0x000e24000800017f */
[----:B0-----:R-:W-:Y:S05]  /*25430*/  @!P0 BRA `(.L_x_756) ;  /* 0x0000001c00148947 */ /* 0x001fea0003800000 */
.L_x_850:
[----:B------:R-:W-:Y:S05]  /*25440*/  BSYNC B0 ;  /* 0x0000000000007941 */ /* 0x000fea0003800000 */
.L_x_755:
[----:B------:R-:W-:-:S03]  /*25450*/  UMOV UR4, 0xffffffff ;  /* 0xffffffff00047882 */ /* 0x000fc60000000000 */
[----:B------:R-:W-:Y:S05]  /*25460*/  BRA.DIV UR4, `(.L_x_757) ;  /* 0x0000001e041c7947 */ /* 0x000fea000b800000 */
[----:B------:R-:W1:Y:S02]  /*25470*/  S2R R2, SR_TID.X ;  /* 0x0000000000027919 */ /* 0x000e640000002100 */
[----:B-1----:R-:W-:-:S04]  /*25480*/  SHF.R.U32.HI R2, RZ, 0x5, R2 ;  /* 0x00000005ff027819 */ /* 0x002fc80000011602 */
[----:B------:R-:W-:-:S05]  /*25490*/  LOP3.LUT R2, R2, 0x3, RZ, 0xc0, !PT ;  /* 0x0000000302027812 */ /* 0x000fca00078ec0ff */
[----:B------:R1:W2:Y:S02]  /*254a0*/  SHFL.IDX PT, R14, R2, RZ, 0x1f ;  /* 0x00001fff020e7589 */ /* 0x0002a400000e0000 */
.L_x_853:
[----:B--2---:R-:W-:-:S13]  /*254b0*/  ISETP.NE.AND P0, PT, R14, RZ, PT ;  /* 0x000000ff0e00720c */ /* 0x004fda0003f05270 */
[----:B------:R-:W-:Y:S05]  /*254c0*/  @P0 BRA `(.L_x_445) ;  /* 0x0000000000940947 */ /* 0x000fea0003800000 */
[----:B------:R-:W-:-:S03]  /*254d0*/  UMOV UR4, 0xffffffff ;  /* 0xffffffff00047882 */ /* 0x000fc60000000000 */
[----:B------:R-:W-:Y:S05]  /*254e0*/  BRA.DIV UR4, `(.L_x_758) ;  /* 0x0000001e04307947 */ /* 0x000fea000b800000 */
[----:B------:R-:W-:-:S13]  /*254f0*/  ELECT P6, URZ, PT ;  /* 0x00000000003f782f */ /* 0x000fda00038c0000 */
.L_x_856:
[----:B------:R-:W-:Y:S05]  /*25500*/  @!P6 BRA `(.L_x_445) ;  /* 0x000000000084e947 */ /* 0x000fea0003800000 */
[----:B------:R-:W-:-:S06]  /*25510*/  ULOP3.LUT UR4, UR60, 0x2, URZ, 0xfc, !UPT ;  /* 0x000000023c047892 */ /* 0x000fcc000f8efc3f */
[----:B-1----:R-:W-:-:S05]  /*25520*/  IMAD.U32 R2, RZ, RZ, UR4 ;  /* 0x00000004ff027e24 */ /* 0x002fca000f8e00ff */
[----:B------:R-:W-:-:S13]  /*25530*/  ISETP.NE.AND P2, PT, R2, 0x3, PT ;  /* 0x000000030200780c */ /* 0x000fda0003f45270 */
[----:B------:R-:W-:Y:S05]  /*25540*/  @!P2 BRA `(.L_x_759) ;  /* 0x000000000004a947 */ /* 0x000fea0003800000 */
[----:B------:R-:W-:Y:S01]  /*25550*/  BPT.TRAP 0x1 ;  /* 0x000000040000795c */ /* 0x000fe20000300000 */
.L_x_759:
[----:B0-----:R-:W2:Y:S04]  /*25560*/  LDL R3, [R1] ;  /* 0x0000000001037983 */ /* 0x001ea80000100800 */
[----:B------:R-:W3:Y:S01]  /*25570*/  LDL.LU R7, [R1+0x8] ;  /* 0x0000080001077983 */ /* 0x000ee20000300800 */
[----:B------:R-:W-:-:S04]  /*25580*/  VIADD R2, R0, 0x34840 ;  /* 0x0003484000027836 */ /* 0x000fc80000000000 */
[C---:B--2---:R-:W-:Y:S02]  /*25590*/  IMAD R6, R3.reuse, 0x8, R2 ;  /* 0x0000000803067824 */ /* 0x044fe400078e0202 */
        /* <DEDUP_REMOVED lines=10> */
.L_x_857:
[----:B------:R-:W1:Y:S02]  /*25640*/  SYNCS.PHASECHK.TRANS64.TRYWAIT P0, [R7+URZ], R2 ;  /* 0x00000002070075a7 */ /* 0x000e64000800017f */
[----:B-1----:R-:W-:Y:S05]  /*25650*/  @!P0 BRA `(.L_x_761) ;  /* 0x0000001c00088947 */ /* 0x002fea0003800000 */
.L_x_858:
[----:B------:R-:W-:Y:S05]  /*25660*/  @!P2 BRA `(.L_x_762) ;  /* 0x000000000004a947 */ /* 0x000fea0003800000 */
[----:B------:R-:W-:Y:S01]  /*25670*/  BPT.TRAP 0x1 ;  /* 0x000000040000795c */ /* 0x000fe20000300000 */
.L_x_762:
[----:B------:R-:W2:Y:S01]  /*25680*/  LDL.LU R4, [R1] ;  /* 0x0000000001047983 */ /* 0x000ea20000300800 */
[----:B------:R-:W-:-:S04]  /*25690*/  VIADD R0, R0, 0x34860 ;  /* 0x0003486000007836 */ /* 0x000fc80000000000 */
[----:B--2---:R-:W-:-:S04]  /*256a0*/  IMAD R4, R4, 0x8, R0 ;  /* 0x0000000804047824 */ /* 0x004fc800078e0200 */
[----:B------:R-:W2:Y:S02]  /*256b0*/  SYNCS.PHASECHK.TRANS64.TRYWAIT P0, [R4+URZ], R5 ;  /* 0x00000005040075a7 */ /* 0x000ea4000800017f */
[----:B--2---:R-:W-:Y:S05]  /*256c0*/  @!P0 BRA `(.L_x_763) ;  /* 0x0000001c00008947 */ /* 0x004fea0003800000 */
.L_x_859:
[----:B------:R-:W-:-:S07]  /*256d0*/  IMAD R3, R3, 0x8, R0 ;  /* 0x0000000803037824 */ /* 0x000fce00078e0200 */
.L_x_764:
[----:B---3--:R3:W4:Y:S02]  /*256e0*/  SYNCS.PHASECHK.TRANS64.TRYWAIT P0, [R3+URZ], R2 ;  /* 0x00000002030075a7 */ /* 0x008724000800017f */
[----:B----4-:R-:W-:Y:S05]  /*256f0*/  @!P0 NANOSLEEP.SYNCS 0x989680 ;  /* 0x009896800000895d */ /* 0x010fea0003900000 */
[----:B------:R-:W4:Y:S02]  /*25700*/  @!P0 SYNCS.PHASECHK.TRANS64 P0, [R3+URZ], R2 ;  /* 0x00000002030085a7 */ /* 0x000f24000800007f */
[----:B----4-:R-:W-:Y:S05]  /*25710*/  @!P0 BRA `(.L_x_764) ;  /* 0xfffffffc00f08947 */ /* 0x010fea000383ffff */
.L_x_445:
[----:B------:R-:W-:Y:S05]  /*25720*/  BSYNC B7 ;  /* 0x0000000000077941 */ /* 0x000fea0003800000 */
.L_x_442:
[----:B------:R-:W-:Y:S05]  /*25730*/  EXIT ;  /* 0x000000000000794d */ /* 0x000fea0003800000 */
.L_x_471:
[----:B0-----:R0:W1:Y:S02]  /*25740*/  SYNCS.PHASECHK.TRANS64.TRYWAIT P6, [R3+URZ+0x34890], R0 ;  /* 0x03489000030075a7 */ /* 0x00106400080c017f */
[----:B-1----:R-:W-:Y:S05]  /*25750*/  @!P6 NANOSLEEP.SYNCS 0x989680 ;  /* 0x009896800000e95d */ /* 0x002fea0003900000 */
[----:B------:R-:W1:Y:S02]  /*25760*/  @!P6 SYNCS.PHASECHK.TRANS64 P6, [R3+URZ+0x34890], R0 ;  /* 0x034890000300e5a7 */ /* 0x000e6400080c007f */
[----:B-1----:R-:W-:Y:S05]  /*25770*/  @!P6 BRA `(.L_x_471) ;  /* 0xfffffffc00f0e947 */ /* 0x002fea000383ffff */
[----:B------:R-:W-:Y:S05]  /*25780*/  BRA `(.L_x_765) ;  /* 0xfffffde000fc7947 */ /* 0x000fea000383ffff */
.L_x_525:
[----:B0-----:R0:W1:Y:S02]  /*25790*/  SYNCS.PHASECHK.TRANS64.TRYWAIT P4, [R3+URZ+0x34890], R0 ;  /* 0x03489000030075a7 */ /* 0x001064000808017f */
[----:B-1----:R-:W-:Y:S05]  /*257a0*/  @!P4 NANOSLEEP.SYNCS 0x989680 ;  /* 0x009896800000c95d */ /* 0x002fea0003900000 */
[----:B------:R-:W1:Y:S02]  /*257b0*/  @!P4 SYNCS.PHASECHK.TRANS64 P4, [R3+URZ+0x34890], R0 ;  /* 0x034890000300c5a7 */ /* 0x000e64000808007f */
[----:B-1----:R-:W-:Y:S05]  /*257c0*/  @!P4 BRA `(.L_x_525) ;  /* 0xfffffffc00f0c947 */ /* 0x002fea000383ffff */
[----:B------:R-:W-:Y:S05]  /*257d0*/  BRA `(.L_x_766) ;  /* 0xfffffe2000707947 */ /* 0x000fea000383ffff */
.L_x_550:
[----:B0-----:R0:W1:Y:S02]  /*257e0*/  SYNCS.PHASECHK.TRANS64.TRYWAIT P3, [R3+URZ+0x34890], R0 ;  /* 0x03489000030075a7 */ /* 0x001064000806017f */
[----:B-1----:R-:W-:Y:S05]  /*257f0*/  @!P3 NANOSLEEP.SYNCS 0x989680 ;  /* 0x009896800000b95d */ /* 0x002fea0003900000 */
[----:B------:R-:W1:Y:S02]  /*25800*/  @!P3 SYNCS.PHASECHK.TRANS64 P3, [R3+URZ+0x34890], R0 ;  /* 0x034890000300b5a7 */ /* 0x000e64000806007f */
[----:B-1----:R-:W-:Y:S05]  /*25810*/  @!P3 BRA `(.L_x_550) ;  /* 0xfffffffc00f0b947 */ /* 0x002fea000383ffff */
[----:B------:R-:W-:Y:S05]  /*25820*/  BRA `(.L_x_767) ;  /* 0xfffffe5400dc7947 */ /* 0x000fea000383ffff */
.L_x_564:
[----:B--2---:R2:W3:Y:S02]  /*25830*/  SYNCS.PHASECHK.TRANS64.TRYWAIT P2, [R3+URZ+0x348b0], R0 ;  /* 0x0348b000030075a7 */ /* 0x0044e4000804017f */
[----:B---3--:R-:W-:Y:S05]  /*25840*/  @!P2 NANOSLEEP.SYNCS 0x989680 ;  /* 0x009896800000a95d */ /* 0x008fea0003900000 */
[----:B------:R-:W3:Y:S02]  /*25850*/  @!P2 SYNCS.PHASECHK.TRANS64 P2, [R3+URZ+0x348b0], R0 ;  /* 0x0348b0000300a5a7 */ /* 0x000ee4000804007f */
[----:B---3--:R-:W-:Y:S05]  /*25860*/  @!P2 BRA `(.L_x_564) ;  /* 0xfffffffc00f0a947 */ /* 0x008fea000383ffff */
[----:B------:R-:W-:Y:S05]  /*25870*/  BRA `(.L_x_768) ;  /* 0xfffffe6000407947 */ /* 0x000fea000383ffff */
.L_x_580:
[----:B------:R-:W-:Y:S01]  /*25880*/  BSSY B0, `(.L_x_769) ;  /* 0x0000007000007945 */ /* 0x000fe20003800000 */
[----:B------:R-:W-:Y:S02]  /*25890*/  IMAD.MOV.U32 R12, RZ, RZ, RZ ;  /* 0x000000ffff0c7224 */ /* 0x000fe400078e00ff */
[----:B------:R-:W-:Y:S02]  /*258a0*/  IMAD.MOV.U32 R11, RZ, RZ, 0x1f ;  /* 0x0000001fff0b7424 */ /* 0x000fe400078e00ff */
[----:B------:R-:W-:-:S07]  /*258b0*/  IMAD.MOV.U32 R15, RZ, RZ, -0x1 ;  /* 0xffffffffff0f7424 */ /* 0x000fce00078e00ff */
[----:B-----5:R-:W-:Y:S05]  /*258c0*/  WARPSYNC.COLLECTIVE R15, `(.L_x_770) ;  /* 0x000000000f087348 */ /* 0x020fea0003c00000 */
[----:B------:R0:W1:Y:S02]  /*258d0*/  SHFL.IDX P6, R14, R13, R12, R11 ;  /* 0x0000000c0d0e7389 */ /* 0x00006400000c000b */
[----:B01---5:R-:W-:Y:S01]  /*258e0*/  ENDCOLLECTIVE ;  /* 0x000000000000791b */ /* 0x023fe20003800000 */
.L_x_770:
[----:B------:R-:W-:Y:S05]  /*258f0*/  BSYNC B0 ;  /* 0x0000000000007941 */ /* 0x000fea0003800000 */
.L_x_769:
[----:B------:R1:W-:Y:S01]  /*25900*/  STL [R1+0x28], R14 ;  /* 0x0000280e01007387 */ /* 0x0003e20000100800 */
[----:B------:R-:W-:Y:S05]  /*25910*/  BRA `(.L_x_771) ;  /* 0xfffffe6c00447947 */ /* 0x000fea000383ffff */
.L_x_592:
[----:B------:R-:W-:Y:S01]  /*25920*/  BSSY B1, `(.L_x_772) ;  /* 0x0000008000017945 */ /* 0x000fe20003800000 */
[----:B------:R-:W-:Y:S02]  /*25930*/  IMAD.MOV.U32 R13, RZ, RZ, R25 ;  /* 0x000000ffff0d7224 */ /* 0x000fe400078e0019 */
[----:B------:R-:W-:Y:S02]  /*25940*/  IMAD.MOV.U32 R12, RZ, RZ, RZ ;  /* 0x000000ffff0c7224 */ /* 0x000fe400078e00ff */
[----:B------:R-:W-:Y:S02]  /*25950*/  IMAD.MOV.U32 R11, RZ, RZ, 0x181f ;  /* 0x0000181fff0b7424 */ /* 0x000fe400078e00ff */
[----:B------:R-:W-:-:S07]  /*25960*/  IMAD.MOV.U32 R15, RZ, RZ, -0x1 ;  /* 0xffffffffff0f7424 */ /* 0x000fce00078e00ff */
[----:B01---5:R-:W-:Y:S05]  /*25970*/  WARPSYNC.COLLECTIVE R15, `(.L_x_773) ;  /* 0x000000000f087348 */ /* 0x023fea0003c00000 */
[----:B-1----:R1:W2:Y:S02]  /*25980*/  SHFL.IDX P6, R14, R13, R12, R11 ;  /* 0x0000000c0d0e7389 */ /* 0x0022a400000c000b */
[----:B012--5:R-:W-:Y:S01]  /*25990*/  ENDCOLLECTIVE ;  /* 0x000000000000791b */ /* 0x027fe20003800000 */
.L_x_773:
[----:B------:R-:W-:Y:S05]  /*259a0*/  BSYNC B1 ;  /* 0x0000000000017941 */ /* 0x000fea0003800000 */
.L_x_772:
[----:B------:R-:W-:Y:S05]  /*259b0*/  BRA `(.L_x_774) ;  /* 0xfffffe7400447947 */ /* 0x000fea000383ffff */
.L_x_593:
        /* <DEDUP_REMOVED lines=8> */
.L_x_776:
[----:B------:R-:W-:Y:S05]  /*25a40*/  BSYNC B1 ;  /* 0x0000000000017941 */ /* 0x000fea0003800000 */
.L_x_775:
[----:B------:R-:W-:Y:S05]  /*25a50*/  BRA `(.L_x_777) ;  /* 0xfffffe7400247947 */ /* 0x000fea000383ffff */
.L_x_594:
        /* <DEDUP_REMOVED lines=8> */
.L_x_779:
[----:B------:R-:W-:Y:S05]  /*25ae0*/  BSYNC B1 ;  /* 0x0000000000017941 */ /* 0x000fea0003800000 */
.L_x_778:
[----:B------:R-:W-:Y:S05]  /*25af0*/  BRA `(.L_x_780) ;  /* 0xfffffe7400047947 */ /* 0x000fea000383ffff */
.L_x_595:
        /* <DEDUP_REMOVED lines=8> */
.L_x_782:
[----:B------:R-:W-:Y:S05]  /*25b80*/  BSYNC B1 ;  /* 0x0000000000017941 */ /* 0x000fea0003800000 */
.L_x_781:
[----:B------:R-:W-:Y:S05]  /*25b90*/  BRA `(.L_x_783) ;  /* 0xfffffe7000e47947 */ /* 0x000fea000383ffff */
.L_x_597:
[----:B-1----:R1:W2:Y:S02]  /*25ba0*/  SYNCS.PHASECHK.TRANS64.TRYWAIT P0, [R2+URZ+0x34800], R33 ;  /* 0x03480021020075a7 */ /* 0x0022a4000800017f */
[----:B--2---:R-:W-:Y:S05]  /*25bb0*/  @!P0 NANOSLEEP.SYNCS 0x989680 ;  /* 0x009896800000895d */ /* 0x004fea0003900000 */
[----:B------:R-:W2:Y:S02]  /*25bc0*/  @!P0 SYNCS.PHASECHK.TRANS64 P0, [R2+URZ+0x34800], R33 ;  /* 0x03480021020085a7 */ /* 0x000ea4000800007f */
[----:B--2---:R-:W-:Y:S05]  /*25bd0*/  @!P0 BRA `(.L_x_597) ;  /* 0xfffffffc00f08947 */ /* 0x004fea000383ffff */
[----:B------:R-:W-:Y:S05]  /*25be0*/  BRA `(.L_x_784) ;  /* 0xfffffe74003c7947 */ /* 0x000fea000383ffff */
.L_x_613:
        /* <DEDUP_REMOVED lines=8> */
.L_x_786:
[----:B------:R-:W-:Y:S05]  /*25c70*/  BSYNC B1 ;  /* 0x0000000000017941 */ /* 0x000fea0003800000 */
.L_x_785:
[----:B------:R-:W-:Y:S05]  /*25c80*/  BRA `(.L_x_787) ;  /* 0xfffffe8800b87947 */ /* 0x000fea000383ffff */
.L_x_614:
        /* <DEDUP_REMOVED lines=8> */
.L_x_789:
[----:B------:R-:W-:Y:S05]  /*25d10*/  BSYNC B1 ;  /* 0x0000000000017941 */ /* 0x000fea0003800000 */
.L_x_788:
[----:B------:R-:W-:Y:S05]  /*25d20*/  BRA `(.L_x_790) ;  /* 0xfffffe8800a07947 */ /* 0x000fea000383ffff */
.L_x_615:
        /* <DEDUP_REMOVED lines=8> */
.L_x_792:
[----:B------:R-:W-:Y:S05]  /*25db0*/  BSYNC B1 ;  /* 0x0000000000017941 */ /* 0x000fea0003800000 */
.L_x_791:
[----:B------:R-:W-:Y:S05]  /*25dc0*/  BRA `(.L_x_793) ;  /* 0xfffffe8800847947 */ /* 0x000fea000383ffff */
.L_x_616:
        /* <DEDUP_REMOVED lines=8> */
.L_x_795:
[----:B------:R-:W-:Y:S05]  /*25e50*/  BSYNC B1 ;  /* 0x0000000000017941 */ /* 0x000fea0003800000 */
.L_x_794:
[----:B------:R-:W-:Y:S05]  /*25e60*/  BRA `(.L_x_796) ;  /* 0xfffffe8800687947 */ /* 0x000fea000383ffff */
.L_x_618:
[----:B-1----:R1:W2:Y:S02]  /*25e70*/  SYNCS.PHASECHK.TRANS64.TRYWAIT P4, [R2+URZ+0x34800], R9 ;  /* 0x03480009020075a7 */ /* 0x0022a4000808017f */
[----:B--2---:R-:W-:Y:S05]  /*25e80*/  @!P4 NANOSLEEP.SYNCS 0x989680 ;  /* 0x009896800000c95d */ /* 0x004fea0003900000 */
[----:B------:R-:W2:Y:S02]  /*25e90*/  @!P4 SYNCS.PHASECHK.TRANS64 P4, [R2+URZ+0x34800], R9 ;  /* 0x034800090200c5a7 */ /* 0x000ea4000808007f */
[----:B--2---:R-:W-:Y:S05]  /*25ea0*/  @!P4 BRA `(.L_x_618) ;  /* 0xfffffffc00f0c947 */ /* 0x004fea000383ffff */
[----:B------:R-:W-:Y:S05]  /*25eb0*/  BRA `(.L_x_797) ;  /* 0xfffffe8800e47947 */ /* 0x000fea000383ffff */
.L_x_628:
[----:B--2---:R2:W3:Y:S02]  /*25ec0*/  SYNCS.PHASECHK.TRANS64.TRYWAIT P2, [R0+URZ+0x34830], R3 ;  /* 0x03483003000075a7 */ /* 0x0044e4000804017f */
[----:B---3--:R-:W-:Y:S05]  /*25ed0*/  @!P2 NANOSLEEP.SYNCS 0x989680 ;  /* 0x009896800000a95d */ /* 0x008fea0003900000 */
[----:B------:R-:W3:Y:S02]  /*25ee0*/  @!P2 SYNCS.PHASECHK.TRANS64 P2, [R0+URZ+0x34830], R3 ;  /* 0x034830030000a5a7 */ /* 0x000ee4000804007f */
[----:B---3--:R-:W-:Y:S05]  /*25ef0*/  @!P2 BRA `(.L_x_628) ;  /* 0xfffffffc00f0a947 */ /* 0x008fea000383ffff */
[----:B------:R-:W-:Y:S05]  /*25f00*/  BRA `(.L_x_627) ;  /* 0xfffffea400507947 */ /* 0x000fea000383ffff */
.L_x_634:
[----:B-1----:R1:W2:Y:S02]  /*25f10*/  SYNCS.PHASECHK.TRANS64.TRYWAIT P3, [R6+URZ+0x34830], R7 ;  /* 0x03483007060075a7 */ /* 0x0022a4000806017f */
[----:B--2---:R-:W-:Y:S05]  /*25f20*/  @!P3 NANOSLEEP.SYNCS 0x989680 ;  /* 0x009896800000b95d */ /* 0x004fea0003900000 */
[----:B------:R-:W2:Y:S02]  /*25f30*/  @!P3 SYNCS.PHASECHK.TRANS64 P3, [R6+URZ+0x34830], R7 ;  /* 0x034830070600b5a7 */ /* 0x000ea4000806007f */
[----:B--2---:R-:W-:Y:S05]  /*25f40*/  @!P3 BRA `(.L_x_634) ;  /* 0xfffffffc00f0b947 */ /* 0x004fea000383ffff */
[----:B------:R-:W-:Y:S05]  /*25f50*/  BRA `(.L_x_633) ;  /* 0xffffff0c00407947 */ /* 0x000fea000383ffff */
.L_x_638:
[----:B-1----:R1:W2:Y:S02]  /*25f60*/  SYNCS.PHASECHK.TRANS64.TRYWAIT P2, [R6+URZ+0x34850], R4 ;  /* 0x03485004060075a7 */ /* 0x0022a4000804017f */
[----:B--2---:R-:W-:Y:S05]  /*25f70*/  @!P2 NANOSLEEP.SYNCS 0x989680 ;  /* 0x009896800000a95d */ /* 0x004fea0003900000 */
[----:B------:R-:W2:Y:S02]  /*25f80*/  @!P2 SYNCS.PHASECHK.TRANS64 P2, [R6+URZ+0x34850], R4 ;  /* 0x034850040600a5a7 */ /* 0x000ea4000804007f */
[----:B--2---:R-:W-:Y:S05]  /*25f90*/  @!P2 BRA `(.L_x_638) ;  /* 0xfffffffc00f0a947 */ /* 0x004fea000383ffff */
[----:B------:R-:W-:Y:S05]  /*25fa0*/  BRA `(.L_x_635) ;  /* 0xffffff4000887947 */ /* 0x000fea000383ffff */
.L_x_643:
[----:B-1----:R1:W2:Y:S02]  /*25fb0*/  SYNCS.PHASECHK.TRANS64.TRYWAIT P0, [R9+URZ+0x34850], R0 ;  /* 0x03485000090075a7 */ /* 0x0022a4000800017f */
[----:B--2---:R-:W-:Y:S05]  /*25fc0*/  @!P0 NANOSLEEP.SYNCS 0x989680 ;  /* 0x009896800000895d */ /* 0x004fea0003900000 */
[----:B------:R-:W2:Y:S02]  /*25fd0*/  @!P0 SYNCS.PHASECHK.TRANS64 P0, [R9+URZ+0x34850], R0 ;  /* 0x03485000090085a7 */ /* 0x000ea4000800007f */
[----:B--2---:R-:W-:Y:S05]  /*25fe0*/  @!P0 BRA `(.L_x_643) ;  /* 0xfffffffc00f08947 */ /* 0x004fea000383ffff */
[----:B------:R-:W-:Y:S05]  /*25ff0*/  BRA `(.L_x_642) ;  /* 0xffffff7000887947 */ /* 0x000fea000383ffff */
.L_x_675:
[----:B------:R-:W0:Y:S01]  /*26000*/  S2R R11, SR_TID.X ;  /* 0x00000000000b7919 */ /* 0x000e220000002100 */
[----:B------:R-:W-:Y:S01]  /*26010*/  BSSY B1, `(.L_x_798) ;  /* 0x000000a000017945 */ /* 0x000fe20003800000 */
[----:B------:R-:W-:Y:S02]  /*26020*/  IMAD.MOV.U32 R12, RZ, RZ, RZ ;  /* 0x000000ffff0c7224 */ /* 0x000fe400078e00ff */
[----:B------:R-:W-:Y:S01]  /*26030*/  IMAD.MOV.U32 R15, RZ, RZ, -0x1 ;  /* 0xffffffffff0f7424 */ /* 0x000fe200078e00ff */
[----:B0-----:R-:W-:-:S04]  /*26040*/  SHF.R.U32.HI R11, RZ, 0x5, R11 ;  /* 0x00000005ff0b7819 */ /* 0x001fc8000001160b */
[----:B------:R-:W-:-:S05]  /*26050*/  LOP3.LUT R11, R11, 0x3, RZ, 0xc0, !PT ;  /* 0x000000030b0b7812 */ /* 0x000fca00078ec0ff */
[----:B------:R-:W-:Y:S02]  /*26060*/  IMAD.MOV.U32 R13, RZ, RZ, R11 ;  /* 0x000000ffff0d7224 */ /* 0x000fe400078e000b */
[----:B------:R-:W-:-:S07]  /*26070*/  IMAD.MOV.U32 R11, RZ, RZ, 0x1f ;  /* 0x0000001fff0b7424 */ /* 0x000fce00078e00ff */
[----:B-----5:R-:W-:Y:S05]  /*26080*/  WARPSYNC.COLLECTIVE R15, `(.L_x_799) ;  /* 0x000000000f087348 */ /* 0x020fea0003c00000 */
[----:B------:R0:W1:Y:S02]  /*26090*/  SHFL.IDX P6, R14, R13, R12, R11 ;  /* 0x0000000c0d0e7389 */ /* 0x00006400000c000b */
[----:B01---5:R-:W-:Y:S01]  /*260a0*/  ENDCOLLECTIVE ;  /* 0x000000000000791b */ /* 0x023fe20003800000 */
.L_x_799:
[----:B------:R-:W-:Y:S05]  /*260b0*/  BSYNC B1 ;  /* 0x0000000000017941 */ /* 0x000fea0003800000 */
.L_x_798:
[----:B------:R-:W-:Y:S05]  /*260c0*/  BRA `(.L_x_800) ;  /* 0xffffffac00a07947 */ /* 0x000fea000383ffff */
.L_x_676:
[----:B------:R-:W-:Y:S01]  /*260d0*/  BSSY B1, `(.L_x_801) ;  /* 0x0000006000017945 */ /* 0x000fe20003800000 */
[----:B------:R-:W-:-:S07]  /*260e0*/  IMAD.MOV.U32 R15, RZ, RZ, -0x1 ;  /* 0xffffffffff0f7424 */ /* 0x000fce00078e00ff */
[----:B-----5:R-:W-:Y:S05]  /*260f0*/  WARPSYNC.COLLECTIVE R15, `(.L_x_802) ;  /* 0x000000000f0c7348 */ /* 0x020fea0003c00000 */
[----:B------:R-:W-:Y:S02]  /*26100*/  ELECT P6, UR62, PT ;  /* 0x00000000003e782f */ /* 0x000fe400038c0000 */
[----:B------:R-:W-:Y:S01]  /*26110*/  MOV R14, UR62 ;  /* 0x0000003e000e7c02 */ /* 0x000fe20008000f00 */
[----:B-----5:R-:W-:Y:S10]  /*26120*/  ENDCOLLECTIVE ;  /* 0x000000000000791b */ /* 0x020ff40003800000 */
.L_x_802:
[----:B------:R-:W-:Y:S05]  /*26130*/  BSYNC B1 ;  /* 0x0000000000017941 */ /* 0x000fea0003800000 */
.L_x_801:
[----:B------:R-:W-:Y:S05]  /*26140*/  BRA `(.L_x_803) ;  /* 0xffffffac008c7947 */ /* 0x000fea000383ffff */
.L_x_678:
[----:B0-----:R0:W1:Y:S02]  /*26150*/  SYNCS.PHASECHK.TRANS64.TRYWAIT P0, [R9+URZ+0x34820], R5 ;  /* 0x03482005090075a7 */ /* 0x001064000800017f */
[----:B-1----:R-:W-:Y:S05]  /*26160*/  @!P0 NANOSLEEP.SYNCS 0x989680 ;  /* 0x009896800000895d */ /* 0x002fea0003900000 */
[----:B------:R-:W1:Y:S02]  /*26170*/  @!P0 SYNCS.PHASECHK.TRANS64 P0, [R9+URZ+0x34820], R5 ;  /* 0x03482005090085a7 */ /* 0x000e64000800007f */
[----:B-1----:R-:W-:Y:S05]  /*26180*/  @!P0 BRA `(.L_x_678) ;  /* 0xfffffffc00f08947 */ /* 0x002fea000383ffff */
[----:B------:R-:W-:Y:S05]  /*26190*/  BRA `(.L_x_804) ;  /* 0xffffffac00a87947 */ /* 0x000fea000383ffff */
.L_x_681:
[----:B0-----:R0:W1:Y:S02]  /*261a0*/  SYNCS.PHASECHK.TRANS64.TRYWAIT P0, [R5+URZ+0x348a0], R10 ;  /* 0x0348a00a050075a7 */ /* 0x001064000800017f */
[----:B-1----:R-:W-:Y:S05]  /*261b0*/  @!P0 NANOSLEEP.SYNCS 0x989680 ;  /* 0x009896800000895d */ /* 0x002fea0003900000 */
[----:B------:R-:W1:Y:S02]  /*261c0*/  @!P0 SYNCS.PHASECHK.TRANS64 P0, [R5+URZ+0x348a0], R10 ;  /* 0x0348a00a050085a7 */ /* 0x000e64000800007f */
[----:B-1----:R-:W-:Y:S05]  /*261d0*/  @!P0 BRA `(.L_x_681) ;  /* 0xfffffffc00f08947 */ /* 0x002fea000383ffff */
[----:B------:R-:W-:Y:S05]  /*261e0*/  BRA `(.L_x_805) ;  /* 0xffffffac00b87947 */ /* 0x000fea000383ffff */
.L_x_683:
[----:B-1----:R1:W2:Y:S02]  /*261f0*/  SYNCS.PHASECHK.TRANS64.TRYWAIT P0, [R5+URZ+0x348c0], R10 ;  /* 0x0348c00a050075a7 */ /* 0x0022a4000800017f */
[----:B--2---:R-:W-:Y:S05]  /*26200*/  @!P0 NANOSLEEP.SYNCS 0x989680 ;  /* 0x009896800000895d */ /* 0x004fea0003900000 */
[----:B------:R-:W2:Y:S02]  /*26210*/  @!P0 SYNCS.PHASECHK.TRANS64 P0, [R5+URZ+0x348c0], R10 ;  /* 0x0348c00a050085a7 */ /* 0x000ea4000800007f */
[----:B--2---:R-:W-:Y:S05]  /*26220*/  @!P0 BRA `(.L_x_683) ;  /* 0xfffffffc00f08947 */ /* 0x004fea000383ffff */
[----:B------:R-:W-:Y:S05]  /*26230*/  BRA `(.L_x_806) ;  /* 0xffffffb000307947 */ /* 0x000fea000383ffff */
.L_x_687:
[----:B0-----:R0:W1:Y:S02]  /*26240*/  SYNCS.PHASECHK.TRANS64.TRYWAIT P0, [R6+URZ+0x348a0], R7 ;  /* 0x0348a007060075a7 */ /* 0x001064000800017f */
[----:B-1----:R-:W-:Y:S05]  /*26250*/  @!P0 NANOSLEEP.SYNCS 0x989680 ;  /* 0x009896800000895d */ /* 0x002fea0003900000 */
[----:B------:R-:W1:Y:S02]  /*26260*/  @!P0 SYNCS.PHASECHK.TRANS64 P0, [R6+URZ+0x348a0], R7 ;  /* 0x0348a007060085a7 */ /* 0x000e64000800007f */
[----:B-1----:R-:W-:Y:S05]  /*26270*/  @!P0 BRA `(.L_x_687) ;  /* 0xfffffffc00f08947 */ /* 0x002fea000383ffff */
[----:B------:R-:W-:Y:S05]  /*26280*/  BRA `(.L_x_807) ;  /* 0xffffffb000f07947 */ /* 0x000fea000383ffff */
.L_x_689:
[----:B-1----:R1:W2:Y:S02]  /*26290*/  SYNCS.PHASECHK.TRANS64.TRYWAIT P1, [R6+URZ+0x348c0], R7 ;  /* 0x0348c007060075a7 */ /* 0x0022a4000802017f */
[----:B--2---:R-:W-:Y:S05]  /*262a0*/  @!P1 NANOSLEEP.SYNCS 0x989680 ;  /* 0x009896800000995d */ /* 0x004fea0003900000 */
[----:B------:R-:W2:Y:S02]  /*262b0*/  @!P1 SYNCS.PHASECHK.TRANS64 P1, [R6+URZ+0x348c0], R7 ;  /* 0x0348c007060095a7 */ /* 0x000ea4000802007f */
[----:B--2---:R-:W-:Y:S05]  /*262c0*/  @!P1 BRA `(.L_x_689) ;  /* 0xfffffffc00f09947 */ /* 0x004fea000383ffff */
[----:B------:R-:W-:Y:S05]  /*262d0*/  BRA `(.L_x_808) ;  /* 0xffffffb400607947 */ /* 0x000fea000383ffff */
.L_x_700:
[----:B------:R-:W0:Y:S01]  /*262e0*/  S2R R3, SR_TID.X ;  /* 0x0000000000037919 */ /* 0x000e220000002100 */
[----:B------:R-:W-:Y:S01]  /*262f0*/  BSSY B0, `(.L_x_809) ;  /* 0x000000a000007945 */ /* 0x000fe20003800000 */
[----:B------:R-:W-:Y:S02]  /*26300*/  IMAD.MOV.U32 R12, RZ, RZ, RZ ;  /* 0x000000ffff0c7224 */ /* 0x000fe400078e00ff */
        /* <DEDUP_REMOVED lines=8> */
.L_x_810:
[----:B------:R-:W-:Y:S05]  /*26390*/  BSYNC B0 ;  /* 0x0000000000007941 */ /* 0x000fea0003800000 */
.L_x_809:
[----:B------:R-:W-:Y:S05]  /*263a0*/  BRA `(.L_x_811) ;  /* 0xffffffc000207947 */ /* 0x000fea000383ffff */
.L_x_701:
[----:B------:R-:W-:Y:S01]  /*263b0*/  BSSY B0, `(.L_x_812) ;  /* 0x0000006000007945 */ /* 0x000fe20003800000 */
[----:B------:R-:W-:-:S07]  /*263c0*/  IMAD.MOV.U32 R15, RZ, RZ, -0x1 ;  /* 0xffffffffff0f7424 */ /* 0x000fce00078e00ff */
[----:B------:R-:W-:Y:S05]  /*263d0*/  WARPSYNC.COLLECTIVE R15, `(.L_x_813) ;  /* 0x000000000f0c7348 */ /* 0x000fea0003c00000 */
[----:B------:R-:W-:Y:S02]  /*263e0*/  ELECT P6, UR62, PT ;  /* 0x00000000003e782f */ /* 0x000fe400038c0000 */
[----:B------:R-:W-:Y:S01]  /*263f0*/  MOV R14, UR62 ;  /* 0x0000003e000e7c02 */ /* 0x000fe20008000f00 */
[----:B------:R-:W-:Y:S10]  /*26400*/  ENDCOLLECTIVE ;  /* 0x000000000000791b */ /* 0x000ff40003800000 */
.L_x_813:
[----:B------:R-:W-:Y:S05]  /*26410*/  BSYNC B0 ;  /* 0x0000000000007941 */ /* 0x000fea0003800000 */
.L_x_812:
[----:B------:R-:W-:Y:S05]  /*26420*/  BRA `(.L_x_814) ;  /* 0xffffffc000187947 */ /* 0x000fea000383ffff */
.L_x_704:
[----:B0-----:R0:W1:Y:S02]  /*26430*/  SYNCS.PHASECHK.TRANS64.TRYWAIT P0, [R6+URZ+0x34840], R7 ;  /* 0x03484007060075a7 */ /* 0x001064000800017f */
[----:B-1----:R-:W-:Y:S05]  /*26440*/  @!P0 NANOSLEEP.SYNCS 0x989680 ;  /* 0x009896800000895d */ /* 0x002fea0003900000 */
[----:B------:R-:W1:Y:S02]  /*26450*/  @!P0 SYNCS.PHASECHK.TRANS64 P0, [R6+URZ+0x34840], R7 ;  /* 0x03484007060085a7 */ /* 0x000e64000800007f */
[----:B-1----:R-:W-:Y:S05]  /*26460*/  @!P0 BRA `(.L_x_704) ;  /* 0xfffffffc00f08947 */ /* 0x002fea000383ffff */
[----:B------:R-:W-:Y:S05]  /*26470*/  BRA `(.L_x_815) ;  /* 0xffffffc0008c7947 */ /* 0x000fea000383ffff */
.L_x_707:
        /* <DEDUP_REMOVED lines=8> */
.L_x_715:
[----:B0-----:R0:W1:Y:S02]  /*26500*/  SYNCS.PHASECHK.TRANS64.TRYWAIT P0, [R8+URZ+0x34840], R9 ;  /* 0x03484009080075a7 */ /* 0x001064000800017f */
[----:B-1----:R-:W-:Y:S05]  /*26510*/  @!P0 NANOSLEEP.SYNCS 0x989680 ;  /* 0x009896800000895d */ /* 0x002fea0003900000 */
[----:B------:R-:W1:Y:S02]  /*26520*/  @!P0 SYNCS.PHASECHK.TRANS64 P0, [R8+URZ+0x34840], R9 ;  /* 0x03484009080085a7 */ /* 0x000e64000800007f */
[----:B-1----:R-:W-:Y:S05]  /*26530*/  @!P0 BRA `(.L_x_715) ;  /* 0xfffffffc00f08947 */ /* 0x002fea000383ffff */
[----:B------:R-:W-:Y:S05]  /*26540*/  BRA `(.L_x_817) ;  /* 0xffffffc800687947 */ /* 0x000fea000383ffff */
.L_x_717:
[----:B0-----:R0:W1:Y:S02]  /*26550*/  SYNCS.PHASECHK.TRANS64.TRYWAIT P0, [R9+URZ+0x60], R8 ;  /* 0x00006008090075a7 */ /* 0x001064000800017f */
[----:B-1----:R-:W-:Y:S05]  /*26560*/  @!P0 NANOSLEEP.SYNCS 0x989680 ;  /* 0x009896800000895d */ /* 0x002fea0003900000 */
[----:B------:R-:W1:Y:S02]  /*26570*/  @!P0 SYNCS.PHASECHK.TRANS64 P0, [R9+URZ+0x60], R8 ;  /* 0x00006008090085a7 */ /* 0x000e64000800007f */
[----:B-1----:R-:W-:Y:S05]  /*26580*/  @!P0 BRA `(.L_x_717) ;  /* 0xfffffffc00f08947 */ /* 0x002fea000383ffff */
[----:B------:R-:W-:Y:S05]  /*26590*/  BRA `(.L_x_818) ;  /* 0xffffffcc00047947 */ /* 0x000fea000383ffff */
.L_x_722:
[----:B-1----:R1:W2:Y:S02]  /*265a0*/  SYNCS.PHASECHK.TRANS64.TRYWAIT P0, [R2+URZ+0x34840], R3 ;  /* 0x03484003020075a7 */ /* 0x0022a4000800017f */
[----:B--2---:R-:W-:Y:S05]  /*265b0*/  @!P0 NANOSLEEP.SYNCS 0x989680 ;  /* 0x009896800000895d */ /* 0x004fea0003900000 */
[----:B------:R-:W2:Y:S02]  /*265c0*/  @!P0 SYNCS.PHASECHK.TRANS64 P0, [R2+URZ+0x34840], R3 ;  /* 0x03484003020085a7 */ /* 0x000ea4000800007f */
[----:B--2---:R-:W-:Y:S05]  /*265d0*/  @!P0 BRA `(.L_x_722) ;  /* 0xfffffffc00f08947 */ /* 0x004fea000383ffff */
[----:B------:R-:W-:Y:S05]  /*265e0*/  BRA `(.L_x_819) ;  /* 0xffffffd000687947 */ /* 0x000fea000383ffff */
.L_x_724:
[----:B0-----:R0:W1:Y:S02]  /*265f0*/  SYNCS.PHASECHK.TRANS64.TRYWAIT P1, [R2+URZ+0x60], R3 ;  /* 0x00006003020075a7 */ /* 0x001064000802017f */
[----:B-1----:R-:W-:Y:S05]  /*26600*/  @!P1 NANOSLEEP.SYNCS 0x989680 ;  /* 0x009896800000995d */ /* 0x002fea0003900000 */
[----:B------:R-:W1:Y:S02]  /*26610*/  @!P1 SYNCS.PHASECHK.TRANS64 P1, [R2+URZ+0x60], R3 ;  /* 0x00006003020095a7 */ /* 0x000e64000802007f */
[----:B-1----:R-:W-:Y:S05]  /*26620*/  @!P1 BRA `(.L_x_724) ;  /* 0xfffffffc00f09947 */ /* 0x002fea000383ffff */
[----:B------:R-:W-:Y:S05]  /*26630*/  BRA `(.L_x_820) ;  /* 0xffffffd400047947 */ /* 0x000fea000383ffff */
.L_x_729:
[----:B--2---:R2:W3:Y:S02]  /*26640*/  SYNCS.PHASECHK.TRANS64.TRYWAIT P0, [R2+URZ+0x34840], R3 ;  /* 0x03484003020075a7 */ /* 0x0044e4000800017f */
[----:B---3--:R-:W-:Y:S05]  /*26650*/  @!P0 NANOSLEEP.SYNCS 0x989680 ;  /* 0x009896800000895d */ /* 0x008fea0003900000 */
[----:B------:R-:W3:Y:S02]  /*26660*/  @!P0 SYNCS.PHASECHK.TRANS64 P0, [R2+URZ+0x34840], R3 ;  /* 0x03484003020085a7 */ /* 0x000ee4000800007f */
[----:B---3--:R-:W-:Y:S05]  /*26670*/  @!P0 BRA `(.L_x_729) ;  /* 0xfffffffc00f08947 */ /* 0x008fea000383ffff */
[----:B------:R-:W-:Y:S05]  /*26680*/  BRA `(.L_x_821) ;  /* 0xffffffd800287947 */ /* 0x000fea000383ffff */
.L_x_731:
[----:B0-----:R0:W1:Y:S02]  /*26690*/  SYNCS.PHASECHK.TRANS64.TRYWAIT P1, [R2+URZ+0x60], R8 ;  /* 0x00006008020075a7 */ /* 0x001064000802017f */
[----:B-1----:R-:W-:Y:S05]  /*266a0*/  @!P1 NANOSLEEP.SYNCS 0x989680 ;  /* 0x009896800000995d */ /* 0x002fea0003900000 */
[----:B------:R-:W1:Y:S02]  /*266b0*/  @!P1 SYNCS.PHASECHK.TRANS64 P1, [R2+URZ+0x60], R8 ;  /* 0x00006008020095a7 */ /* 0x000e64000802007f */
[----:B-1----:R-:W-:Y:S05]  /*266c0*/  @!P1 BRA `(.L_x_731) ;  /* 0xfffffffc00f09947 */ /* 0x002fea000383ffff */
[----:B------:R-:W-:Y:S05]  /*266d0*/  BRA `(.L_x_822) ;  /* 0xffffffd800c47947 */ /* 0x000fea000383ffff */
.L_x_738:
[----:B-1----:R1:W2:Y:S02]  /*266e0*/  SYNCS.PHASECHK.TRANS64.TRYWAIT P0, [R3+URZ+0x34860], R0 ;  /* 0x03486000030075a7 */ /* 0x0022a4000800017f */
[----:B--2---:R-:W-:Y:S05]  /*266f0*/  @!P0 NANOSLEEP.SYNCS 0x989680 ;  /* 0x009896800000895d */ /* 0x004fea0003900000 */
[----:B------:R-:W2:Y:S02]  /*26700*/  @!P0 SYNCS.PHASECHK.TRANS64 P0, [R3+URZ+0x34860], R0 ;  /* 0x03486000030085a7 */ /* 0x000ea4000800007f */
[----:B--2---:R-:W-:Y:S05]  /*26710*/  @!P0 BRA `(.L_x_738) ;  /* 0xfffffffc00f08947 */ /* 0x004fea000383ffff */
[----:B------:R-:W-:Y:S05]  /*26720*/  BRA `(.L_x_823) ;  /* 0xffffffdc00d07947 */ /* 0x000fea000383ffff */
.L_x_740:
[----:B------:R-:W-:Y:S01]  /*26730*/  BSSY B0, `(.L_x_824) ;  /* 0x0000008000007945 */ /* 0x000fe20003800000 */
[----:B0-----:R-:W-:Y:S02]  /*26740*/  IMAD.MOV.U32 R13, RZ, RZ, R16 ;  /* 0x000000ffff0d7224 */ /* 0x001fe400078e0010 */
[----:B------:R-:W-:Y:S02]  /*26750*/  IMAD.MOV.U32 R12, RZ, RZ, RZ ;  /* 0x000000ffff0c7224 */ /* 0x000fe400078e00ff */
[----:B------:R-:W-:Y:S02]  /*26760*/  IMAD.MOV.U32 R11, RZ, RZ, 0x1f ;  /* 0x0000001fff0b7424 */ /* 0x000fe400078e00ff */
[----:B------:R-:W-:-:S07]  /*26770*/  IMAD.MOV.U32 R15, RZ, RZ, -0x1 ;  /* 0xffffffffff0f7424 */ /* 0x000fce00078e00ff */
[----:B-1---5:R-:W-:Y:S05]  /*26780*/  WARPSYNC.COLLECTIVE R15, `(.L_x_825) ;  /* 0x000000000f087348 */ /* 0x022fea0003c00000 */
[----:B------:R0:W2:Y:S02]  /*26790*/  SHFL.IDX P6, R14, R13, R12, R11 ;  /* 0x0000000c0d0e7389 */ /* 0x0000a400000c000b */
[----:B012--5:R-:W-:Y:S01]  /*267a0*/  ENDCOLLECTIVE ;  /* 0x000000000000791b */ /* 0x027fe20003800000 */
.L_x_825:
[----:B------:R-:W-:Y:S05]  /*267b0*/  BSYNC B0 ;  /* 0x0000000000007941 */ /* 0x000fea0003800000 */
.L_x_824:
[----:B------:R-:W-:Y:S02]  /*267c0*/  IMAD.MOV.U32 R13, RZ, RZ, R16 ;  /* 0x000000ffff0d7224 */ /* 0x000fe400078e0010 */
[----:B------:R-:W-:Y:S02]  /*267d0*/  IMAD.MOV.U32 R12, RZ, RZ, 0x1 ;  /* 0x00000001ff0c7424 */ /* 0x000fe400078e00ff */
[----:B------:R-:W-:Y:S02]  /*267e0*/  IMAD.MOV.U32 R11, RZ, RZ, 0x1f ;  /* 0x0000001fff0b7424 */ /* 0x000fe400078e00ff */
[----:B------:R-:W-:Y:S02]  /*267f0*/  IMAD.MOV.U32 R15, RZ, RZ, -0x1 ;  /* 0xffffffffff0f7424 */ /* 0x000fe400078e00ff */
[----:B------:R-:W-:-:S07]  /*26800*/  IMAD.MOV.U32 R4, RZ, RZ, R14 ;  /* 0x000000ffff047224 */ /* 0x000fce00078e000e */
[----:B------:R-:W-:Y:S05]  /*26810*/  WARPSYNC.COLLECTIVE R15, `(.L_x_826) ;  /* 0x000000000f087348 */ /* 0x000fea0003c00000 */
[----:B------:R0:W1:Y:S02]  /*26820*/  SHFL.IDX P6, R14, R13, R12, R11 ;  /* 0x0000000c0d0e7389 */ /* 0x00006400000c000b */
[----:B01----:R-:W-:Y:S01]  /*26830*/  ENDCOLLECTIVE ;  /* 0x000000000000791b */ /* 0x003fe20003800000 */
.L_x_826:
[----:B------:R-:W-:Y:S01]  /*26840*/  IMAD.MOV.U32 R6, RZ, RZ, R14 ;  /* 0x000000ffff067224 */ /* 0x000fe200078e000e */
[----:B------:R-:W-:Y:S06]  /*26850*/  BRA `(.L_x_827) ;  /* 0xffffffe0005c7947 */ /* 0x000fec000383ffff */
.L_x_743:
[----:B------:R-:W-:Y:S01]  /*26860*/  BSSY B0, `(.L_x_828) ;  /* 0x0000008000007945 */ /* 0x000fe20003800000 */
[----:B-----5:R-:W-:Y:S02]  /*26870*/  IMAD.MOV.U32 R13, RZ, RZ, R17 ;  /* 0x000000ffff0d7224 */ /* 0x020fe400078e0011 */
[----:B------:R-:W-:Y:S02]  /*26880*/  IMAD.MOV.U32 R12, RZ, RZ, 0x1 ;  /* 0x00000001ff0c7424 */ /* 0x000fe400078e00ff */
[----:B------:R-:W-:Y:S02]  /*26890*/  IMAD.MOV.U32 R11, RZ, RZ, RZ ;  /* 0x000000ffff0b7224 */ /* 0x000fe400078e00ff */
[----:B------:R-:W-:-:S07]  /*268a0*/  IMAD.MOV.U32 R15, RZ, RZ, -0x1 ;  /* 0xffffffffff0f7424 */ /* 0x000fce00078e00ff */
[----:B0-234-:R-:W-:Y:S05]  /*268b0*/  WARPSYNC.COLLECTIVE R15, `(.L_x_829) ;  /* 0x000000000f087348 */ /* 0x01dfea0003c00000 */
[----:B------:R1:W0:Y:S02]  /*268c0*/  SHFL.UP P6, R14, R13, R12, R11 ;  /* 0x0400000c0d0e7389 */ /* 0x00022400000c000b */
[----:B01234-:R-:W-:Y:S01]  /*268d0*/  ENDCOLLECTIVE ;  /* 0x000000000000791b */ /* 0x01ffe20003800000 */
.L_x_829:
[----:B------:R-:W-:Y:S05]  /*268e0*/  BSYNC B0 ;  /* 0x0000000000007941 */ /* 0x000fea0003800000 */
.L_x_828:
[----:B------:R-:W-:Y:S01]  /*268f0*/  ISETP.NE.AND P0, PT, R8, RZ, PT ;  /* 0x000000ff0800720c */ /* 0x000fe20003f05270 */
        /* <DEDUP_REMOVED lines=9> */
.L_x_830:
        /* <DEDUP_REMOVED lines=8> */
.L_x_831:
        /* <DEDUP_REMOVED lines=8> */
.L_x_832:
        /* <DEDUP_REMOVED lines=8> */
.L_x_833:
        /* <DEDUP_REMOVED lines=8> */
.L_x_834:
[----:B------:R-:W-:Y:S05]  /*26b90*/  BRA `(.L_x_835) ;  /* 0xffffffe000247947 */ /* 0x000fea000383ffff */
.L_x_748:
[----:B------:R-:W-:Y:S01]  /*26ba0*/  BSSY B0, `(.L_x_836) ;  /* 0x0000008000007945 */ /* 0x000fe20003800000 */
[----:B-----5:R-:W-:Y:S02]  /*26bb0*/  IMAD.MOV.U32 R13, RZ, RZ, R17 ;  /* 0x000000ffff0d7224 */ /* 0x020fe400078e0011 */
[----:B------:R-:W-:Y:S02]  /*26bc0*/  IMAD.MOV.U32 R12, RZ, RZ, 0x1 ;  /* 0x00000001ff0c7424 */ /* 0x000fe400078e00ff */
[----:B------:R-:W-:Y:S02]  /*26bd0*/  IMAD.MOV.U32 R11, RZ, RZ, RZ ;  /* 0x000000ffff0b7224 */ /* 0x000fe400078e00ff */
[----:B------:R-:W-:-:S07]  /*26be0*/  IMAD.MOV.U32 R15, RZ, RZ, -0x1 ;  /* 0xffffffffff0f7424 */ /* 0x000fce00078e00ff */
[----:B01----:R-:W-:Y:S05]  /*26bf0*/  WARPSYNC.COLLECTIVE R15, `(.L_x_837) ;  /* 0x000000000f087348 */ /* 0x003fea0003c00000 */
[----:B------:R2:W3:Y:S02]  /*26c00*/  SHFL.UP P6, R14, R13, R12, R11 ;  /* 0x0400000c0d0e7389 */ /* 0x0004e400000c000b */
[----:B0123--:R-:W-:Y:S01]  /*26c10*/  ENDCOLLECTIVE ;  /* 0x000000000000791b */ /* 0x00ffe20003800000 */
.L_x_837:
[----:B------:R-:W-:Y:S05]  /*26c20*/  BSYNC B0 ;  /* 0x0000000000007941 */ /* 0x000fea0003800000 */
.L_x_836:
        /* <DEDUP_REMOVED lines=10> */
.L_x_838:
        /* <DEDUP_REMOVED lines=8> */
.L_x_839:
        /* <DEDUP_REMOVED lines=8> */
.L_x_840:
        /* <DEDUP_REMOVED lines=8> */
.L_x_841:
        /* <DEDUP_REMOVED lines=8> */
.L_x_842:
[----:B------:R-:W-:Y:S05]  /*26ed0*/  BRA `(.L_x_843) ;  /* 0xffffffe0000c7947 */ /* 0x000fea000383ffff */
.L_x_750:
[----:B------:R-:W-:Y:S01]  /*26ee0*/  BSSY B0, `(.L_x_844) ;  /* 0x0000006000007945 */ /* 0x000fe20003800000 */
[----:B------:R-:W-:Y:S01]  /*26ef0*/  PLOP3.LUT P6, PT, P6, PT, PT, 0x8, 0x0 ;  /* 0x000000000000781c */ /* 0x000fe200037ce170 */
[----:B------:R-:W-:-:S12]  /*26f00*/  IMAD.MOV.U32 R15, RZ, RZ, -0x1 ;  /* 0xffffffffff0f7424 */ /* 0x000fd800078e00ff */
[----:B0-----:R-:W-:Y:S05]  /*26f10*/  WARPSYNC.COLLECTIVE R15, `(.L_x_845) ;  /* 0x000000000f087348 */ /* 0x001fea0003c00000 */
[----:B------:R-:W-:Y:S01]  /*26f20*/  VOTE.ANY R14, PT, P6 ;  /* 0x00000000000e7806 */ /* 0x000fe200030e0100 */
[----:B0-----:R-:W-:Y:S06]  /*26f30*/  ENDCOLLECTIVE ;  /* 0x000000000000791b */ /* 0x001fec0003800000 */
.L_x_845:
[----:B------:R-:W-:Y:S05]  /*26f40*/  BSYNC B0 ;  /* 0x0000000000007941 */ /* 0x000fea0003800000 */
.L_x_844:
        /* <DEDUP_REMOVED lines=9> */
.L_x_846:
[----:B------:R-:W-:Y:S01]  /*26fe0*/  IMAD.MOV.U32 R17, RZ, RZ, R14 ;  /* 0x000000ffff117224 */ /* 0x000fe200078e000e */
[----:B------:R-:W-:Y:S06]  /*26ff0*/  BRA `(.L_x_847) ;  /* 0xffffffdc00fc7947 */ /* 0x000fec000383ffff */
.L_x_752:
[----:B------:R-:W-:Y:S01]  /*27000*/  BSSY B0, `(.L_x_848) ;  /* 0x0000007000007945 */ /* 0x000fe20003800000 */
[----:B------:R-:W-:Y:S02]  /*27010*/  IMAD.MOV.U32 R13, RZ, RZ, R2 ;  /* 0x000000ffff0d7224 */ /* 0x000fe400078e0002 */
[----:B------:R-:W-:Y:S02]  /*27020*/  IMAD.MOV.U32 R11, RZ, RZ, 0x1f ;  /* 0x0000001fff0b7424 */ /* 0x000fe400078e00ff */
[----:B------:R-:W-:-:S07]  /*27030*/  IMAD.MOV.U32 R15, RZ, RZ, -0x1 ;  /* 0xffffffffff0f7424 */ /* 0x000fce00078e00ff */
[----:B012---:R-:W-:Y:S05]  /*27040*/  WARPSYNC.COLLECTIVE R15, `(.L_x_849) ;  /* 0x000000000f087348 */ /* 0x007fea0003c00000 */
[----:B------:R3:W4:Y:S02]  /*27050*/  SHFL.IDX P6, R14, R13, R12, R11 ;  /* 0x0000000c0d0e7389 */ /* 0x00072400000c000b */
[----:B01234-:R-:W-:Y:S01]  /*27060*/  ENDCOLLECTIVE ;  /* 0x000000000000791b */ /* 0x01ffe20003800000 */
.L_x_849:
[----:B------:R-:W-:Y:S05]  /*27070*/  BSYNC B0 ;  /* 0x0000000000007941 */ /* 0x000fea0003800000 */
.L_x_848:
[----:B------:R-:W-:Y:S05]  /*27080*/  BRA `(.L_x_751) ;  /* 0xffffffdc00f47947 */ /* 0x000fea000383ffff */
.L_x_756:
[----:B0-----:R0:W1:Y:S02]  /*27090*/  SYNCS.PHASECHK.TRANS64.TRYWAIT P0, [R0+URZ+0x34820], R3 ;  /* 0x03482003000075a7 */ /* 0x001064000800017f */
[----:B-1----:R-:W-:Y:S05]  /*270a0*/  @!P0 NANOSLEEP.SYNCS 0x989680 ;  /* 0x009896800000895d */ /* 0x002fea0003900000 */
[----:B------:R-:W1:Y:S02]  /*270b0*/  @!P0 SYNCS.PHASECHK.TRANS64 P0, [R0+URZ+0x34820], R3 ;  /* 0x03482003000085a7 */ /* 0x000e64000800007f */
[----:B-1----:R-:W-:Y:S05]  /*270c0*/  @!P0 BRA `(.L_x_756) ;  /* 0xfffffffc00f08947 */ /* 0x002fea000383ffff */
[----:B------:R-:W-:Y:S05]  /*270d0*/  BRA `(.L_x_850) ;  /* 0xffffffe000d87947 */ /* 0x000fea000383ffff */
.L_x_757:
        /* <DEDUP_REMOVED lines=11> */
.L_x_852:
[----:B------:R-:W-:Y:S05]  /*27190*/  BSYNC B0 ;  /* 0x0000000000007941 */ /* 0x000fea0003800000 */
.L_x_851:
[----:B------:R-:W-:Y:S05]  /*271a0*/  BRA `(.L_x_853) ;  /* 0xffffffe000c07947 */ /* 0x000fea000383ffff */
.L_x_758:
[----:B------:R-:W-:Y:S01]  /*271b0*/  BSSY B0, `(.L_x_854) ;  /* 0x0000006000007945 */ /* 0x000fe20003800000 */
[----:B------:R-:W-:-:S07]  /*271c0*/  IMAD.MOV.U32 R15, RZ, RZ, -0x1 ;  /* 0xffffffffff0f7424 */ /* 0x000fce00078e00ff */
[----:B01----:R-:W-:Y:S05]  /*271d0*/  WARPSYNC.COLLECTIVE R15, `(.L_x_855) ;  /* 0x000000000f0c7348 */ /* 0x003fea0003c00000 */
[----:B------:R-:W-:Y:S02]  /*271e0*/  ELECT P6, UR62, PT ;  /* 0x00000000003e782f */ /* 0x000fe400038c0000 */
[----:B------:R-:W-:Y:S01]  /*271f0*/  MOV R14, UR62 ;  /* 0x0000003e000e7c02 */ /* 0x000fe20008000f00 */
[----:B01----:R-:W-:Y:S10]  /*27200*/  ENDCOLLECTIVE ;  /* 0x000000000000791b */ /* 0x003ff40003800000 */
.L_x_855:
[----:B------:R-:W-:Y:S05]  /*27210*/  BSYNC B0 ;  /* 0x0000000000007941 */ /* 0x000fea0003800000 */
.L_x_854:
[----:B------:R-:W-:Y:S05]  /*27220*/  BRA `(.L_x_856) ;  /* 0xffffffe000b47947 */ /* 0x000fea000383ffff */
.L_x_760:
[----:B0-----:R0:W1:Y:S02]  /*27230*/  SYNCS.PHASECHK.TRANS64.TRYWAIT P0, [R6+URZ], R5 ;  /* 0x00000005060075a7 */ /* 0x001064000800017f */
[----:B-1----:R-:W-:Y:S05]  /*27240*/  @!P0 NANOSLEEP.SYNCS 0x989680 ;  /* 0x009896800000895d */ /* 0x002fea0003900000 */
[----:B------:R-:W1:Y:S02]  /*27250*/  @!P0 SYNCS.PHASECHK.TRANS64 P0, [R6+URZ], R5 ;  /* 0x00000005060085a7 */ /* 0x000e64000800007f */
[----:B-1----:R-:W-:Y:S05]  /*27260*/  @!P0 BRA `(.L_x_760) ;  /* 0xfffffffc00f08947 */ /* 0x002fea000383ffff */
[----:B------:R-:W-:Y:S05]  /*27270*/  BRA `(.L_x_857) ;  /* 0xffffffe000f07947 */ /* 0x000fea000383ffff */
.L_x_761:
[----:B-1----:R1:W2:Y:S02]  /*27280*/  SYNCS.PHASECHK.TRANS64.TRYWAIT P0, [R7+URZ], R2 ;  /* 0x00000002070075a7 */ /* 0x0022a4000800017f */
[----:B--2---:R-:W-:Y:S05]  /*27290*/  @!P0 NANOSLEEP.SYNCS 0x989680 ;  /* 0x009896800000895d */ /* 0x004fea0003900000 */
[----:B------:R-:W2:Y:S02]  /*272a0*/  @!P0 SYNCS.PHASECHK.TRANS64 P0, [R7+URZ], R2 ;  /* 0x00000002070085a7 */ /* 0x000ea4000800007f */
[----:B--2---:R-:W-:Y:S05]  /*272b0*/  @!P0 BRA `(.L_x_761) ;  /* 0xfffffffc00f08947 */ /* 0x004fea000383ffff */
[----:B------:R-:W-:Y:S05]  /*272c0*/  BRA `(.L_x_858) ;  /* 0xffffffe000e47947 */ /* 0x000fea000383ffff */
.L_x_763:
[----:B--2---:R2:W3:Y:S02]  /*272d0*/  SYNCS.PHASECHK.TRANS64.TRYWAIT P0, [R4+URZ], R5 ;  /* 0x00000005040075a7 */ /* 0x0044e4000800017f */
[----:B---3--:R-:W-:Y:S05]  /*272e0*/  @!P0 NANOSLEEP.SYNCS 0x989680 ;  /* 0x009896800000895d */ /* 0x008fea0003900000 */
[----:B------:R-:W3:Y:S02]  /*272f0*/  @!P0 SYNCS.PHASECHK.TRANS64 P0, [R4+URZ], R5 ;  /* 0x00000005040085a7 */ /* 0x000ee4000800007f */
[----:B---3--:R-:W-:Y:S05]  /*27300*/  @!P0 BRA `(.L_x_763) ;  /* 0xfffffffc00f08947 */ /* 0x008fea000383ffff */
[----:B------:R-:W-:Y:S05]  /*27310*/  BRA `(.L_x_859) ;  /* 0xffffffe000ec7947 */ /* 0x000fea000383ffff */
.L_x_860:
        /* <DEDUP_REMOVED lines=14> */
.L_x_2729:


//--------------------- .text._ZN7cutlass13device_kernelIN5flash11enable_sm90INS1_16FlashAttnFwdSm90INS1_25CollectiveMainloopFwdSm90ILi2EN4cute5tupleIJNS5_1CILi1EEES8_S8_EEENS6_IJNS7_ILi128EEESA_SA_EEELi128ENS_10bfloat16_tEfNS_4arch4Sm90ELb0ELb1ELb1ELb0ELb0ELb0ELb0ELb1ELb1ELb0ELb0ELb0EEENS1_21CollectiveEpilogueFwdISB_S9_SC_SE_Li256ELb0ELb0ELb0ELb0EEENS1_30DynamicPersistentTileSchedulerILi256ELi32ELb0ELb0ELb1EEEEEEEEEvNT_6ParamsE --------------------------
	.section	.text._ZN7cutlass13device_kernelIN5flash11enable_sm90INS1_16FlashAttnFwdSm90INS1_25CollectiveMainloopFwdSm90ILi2EN4cute5tupleIJNS5_1CILi1EEES8_S8_EEENS6_IJNS7_ILi128EEESA_SA_EEELi128ENS_10bfloat16_tEfNS_4arch4Sm90ELb0ELb1ELb1ELb0ELb0ELb0ELb0ELb1ELb1ELb0ELb0ELb0EEENS1_21CollectiveEpilogueFwdISB_S9_SC_SE_Li256ELb0ELb0ELb0ELb0EEENS1_30DynamicPersistentTileSchedulerILi256ELi32ELb0ELb0ELb1EEEEEEEEEvNT_6ParamsE,"ax",@progbits
	.align	128
.text._ZN7cutlass13device_kernelIN5flash11enable_sm90INS1_16FlashAttnFwdSm90INS1_25CollectiveMainloopFwdSm90ILi2EN4cute5tupleIJNS5_1CILi1EEES8_S8_EEENS6_IJNS7_ILi128EEESA_SA_EEELi128ENS_10bfloat16_tEfNS_4arch4Sm90ELb0ELb1ELb1ELb0ELb0ELb0ELb0ELb1ELb1ELb0ELb0ELb0EEENS1_21CollectiveEpilogueFwdISB_S9_SC_SE_Li256ELb0ELb0ELb0ELb0EEENS1_30DynamicPersistentTileSchedulerILi256ELi32ELb0ELb0ELb1EEEEEEEEEvNT_6ParamsE:
        .type           _ZN7cutlass13device_kernelIN5flash11enable_sm90INS1_16FlashAttnFwdSm90INS1_25CollectiveMainloopFwdSm90ILi2EN4cute5tupleIJNS5_1CILi1EEES8_S8_EEENS6_IJNS7_ILi128EEESA_SA_EEELi128ENS_10bfloat16_tEfNS_4arch4Sm90ELb0ELb1ELb1ELb0ELb0ELb0ELb0ELb1ELb1ELb0ELb0ELb0EEENS1_21CollectiveEpilogueFwdISB_S9_SC_SE_Li256ELb0ELb0ELb0ELb0EEENS1_30DynamicPersistentTileSchedulerILi256ELi32ELb0ELb0ELb1EEEEEEEEEvNT_6ParamsE,@function
        .size           _ZN7cutlass13device_kernelIN5flash11enable_sm90INS1_16FlashAttnFwdSm90INS1_25CollectiveMainloopFwdSm90ILi2EN4cute5tupleIJNS5_1CILi1EEES8_S8_EEENS6_IJNS7_ILi128EEESA_SA_EEELi128ENS_10bfloat16_tEfNS_4arch4Sm90ELb0ELb1ELb1ELb0ELb0ELb0ELb0ELb1ELb1ELb0ELb0ELb0EEENS1_21CollectiveEpilogueFwdISB_S9_SC_SE_Li256ELb0ELb0ELb0ELb0EEENS1_30DynamicPersistentTileSchedulerILi256ELi32ELb0ELb0ELb1EEEEEEEEEvNT_6ParamsE,(.L_x_2730 - _ZN7cutlass13device_kernelIN5flash11enable_sm90INS1_16FlashAttnFwdSm90INS1_25CollectiveMainloopFwdSm90ILi2EN4cute5tupleIJNS5_1CILi1EEES8_S8_EEENS6_IJNS7_ILi128EEESA_SA_EEELi128ENS_10bfloat16_tEfNS_4arch4Sm90ELb0ELb1ELb1ELb0ELb0ELb0ELb0ELb1ELb1ELb0ELb0ELb0EEENS1_21CollectiveEpilogueFwdISB_S9_SC_SE_Li256ELb0ELb0ELb0ELb0EEENS1_30DynamicPersistentTileSchedulerILi256ELi32ELb0ELb0ELb1EEEEEEEEEvNT_6ParamsE)
        .other          _ZN7cutlass13device_kernelIN5flash11enable_sm90INS1_16FlashAttnFwdSm90INS1_25CollectiveMainloopFwdSm90ILi2EN4cute5tupleIJNS5_1CILi1EEES8_S8_EEENS6_IJNS7_ILi128EEESA_SA_EEELi128ENS_10bfloat16_tEfNS_4arch4Sm90ELb0ELb1ELb1ELb0ELb0ELb0ELb0ELb1ELb1ELb0ELb0ELb0EEENS1_21CollectiveEpilogueFwdISB_S9_SC_SE_Li256ELb0ELb0ELb0ELb0EEENS1_30DynamicPersistentTileSchedulerILi256ELi32ELb0ELb0ELb1EEEEEEEEEvNT_6ParamsE,@"STO_CUDA_ENTRY STV_DEFAULT"
_ZN7cutlass13device_kernelIN5flash11enable_sm90INS1_16FlashAttnFwdSm90INS1_25CollectiveMainloopFwdSm90ILi2EN4cute5tupleIJNS5_1CILi1EEES8_S8_EEENS6_IJNS7_ILi128EEESA_SA_EEELi128ENS_10bfloat16_tEfNS_4arch4Sm90ELb0ELb1ELb1ELb0ELb0ELb0ELb0ELb1ELb1ELb0ELb0ELb0EEENS1_21CollectiveEpilogueFwdISB_S9_SC_SE_Li256ELb0ELb0ELb0ELb0EEENS1_30DynamicPersistentTileSchedulerILi256ELi32ELb0ELb0ELb1EEEEEEEEEvNT_6ParamsE:
[----:B------:R-:W1:Y:S01]  /*0000*/  LDC R1, c[0x0][0x28] ;  /* 0x00000a00ff017b82 */ /* 0x000e620000000800 */
[----:B------:R-:W2:Y:S01]  /*0010*/  S2R R3, SR_TID.X ;  /* 0x0000000000037919 */ /* 0x000ea20000002100 */
[----:B------:R-:W-:Y:S01]  /*0020*/  ELECT P0, URZ, PT ;  /* 0x00000000003f782f */ /* 0x000fe20003800000 */
[----:B------:R-:W-:Y:S01]  /*0030*/  BSSY B0, `(.L_x_861) ;  /* 0x0000014000007945 */ /* 0x000fe20003800000 */
[--C-:B--2---:R-:W-:Y:S02]  /*0040*/  SHF.R.U32.HI R0, RZ, 0x5, R3.reuse ;  /* 0x00000005ff007819 */ /* 0x104fe40000011603 */
[----:B------:R-:W-:-:S03]  /*0050*/  SHF.R.U32.HI R17, RZ, 0x7, R3 ;  /* 0x00000007ff117819 */ /* 0x000fc60000011603 */
[----:B------:R-:W2:Y:S02]  /*0060*/  SHFL.IDX PT, R2, R0, RZ, 0x1f ;  /* 0x00001fff00027589 */ /* 0x000ea400000e0000 */
[----:B--2---:R-:W-:-:S13]  /*0070*/  ISETP.EQ.AND P0, PT, R2, RZ, P0 ;  /* 0x000000ff0200720c */ /* 0x004fda0000702270 */
[----:B-1----:R-:W-:Y:S05]  /*0080*/  @!P0 BRA `(.L_x_862) ;  /* 0x0000000000388947 */ /* 0x002fea0003800000 */
        /* <DEDUP_REMOVED lines=14> */
.L_x_862:
[----:B------:R-:W-:Y:S05]  /*0170*/  BSYNC B0 ;  /* 0x0000000000007941 */ /* 0x000fea0003800000 */
.L_x_861:
        /* <DEDUP_REMOVED lines=37> */
.L_x_863:
        /* <DEDUP_REMOVED lines=22> */
.L_x_864:
        /* <DEDUP_REMOVED lines=18> */
.L_x_865:
        /* <DEDUP_REMOVED lines=22> */
.L_x_866:
        /* <DEDUP_REMOVED lines=22> */
.L_x_867:
[----:B------:R-:W-:Y:S01]  /*0910*/  PLOP3.LUT P0, PT, PT, PT, UP0, 0x80, 0x0 ;  /* 0x000000000000781c */ /* 0x000fe20003f0f008 */
[----:B------:R-:W-:Y:S01]  /*0920*/  UMOV UR38, 0x1 ;  /* 0x0000000100267882 */ /* 0x000fe20000000000 */
[----:B------:R-:W-:Y:S01]  /*0930*/  NOP ;  /* 0x0000000000007918 */ /* 0x000fe20000000000 */
[----:B------:R-:W-:Y:S01]  /*0940*/  USEL UR38, UR38, 0x2, !UP0 ;  /* 0x0000000226267887 */ /* 0x000fe2000c000000 */
[----:B------:R-:W-:Y:S01]  /*0950*/  ULDC.64 UR50, c[0x0][0x208] ;  /* 0x0000820000327ab9 */ /* 0x000fe20000000a00 */
[----:B-123--:R-:W-:Y:S08]  /*0960*/  BAR.SYNC.DEFER_BLOCKING 0x0 ;  /* 0x0000000000007b1d */ /* 0x00eff00000010000 */
[----:B------:R-:W-:Y:S05]  /*0970*/  @!P0 BRA `(.L_x_868) ;  /* 0x000000fc00e88947 */ /* 0x000fea0003800000 */
.L_x_869:
[----:B------:R-:W-:-:S08]  /*0980*/  NOP ;  /* 0x0000000000007918 */ /* 0x000fd00000000000 */
[----:B------:R-:W1:Y:S02]  /*0990*/  USETMAXREG.TRY_ALLOC.CTAPOOL UP0, 0xf0 ;  /* 0x000000f0000079c8 */ /* 0x000e640008000600 */
[----:B-1----:R-:W-:-:S13]  /*09a0*/  PLOP3.LUT P0, PT, PT, PT, UP0, 0x80, 0x0 ;  /* 0x000000000000781c */ /* 0x002fda0003f0f008 */
[----:B------:R-:W-:Y:S05]  /*09b0*/  @!P0 BRA `(.L_x_869) ;  /* 0xfffffffc00f08947 */ /* 0x000fea000383ffff */
[----:B------:R-:W1:Y:S01]  /*09c0*/  S2R R2, SR_TID.X ;  /* 0x0000000000027919 */ /* 0x000e620000002100 */
[----:B------:R-:W2:Y:S08]  /*09d0*/  S2UR UR7, SR_CTAID.X ;  /* 0x00000000000779c3 */ /* 0x000eb00000002500 */
[----:B------:R-:W-:Y:S08]  /*09e0*/  BAR.ARV 0x4, 0x120 ;  /* 0x0104800000007b1d */ /* 0x000ff00000002000 */
[----:B------:R-:W-:Y:S06]  /*09f0*/  BAR.ARV 0x8, 0x120 ;  /* 0x0204800000007b1d */ /* 0x000fec0000002000 */
[----:B-1----:R-:W-:-:S04]  /*0a00*/  LOP3.LUT R0, R2, 0xffffff80, RZ, 0xc0, !PT ;  /* 0xffffff8002007812 */ /* 0x002fc800078ec0ff */
[----:B------:R-:W-:Y:S02]  /*0a10*/  ISETP.NE.AND P0, PT, R0, 0x80, PT ;  /* 0x000000800000780c */ /* 0x000fe40003f05270 */
[----:B------:R-:W2:Y:S11]  /*0a20*/  LDC R0, c[0x0][0xda8] ;  /* 0x00036a00ff007b82 */ /* 0x000eb60000000800 */
[----:B------:R-:W-:Y:S06]  /*0a30*/  @!P0 BAR.ARV 0x9, 0x100 ;  /* 0x0244000000008b1d */ /* 0x000fec0000002000 */
[----:B--2---:R-:W-:-:S13]  /*0a40*/  ISETP.LE.AND P0, PT, R0, UR7, PT ;  /* 0x0000000700007c0c */ /* 0x004fda000bf03270 */
[----:B------:R-:W-:Y:S05]  /*0a50*/  @P0 EXIT ;  /* 0x000000000000094d */ /* 0x000fea0003800000 */
[----:B------:R-:W-:Y:S01]  /*0a60*/  VIADD R190, R2, 0xffffff80 ;  /* 0xffffff8002be7836 */ /* 0x000fe20000000000 */
[----:B------:R-:W1:Y:S01]  /*0a70*/  S2UR UR4, SR_CgaCtaId ;  /* 0x00000000000479c3 */ /* 0x000e620000008800 */
[----:B------:R-:W-:Y:S01]  /*0a80*/  UMOV UR39, 0x400 ;  /* 0x0000040000277882 */ /* 0x000fe20000000000 */
[----:B------:R-:W-:Y:S02]  /*0a90*/  ULOP3.LUT UR47, UR38, 0x1, URZ, 0xfc, !UPT ;  /* 0x00000001262f7892 */ /* 0x000fe4000f8efc3f */
[----:B------:R-:W-:Y:S01]  /*0aa0*/  SHF.R.S32.HI R3, RZ, 0x1f, R190 ;  /* 0x0000001fff037819 */ /* 0x000fe200000114be */
[----:B------:R-:W-:Y:S01]  /*0ab0*/  ULDC.64 UR54, c[0x0][0x198] ;  /* 0x0000660000367ab9 */ /* 0x000fe20000000a00 */
[----:B------:R-:W-:Y:S01]  /*0ac0*/  UMOV UR46, URZ ;  /* 0x0000003f002e7c82 */ /* 0x000fe20008000000 */
[----:B------:R-:W-:Y:S01]  /*0ad0*/  UMOV UR36, URZ ;  /* 0x0000003f00247c82 */ /* 0x000fe20008000000 */
[CC--:B------:R-:W-:Y:S01]  /*0ae0*/  LEA.HI R0, R3.reuse, R190.reuse, RZ, 0x4 ;  /* 0x000000be03007211 */ /* 0x0c0fe200078f20ff */
[----:B------:R-:W2:Y:S01]  /*0af0*/  S2UR UR6, SR_SWINHI ;  /* 0x00000000000679c3 */ /* 0x000ea20000002f00 */
[----:B------:R-:W-:Y:S01]  /*0b00*/  LEA.HI R5, R3, R190, RZ, 0x7 ;  /* 0x000000be03057211 */ /* 0x000fe200078f38ff */
[----:B------:R-:W-:Y:S01]  /*0b10*/  UMOV UR37, URZ ;  /* 0x0000003f00257c82 */ /* 0x000fe20008000000 */
[----:B------:R-:W-:-:S02]  /*0b20*/  SHF.R.S32.HI R7, RZ, 0x4, R0 ;  /* 0x00000004ff077819 */ /* 0x000fc40000011400 */
[----:B------:R-:W-:Y:S02]  /*0b30*/  LOP3.LUT R9, R5, 0xffffff80, RZ, 0xc0, !PT ;  /* 0xffffff8005097812 */ /* 0x000fe400078ec0ff */
[----:B------:R-:W-:Y:S02]  /*0b40*/  LEA.HI R2, R0, R7, RZ, 0x1 ;  /* 0x0000000700027211 */ /* 0x000fe400078f08ff */
[----:B------:R-:W-:Y:S01]  /*0b50*/  LEA.HI R189, R3, R190, RZ, 0x5 ;  /* 0x000000be03bd7211 */ /* 0x000fe200078f28ff */
[----:B------:R-:W-:Y:S01]  /*0b60*/  IMAD.IADD R186, R190, 0x1, -R9 ;  /* 0x00000001beba7824 */ /* 0x000fe200078e0a09 */
[----:B------:R-:W-:Y:S02]  /*0b70*/  LOP3.LUT R2, R2, 0x1ffffffe, RZ, 0xc0, !PT ;  /* 0x1ffffffe02027812 */ /* 0x000fe400078ec0ff */
[----:B------:R-:W-:Y:S02]  /*0b80*/  SHF.R.S32.HI R189, RZ, 0x5, R189 ;  /* 0x00000005ffbd7819 */ /* 0x000fe400000114bd */
[----:B------:R-:W-:Y:S01]  /*0b90*/  SHF.R.S32.HI R9, RZ, 0x1f, R186 ;  /* 0x0000001fff097819 */ /* 0x000fe200000114ba */
[----:B------:R-:W-:Y:S01]  /*0ba0*/  IMAD.IADD R2, R7, 0x1, -R2 ;  /* 0x0000000107027824 */ /* 0x000fe200078e0a02 */
[----:B------:R-:W-:Y:S01]  /*0bb0*/  LOP3.LUT R7, R0, 0x3fffff0, RZ, 0xc0, !PT ;  /* 0x03fffff000077812 */ /* 0x000fe200078ec0ff */
[----:B-1----:R-:W-:Y:S01]  /*0bc0*/  ULEA UR39, UR4, UR39, 0x18 ;  /* 0x0000002704277291 */ /* 0x002fe2000f8ec03f */
[----:B------:R-:W-:-:S02]  /*0bd0*/  LEA.HI R4, R9, R186, RZ, 0x2 ;  /* 0x000000ba09047211 */ /* 0x000fc400078f10ff */
[----:B------:R-:W-:Y:S01]  /*0be0*/  SHF.R.S32.HI R188, RZ, 0x7, R5 ;  /* 0x00000007ffbc7819 */ /* 0x000fe20000011405 */
[----:B------:R-:W-:Y:S01]  /*0bf0*/  IMAD.IADD R0, R190, 0x1, -R7 ;  /* 0x00000001be007824 */ /* 0x000fe200078e0a07 */
[--C-:B------:R-:W-:Y:S02]  /*0c00*/  SHF.R.S32.HI R6, RZ, 0x2, R4.reuse ;  /* 0x00000002ff067819 */ /* 0x100fe40000011404 */
[----:B------:R-:W-:Y:S01]  /*0c10*/  SHF.R.S32.HI R7, RZ, 0x1f, R4 ;  /* 0x0000001fff077819 */ /* 0x000fe20000011404 */
[----:B------:R-:W-:Y:S01]  /*0c20*/  IMAD R11, R189, 0x10, R0 ;  /* 0x00000010bd0b7824 */ /* 0x000fe200078e0200 */
[----:B------:R-:W-:Y:S01]  /*0c30*/  LEA.HI R9, R9, R186, RZ, 0x5 ;  /* 0x000000ba09097211 */ /* 0x000fe200078f28ff */
[----:B------:R-:W-:Y:S01]  /*0c40*/  UMOV UR4, UR39 ;  /* 0x0000002700047c82 */ /* 0x000fe20008000000 */
[----:B--2---:R-:W-:Y:S01]  /*0c50*/  UMOV UR5, UR6 ;  /* 0x0000000600057c82 */ /* 0x004fe20008000000 */
[----:B------:R-:W-:Y:S01]  /*0c60*/  LEA.HI R7, R7, R6, RZ, 0x3 ;  /* 0x0000000607077211 */ /* 0x000fe200078f18ff */
[----:B------:R-:W-:Y:S01]  /*0c70*/  IMAD R2, R11, 0x8, R2 ;  /* 0x000000080b027824 */ /* 0x000fe200078e0202 */
[----:B------:R-:W-:Y:S01]  /*0c80*/  LEA.HI R5, R5, R188, RZ, 0x1 ;  /* 0x000000bc05057211 */ /* 0x000fe200078f08ff */
[----:B------:R-:W-:Y:S01]  /*0c90*/  IMAD.U32 R18, RZ, RZ, UR4 ;  /* 0x00000004ff127e24 */ /* 0x000fe2000f8e00ff */
[----:B------:R-:W-:Y:S01]  /*0ca0*/  LOP3.LUT R7, R7, 0xfffffff8, RZ, 0xc0, !PT ;  /* 0xfffffff807077812 */ /* 0x000fe200078ec0ff */
[----:B------:R-:W-:Y:S01]  /*0cb0*/  IMAD.U32 R19, RZ, RZ, UR5 ;  /* 0x00000005ff137e24 */ /* 0x000fe2000f8e00ff */
[----:B------:R-:W-:Y:S01]  /*0cc0*/  SHF.R.S32.HI R9, RZ, 0x5, R9 ;  /* 0x00000005ff097819 */ /* 0x000fe20000011409 */
[----:B------:R-:W-:Y:S01]  /*0cd0*/  UMOV UR4, UR7 ;  /* 0x0000000700047c82 */ /* 0x000fe20008000000 */
[----:B------:R-:W-:Y:S01]  /*0ce0*/  LEA.HI R3, R3, R190, RZ, 0x3 ;  /* 0x000000be03037211 */ /* 0x000fe200078f18ff */
[----:B------:R-:W-:Y:S01]  /*0cf0*/  IMAD.IADD R6, R6, 0x1, -R7 ;  /* 0x0000000106067824 */ /* 0x000fe200078e0a07 */
[----:B------:R-:W-:Y:S01]  /*0d00*/  LOP3.LUT R7, R5, 0x3fffffe, RZ, 0xc0, !PT ;  /* 0x03fffffe05077812 */ /* 0x000fe200078ec0ff */
[----:B------:R-:W-:Y:S01]  /*0d10*/  IMAD.SHL.U32 R5, R2, 0x8, RZ ;  /* 0x0000000802057824 */ /* 0x000fe200078e00ff */
[----:B------:R-:W-:Y:S01]  /*0d20*/  SHF.R.S32.HI R184, RZ, 0x3, R3 ;  /* 0x00000003ffb87819 */ /* 0x000fe20000011403 */
[----:B------:R-:W-:-:S02]  /*0d30*/  IMAD R6, R9, 0x10, R6 ;  /* 0x0000001009067824 */ /* 0x000fc400078e0206 */
[----:B------:R-:W-:Y:S02]  /*0d40*/  IMAD.IADD R7, R188, 0x1, -R7 ;  /* 0x00000001bc077824 */ /* 0x000fe400078e0a07 */
[----:B------:R-:W-:Y:S01]  /*0d50*/  IMAD.WIDE R18, R5, 0x2, R18 ;  /* 0x0000000205127825 */ /* 0x000fe200078e0212 */
[----:B------:R-:W-:-:S03]  /*0d60*/  LOP3.LUT R5, R3, 0x1ffffff8, RZ, 0xc0, !PT ;  /* 0x1ffffff803057812 */ /* 0x000fc600078ec0ff */
[----:B------:R-:W-:Y:S01]  /*0d70*/  IMAD R187, R7, 0x40, R6 ;  /* 0x0000004007bb7824 */ /* 0x000fe200078e0206 */
[----:B------:R-:W-:Y:S01]  /*0d80*/  LOP3.LUT R7, R4, 0x7ffffffc, RZ, 0xc0, !PT ;  /* 0x7ffffffc04077812 */ /* 0x000fe200078ec0ff */
[----:B------:R-:W-:-:S04]  /*0d90*/  IMAD.IADD R5, R190, 0x1, -R5 ;  /* 0x00000001be057824 */ /* 0x000fc800078e0a05 */
[----:B------:R-:W-:Y:S02]  /*0da0*/  IMAD.SHL.U32 R22, R5, 0x8, RZ ;  /* 0x0000000805167824 */ /* 0x000fe400078e00ff */
[----:B------:R-:W-:-:S07]  /*0db0*/  IMAD.IADD R16, R186, 0x1, -R7 ;  /* 0x00000001ba107824 */ /* 0x000fce00078e0a07 */
.L_x_962:
[----:B------:R-:W-:Y:S01]  /*0dc0*/  ULDC UR5, c[0x0][0xdd0] ;  /* 0x0003740000057ab9 */ /* 0x000fe20000000800 */
[----:B-1----:R-:W1:Y:S01]  /*0dd0*/  LDC R0, c[0x0][0xde8] ;  /* 0x00037a00ff007b82 */ /* 0x002e620000000800 */
[----:B------:R-:W-:Y:S01]  /*0de0*/  UISETP.NE.AND UP0, UPT, UR5, 0x1, UPT ;  /* 0x000000010500788c */ /* 0x000fe2000bf05270 */
[----:B------:R-:W-:-:S10]  /*0df0*/  UMOV UR8, UR4 ;  /* 0x0000000400087c82 */ /* 0x000fd40008000000 */
[----:B------:R-:W-:Y:S01]  /*0e00*/  @UP0 ULDC UR6, c[0x0][0xdd4] ;  /* 0x0003750000060ab9 */ /* 0x000fe20000000800 */
[----:B------:R-:W-:Y:S01]  /*0e10*/  @UP0 ULDC UR9, c[0x0][0xdd8] ;  /* 0x0003760000090ab9 */ /* 0x000fe20000000800 */
[----:B------:R-:W-:-:S04]  /*0e20*/  UIMAD.WIDE.U32 UR6, UR4, UR6, URZ ;  /* 0x00000006040672a5 */ /* 0x000fc8000f8e003f */
[----:B------:R-:W-:-:S04]  /*0e30*/  @UP0 USHF.R.U32.HI UR8, URZ, UR9, UR7 ;  /* 0x000000093f080299 */ /* 0x000fc80008011607 */
[----:B------:R-:W-:Y:S02]  /*0e40*/  UIADD3 UR6, -UR8, URZ, URZ ;  /* 0x0000003f08067290 */ /* 0x000fe4000fffe13f */
[----:B-1----:R-:W-:Y:S02]  /*0e50*/  ISETP.LE.AND P0, PT, R0, UR8, PT ;  /* 0x0000000800007c0c */ /* 0x002fe4000bf03270 */
[----:B------:R-:W-:-:S11]  /*0e60*/  UIMAD UR7, UR5, UR6, UR4 ;  /* 0x00000006050772a4 */ /* 0x000fd6000f8e0204 */
[----:B--234-:R-:W-:Y:S05]  /*0e70*/  @!P0 BRA `(.L_x_870) ;  /* 0x0000000000208947 */ /* 0x01cfea0003800000 */
[----:B------:R-:W-:Y:S01]  /*0e80*/  ULDC UR6, c[0x0][0xddc] ;  /* 0x0003770000067ab9 */ /* 0x000fe20000000800 */
[----:B------:R-:W-:Y:S01]  /*0e90*/  UMOV UR48, UR7 ;  /* 0x0000000700307c82 */ /* 0x000fe20008000000 */
[----:B------:R-:W-:-:S11]  /*0ea0*/  UISETP.NE.AND UP0, UPT, UR6, 0x1, UPT ;  /* 0x000000010600788c */ /* 0x000fd6000bf05270 */
[----:B------:R-:W-:Y:S02]  /*0eb0*/  @UP0 ULDC.64 UR10, c[0x0][0xde0] ;  /* 0x00037800000a0ab9 */ /* 0x000fe40000000a00 */
[----:B------:R-:W-:-:S04]  /*0ec0*/  UIMAD.WIDE.U32 UR4, UR7, UR10, URZ ;  /* 0x0000000a070472a5 */ /* 0x000fc8000f8e003f */
[----:B------:R-:W-:-:S04]  /*0ed0*/  @UP0 USHF.R.U32.HI UR48, URZ, UR11, UR5 ;  /* 0x0000000b3f300299 */ /* 0x000fc80008011605 */
[----:B------:R-:W-:Y:S01]  /*0ee0*/  UIMAD UR4, UR48, UR6, URZ ;  /* 0x00000006300472a4 */ /* 0x000fe2000f8e023f */
[----:B------:R-:W-:Y:S11]  /*0ef0*/  BRA `(.L_x_871) ;  /* 0x00000000001c7947 */ /* 0x000ff60003800000 */
.L_x_870:
[----:B------:R-:W-:Y:S01]  /*0f00*/  ULDC UR6, c[0x0][0xdc4] ;  /* 0x0003710000067ab9 */ /* 0x000fe20000000800 */
[----:B------:R-:W-:Y:S01]  /*0f10*/  UMOV UR48, UR7 ;  /* 0x0000000700307c82 */ /* 0x000fe20008000000 */
[----:B------:R-:W-:-:S11]  /*0f20*/  UISETP.NE.AND UP0, UPT, UR6, 0x1, UPT ;  /* 0x000000010600788c */ /* 0x000fd6000bf05270 */
[----:B------:R-:W-:Y:S02]  /*0f30*/  @UP0 ULDC.64 UR10, c[0x0][0xdc8] ;  /* 0x00037200000a0ab9 */ /* 0x000fe40000000a00 */
[----:B------:R-:W-:-:S04]  /*0f40*/  UIMAD.WIDE.U32 UR4, UR7, UR10, URZ ;  /* 0x0000000a070472a5 */ /* 0x000fc8000f8e003f */
[----:B------:R-:W-:-:S04]  /*0f50*/  @UP0 USHF.R.U32.HI UR48, URZ, UR11, UR5 ;  /* 0x0000000b3f300299 */ /* 0x000fc80008011605 */
[----:B------:R-:W-:-:S12]  /*0f60*/  UIMAD UR4, UR48, UR6, URZ ;  /* 0x00000006300472a4 */ /* 0x000fd8000f8e023f */
.L_x_871:
[----:B------:R-:W-:Y:S01]  /*0f70*/  UIADD3 UR6, UR7, -UR4, URZ ;  /* 0x8000000407067290 */ /* 0x000fe2000fffe03f */
[----:B------:R-:W-:Y:S01]  /*0f80*/  ULDC UR43, c[0x0][0xdb8] ;  /* 0x00036e00002b7ab9 */ /* 0x000fe20000000800 */
[----:B------:R-:W-:Y:S02]  /*0f90*/  ULOP3.LUT UR7, URZ, UR48, URZ, 0x33, !UPT ;  /* 0x000000303f077292 */ /* 0x000fe4000f8e333f */
[----:B------:R-:W-:Y:S01]  /*0fa0*/  UISETP.NE.AND UP1, UPT, UR43, 0x1, UPT ;  /* 0x000000012b00788c */ /* 0x000fe2000bf25270 */
[----:B------:R-:W-:Y:S01]  /*0fb0*/  ULDC.64 UR12, c[0x0][0x3f8] ;  /* 0x0000fe00000c7ab9 */ /* 0x000fe20000000a00 */
[----:B------:R-:W-:Y:S01]  /*0fc0*/  ULDC UR42, c[0x0][0xdac] ;  /* 0x00036b00002a7ab9 */ /* 0x000fe20000000800 */
[----:B------:R-:W-:Y:S02]  /*0fd0*/  UISETP.NE.U32.AND UP0, UPT, UR12, URZ, UPT ;  /* 0x0000003f0c00728c */ /* 0x000fe4000bf05070 */
[----:B------:R-:W-:Y:S01]  /*0fe0*/  UIADD3 UR42, UR7, UR42, URZ ;  /* 0x0000002a072a7290 */ /* 0x000fe2000fffe03f */
[----:B------:R-:W-:Y:S01]  /*0ff0*/  ULDC.64 UR4, c[0x0][0x9e0] ;  /* 0x0002780000047ab9 */ /* 0x000fe20000000a00 */
[----:B------:R-:W-:Y:S01]  /*1000*/  ULDC UR11, c[0x0][0xdc4] ;  /* 0x00037100000b7ab9 */ /* 0x000fe20000000800 */
[----:B------:R-:W-:-:S02]  /*1010*/  UISETP.NE.AND.EX UP0, UPT, UR13, URZ, UPT, UP0 ;  /* 0x0000003f0d00728c */ /* 0x000fc4000bf05300 */
[----:B------:R-:W-:Y:S02]  /*1020*/  UISETP.GE.AND UP2, UPT, UR5, 0x1, UPT ;  /* 0x000000010500788c */ /* 0x000fe4000bf46270 */
[----:B------:R-:W-:Y:S01]  /*1030*/  USHF.L.U32 UR42, UR42, 0x7, URZ ;  /* 0x000000072a2a7899 */ /* 0x000fe2000800063f */
[----:B------:R-:W-:Y:S01]  /*1040*/  ULDC UR45, c[0x0][0x404] ;  /* 0x00010100002d7ab9 */ /* 0x000fe20000000800 */
[----:B------:R-:W-:Y:S01]  /*1050*/  ULDC UR9, c[0x0][0x288] ;  /* 0x0000a20000097ab9 */ /* 0x000fe20000000800 */
[----:B------:R-:W-:Y:S01]  /*1060*/  UIMAD UR8, UR8, UR11, UR6 ;  /* 0x0000000b080872a4 */ /* 0x000fe2000f8e0206 */
[----:B------:R-:W-:Y:S01]  /*1070*/  PLOP3.LUT P1, PT, PT, PT, UP2, 0x80, 0x0 ;  /* 0x000000000000781c */ /* 0x000fe20003f2f028 */
[----:B------:R-:W-:Y:S01]  /*1080*/  USEL UR45, UR45, 0x1, UP0 ;  /* 0x000000012d2d7887 */ /* 0x000fe20008000000 */
[----:B------:R-:W-:Y:S01]  /*1090*/  @UP1 ULDC UR6, c[0x0][0xdbc] ;  /* 0x00036f0000061ab9 */ /* 0x000fe20000000800 */
[----:B------:R-:W-:Y:S01]  /*10a0*/  UIADD3 UR53, UR42, 0x80, -UR9 ;  /* 0x000000802a357890 */ /* 0x000fe2000fffe809 */
[----:B------:R-:W-:Y:S01]  /*10b0*/  ULDC UR10, c[0x0][0x2e0] ;  /* 0x0000b800000a7ab9 */ /* 0x000fe20000000800 */
[----:B------:R-:W-:Y:S01]  /*10c0*/  UIMAD.WIDE.U32 UR6, UR8, UR6, URZ ;  /* 0x00000006080672a5 */ /* 0x000fe2000f8e003f */
[----:B------:R-:W-:Y:S01]  /*10d0*/  @UP1 ULDC UR11, c[0x0][0xdc0] ;  /* 0x00037000000b1ab9 */ /* 0x000fe20000000800 */
[----:B------:R-:W-:Y:S01]  /*10e0*/  UIMAD UR53, UR45, UR10, UR53 ;  /* 0x0000000a2d3572a4 */ /* 0x000fe2000f8e0235 */
[----:B------:R-:W-:Y:S01]  /*10f0*/  UMOV UR44, UR8 ;  /* 0x00000008002c7c82 */ /* 0x000fe20008000000 */
[----:B------:R-:W-:-:S02]  /*1100*/  @UP1 USHF.R.U32.HI UR44, URZ, UR11, UR7 ;  /* 0x0000000b3f2c1299 */ /* 0x000fc40008011607 */
[----:B------:R-:W-:Y:S02]  /*1110*/  UIADD3 UR4, UR53, UR4, URZ ;  /* 0x0000000435047290 */ /* 0x000fe4000fffe03f */
[----:B------:R-:W-:-:S04]  /*1120*/  UIADD3 UR6, -UR44, URZ, URZ ;  /* 0x0000003f2c067290 */ /* 0x000fc8000fffe13f */
[----:B------:R-:W-:Y:S01]  /*1130*/  UIMAD UR43, UR43, UR6, UR8 ;  /* 0x000000062b2b72a4 */ /* 0x000fe2000f8e0208 */
[----:B------:R-:W-:Y:S01]  /*1140*/  IMAD.U32 R0, RZ, RZ, UR4 ;  /* 0x00000004ff007e24 */ /* 0x000fe2000f8e00ff */
[----:B------:R-:W-:Y:S10]  /*1150*/  @!P1 BRA `(.L_x_872) ;  /* 0x0000000000409947 */ /* 0x000ff40003800000 */
[----:B------:R-:W-:Y:S01]  /*1160*/  ISETP.LT.AND P0, PT, RZ, UR53, PT ;  /* 0x00000035ff007c0c */ /* 0x000fe2000bf01270 */
[----:B------:R-:W-:-:S12]  /*1170*/  UIADD3 UR4, UR53, -0x1, URZ ;  /* 0xffffffff35047890 */ /* 0x000fd8000fffe03f */
[----:B------:R-:W-:Y:S05]  /*1180*/  @P0 BRA `(.L_x_873) ;  /* 0x00000000001c0947 */ /* 0x000fea0003800000 */
[----:B------:R-:W-:Y:S02]  /*1190*/  UISETP.NE.AND UP0, UPT, UR5, 0x1, UPT ;  /* 0x000000010500788c */ /* 0x000fe4000bf05270 */
[----:B------:R-:W-:-:S09]  /*11a0*/  UIADD3 UR4, -UR53, URZ, URZ ;  /* 0x0000003f35047290 */ /* 0x000fd2000fffe13f */
[----:B------:R-:W-:Y:S02]  /*11b0*/  @UP0 ULDC.64 UR12, c[0x0][0x9e8] ;  /* 0x00027a00000c0ab9 */ /* 0x000fe40000000a00 */
[----:B------:R-:W-:-:S04]  /*11c0*/  UIMAD.WIDE.U32 UR6, UR4, UR12, URZ ;  /* 0x0000000c040672a5 */ /* 0x000fc8000f8e003f */
[----:B------:R-:W-:-:S04]  /*11d0*/  @UP0 USHF.R.U32.HI UR4, URZ, UR13, UR7 ;  /* 0x0000000d3f040299 */ /* 0x000fc80008011607 */
[----:B------:R-:W-:Y:S01]  /*11e0*/  ULOP3.LUT UR4, URZ, UR4, URZ, 0x33, !UPT ;  /* 0x000000043f047292 */ /* 0x000fe2000f8e333f */
[----:B------:R-:W-:Y:S11]  /*11f0*/  BRA `(.L_x_874) ;  /* 0x0000000000107947 */ /* 0x000ff60003800000 */
.L_x_873:
[----:B------:R-:W-:-:S11]  /*1200*/  UISETP.NE.AND UP0, UPT, UR5, 0x1, UPT ;  /* 0x000000010500788c */ /* 0x000fd6000bf05270 */
[----:B------:R-:W-:Y:S02]  /*1210*/  @UP0 ULDC.64 UR12, c[0x0][0x9e8] ;  /* 0x00027a00000c0ab9 */ /* 0x000fe40000000a00 */
[----:B------:R-:W-:-:S04]  /*1220*/  UIMAD.WIDE.U32 UR6, UR4, UR12, URZ ;  /* 0x0000000c040672a5 */ /* 0x000fc8000f8e003f */
[----:B------:R-:W-:-:S12]  /*1230*/  @UP0 USHF.R.U32.HI UR4, URZ, UR13, UR7 ;  /* 0x0000000d3f040299 */ /* 0x000fd80008011607 */
.L_x_874:
[----:B------:R-:W-:-:S06]  /*1240*/  UIMAD UR4, UR4, UR5, UR5 ;  /* 0x00000005040472a4 */ /* 0x000fcc000f8e0205 */
[----:B------:R-:W-:-:S07]  /*1250*/  VIMNMX R0, R0, UR4, PT ;  /* 0x0000000400007c48 */ /* 0x000fce000bfe0100 */
.L_x_872:
[----:B------:R-:W-:Y:S01]  /*1260*/  UIMAD UR4, UR45, UR10, 0x7f ;  /* 0x0000007f2d0474a4 */ /* 0x000fe2000f8e020a */
[----:B------:R-:W-:Y:S01]  /*1270*/  VIADD R0, R0, 0x7f ;  /* 0x0000007f00007836 */ /* 0x000fe20000000000 */
[----:B------:R-:W-:Y:S02]  /*1280*/  UIADD3 UR7, UR42, -UR9, URZ ;  /* 0x800000092a077290 */ /* 0x000fe4000fffe03f */
[----:B------:R-:W-:Y:S02]  /*1290*/  USHF.R.S32.HI UR6, URZ, 0x1f, UR4 ;  /* 0x0000001f3f067899 */ /* 0x000fe40008011404 */
[----:B------:R-:W-:Y:S01]  /*12a0*/  SHF.R.S32.HI R3, RZ, 0x1f, R0 ;  /* 0x0000001fff037819 */ /* 0x000fe20000011400 */
[----:B------:R-:W-:Y:S02]  /*12b0*/  UIMAD UR7, UR45, UR10, UR7 ;  /* 0x0000000a2d0772a4 */ /* 0x000fe4000f8e0207 */
[----:B------:R-:W-:Y:S01]  /*12c0*/  ULEA.HI UR6, UR6, UR4, URZ, 0x7 ;  /* 0x0000000406067291 */ /* 0x000fe2000f8f383f */
[----:B------:R-:W-:Y:S01]  /*12d0*/  LEA.HI R3, R3, R0, RZ, 0x7 ;  /* 0x0000000003037211 */ /* 0x000fe200078f38ff */
[----:B------:R-:W-:-:S02]  /*12e0*/  ULDC UR8, c[0x0][0x9dc] ;  /* 0x0002770000087ab9 */ /* 0x000fc40000000800 */
[----:B------:R-:W-:Y:S01]  /*12f0*/  USHF.R.S32.HI UR6, URZ, 0x7, UR6 ;  /* 0x000000073f067899 */ /* 0x000fe20008011406 */
[----:B------:R-:W-:Y:S01]  /*1300*/  SHF.R.S32.HI R3, RZ, 0x7, R3 ;  /* 0x00000007ff037819 */ /* 0x000fe20000011403 */
[----:B------:R-:W-:-:S04]  /*1310*/  UIADD3 UR8, UR7, -UR8, URZ ;  /* 0x8000000807087290 */ /* 0x000fc8000fffe03f */
[----:B------:R-:W-:Y:S01]  /*1320*/  VIMNMX R88, R3, UR6, PT ;  /* 0x0000000603587c48 */ /* 0x000fe2000bfe0100 */
[----:B------:R-:W-:Y:S07]  /*1330*/  @!P1 BRA `(.L_x_875) ;  /* 0x0000000000489947 */ /* 0x000fee0003800000 */
[----:B------:R-:W-:Y:S02]  /*1340*/  UMOV UR4, UR7 ;  /* 0x0000000700047c82 */ /* 0x000fe40008000000 */
[----:B------:R-:W-:-:S06]  /*1350*/  UISETP.GT.AND UP0, UPT, UR4, -0x1, UPT ;  /* 0xffffffff0400788c */ /* 0x000fcc000bf04270 */
[----:B------:R-:W-:-:S13]  /*1360*/  PLOP3.LUT P0, PT, PT, PT, UP0, 0x80, 0x0 ;  /* 0x000000000000781c */ /* 0x000fda0003f0f008 */
[----:B------:R-:W-:Y:S05]  /*1370*/  @P0 BRA `(.L_x_876) ;  /* 0x00000000001c0947 */ /* 0x000fea0003800000 */
[----:B------:R-:W-:Y:S02]  /*1380*/  UISETP.NE.AND UP0, UPT, UR5, 0x1, UPT ;  /* 0x000000010500788c */ /* 0x000fe4000bf05270 */
[----:B------:R-:W-:-:S09]  /*1390*/  ULOP3.LUT UR4, URZ, UR4, URZ, 0x33, !UPT ;  /* 0x000000043f047292 */ /* 0x000fd2000f8e333f */
[----:B------:R-:W-:Y:S02]  /*13a0*/  @UP0 ULDC.64 UR10, c[0x0][0x9e8] ;  /* 0x00027a00000a0ab9 */ /* 0x000fe40000000a00 */
[----:B------:R-:W-:-:S04]  /*13b0*/  UIMAD.WIDE.U32 UR6, UR4, UR10, URZ ;  /* 0x0000000a040672a5 */ /* 0x000fc8000f8e003f */
[----:B------:R-:W-:-:S04]  /*13c0*/  @UP0 USHF.R.U32.HI UR4, URZ, UR11, UR7 ;  /* 0x0000000b3f040299 */ /* 0x000fc80008011607 */
[----:B------:R-:W-:Y:S01]  /*13d0*/  ULOP3.LUT UR4, URZ, UR4, URZ, 0x33, !UPT ;  /* 0x000000043f047292 */ /* 0x000fe2000f8e333f */
[----:B------:R-:W-:Y:S11]  /*13e0*/  BRA `(.L_x_877) ;  /* 0x0000000000107947 */ /* 0x000ff60003800000 */
.L_x_876:
[----:B------:R-:W-:-:S11]  /*13f0*/  UISETP.NE.AND UP0, UPT, UR5, 0x1, UPT ;  /* 0x000000010500788c */ /* 0x000fd6000bf05270 */
[----:B------:R-:W-:Y:S02]  /*1400*/  @UP0 ULDC.64 UR10, c[0x0][0x9e8] ;  /* 0x00027a00000a0ab9 */ /* 0x000fe40000000a00 */
[----:B------:R-:W-:-:S04]  /*1410*/  UIMAD.WIDE.U32 UR6, UR4, UR10, URZ ;  /* 0x0000000a040672a5 */ /* 0x000fc8000f8e003f */
[----:B------:R-:W-:-:S12]  /*1420*/  @UP0 USHF.R.U32.HI UR4, URZ, UR11, UR7 ;  /* 0x0000000b3f040299 */ /* 0x000fd80008011607 */
.L_x_877:
[----:B------:R-:W-:-:S04]  /*1430*/  UIMAD UR4, UR4, UR5, URZ ;  /* 0x00000005040472a4 */ /* 0x000fc8000f8e023f */
[----:B------:R-:W-:-:S04]  /*1440*/  UISETP.LT.AND UP0, UPT, UR8, UR4, UPT ;  /* 0x000000040800728c */ /* 0x000fc8000bf01270 */
[----:B------:R-:W-:-:S12]  /*1450*/  USEL UR8, UR8, UR4, !UP0 ;  /* 0x0000000408087287 */ /* 0x000fd8000c000000 */
.L_x_875:
[----:B------:R-:W-:Y:S01]  /*1460*/  USHF.R.S32.HI UR4, URZ, 0x1f, UR8 ;  /* 0x0000001f3f047899 */ /* 0x000fe20008011408 */
[----:B------:R-:W-:Y:S01]  /*1470*/  PLOP3.LUT P0, PT, PT, PT, PT, 0x80, 0x0 ;  /* 0x000000000000781c */ /* 0x000fe20003f0f070 */
[----:B------:R-:W-:Y:S01]  /*1480*/  IMAD.MOV.U32 R0, RZ, RZ, RZ ;  /* 0x000000ffff007224 */ /* 0x000fe200078e00ff */
[----:B------:R-:W-:Y:S01]  /*1490*/  CS2R R2, SRZ ;  /* 0x0000000000027805 */ /* 0x000fe2000001ff00 */
[----:B------:R-:W-:Y:S01]  /*14a0*/  ULEA.HI UR4, UR4, UR8, URZ, 0x7 ;  /* 0x0000000804047291 */ /* 0x000fe2000f8f383f */
[----:B------:R-:W-:Y:S02]  /*14b0*/  CS2R R150, SRZ ;  /* 0x0000000000967805 */ /* 0x000fe4000001ff00 */
[----:B------:R-:W-:Y:S02]  /*14c0*/  CS2R R148, SRZ ;  /* 0x0000000000947805 */ /* 0x000fe4000001ff00 */
[----:B------:R-:W-:Y:S01]  /*14d0*/  CS2R R146, SRZ ;  /* 0x0000000000927805 */ /* 0x000fe2000001ff00 */
[----:B------:R-:W-:Y:S01]  /*14e0*/  USHF.R.S32.HI UR4, URZ, 0x7, UR4 ;  /* 0x000000073f047899 */ /* 0x000fe20008011404 */
[----:B------:R-:W-:-:S02]  /*14f0*/  CS2R R144, SRZ ;  /* 0x0000000000907805 */ /* 0x000fc4000001ff00 */
[----:B------:R-:W-:Y:S02]  /*1500*/  CS2R R142, SRZ ;  /* 0x00000000008e7805 */ /* 0x000fe4000001ff00 */
[----:B------:R-:W-:Y:S01]  /*1510*/  CS2R R140, SRZ ;  /* 0x00000000008c7805 */ /* 0x000fe2000001ff00 */
[----:B------:R-:W-:Y:S01]  /*1520*/  UISETP.LT.AND UP0, UPT, URZ, UR4, UPT ;  /* 0x000000043f00728c */ /* 0x000fe2000bf01270 */
[----:B------:R-:W-:Y:S02]  /*1530*/  CS2R R138, SRZ ;  /* 0x00000000008a7805 */ /* 0x000fe4000001ff00 */
[----:B------:R-:W-:Y:S02]  /*1540*/  CS2R R136, SRZ ;  /* 0x0000000000887805 */ /* 0x000fe4000001ff00 */
[----:B------:R-:W-:Y:S01]  /*1550*/  CS2R R134, SRZ ;  /* 0x0000000000867805 */ /* 0x000fe2000001ff00 */
[----:B------:R-:W-:Y:S01]  /*1560*/  USEL UR40, URZ, UR4, !UP0 ;  /* 0x000000043f287287 */ /* 0x000fe2000c000000 */
[----:B------:R-:W-:-:S02]  /*1570*/  CS2R R132, SRZ ;  /* 0x0000000000847805 */ /* 0x000fc4000001ff00 */
[----:B------:R-:W-:Y:S02]  /*1580*/  CS2R R130, SRZ ;  /* 0x0000000000827805 */ /* 0x000fe4000001ff00 */
[----:B------:R-:W-:Y:S02]  /*1590*/  CS2R R128, SRZ ;  /* 0x0000000000807805 */ /* 0x000fe4000001ff00 */
[----:B------:R-:W-:Y:S02]  /*15a0*/  CS2R R126, SRZ ;  /* 0x00000000007e7805 */ /* 0x000fe4000001ff00 */
[----:B------:R-:W-:Y:S02]  /*15b0*/  CS2R R124, SRZ ;  /* 0x00000000007c7805 */ /* 0x000fe4000001ff00 */
[----:B------:R-:W-:Y:S02]  /*15c0*/  ISETP.GT.AND P1, PT, R88, UR40, PT ;  /* 0x0000002858007c0c */ /* 0x000fe4000bf24270 */
        /* <DEDUP_REMOVED lines=16> */
[----:B------:R-:W-:Y:S01]  /*16d0*/  CS2R R90, SRZ ;  /* 0x00000000005a7805 */ /* 0x000fe2000001ff00 */
[----:B------:R-:W-:Y:S02]  /*16e0*/  IMAD.MOV.U32 R89, RZ, RZ, RZ ;  /* 0x000000ffff597224 */ /* 0x000fe400078e00ff */
[----:B------:R-:W-:Y:S01]  /*16f0*/  IMAD.MOV.U32 R8, RZ, RZ, RZ ;  /* 0x000000ffff087224 */ /* 0x000fe200078e00ff */
[----:B------:R-:W-:Y:S06]  /*1700*/  @!P1 BRA `(.L_x_878) ;  /* 0x000000dc00e89947 */ /* 0x000fec0003800000 */
[----:B------:R-:W1:Y:S01]  /*1710*/  SHFL.IDX PT, R0, R188, RZ, 0x1f ;  /* 0x00001fffbc007589 */ /* 0x000e6200000e0000 */
[----:B------:R-:W-:-:S04]  /*1720*/  UIADD3 UR5, UR39, 0x10400, URZ ;  /* 0x0001040027057890 */ /* 0x000fc8000fffe03f */
[----:B------:R-:W-:-:S06]  /*1730*/  ULOP3.LUT UP0, URZ, UR5, 0x3ff, URZ, 0xc0, !UPT ;  /* 0x000003ff053f7892 */ /* 0x000fcc000f80c03f */
[----:B------:R-:W-:Y:S02]  /*1740*/  PLOP3.LUT P0, PT, PT, PT, UP0, 0x80, 0x0 ;  /* 0x000000000000781c */ /* 0x000fe40003f0f008 */
[----:B-1----:R-:W-:-:S13]  /*1750*/  R2UR UR41, R0 ;  /* 0x00000000002972ca */ /* 0x002fda00000e0000 */
[----:B------:R-:W-:-:S04]  /*1760*/  ULEA.HI UR4, UR41, UR41, URZ, 0x1 ;  /* 0x0000002929047291 */ /* 0x000fc8000f8f083f */
        /* <DEDUP_REMOVED lines=9> */
[----:B------:R-:W-:Y:S01]  /*1800*/  IMAD.U32 R4, RZ, RZ, UR4 ;  /* 0x00000004ff047e24 */ /* 0x000fe2000f8e00ff */
[----:B------:R1:W2:Y:S01]  /*1810*/  LDC.64 R2, c[0x4][R0] ;  /* 0x0100000000027b82 */ /* 0x0002a20000000a00 */
        /* <DEDUP_REMOVED lines=11> */
.L_x_879:
[----:B------:R-:W-:Y:S01]  /*18d0*/  ULEA.HI UR4, UR46, UR46, URZ, 0x1 ;  /* 0x0000002e2e047291 */ /* 0x000fe2000f8f083f */
[----:B------:R-:W-:-:S03]  /*18e0*/  IMAD.U32 R2, RZ, RZ, UR47 ;  /* 0x0000002fff027e24 */ /* 0x000fc6000f8e00ff */
[----:B------:R-:W-:Y:S02]  /*18f0*/  ULOP3.LUT UR4, UR4, 0xfffffffe, URZ, 0xc0, !UPT ;  /* 0xfffffffe04047892 */ /* 0x000fe4000f8ec03f */
[----:B------:R-:W-:Y:S02]  /*1900*/  ISETP.NE.AND P0, PT, R2, 0x3, PT ;  /* 0x000000030200780c */ /* 0x000fe40003f05270 */
[----:B------:R-:W-:-:S06]  /*1910*/  UIADD3 UR4, UR46, -UR4, URZ ;  /* 0x800000042e047290 */ /* 0x000fcc000fffe03f */
[----:B------:R-:W-:-:S05]  /*1920*/  IMAD.U32 R0, RZ, RZ, UR4 ;  /* 0x00000004ff007e24 */ /* 0x000fca000f8e00ff */
[----:B------:R-:W-:-:S04]  /*1930*/  SHF.L.U32 R0, R0, 0x1f, RZ ;  /* 0x0000001f00007819 */ /* 0x000fc800000006ff */
[----:B------:R-:W1:Y:S02]  /*1940*/  SYNCS.PHASECHK.TRANS64.TRYWAIT P1, [UR39+0x28800], R0 ;  /* 0x02880000ff0075a7 */ /* 0x000e640008020167 */
[----:B-1----:R-:W-:Y:S05]  /*1950*/  @!P1 BRA `(.L_x_880) ;  /* 0x0000012000609947 */ /* 0x002fea0003800000 */
.L_x_1027:
[----:B------:R-:W-:Y:S05]  /*1960*/  @!P0 BRA `(.L_x_881) ;  /* 0x0000000000048947 */ /* 0x000fea0003800000 */
[----:B------:R-:W-:Y:S01]  /*1970*/  BPT.TRAP 0x1 ;  /* 0x000000040000795c */ /* 0x000fe20000300000 */
.L_x_881:
[----:B------:R-:W-:Y:S02]  /*1980*/  IMAD.U32 R89, RZ, RZ, UR37 ;  /* 0x00000025ff597e24 */ /* 0x000fe4000f8e00ff */
[----:B-1----:R-:W-:-:S03]  /*1990*/  IMAD.U32 R0, RZ, RZ, UR36 ;  /* 0x00000024ff007e24 */ /* 0x002fc6000f8e00ff */
[----:B------:R-:W-:Y:S02]  /*19a0*/  LEA R89, R89, UR39, 0x3 ;  /* 0x0000002759597c11 */ /* 0x000fe4000f8e18ff */
[----:B------:R-:W-:-:S04]  /*19b0*/  SHF.L.U32 R0, R0, 0x1f, RZ ;  /* 0x0000001f00007819 */ /* 0x000fc800000006ff */
[----:B------:R1:W2:Y:S01]  /*19c0*/  SYNCS.PHASECHK.TRANS64.TRYWAIT P2, [R89+URZ+0x28830], R0 ;  /* 0x02883000590075a7 */ /* 0x0002a2000804017f */
[----:B------:R-:W-:Y:S05]  /*19d0*/  @!P0 BRA `(.L_x_882) ;  /* 0x0000000000048947 */ /* 0x000fea0003800000 */
[----:B------:R-:W-:Y:S01]  /*19e0*/  BPT.TRAP 0x1 ;  /* 0x000000040000795c */ /* 0x000fe20000300000 */
.L_x_882:
[----:B------:R-:W3:Y:S02]  /*19f0*/  S2R R2, SR_TID.X ;  /* 0x0000000000027919 */ /* 0x000ee40000002100 */
[----:B---3--:R-:W-:Y:S01]  /*1a00*/  LOP3.LUT P1, RZ, R2, 0x7f, RZ, 0xc0, !PT ;  /* 0x0000007f02ff7812 */ /* 0x008fe2000782c0ff */
[----:B--2---:R-:W-:-:S12]  /*1a10*/  @P2 BRA `(.L_x_883) ;  /* 0x0000000000082947 */ /* 0x004fd80003800000 */
[----:B------:R-:W2:Y:S02]  /*1a20*/  SYNCS.PHASECHK.TRANS64.TRYWAIT P2, [R89+URZ+0x28830], R0 ;  /* 0x02883000590075a7 */ /* 0x000ea4000804017f */
[----:B--2---:R-:W-:Y:S05]  /*1a30*/  @!P2 BRA `(.L_x_884) ;  /* 0x000001200040a947 */ /* 0x004fea0003800000 */
.L_x_883:
[----:B------:R-:W-:Y:S05]  /*1a40*/  WARPSYNC.ALL ;  /* 0x0000000000007948 */ /* 0x000fea0003800000 */
[----:B------:R-:W-:Y:S01]  /*1a50*/  UIADD3 UR4, UR39, 0x18400, URZ ;  /* 0x0001840027047890 */ /* 0x000fe2000fffe03f */
[----:B------:R-:W-:Y:S01]  /*1a60*/  WARPGROUP.ARRIVE ;  /* 0x00000000000079c5 */ /* 0x000fe20000000000 */
[----:B------:R-:W-:Y:S01]  /*1a70*/  ULOP3.LUT UR32, UR52, 0x10000, URZ, 0xfc, !UPT ;  /* 0x0001000034207892 */ /* 0x000fe2000f8efc3f */
[----:B------:R-:W3:Y:S01]  /*1a80*/  LDC R5, c[0x0][0x2e0] ;  /* 0x0000b800ff057b82 */ /* 0x000ee20000000800 */
[----:B------:R-:W-:Y:S01]  /*1a90*/  USHF.R.U32.HI UR4, URZ, 0x4, UR4 ;  /* 0x000000043f047899 */ /* 0x000fe20008011604 */
[----:B------:R-:W-:Y:S01]  /*1aa0*/  UMOV UR33, 0x40000040 ;  /* 0x4000004000217882 */ /* 0x000fe20000000000 */
[----:B------:R-:W-:-:S02]  /*1ab0*/  UMOV UR35, 0x40000040 ;  /* 0x4000004000237882 */ /* 0x000fc40000000000 */
[----:B------:R-:W-:Y:S01]  /*1ac0*/  ULOP3.LUT UR4, UR4, 0x3fff, URZ, 0xc0, !UPT ;  /* 0x00003fff04047892 */ /* 0x000fe2000f8ec03f */
[----:B------:R-:W-:Y:S01]  /*1ad0*/  UMOV UR5, 0x40000040 ;  /* 0x4000004000057882 */ /* 0x000fe20000000000 */
[----:B------:R-:W-:Y:S02]  /*1ae0*/  UMOV UR7, 0x40000040 ;  /* 0x4000004000077882 */ /* 0x000fe40000000000 */
[----:B------:R-:W-:Y:S01]  /*1af0*/  ULOP3.LUT UR49, UR4, 0x10000, URZ, 0xfc, !UPT ;  /* 0x0001000004317892 */ /* 0x000fe2000f8efc3f */
[----:B------:R-:W4:Y:S01]  /*1b00*/  LDC.64 R10, c[0x0][0x9e0] ;  /* 0x00027800ff0a7b82 */ /* 0x000f220000000a00 */
[----:B------:R-:W-:Y:S02]  /*1b10*/  UIADD3 UR4, UR32, 0x2, URZ ;  /* 0x0000000220047890 */ /* 0x000fe4000fffe03f */
[----:B------:R-:W-:Y:S02]  /*1b20*/  ULEA UR34, UR37, UR49, 0xb ;  /* 0x0000003125227291 */ /* 0x000fe4000f8e583f */
[----:B------:R-:W-:-:S02]  /*1b30*/  UIADD3 UR8, UR32, 0x4, URZ ;  /* 0x0000000420087890 */ /* 0x000fc4000fffe03f */
[----:B------:R-:W-:Y:S02]  /*1b40*/  UIADD3 UR6, UR34, 0x2, URZ ;  /* 0x0000000222067890 */ /* 0x000fe4000fffe03f */
[----:B------:R-:W-:Y:S01]  /*1b50*/  UIADD3 UR10, UR34, 0x4, URZ ;  /* 0x00000004220a7890 */ /* 0x000fe2000fffe03f */
[----:B------:R-:W-:Y:S02]  /*1b60*/  UMOV UR9, 0x40000040 ;  /* 0x4000004000097882 */ /* 0x000fe40000000000 */
[----:B------:R-:W-:Y:S01]  /*1b70*/  HGMMA.64x128x16.F32.BF16 R24, gdesc[UR32], RZ, !UPT, gsb0 ;  /* 0x01e00000201879f0 */ /* 0x000fe2000c0018ff */
[----:B------:R-:W-:Y:S01]  /*1b80*/  UMOV UR11, 0x40000040 ;  /* 0x40000040000b7882 */ /* 0x000fe20000000000 */
[----:B------:R-:W-:Y:S02]  /*1b90*/  UIADD3 UR12, UR32, 0x6, URZ ;  /* 0x00000006200c7890 */ /* 0x000fe4000fffe03f */
[----:B------:R-:W-:Y:S01]  /*1ba0*/  UIADD3 UR14, UR34, 0x6, URZ ;  /* 0x00000006220e7890 */ /* 0x000fe2000fffe03f */
[----:B------:R-:W-:Y:S01]  /*1bb0*/  UMOV UR13, 0x40000040 ;  /* 0x40000040000d7882 */ /* 0x000fe20000000000 */
[----:B------:R-:W-:Y:S01]  /*1bc0*/  UMOV UR15, 0x40000040 ;  /* 0x40000040000f7882 */ /* 0x000fe20000000000 */
[----:B------:R-:W-:-:S02]  /*1bd0*/  UIADD3 UR16, UR32, 0x400, URZ ;  /* 0x0000040020107890 */ /* 0x000fc4000fffe03f */
[----:B------:R-:W-:Y:S01]  /*1be0*/  UIADD3 UR18, UR34, 0x400, URZ ;  /* 0x0000040022127890 */ /* 0x000fe2000fffe03f */
[----:B------:R-:W-:Y:S01]  /*1bf0*/  UMOV UR17, 0x40000040 ;  /* 0x4000004000117882 */ /* 0x000fe20000000000 */
[----:B------:R-:W-:Y:S01]  /*1c00*/  UMOV UR19, 0x40000040 ;  /* 0x4000004000137882 */ /* 0x000fe20000000000 */
[----:B------:R-:W-:Y:S01]  /*1c10*/  UIADD3 UR20, UR32, 0x402, URZ ;  /* 0x0000040220147890 */ /* 0x000fe2000fffe03f */
[----:B----4-:R-:W-:Y:S01]  /*1c20*/  ISETP.GE.AND P2, PT, R11, 0x1, PT ;  /* 0x000000010b00780c */ /* 0x010fe20003f46270 */
[----:B------:R-:W-:Y:S01]  /*1c30*/  UIADD3 UR22, UR34, 0x402, URZ ;  /* 0x0000040222167890 */ /* 0x000fe2000fffe03f */
[----:B------:R-:W-:Y:S01]  /*1c40*/  UMOV UR21, 0x40000040 ;  /* 0x4000004000157882 */ /* 0x000fe20000000000 */
        /* <DEDUP_REMOVED lines=9> */
[----:B------:R-:W-:Y:S02]  /*1ce0*/  WARPGROUP.DEPBAR.LE gsb0, 0x0 ;  /* 0x00008000000079c5 */ /* 0x000fe40000010000 */
[----:B------:R-:W-:-:S06]  /*1cf0*/  WARPGROUP.ARRIVE ;  /* 0x00000000000079c5 */ /* 0x000fcc0000000000 */
[----:B------:R-:W-:Y:S01]  /*1d00*/  HGMMA.64x128x16.F32.BF16 R24, gdesc[UR4], R24, gsb0 ;  /* 0x01e00000041879f0 */ /* 0x000fe20008001818 */
[----:B------:R-:W-:Y:S02]  /*1d10*/  ULDC.64 UR6, c[0x0][0x9d8] ;  /* 0x0002760000067ab9 */ /* 0x000fe40000000a00 */
[----:B------:R-:W-:Y:S01]  /*1d20*/  ULOP3.LUT UR52, URZ, UR7, URZ, 0x33, !UPT ;  /* 0x000000073f347292 */ /* 0x000fe2000f8e333f */
[----:B------:R-:W-:Y:S02]  /*1d30*/  WARPGROUP.DEPBAR.LE gsb0, 0x0 ;  /* 0x00008000000079c5 */ /* 0x000fe40000010000 */
[----:B------:R-:W-:-:S06]  /*1d40*/  WARPGROUP.ARRIVE ;  /* 0x00000000000079c5 */ /* 0x000fcc0000000000 */
[----:B------:R-:W-:Y:S03]  /*1d50*/  HGMMA.64x128x16.F32.BF16 R24, gdesc[UR8], R24, gsb0 ;  /* 0x01e00000081879f0 */ /* 0x000fe60008001818 */
[----:B------:R-:W-:Y:S02]  /*1d60*/  WARPGROUP.DEPBAR.LE gsb0, 0x0 ;  /* 0x00008000000079c5 */ /* 0x000fe40000010000 */
[----:B------:R-:W-:-:S07]  /*1d70*/  WARPGROUP.ARRIVE ;  /* 0x00000000000079c5 */ /* 0x000fce0000000000 */
        /* <DEDUP_REMOVED lines=14> */
[----:B------:R-:W-:Y:S01]  /*1e60*/  FMUL.FTZ R4, R45, UR6 ;  /* 0x000000062d047c20 */ /* 0x000fe20008410000 */
[----:B-12---:R-:W-:Y:S01]  /*1e70*/  FMUL.FTZ R0, R41, UR6 ;  /* 0x0000000629007c20 */ /* 0x006fe20008410000 */
[----:B------:R-:W-:Y:S01]  /*1e80*/  FMUL.FTZ R37, R37, UR6 ;  /* 0x0000000625257c20 */ /* 0x000fe20008410000 */
[----:B------:R-:W-:Y:S01]  /*1e90*/  FMUL.FTZ R29, R29, UR6 ;  /* 0x000000061d1d7c20 */ /* 0x000fe20008410000 */
[----:B------:R1:W2:Y:S01]  /*1ea0*/  MUFU.TANH R112, R4 ;  /* 0x0000000400707308 */ /* 0x0002a20000002400 */
[----:B------:R-:W-:Y:S01]  /*1eb0*/  FMUL.FTZ R57, R57, UR6 ;  /* 0x0000000639397c20 */ /* 0x000fe20008410000 */
[----:B------:R-:W-:Y:S01]  /*1ec0*/  FMUL.FTZ R13, R31, UR6 ;  /* 0x000000061f0d7c20 */ /* 0x000fe20008410000 */
[----:B------:R-:W-:Y:S01]  /*1ed0*/  FMUL.FTZ R25, R25, UR6 ;  /* 0x0000000619197c20 */ /* 0x000fe20008410000 */
[----:B------:R-:W-:Y:S01]  /*1ee0*/  FMUL.FTZ R33, R33, UR6 ;  /* 0x0000000621217c20 */ /* 0x000fe20008410000 */
[----:B------:R-:W-:Y:S01]  /*1ef0*/  FMUL.FTZ R31, R43, UR6 ;  /* 0x000000062b1f7c20 */ /* 0x000fe20008410000 */
[----:B------:R-:W-:Y:S01]  /*1f00*/  FMUL.FTZ R43, R47, UR6 ;  /* 0x000000062f2b7c20 */ /* 0x000fe20008410000 */
[----:B------:R-:W-:Y:S01]  /*1f10*/  FMUL.FTZ R47, R51, UR6 ;  /* 0x00000006332f7c20 */ /* 0x000fe20008410000 */
[----:B------:R4:W2:Y:S01]  /*1f20*/  MUFU.TANH R116, R0 ;  /* 0x0000000000747308 */ /* 0x0008a20000002400 */
[----:B-1----:R-:W-:Y:S01]  /*1f30*/  FMUL.FTZ R4, R53, UR6 ;  /* 0x0000000635047c20 */ /* 0x002fe20008410000 */
[----:B------:R-:W-:Y:S01]  /*1f40*/  FMUL.FTZ R7, R27, UR6 ;  /* 0x000000061b077c20 */ /* 0x000fe20008410000 */
[----:B------:R-:W-:Y:S01]  /*1f50*/  FMUL.FTZ R51, R55, UR6 ;  /* 0x0000000637337c20 */ /* 0x000fe20008410000 */
[----:B------:R-:W-:Y:S01]  /*1f60*/  FMUL.FTZ R21, R35, UR6 ;  /* 0x0000000623157c20 */ /* 0x000fe20008410000 */
[----:B------:R-:W-:Y:S01]  /*1f70*/  FMUL.FTZ R27, R39, UR6 ;  /* 0x00000006271b7c20 */ /* 0x000fe20008410000 */
[----:B------:R-:W-:Y:S01]  /*1f80*/  FMUL.FTZ R55, R59, UR6 ;  /* 0x000000063b377c20 */ /* 0x000fe20008410000 */
[----:B------:R-:W-:Y:S01]  /*1f90*/  FMUL.FTZ R2, R24, UR6 ;  /* 0x0000000618027c20 */ /* 0x000fe20008410000 */
[----:B------:R1:W2:Y:S01]  /*1fa0*/  MUFU.TANH R102, R4 ;  /* 0x0000000400667308 */ /* 0x0002a20000002400 */
[----:B----4-:R-:W-:Y:S01]  /*1fb0*/  FMUL.FTZ R0, R49, UR6 ;  /* 0x0000000631007c20 */ /* 0x010fe20008410000 */
        /* <DEDUP_REMOVED lines=15> */
[----:B----4-:R-:W-:-:S02]  /*20b0*/  IMAD.MOV.U32 R37, RZ, RZ, -0x80 ;  /* 0xffffff80ff257424 */ /* 0x010fc400078e00ff */
[----:B------:R-:W-:Y:S01]  /*20c0*/  FMUL.FTZ R52, R52, UR6 ;  /* 0x0000000634347c20 */ /* 0x000fe20008410000 */
[----:B------:R-:W-:Y:S01]  /*20d0*/  FMUL.FTZ R49, R54, UR6 ;  /* 0x0000000636317c20 */ /* 0x000fe20008410000 */
[----:B------:R-:W-:Y:S01]  /*20e0*/  FMUL.FTZ R56, R56, UR6 ;  /* 0x0000000638387c20 */ /* 0x000fe20008410000 */
[----:B------:R-:W-:Y:S01]  /*20f0*/  FMUL.FTZ R53, R58, UR6 ;  /* 0x000000063a357c20 */ /* 0x000fe20008410000 */
[----:B------:R-:W-:Y:S01]  /*2100*/  FMUL.FTZ R60, R60, UR6 ;  /* 0x000000063c3c7c20 */ /* 0x000fe20008410000 */
[----:B------:R-:W-:Y:S01]  /*2110*/  FMUL.FTZ R59, R62, UR6 ;  /* 0x000000063e3b7c20 */ /* 0x000fe20008410000 */
[----:B------:R4:W2:Y:S01]  /*2120*/  MUFU.TANH R12, R29 ;  /* 0x0000001d000c7308 */ /* 0x0008a20000002400 */
[----:B-1----:R-:W1:Y:S01]  /*2130*/  LDC R4, c[0x0][0x288] ;  /* 0x0000a200ff047b82 */ /* 0x002e620000000800 */
[----:B------:R-:W-:Y:S01]  /*2140*/  FMUL.FTZ R64, R64, UR6 ;  /* 0x0000000640407c20 */ /* 0x000fe20008410000 */
[----:B------:R-:W-:Y:S01]  /*2150*/  FMUL.FTZ R68, R68, UR6 ;  /* 0x0000000644447c20 */ /* 0x000fe20008410000 */
[----:B------:R-:W-:Y:S01]  /*2160*/  FMUL.FTZ R67, R70, UR6 ;  /* 0x0000000646437c20 */ /* 0x000fe20008410000 */
[----:B------:R-:W-:Y:S01]  /*2170*/  FMUL.FTZ R72, R72, UR6 ;  /* 0x0000000648487c20 */ /* 0x000fe20008410000 */
[----:B------:R-:W-:Y:S01]  /*2180*/  FMUL.FTZ R74, R74, UR6 ;  /* 0x000000064a4a7c20 */ /* 0x000fe20008410000 */
[----:B------:R-:W-:Y:S01]  /*2190*/  FMUL.FTZ R75, R75, UR6 ;  /* 0x000000064b4b7c20 */ /* 0x000fe20008410000 */
[----:B------:R5:W1:Y:S01]  /*21a0*/  MUFU.TANH R106, R0 ;  /* 0x00000000006a7308 */ /* 0x000a620000002400 */
[----:B----4-:R-:W-:Y:S01]  /*21b0*/  FMUL.FTZ R29, R42, UR6 ;  /* 0x000000062a1d7c20 */ /* 0x010fe20008410000 */
[----:B------:R-:W-:-:S02]  /*21c0*/  IMAD R42, R88, R37, 0x80 ;  /* 0x00000080582a7424 */ /* 0x000fc400078e0225 */
[----:B------:R-:W-:Y:S01]  /*21d0*/  FMUL.FTZ R76, R76, UR6 ;  /* 0x000000064c4c7c20 */ /* 0x000fe20008410000 */
[----:B------:R-:W-:Y:S01]  /*21e0*/  FMUL.FTZ R79, R79, UR6 ;  /* 0x000000064f4f7c20 */ /* 0x000fe20008410000 */
[----:B------:R-:W-:Y:S01]  /*21f0*/  FMUL.FTZ R80, R80, UR6 ;  /* 0x0000000650507c20 */ /* 0x000fe20008410000 */
[----:B------:R-:W-:Y:S01]  /*2200*/  FMUL.FTZ R81, R81, UR6 ;  /* 0x0000000651517c20 */ /* 0x000fe20008410000 */
[----:B------:R-:W-:Y:S01]  /*2210*/  FMUL.FTZ R35, R82, UR6 ;  /* 0x0000000652237c20 */ /* 0x000fe20008410000 */
[----:B------:R3:W4:Y:S01]  /*2220*/  MUFU.TANH R98, R57 ;  /* 0x0000003900627308 */ /* 0x0007220000002400 */
[----:B-----5:R-:W-:Y:S01]  /*2230*/  FMUL.FTZ R0, R61, UR6 ;  /* 0x000000063d007c20 */ /* 0x020fe20008410000 */
[----:B------:R-:W-:Y:S01]  /*2240*/  FMUL.FTZ R61, R63, UR6 ;  /* 0x000000063f3d7c20 */ /* 0x000fe20008410000 */
[----:B------:R-:W-:Y:S01]  /*2250*/  FMUL.FTZ R63, R66, UR6 ;  /* 0x00000006423f7c20 */ /* 0x000fe20008410000 */
[----:B------:R-:W-:Y:S01]  /*2260*/  FMUL.FTZ R85, R85, UR6 ;  /* 0x0000000655557c20 */ /* 0x000fe20008410000 */
[----:B------:R-:W-:Y:S01]  /*2270*/  FMUL.FTZ R37, R86, UR6 ;  /* 0x0000000656257c20 */ /* 0x000fe20008410000 */
[----:B------:R-:W-:Y:S01]  /*2280*/  FMUL.FTZ R39, R87, UR6 ;  /* 0x0000000657277c20 */ /* 0x000fe20008410000 */
[----:B------:R-:W-:Y:S01]  /*2290*/  FMUL.FTZ R78, R78, UR6 ;  /* 0x000000064e4e7c20 */ /* 0x000fe20008410000 */
[----:B------:R5:W1:Y:S01]  /*22a0*/  MUFU.TANH R94, R0 ;  /* 0x00000000005e7308 */ /* 0x000a620000002400 */
[----:B---3--:R-:W-:-:S02]  /*22b0*/  IMAD R57, R5, UR45, R42 ;  /* 0x0000002d05397c24 */ /* 0x008fc4000f8e022a */
[----:B------:R-:W-:Y:S01]  /*22c0*/  FMUL.FTZ R84, R84, UR6 ;  /* 0x0000000654547c20 */ /* 0x000fe20008410000 */
[----:B------:R-:W-:Y:S01]  /*22d0*/  FMUL.FTZ R77, R77, UR6 ;  /* 0x000000064d4d7c20 */ /* 0x000fe20008410000 */
[----:B------:R-:W-:-:S03]  /*22e0*/  FMUL.FTZ R73, R73, UR6 ;  /* 0x0000000649497c20 */ /* 0x000fc60008410000 */
[----:B------:R3:W2:Y:S01]  /*22f0*/  MUFU.TANH R8, R25 ;  /* 0x0000001900087308 */ /* 0x0006a20000002400 */
[----:B-----5:R-:W-:Y:S01]  /*2300*/  FMUL.FTZ R0, R69, UR6 ;  /* 0x0000000645007c20 */ /* 0x020fe20008410000 */
[----:B------:R-:W-:Y:S01]  /*2310*/  FMUL.FTZ R69, R71, UR6 ;  /* 0x0000000647457c20 */ /* 0x000fe20008410000 */
[----:B-1----:R-:W-:-:S05]  /*2320*/  IADD3 R71, R57, 0x1, -R4 ;  /* 0x0000000139477810 */ /* 0x002fca0007ffe804 */
[----:B------:R1:W2:Y:S01]  /*2330*/  MUFU.TANH R124, R33 ;  /* 0x00000021007c7308 */ /* 0x0002a20000002400 */
[----:B---3--:R-:W-:Y:S01]  /*2340*/  FMUL.FTZ R25, R38, UR6 ;  /* 0x0000000626197c20 */ /* 0x008fe20008410000 */
[----:B------:R-:W-:Y:S01]  /*2350*/  IMAD R71, R16, -0x2, R71 ;  /* 0xfffffffe10477824 */ /* 0x000fe200078e0247 */
[----:B------:R-:W-:-:S05]  /*2360*/  LEA R38, R88, 0xffffff80, 0x7 ;  /* 0xffffff8058267811 */ /* 0x000fca00078e38ff */
[----:B------:R3:W2:Y:S01]  /*2370*/  MUFU.TANH R14, R0 ;  /* 0x00000000000e7308 */ /* 0x0006a20000002400 */
[----:B-1----:R-:W-:-:S07]  /*2380*/  FMUL.FTZ R33, R83, UR6 ;  /* 0x0000000653217c20 */ /* 0x002fce0008410000 */
[----:B------:R-:W1:Y:S01]  /*2390*/  MUFU.TANH R2, R2 ;  /* 0x0000000200027308 */ /* 0x000e620000002400 */
[----:B---3--:R-:W-:-:S05]  /*23a0*/  @!P1 VIADD R0, R89, 0x28840 ;  /* 0x0002884059009836 */ /* 0x008fca0000000000 */
[----:B------:R-:W-:Y:S02]  /*23b0*/  @!P1 PRMT R0, RZ, 0x654, R0 ;  /* 0x00000654ff009816 */ /* 0x000fe40000000000 */
[----:B------:R-:W3:Y:S02]  /*23c0*/  MUFU.TANH R3, R3 ;  /* 0x0000000300037308 */ /* 0x000ee40000002400 */
[----:B------:R5:W-:Y:S06]  /*23d0*/  @!P1 SYNCS.ARRIVE.TRANS64.RED.A1T0 RZ, [R0+URZ], RZ ;  /* 0x000000ff00ff99a7 */ /* 0x000bec000810043f */
[----:B------:R-:W1:Y:S01]  /*23e0*/  MUFU.TANH R7, R7 ;  /* 0x0000000700077308 */ /* 0x000e620000002400 */
[----:B-----5:R-:W-:-:S07]  /*23f0*/  VIADD R0, R187, UR42 ;  /* 0x0000002abb007c36 */ /* 0x020fce0008000000 */
[----:B------:R-:W1:Y:S08]  /*2400*/  MUFU.TANH R28, R28 ;  /* 0x0000001c001c7308 */ /* 0x000e700000002400 */
        /* <DEDUP_REMOVED lines=46> */
[----:B------:R5:W1:Y:S08]  /*26f0*/  MUFU.TANH R20, R77 ;  /* 0x0000004d00147308 */ /* 0x000a700000002400 */
[----:B------:R4:W1:Y:S01]  /*2700*/  MUFU.TANH R24, R73 ;  /* 0x0000004900187308 */ /* 0x0008620000002400 */
[----:B-----5:R-:W-:-:S02]  /*2710*/  VIADD R77, R71, UR52 ;  /* 0x00000034474d7c36 */ /* 0x020fc40008000000 */
[----:B------:R-:W-:Y:S02]  /*2720*/  IMAD.IADD R71, R71, 0x1, R10 ;  /* 0x0000000147477824 */ /* 0x000fe400078e020a */
[----:B------:R-:W-:Y:S02]  /*2730*/  IMAD.IADD R30, R77, 0x1, R0 ;  /* 0x000000014d1e7824 */ /* 0x000fe400078e0200 */
[----:B----4-:R-:W-:-:S05]  /*2740*/  IMAD R73, R16, -0x2, R57 ;  /* 0xfffffffe10497824 */ /* 0x010fca00078e0239 */
[----:B------:R-:W-:Y:S01]  /*2750*/  VIADDMNMX R26, R0, R71, R73, PT ;  /* 0x00000047001a7246 */ /* 0x000fe20003800149 */
[----:B--23--:R-:W-:Y:S06]  /*2760*/  @!P2 BRA `(.L_x_885) ;  /* 0x000000000054a947 */ /* 0x00cfec0003800000 */
[----:B------:R-:W-:Y:S01]  /*2770*/  IMAD R57, R5, UR45, R0 ;  /* 0x0000002d05397c24 */ /* 0x000fe2000f8e0200 */
[----:B------:R-:W-:Y:S03]  /*2780*/  BSSY B0, `(.L_x_886) ;  /* 0x000000f000007945 */ /* 0x000fe60003800000 */
[----:B------:R-:W-:-:S05]  /*2790*/  IMAD.IADD R57, R57, 0x1, -R4 ;  /* 0x0000000139397824 */ /* 0x000fca00078e0a04 */
[----:B------:R-:W-:-:S13]  /*27a0*/  ISETP.GT.AND P3, PT, R57, -0x1, PT ;  /* 0xffffffff3900780c */ /* 0x000fda0003f64270 */
[----:B------:R-:W-:Y:S05]  /*27b0*/  @P3 BRA `(.L_x_887) ;  /* 0x00000000001c3947 */ /* 0x000fea0003800000 */
[----:B------:R-:W-:Y:S02]  /*27c0*/  ISETP.NE.AND P3, PT, R11, 0x1, PT ;  /* 0x000000010b00780c */ /* 0x000fe40003f65270 */
[----:B------:R-:W-:-:S11]  /*27d0*/  LOP3.LUT R57, RZ, R57, RZ, 0x33, !PT ;  /* 0x00000039ff397212 */ /* 0x000fd600078e33ff */
[----:B------:R-:W2:Y:S02]  /*27e0*/  @P3 LDC.64 R82, c[0x0][0x9e8] ;  /* 0x00027a00ff523b82 */ /* 0x000ea40000000a00 */
[----:B--2---:R-:W-:-:S05]  /*27f0*/  @P3 IMAD.HI.U32 R6, R57, R82, RZ ;  /* 0x0000005239063227 */ /* 0x004fca00078e00ff */
[----:B------:R-:W-:-:S04]  /*2800*/  @P3 SHF.R.U32.HI R57, RZ, R83, R6 ;  /* 0x00000053ff393219 */ /* 0x000fc80000011606 */
[----:B------:R-:W-:Y:S01]  /*2810*/  LOP3.LUT R57, RZ, R57, RZ, 0x33, !PT ;  /* 0x00000039ff397212 */ /* 0x000fe200078e33ff */
[----:B------:R-:W-:Y:S06]  /*2820*/  BRA `(.L_x_888) ;  /* 0x0000000000107947 */ /* 0x000fec0003800000 */
.L_x_887:
[----:B------:R-:W-:-:S13]  /*2830*/  ISETP.NE.AND P3, PT, R11, 0x1, PT ;  /* 0x000000010b00780c */ /* 0x000fda0003f65270 */
[----:B------:R-:W2:Y:S02]  /*2840*/  @P3 LDC.64 R82, c[0x0][0x9e8] ;  /* 0x00027a00ff523b82 */ /* 0x000ea40000000a00 */
[----:B--2---:R-:W-:-:S05]  /*2850*/  @P3 IMAD.HI.U32 R6, R57, R82, RZ ;  /* 0x0000005239063227 */ /* 0x004fca00078e00ff */
[----:B------:R-:W-:-:S07]  /*2860*/  @P3 SHF.R.U32.HI R57, RZ, R83, R6 ;  /* 0x00000053ff393219 */ /* 0x000fce0000011606 */
.L_x_888:
[----:B------:R-:W-:Y:S05]  /*2870*/  BSYNC B0 ;  /* 0x0000000000007941 */ /* 0x000fea0003800000 */
.L_x_886:
[----:B------:R-:W-:-:S04]  /*2880*/  IMAD R57, R57, R11, -R38 ;  /* 0x0000000b39397224 */ /* 0x000fc800078e0a26 */
[----:B------:R-:W-:-:S05]  /*2890*/  IMAD R57, R16, -0x2, R57 ;  /* 0xfffffffe10397824 */ /* 0x000fca00078e0239 */
[----:B------:R-:W-:Y:S02]  /*28a0*/  VIMNMX R30, R30, R57, !PT ;  /* 0x000000391e1e7248 */ /* 0x000fe40007fe0100 */
[----:B------:R-:W-:-:S07]  /*28b0*/  VIADDMNMX R26, R57, R11, R26, PT ;  /* 0x0000000b391a7246 */ /* 0x000fce000380011a */
.L_x_885:
[C---:B------:R-:W-:Y:S02]  /*28c0*/  ISETP.GE.AND P4, PT, R42.reuse, 0x9, PT ;  /* 0x000000092a00780c */ /* 0x040fe40003f86270 */
[----:B------:R-:W-:Y:S02]  /*28d0*/  ISETP.GE.AND P3, PT, R42, 0x2, PT ;  /* 0x000000022a00780c */ /* 0x000fe40003f66270 */
[----:B------:R-:W-:Y:S02]  /*28e0*/  P2R R46, PR, RZ, 0x10 ;  /* 0x00000010ff2e7803 */ /* 0x000fe40000000000 */
[C---:B------:R-:W-:Y:S02]  /*28f0*/  ISETP.GT.AND P4, PT, R30.reuse, 0x8, !P4 ;  /* 0x000000081e00780c */ /* 0x040fe40006784270 */
[----:B------:R-:W-:Y:S02]  /*2900*/  ISETP.GT.AND P5, PT, R30, 0x1, !P3 ;  /* 0x000000011e00780c */ /* 0x000fe40005fa4270 */
[----:B------:R-:W-:-:S02]  /*2910*/  ISETP.LT.OR P4, PT, R26, 0x9, P4 ;  /* 0x000000091a00780c */ /* 0x000fc40002781670 */
[----:B------:R-:W-:Y:S02]  /*2920*/  ISETP.GE.AND P6, PT, R42, 0xa, PT ;  /* 0x0000000a2a00780c */ /* 0x000fe40003fc6270 */
[----:B-1----:R-:W-:Y:S02]  /*2930*/  FSEL R182, R28, -INF , !P4 ;  /* 0xff8000001cb67808 */ /* 0x002fe40006000000 */
[----:B------:R-:W-:Y:S02]  /*2940*/  ISETP.LT.OR P5, PT, R26, 0x2, P5 ;  /* 0x000000021a00780c */ /* 0x000fe40002fa1670 */
[----:B------:R-:W-:Y:S02]  /*2950*/  ISETP.GT.AND P4, PT, R30, 0x9, !P6 ;  /* 0x000000091e00780c */ /* 0x000fe40007784270 */
[----:B------:R-:W-:Y:S02]  /*2960*/  FSEL R128, R8, -INF , !P5 ;  /* 0xff80000008807808 */ /* 0x000fe40006800000 */
[----:B------:R-:W-:-:S02]  /*2970*/  ISETP.LT.OR P4, PT, R26, 0xa, P4 ;  /* 0x0000000a1a00780c */ /* 0x000fc40002781670 */
[----:B------:R-:W-:Y:S02]  /*2980*/  ISETP.GE.AND P5, PT, R42, 0x11, PT ;  /* 0x000000112a00780c */ /* 0x000fe40003fa6270 */
[----:B------:R-:W-:Y:S02]  /*2990*/  FSEL R130, R12, -INF , !P4 ;  /* 0xff8000000c827808 */ /* 0x000fe40006000000 */
[----:B------:R-:W-:Y:S02]  /*29a0*/  ISETP.GT.AND P4, PT, R30, 0x10, !P5 ;  /* 0x000000101e00780c */ /* 0x000fe40006f84270 */
[----:B------:R-:W-:Y:S02]  /*29b0*/  P2R R54, PR, RZ, 0x20 ;  /* 0x00000020ff367803 */ /* 0x000fe40000000000 */
[----:B------:R-:W-:Y:S02]  /*29c0*/  ISETP.LT.OR P4, PT, R26, 0x11, P4 ;  /* 0x000000111a00780c */ /* 0x000fe40002781670 */
[----:B------:R-:W-:-:S02]  /*29d0*/  ISETP.GE.AND P5, PT, R42, 0x12, PT ;  /* 0x000000122a00780c */ /* 0x000fc40003fa6270 */
[----:B------:R-:W-:Y:S02]  /*29e0*/  FSEL R176, R32, -INF , !P4 ;  /* 0xff80000020b07808 */ /* 0x000fe40006000000 */
[----:B------:R-:W-:Y:S02]  /*29f0*/  ISETP.GT.AND P4, PT, R30, 0x11, !P5 ;  /* 0x000000111e00780c */ /* 0x000fe40006f84270 */
[----:B------:R-:W-:Y:S02]  /*2a00*/  P2R R32, PR, RZ, 0x20 ;  /* 0x00000020ff207803 */ /* 0x000fe40000000000 */
[----:B------:R-:W-:Y:S02]  /*2a10*/  ISETP.LT.OR P4, PT, R26, 0x12, P4 ;  /* 0x000000121a00780c */ /* 0x000fe40002781670 */
[----:B------:R-:W-:Y:S02]  /*2a20*/  ISETP.GE.AND P5, PT, R42, 0x19, PT ;  /* 0x000000192a00780c */ /* 0x000fe40003fa6270 */
[----:B------:R-:W-:-:S02]  /*2a30*/  FSEL R124, R124, -INF , !P4 ;  /* 0xff8000007c7c7808 */ /* 0x000fc40006000000 */
[----:B------:R-:W-:Y:S02]  /*2a40*/  ISETP.GT.AND P4, PT, R30, 0x18, !P5 ;  /* 0x000000181e00780c */ /* 0x000fe40006f84270 */
[----:B------:R-:W-:Y:S02]  /*2a50*/  P2R R58, PR, RZ, 0x20 ;  /* 0x00000020ff3a7803 */ /* 0x000fe40000000000 */
[----:B------:R-:W-:Y:S02]  /*2a60*/  ISETP.LT.OR P4, PT, R26, 0x19, P4 ;  /* 0x000000191a00780c */ /* 0x000fe40002781670 */
[----:B------:R-:W-:Y:S02]  /*2a70*/  ISETP.GE.AND P5, PT, R42, 0x1a, PT ;  /* 0x0000001a2a00780c */ /* 0x000fe40003fa6270 */
[----:B------:R-:W-:Y:S02]  /*2a80*/  FSEL R122, R36, -INF , !P4 ;  /* 0xff800000247a7808 */ /* 0x000fe40006000000 */
[----:B------:R-:W-:-:S02]  /*2a90*/  ISETP.GT.AND P4, PT, R30, 0x19, !P5 ;  /* 0x000000191e00780c */ /* 0x000fc40006f84270 */
[----:B------:R-:W-:Y:S02]  /*2aa0*/  P2R R62, PR, RZ, 0x20 ;  /* 0x00000020ff3e7803 */ /* 0x000fe40000000000 */
[----:B------:R-:W-:Y:S02]  /*2ab0*/  ISETP.LT.OR P4, PT, R26, 0x1a, P4 ;  /* 0x0000001a1a00780c */ /* 0x000fe40002781670 */
[----:B------:R-:W-:Y:S02]  /*2ac0*/  ISETP.GE.AND P5, PT, R42, 0x21, PT ;  /* 0x000000212a00780c */ /* 0x000fe40003fa6270 */
[----:B------:R-:W-:Y:S02]  /*2ad0*/  FSEL R120, R120, -INF , !P4 ;  /* 0xff80000078787808 */ /* 0x000fe40006000000 */
[----:B------:R-:W-:Y:S02]  /*2ae0*/  ISETP.GT.AND P4, PT, R30, 0x20, !P5 ;  /* 0x000000201e00780c */ /* 0x000fe40006f84270 */
[----:B------:R-:W-:-:S02]  /*2af0*/  P2R R66, PR, RZ, 0x20 ;  /* 0x00000020ff427803 */ /* 0x000fc40000000000 */
[----:B------:R-:W-:Y:S02]  /*2b00*/  ISETP.LT.OR P4, PT, R26, 0x21, P4 ;  /* 0x000000211a00780c */ /* 0x000fe40002781670 */
[----:B------:R-:W-:Y:S02]  /*2b10*/  ISETP.GE.AND P5, PT, R42, 0x22, PT ;  /* 0x000000222a00780c */ /* 0x000fe40003fa6270 */
[----:B------:R-:W-:Y:S02]  /*2b20*/  FSEL R118, R40, -INF , !P4 ;  /* 0xff80000028767808 */ /* 0x000fe40006000000 */
[----:B------:R-:W-:Y:S02]  /*2b30*/  ISETP.GT.AND P4, PT, R30, 0x21, !P5 ;  /* 0x000000211e00780c */ /* 0x000fe40006f84270 */
[----:B------:R-:W-:Y:S02]  /*2b40*/  P2R R70, PR, RZ, 0x20 ;  /* 0x00000020ff467803 */ /* 0x000fe40000000000 */
        /* <DEDUP_REMOVED lines=96> */
[----:B------:R-:W-:-:S02]  /*3150*/  P2R R50, PR, RZ, 0x40 ;  /* 0x00000040ff327803 */ /* 0x000fc40000000000 */
[----:B------:R-:W-:Y:S02]  /*3160*/  FSEL R8, R80, -INF , !P4 ;  /* 0xff80000050087808 */ /* 0x000fe40006000000 */
[----:B------:R-:W-:-:S04]  /*3170*/  ISETP.GE.AND P4, PT, R42, 0x72, PT ;  /* 0x000000722a00780c */ /* 0x000fc80003f86270 */
[----:B------:R-:W-:-:S04]  /*3180*/  ISETP.GT.AND P5, PT, R30, 0x71, !P4 ;  /* 0x000000711e00780c */ /* 0x000fc800067a4270 */
[----:B------:R-:W-:-:S04]  /*3190*/  ISETP.LT.OR P5, PT, R26, 0x72, P5 ;  /* 0x000000721a00780c */ /* 0x000fc80002fa1670 */
[----:B------:R-:W-:Y:S02]  /*31a0*/  FSEL R14, R81, -INF , !P5 ;  /* 0xff800000510e7808 */ /* 0x000fe40006800000 */
[----:B------:R-:W-:-:S04]  /*31b0*/  ISETP.GE.AND P5, PT, R42, 0x79, PT ;  /* 0x000000792a00780c */ /* 0x000fc80003fa6270 */
[----:B------:R-:W-:-:S04]  /*31c0*/  ISETP.GT.AND P6, PT, R30, 0x78, !P5 ;  /* 0x000000781e00780c */ /* 0x000fc80006fc4270 */
[----:B------:R-:W-:-:S04]  /*31d0*/  ISETP.LT.OR P6, PT, R26, 0x79, P6 ;  /* 0x000000791a00780c */ /* 0x000fc800037c1670 */
[----:B------:R-:W-:Y:S02]  /*31e0*/  FSEL R6, R34, -INF , !P6 ;  /* 0xff80000022067808 */ /* 0x000fe40007000000 */
[----:B------:R-:W-:-:S04]  /*31f0*/  ISETP.GE.AND P6, PT, R42, 0x1, PT ;  /* 0x000000012a00780c */ /* 0x000fc80003fc6270 */
[----:B------:R-:W-:Y:S02]  /*3200*/  P2R R81, PR, RZ, 0x40 ;  /* 0x00000040ff517803 */ /* 0x000fe40000000000 */
[----:B------:R-:W-:-:S04]  /*3210*/  ISETP.GT.AND P6, PT, R30, RZ, !P6 ;  /* 0x000000ff1e00720c */ /* 0x000fc800077c4270 */
[----:B------:R-:W-:-:S04]  /*3220*/  ISETP.LT.OR P6, PT, R26, 0x1, P6 ;  /* 0x000000011a00780c */ /* 0x000fc800037c1670 */
[----:B------:R-:W-:Y:S01]  /*3230*/  FSEL R180, R2, -INF , !P6 ;  /* 0xff80000002b47808 */ /* 0x000fe20007000000 */
[----:B------:R-:W-:Y:S01]  /*3240*/  VIADD R2, R0, 0x8 ;  /* 0x0000000800027836 */ /* 0x000fe20000000000 */
[----:B------:R-:W-:-:S03]  /*3250*/  ISETP.GE.AND P6, PT, R42, 0x7a, PT ;  /* 0x0000007a2a00780c */ /* 0x000fc60003fc6270 */
[----:B------:R-:W-:Y:S01]  /*3260*/  IMAD.IADD R57, R77, 0x1, R2 ;  /* 0x000000014d397824 */ /* 0x000fe200078e0202 */
[----:B------:R-:W-:Y:S02]  /*3270*/  P2R R117, PR, RZ, 0x40 ;  /* 0x00000040ff757803 */ /* 0x000fe40000000000 */
[----:B------:R-:W-:Y:S02]  /*3280*/  ISETP.GT.AND P6, PT, R30, 0x79, !P6 ;  /* 0x000000791e00780c */ /* 0x000fe400077c4270 */
[----:B------:R-:W-:Y:S02]  /*3290*/  VIADDMNMX R110, R2, R71, R73, PT ;  /* 0x00000047026e7246 */ /* 0x000fe40003800149 */
[----:B------:R-:W-:-:S04]  /*32a0*/  ISETP.LT.OR P6, PT, R26, 0x7a, P6 ;  /* 0x0000007a1a00780c */ /* 0x000fc800037c1670 */
[----:B------:R-:W-:Y:S01]  /*32b0*/  FSEL R26, R85, -INF , !P6 ;  /* 0xff800000551a7808 */ /* 0x000fe20007000000 */
[----:B------:R-:W-:Y:S08]  /*32c0*/  @!P2 BRA `(.L_x_889) ;  /* 0x000000000054a947 */ /* 0x000ff00003800000 */
[----:B------:R-:W-:Y:S01]  /*32d0*/  IMAD R71, R5, UR45, R2 ;  /* 0x0000002d05477c24 */ /* 0x000fe2000f8e0202 */
[----:B------:R-:W-:Y:S03]  /*32e0*/  BSSY B0, `(.L_x_890) ;  /* 0x000000f000007945 */ /* 0x000fe60003800000 */
[----:B------:R-:W-:-:S05]  /*32f0*/  IMAD.IADD R71, R71, 0x1, -R4 ;  /* 0x0000000147477824 */ /* 0x000fca00078e0a04 */
[----:B------:R-:W-:-:S13]  /*3300*/  ISETP.GT.AND P6, PT, R71, -0x1, PT ;  /* 0xffffffff4700780c */ /* 0x000fda0003fc4270 */
[----:B------:R-:W-:Y:S05]  /*3310*/  @P6 BRA `(.L_x_891) ;  /* 0x00000000001c6947 */ /* 0x000fea0003800000 */
[----:B------:R-:W-:Y:S02]  /*3320*/  ISETP.NE.AND P6, PT, R11, 0x1, PT ;  /* 0x000000010b00780c */ /* 0x000fe40003fc5270 */
[----:B------:R-:W-:-:S11]  /*3330*/  LOP3.LUT R71, RZ, R71, RZ, 0x33, !PT ;  /* 0x00000047ff477212 */ /* 0x000fd600078e33ff */
[----:B------:R-:W1:Y:S02]  /*3340*/  @P6 LDC.64 R72, c[0x0][0x9e8] ;  /* 0x00027a00ff486b82 */ /* 0x000e640000000a00 */
[----:B-1----:R-:W-:-:S05]  /*3350*/  @P6 IMAD.HI.U32 R30, R71, R72, RZ ;  /* 0x00000048471e6227 */ /* 0x002fca00078e00ff */
[----:B------:R-:W-:-:S04]  /*3360*/  @P6 SHF.R.U32.HI R71, RZ, R73, R30 ;  /* 0x00000049ff476219 */ /* 0x000fc8000001161e */
[----:B------:R-:W-:Y:S01]  /*3370*/  LOP3.LUT R71, RZ, R71, RZ, 0x33, !PT ;  /* 0x00000047ff477212 */ /* 0x000fe200078e33ff */
[----:B------:R-:W-:Y:S06]  /*3380*/  BRA `(.L_x_892) ;  /* 0x0000000000107947 */ /* 0x000fec0003800000 */
.L_x_891:
[----:B------:R-:W-:-:S13]  /*3390*/  ISETP.NE.AND P6, PT, R11, 0x1, PT ;  /* 0x000000010b00780c */ /* 0x000fda0003fc5270 */
[----:B------:R-:W1:Y:S02]  /*33a0*/  @P6 LDC.64 R72, c[0x0][0x9e8] ;  /* 0x00027a00ff486b82 */ /* 0x000e640000000a00 */
[----:B-1----:R-:W-:-:S05]  /*33b0*/  @P6 IMAD.HI.U32 R30, R71, R72, RZ ;  /* 0x00000048471e6227 */ /* 0x002fca00078e00ff */
[----:B------:R-:W-:-:S07]  /*33c0*/  @P6 SHF.R.U32.HI R71, RZ, R73, R30 ;  /* 0x00000049ff476219 */ /* 0x000fce000001161e */
.L_x_892:
[----:B------:R-:W-:Y:S05]  /*33d0*/  BSYNC B0 ;  /* 0x0000000000007941 */ /* 0x000fea0003800000 */
.L_x_890:
[----:B------:R-:W-:-:S04]  /*33e0*/  IMAD R71, R71, R11, -R38 ;  /* 0x0000000b47477224 */ /* 0x000fc800078e0a26 */
[----:B------:R-:W-:-:S05]  /*33f0*/  IMAD R30, R16, -0x2, R71 ;  /* 0xfffffffe101e7824 */ /* 0x000fca00078e0247 */
[----:B------:R-:W-:Y:S02]  /*3400*/  VIMNMX R57, R57, R30, !PT ;  /* 0x0000001e39397248 */ /* 0x000fe40007fe0100 */
[----:B------:R-:W-:-:S07]  /*3410*/  VIADDMNMX R110, R30, R11, R110, PT ;  /* 0x0000000b1e6e7246 */ /* 0x000fce000380016e */
.L_x_889:
[----:B------:R-:W-:Y:S01]  /*3420*/  ISETP.GT.AND P3, PT, R57, 0x1, !P3 ;  /* 0x000000013900780c */ /* 0x000fe20005f64270 */
[----:B------:R-:W-:Y:S01]  /*3430*/  ULDC UR6, c[0x0][0x988] ;  /* 0x0002620000067ab9 */ /* 0x000fe20000000800 */
[----:B------:R-:W-:Y:S01]  /*3440*/  ISETP.NE.AND P6, PT, R32, RZ, PT ;  /* 0x000000ff2000720c */ /* 0x000fe20003fc5270 */
[----:B------:R-:W-:Y:S01]  /*3450*/  IMAD R5, R5, UR45, -R4 ;  /* 0x0000002d05057c24 */ /* 0x000fe2000f8e0a04 */
[----:B------:R-:W-:Y:S02]  /*3460*/  ISETP.LT.OR P3, PT, R110, 0x2, P3 ;  /* 0x000000026e00780c */ /* 0x000fe40001f61670 */
[----:B------:R-:W-:Y:S02]  /*3470*/  ISETP.GT.AND P4, PT, R57, 0x71, !P4 ;  /* 0x000000713900780c */ /* 0x000fe40006784270 */
[----:B------:R-:W-:Y:S02]  /*3480*/  FSEL R30, R7, -INF , !P3 ;  /* 0xff800000071e7808 */ /* 0x000fe40005800000 */
[----:B------:R-:W-:-:S02]  /*3490*/  ISETP.NE.AND P3, PT, R46, RZ, PT ;  /* 0x000000ff2e00720c */ /* 0x000fc40003f65270 */
[----:B------:R-:W-:Y:S02]  /*34a0*/  FMNMX.FTZ R7, R180, R128, !PT ;  /* 0x00000080b4077209 */ /* 0x000fe40007810000 */
[----:B------:R-:W-:Y:S02]  /*34b0*/  ISETP.GT.AND P3, PT, R57, 0x8, !P3 ;  /* 0x000000083900780c */ /* 0x000fe40005f64270 */
[----:B------:R-:W-:Y:S02]  /*34c0*/  FMNMX.FTZ R7, R182, R7, !PT ;  /* 0x00000007b6077209 */ /* 0x000fe40007810000 */
[----:B------:R-:W-:Y:S02]  /*34d0*/  ISETP.LT.OR P3, PT, R110, 0x9, P3 ;  /* 0x000000096e00780c */ /* 0x000fe40001f61670 */
[----:B------:R-:W-:Y:S02]  /*34e0*/  FMNMX.FTZ R7, R130, R7, !PT ;  /* 0x0000000782077209 */ /* 0x000fe40007810000 */
[----:B------:R-:W-:Y:S01]  /*34f0*/  FSEL R32, R9, -INF , !P3 ;  /* 0xff80000009207808 */ /* 0x000fe20005800000 */
[----:B------:R-:W-:Y:S01]  /*3500*/  IMAD.U32 R9, RZ, RZ, UR6 ;  /* 0x00000006ff097e24 */ /* 0x000fe2000f8e00ff */
[----:B------:R-:W-:-:S02]  /*3510*/  ISETP.NE.AND P3, PT, R50, RZ, PT ;  /* 0x000000ff3200720c */ /* 0x000fc40003f65270 */
[----:B------:R-:W-:Y:S02]  /*3520*/  FMNMX.FTZ R7, R176, R7, !PT ;  /* 0x00000007b0077209 */ /* 0x000fe40007810000 */
[----:B------:R-:W-:Y:S02]  /*3530*/  ISETP.GT.AND P3, PT, R57, 0x9, !P3 ;  /* 0x000000093900780c */ /* 0x000fe40005f64270 */
[----:B------:R-:W-:Y:S02]  /*3540*/  FMNMX.FTZ R7, R124, R7, !PT ;  /* 0x000000077c077209 */ /* 0x000fe40007810000 */
[----:B------:R-:W-:Y:S02]  /*3550*/  ISETP.LT.OR P3, PT, R110, 0xa, P3 ;  /* 0x0000000a6e00780c */ /* 0x000fe40001f61670 */
[----:B------:R-:W-:Y:S02]  /*3560*/  FMNMX.FTZ R7, R122, R7, !PT ;  /* 0x000000077a077209 */ /* 0x000fe40007810000 */
[----:B------:R-:W-:-:S02]  /*3570*/  FSEL R34, R13, -INF , !P3 ;  /* 0xff8000000d227808 */ /* 0x000fc40005800000 */
[----:B------:R-:W-:Y:S02]  /*3580*/  ISETP.NE.AND P3, PT, R54, RZ, PT ;  /* 0x000000ff3600720c */ /* 0x000fe40003f65270 */
[----:B------:R-:W-:Y:S02]  /*3590*/  FMNMX.FTZ R7, R120, R7, !PT ;  /* 0x0000000778077209 */ /* 0x000fe40007810000 */
[----:B------:R-:W-:Y:S02]  /*35a0*/  ISETP.GT.AND P3, PT, R57, 0x10, !P3 ;  /* 0x000000103900780c */ /* 0x000fe40005f64270 */
[----:B------:R-:W-:Y:S02]  /*35b0*/  FMNMX.FTZ R7, R118, R7, !PT ;  /* 0x0000000776077209 */ /* 0x000fe40007810000 */
[----:B------:R-:W-:Y:S02]  /*35c0*/  ISETP.LT.OR P3, PT, R110, 0x11, P3 ;  /* 0x000000116e00780c */ /* 0x000fe40001f61670 */
[----:B------:R-:W-:-:S02]  /*35d0*/  FMNMX.FTZ R7, R116, R7, !PT ;  /* 0x0000000774077209 */ /* 0x000fc40007810000 */
[----:B------:R-:W-:Y:S02]  /*35e0*/  FSEL R36, R15, -INF , !P3 ;  /* 0xff8000000f247808 */ /* 0x000fe40005800000 */
[----:B------:R-:W-:Y:S02]  /*35f0*/  ISETP.GT.AND P3, PT, R57, 0x11, !P6 ;  /* 0x000000113900780c */ /* 0x000fe40007764270 */
[----:B------:R-:W-:Y:S02]  /*3600*/  ISETP.NE.AND P6, PT, R40, RZ, PT ;  /* 0x000000ff2800720c */ /* 0x000fe40003fc5270 */
        /* <DEDUP_REMOVED lines=10> */
[----:B------:R-:W-:Y:S02]  /*36b0*/  ISETP.NE.AND P3, PT, R62, RZ, PT ;  /* 0x000000ff3e00720c */ /* 0x000fe40003f65270 */
[----:B------:R-:W-:Y:S02]  /*36c0*/  FMNMX.FTZ R7, R104, R7, !PT ;  /* 0x0000000768077209 */ /* 0x000fe40007810000 */
[----:B------:R-:W-:Y:S02]  /*36d0*/  ISETP.GT.AND P3, PT, R57, 0x19, !P3 ;  /* 0x000000193900780c */ /* 0x000fe40005f64270 */
[----:B------:R-:W-:Y:S02]  /*36e0*/  FMNMX.FTZ R7, R102, R7, !PT ;  /* 0x0000000766077209 */ /* 0x000fe40007810000 */
[----:B------:R-:W-:-:S02]  /*36f0*/  ISETP.LT.OR P3, PT, R110, 0x1a, P3 ;  /* 0x0000001a6e00780c */ /* 0x000fc40001f61670 */
[----:B------:R-:W-:Y:S02]  /*3700*/  FMNMX.FTZ R7, R100, R7, !PT ;  /* 0x0000000764077209 */ /* 0x000fe40007810000 */
[----:B------:R-:W-:Y:S02]  /*3710*/  FSEL R42, R27, -INF , !P3 ;  /* 0xff8000001b2a7808 */ /* 0x000fe40005800000 */
[----:B------:R-:W-:Y:S02]  /*3720*/  ISETP.NE.AND P3, PT, R66, RZ, PT ;  /* 0x000000ff4200720c */ /* 0x000fe40003f65270 */
[----:B------:R-:W-:Y:S02]  /*3730*/  FMNMX.FTZ R7, R98, R7, !PT ;  /* 0x0000000762077209 */ /* 0x000fe40007810000 */
[----:B------:R-:W-:Y:S02]  /*3740*/  ISETP.GT.AND P3, PT, R57, 0x20, !P3 ;  /* 0x000000203900780c */ /* 0x000fe40005f64270 */
[----:B------:R-:W-:-:S02]  /*3750*/  FMNMX.FTZ R7, R96, R7, !PT ;  /* 0x0000000760077209 */ /* 0x000fc40007810000 */
[----:B------:R-:W-:Y:S02]  /*3760*/  ISETP.LT.OR P3, PT, R110, 0x21, P3 ;  /* 0x000000216e00780c */ /* 0x000fe40001f61670 */
[----:B------:R-:W-:Y:S02]  /*3770*/  FMNMX.FTZ R7, R94, R7, !PT ;  /* 0x000000075e077209 */ /* 0x000fe40007810000 */
[----:B------:R-:W-:Y:S02]  /*3780*/  FSEL R44, R29, -INF , !P3 ;  /* 0xff8000001d2c7808 */ /* 0x000fe40005800000 */
[----:B------:R-:W-:Y:S02]  /*3790*/  ISETP.NE.AND P3, PT, R70, RZ, PT ;  /* 0x000000ff4600720c */ /* 0x000fe40003f65270 */
[----:B------:R-:W-:Y:S02]  /*37a0*/  FMNMX.FTZ R7, R92, R7, !PT ;  /* 0x000000075c077209 */ /* 0x000fe40007810000 */
[----:B------:R-:W-:-:S02]  /*37b0*/  ISETP.GT.AND P3, PT, R57, 0x21, !P3 ;  /* 0x000000213900780c */ /* 0x000fc40005f64270 */
[----:B------:R-:W-:Y:S02]  /*37c0*/  FMNMX.FTZ R7, R90, R7, !PT ;  /* 0x000000075a077209 */ /* 0x000fe40007810000 */
[----:B------:R-:W-:Y:S02]  /*37d0*/  ISETP.LT.OR P3, PT, R110, 0x22, P3 ;  /* 0x000000226e00780c */ /* 0x000fe40001f61670 */
[----:B------:R-:W-:Y:S02]  /*37e0*/  FMNMX.FTZ R7, R86, R7, !PT ;  /* 0x0000000756077209 */ /* 0x000fe40007810000 */
[----:B------:R-:W-:Y:S02]  /*37f0*/  FSEL R46, R31, -INF , !P3 ;  /* 0xff8000001f2e7808 */ /* 0x000fe40005800000 */
[----:B------:R-:W-:Y:S02]  /*3800*/  ISETP.NE.AND P3, PT, R78, RZ, PT ;  /* 0x000000ff4e00720c */ /* 0x000fe40003f65270 */
[----:B------:R-:W-:-:S02]  /*3810*/  FMNMX.FTZ R7, R84, R7, !PT ;  /* 0x0000000754077209 */ /* 0x000fc40007810000 */
[----:B------:R-:W-:Y:S02]  /*3820*/  ISETP.GT.AND P3, PT, R57, 0x28, !P3 ;  /* 0x000000283900780c */ /* 0x000fe40005f64270 */
[----:B------:R-:W-:Y:S02]  /*3830*/  FMNMX.FTZ R7, R28, R7, !PT ;  /* 0x000000071c077209 */ /* 0x000fe40007810000 */
[----:B------:R-:W-:Y:S02]  /*3840*/  ISETP.LT.OR P3, PT, R110, 0x29, P3 ;  /* 0x000000296e00780c */ /* 0x000fe40001f61670 */
[----:B------:R-:W-:Y:S02]  /*3850*/  FMNMX.FTZ R7, R24, R7, !PT ;  /* 0x0000000718077209 */ /* 0x000fe40007810000 */
[----:B------:R-:W-:Y:S02]  /*3860*/  FSEL R48, R41, -INF , !P3 ;  /* 0xff80000029307808 */ /* 0x000fe40005800000 */
        /* <DEDUP_REMOVED lines=14> */
[----:B------:R-:W-:Y:S01]  /*3950*/  ISETP.NE.AND P3, PT, R87, RZ, PT ;  /* 0x000000ff5700720c */ /* 0x000fe20003f65270 */
[----:B------:R-:W1:Y:S01]  /*3960*/  SHFL.BFLY PT, R126, R13, 0x2, 0x1f ;  /* 0x0c401f000d7e7f89 */ /* 0x000e6200000e0000 */
[C---:B------:R-:W-:Y:S02]  /*3970*/  ISETP.GT.AND P5, PT, R57.reuse, 0x78, !P5 ;  /* 0x000000783900780c */ /* 0x040fe40006fa4270 */
[----:B------:R-:W-:Y:S02]  /*3980*/  ISETP.GT.AND P3, PT, R57, 0x31, !P3 ;  /* 0x000000313900780c */ /* 0x000fe40005f64270 */
[C---:B------:R-:W-:Y:S02]  /*3990*/  ISETP.LT.OR P4, PT, R110.reuse, 0x72, P4 ;  /* 0x000000726e00780c */ /* 0x040fe40002781670 */
[----:B------:R-:W-:-:S02]  /*39a0*/  ISETP.LT.OR P3, PT, R110, 0x32, P3 ;  /* 0x000000326e00780c */ /* 0x000fc40001f61670 */
[----:B------:R-:W-:Y:S02]  /*39b0*/  ISETP.LT.OR P5, PT, R110, 0x79, P5 ;  /* 0x000000796e00780c */ /* 0x000fe40002fa1670 */
[----:B------:R-:W-:Y:S02]  /*39c0*/  FSEL R54, R47, -INF , !P3 ;  /* 0xff8000002f367808 */ /* 0x000fe40005800000 */
[----:B------:R-:W-:-:S04]  /*39d0*/  ISETP.NE.AND P3, PT, R89, RZ, PT ;  /* 0x000000ff5900720c */ /* 0x000fc80003f65270 */
[----:B------:R-:W-:-:S04]  /*39e0*/  ISETP.GT.AND P3, PT, R57, 0x38, !P3 ;  /* 0x000000383900780c */ /* 0x000fc80005f64270 */
[----:B------:R-:W-:Y:S02]  /*39f0*/  ISETP.LT.OR P3, PT, R110, 0x39, P3 ;  /* 0x000000396e00780c */ /* 0x000fe40001f61670 */
[----:B-1----:R-:W-:Y:S02]  /*3a00*/  FMNMX.FTZ R126, R13, R126, !PT ;  /* 0x0000007e0d7e7209 */ /* 0x002fe40007810000 */
[----:B------:R-:W-:Y:S02]  /*3a10*/  FSEL R56, R49, -INF , !P3 ;  /* 0xff80000031387808 */ /* 0x000fe40005800000 */
[----:B------:R-:W-:Y:S01]  /*3a20*/  ISETP.NE.AND P3, PT, R93, RZ, PT ;  /* 0x000000ff5d00720c */ /* 0x000fe20003f65270 */
[----:B------:R-:W1:Y:S03]  /*3a30*/  SHFL.BFLY PT, R7, R126, 0x1, 0x1f ;  /* 0x0c201f007e077f89 */ /* 0x000e6600000e0000 */
[----:B------:R-:W-:-:S04]  /*3a40*/  ISETP.GT.AND P3, PT, R57, 0x39, !P3 ;  /* 0x000000393900780c */ /* 0x000fc80005f64270 */
[----:B------:R-:W-:-:S04]  /*3a50*/  ISETP.LT.OR P3, PT, R110, 0x3a, P3 ;  /* 0x0000003a6e00780c */ /* 0x000fc80001f61670 */
[----:B------:R-:W-:Y:S02]  /*3a60*/  FSEL R58, R51, -INF , !P3 ;  /* 0xff800000333a7808 */ /* 0x000fe40005800000 */
[----:B------:R-:W-:Y:S02]  /*3a70*/  ISETP.GT.AND P3, PT, R57, 0x40, !P6 ;  /* 0x000000403900780c */ /* 0x000fe40007764270 */
[----:B------:R-:W-:Y:S02]  /*3a80*/  ISETP.NE.AND P6, PT, R60, RZ, PT ;  /* 0x000000ff3c00720c */ /* 0x000fe40003fc5270 */
[----:B------:R-:W-:-:S04]  /*3a90*/  ISETP.LT.OR P3, PT, R110, 0x41, P3 ;  /* 0x000000416e00780c */ /* 0x000fc80001f61670 */
[----:B------:R-:W-:Y:S02]  /*3aa0*/  FSEL R60, R53, -INF , !P3 ;  /* 0xff800000353c7808 */ /* 0x000fe40005800000 */
[----:B------:R-:W-:Y:S02]  /*3ab0*/  ISETP.NE.AND P3, PT, R95, RZ, PT ;  /* 0x000000ff5f00720c */ /* 0x000fe40003f65270 */
[----:B-1----:R-:W-:Y:S02]  /*3ac0*/  FMNMX.FTZ R7, R126, R7, !PT ;  /* 0x000000077e077209 */ /* 0x002fe40007810000 */
[----:B------:R-:W-:-:S03]  /*3ad0*/  ISETP.GT.AND P3, PT, R57, 0x41, !P3 ;  /* 0x000000413900780c */ /* 0x000fc60005f64270 */
[----:B------:R-:W-:Y:S01]  /*3ae0*/  FMUL.FTZ R15, R7, R9 ;  /* 0x00000009070f7220 */ /* 0x000fe20000410000 */
[----:B------:R-:W-:-:S04]  /*3af0*/  ISETP.LT.OR P3, PT, R110, 0x42, P3 ;  /* 0x000000426e00780c */ /* 0x000fc80001f61670 */
[----:B------:R-:W-:Y:S02]  /*3b00*/  FSEL R62, R55, -INF , !P3 ;  /* 0xff800000373e7808 */ /* 0x000fe40005800000 */
[----:B------:R-:W-:-:S04]  /*3b10*/  ISETP.NE.AND P3, PT, R97, RZ, PT ;  /* 0x000000ff6100720c */ /* 0x000fc80003f65270 */
[----:B------:R-:W-:-:S04]  /*3b20*/  ISETP.GT.AND P3, PT, R57, 0x48, !P3 ;  /* 0x000000483900780c */ /* 0x000fc80005f64270 */
        /* <DEDUP_REMOVED lines=34> */
[----:B------:R-:W-:Y:S02]  /*3d50*/  ISETP.GT.AND P3, PT, R57, 0x69, !P6 ;  /* 0x000000693900780c */ /* 0x000fe40007764270 */
[----:B------:R-:W-:Y:S02]  /*3d60*/  ISETP.NE.AND P6, PT, R81, RZ, PT ;  /* 0x000000ff5100720c */ /* 0x000fe40003fc5270 */
[----:B------:R-:W-:-:S04]  /*3d70*/  ISETP.LT.OR P3, PT, R110, 0x6a, P3 ;  /* 0x0000006a6e00780c */ /* 0x000fc80001f61670 */
[----:B------:R-:W-:Y:S02]  /*3d80*/  FSEL R72, R79, -INF , !P3 ;  /* 0xff8000004f487808 */ /* 0x000fe40005800000 */
[----:B------:R-:W-:-:S04]  /*3d90*/  FSETP.NEU.FTZ.AND P3, PT, R7, -INF , PT ;  /* 0xff8000000700780b */ /* 0x000fc80003f7d000 */
[----:B------:R-:W-:Y:S02]  /*3da0*/  FSEL R45, R15, RZ, P3 ;  /* 0x000000ff0f2d7208 */ /* 0x000fe40001800000 */
[----:B------:R-:W-:Y:S02]  /*3db0*/  ISETP.GT.AND P3, PT, R57, RZ, !P6 ;  /* 0x000000ff3900720c */ /* 0x000fe40007764270 */
[----:B------:R-:W-:Y:S01]  /*3dc0*/  ISETP.NE.AND P6, PT, R117, RZ, PT ;  /* 0x000000ff7500720c */ /* 0x000fe20003fc5270 */
[-CC-:B------:R-:W-:Y:S01]  /*3dd0*/  FFMA.FTZ R102, R102, R9.reuse, -R45.reuse ;  /* 0x0000000966667223 */ /* 0x180fe2000001082d */
[----:B------:R-:W-:Y:S01]  /*3de0*/  ISETP.LT.OR P3, PT, R110, 0x1, P3 ;  /* 0x000000016e00780c */ /* 0x000fe20001f61670 */
[-CC-:B------:R-:W-:Y:S01]  /*3df0*/  FFMA.FTZ R164, R100, R9.reuse, -R45.reuse ;  /* 0x0000000964a47223 */ /* 0x180fe2000001082d */
[----:B------:R-:W-:Y:S01]  /*3e00*/  ISETP.GT.AND P6, PT, R57, 0x79, !P6 ;  /* 0x000000793900780c */ /* 0x000fe200077c4270 */
[-CC-:B------:R-:W-:Y:S01]  /*3e10*/  FFMA.FTZ R170, R104, R9.reuse, -R45.reuse ;  /* 0x0000000968aa7223 */ /* 0x180fe2000001082d */
[----:B------:R-:W-:Y:S01]  /*3e20*/  FSEL R41, R3, -INF , !P3 ;  /* 0xff80000003297808 */ /* 0x000fe20005800000 */
[-CC-:B------:R-:W-:Y:S01]  /*3e30*/  FFMA.FTZ R180, R180, R9.reuse, -R45.reuse ;  /* 0x00000009b4b47223 */ /* 0x180fe2000001082d */
[----:B------:R-:W-:Y:S01]  /*3e40*/  ISETP.NE.AND P3, PT, R115, RZ, PT ;  /* 0x000000ff7300720c */ /* 0x000fe20003f65270 */
[-CC-:B------:R-:W-:Y:S01]  /*3e50*/  FFMA.FTZ R3, R128, R9.reuse, -R45.reuse ;  /* 0x0000000980037223 */ /* 0x180fe2000001082d */
[----:B------:R-:W-:Y:S01]  /*3e60*/  FMNMX.FTZ R15, R41, R30, !PT ;  /* 0x0000001e290f7209 */ /* 0x000fe20007810000 */
[-CC-:B------:R-:W-:Y:S01]  /*3e70*/  FFMA.FTZ R182, R182, R9.reuse, -R45.reuse ;  /* 0x00000009b6b67223 */ /* 0x180fe2000001082d */
[----:B------:R-:W-:Y:S01]  /*3e80*/  ISETP.GT.AND P3, PT, R57, 0x70, !P3 ;  /* 0x000000703900780c */ /* 0x000fe20005f64270 */
[--C-:B------:R-:W-:Y:S01]  /*3e90*/  FFMA.FTZ R51, R8, R9, -R45.reuse ;  /* 0x0000000908337223 */ /* 0x100fe2000001082d */
[----:B------:R-:W-:Y:S01]  /*3ea0*/  FMNMX.FTZ R15, R32, R15, !PT ;  /* 0x0000000f200f7209 */ /* 0x000fe20007810000 */
[----:B------:R-:W-:Y:S01]  /*3eb0*/  MUFU.EX2 R180, R180 ;  /* 0x000000b400b47308 */ /* 0x000fe20000000800 */
[----:B------:R-:W-:Y:S01]  /*3ec0*/  ISETP.LT.OR P3, PT, R110, 0x71, P3 ;  /* 0x000000716e00780c */ /* 0x000fe20001f61670 */
[--C-:B------:R-:W-:Y:S01]  /*3ed0*/  FFMA.FTZ R24, R24, R9, -R45.reuse ;  /* 0x0000000918187223 */ /* 0x100fe2000001082d */
[----:B------:R-:W-:Y:S01]  /*3ee0*/  FMNMX.FTZ R15, R34, R15, !PT ;  /* 0x0000000f220f7209 */ /* 0x000fe20007810000 */
[-CC-:B------:R-:W-:Y:S01]  /*3ef0*/  FFMA.FTZ R13, R130, R9.reuse, -R45.reuse ;  /* 0x00000009820d7223 */ /* 0x180fe2000001082d */
[----:B------:R-:W-:Y:S01]  /*3f00*/  FSEL R100, R35, -INF , !P3 ;  /* 0xff80000023647808 */ /* 0x000fe20005800000 */
[--C-:B------:R-:W-:Y:S01]  /*3f10*/  FFMA.FTZ R35, R94, R9, -R45.reuse ;  /* 0x000000095e237223 */ /* 0x100fe2000001082d */
[----:B------:R-:W-:Y:S01]  /*3f20*/  FMNMX.FTZ R21, R36, R15, !PT ;  /* 0x0000000f24157209 */ /* 0x000fe20007810000 */
[----:B------:R-:W1:Y:S01]  /*3f30*/  MUFU.EX2 R3, R3 ;  /* 0x0000000300037308 */ /* 0x000e620000000800 */
[----:B------:R-:W-:Y:S01]  /*3f40*/  ISETP.LT.OR P6, PT, R110, 0x7a, P6 ;  /* 0x0000007a6e00780c */ /* 0x000fe200037c1670 */
[--C-:B------:R-:W-:Y:S01]  /*3f50*/  FFMA.FTZ R176, R176, R9, -R45.reuse ;  /* 0x00000009b0b07223 */ /* 0x100fe2000001082d */
[----:B------:R-:W-:Y:S01]  /*3f60*/  FMNMX.FTZ R21, R38, R21, !PT ;  /* 0x0000001526157209 */ /* 0x000fe20007810000 */
[-CC-:B------:R-:W-:Y:S01]  /*3f70*/  FFMA.FTZ R124, R124, R9.reuse, -R45.reuse ;  /* 0x000000097c7c7223 */ /* 0x180fe2000001082d */
[----:B------:R-:W-:Y:S01]  /*3f80*/  FSEL R104, R39, -INF , !P6 ;  /* 0xff80000027687808 */ /* 0x000fe20007000000 */
        /* <DEDUP_REMOVED lines=27> */
[----:B------:R-:W-:Y:S01]  /*4140*/  FFMA.FTZ R26, R26, R9, -R45 ;  /* 0x000000091a1a7223 */ /* 0x000fe2000001082d */
[----:B------:R-:W4:Y:S01]  /*4150*/  MUFU.EX2 R176, R176 ;  /* 0x000000b000b07308 */ /* 0x000f220000000800 */
[----:B------:R-:W-:Y:S01]  /*4160*/  FMNMX.FTZ R27, R54, R27, !PT ;  /* 0x0000001b361b7209 */ /* 0x000fe20007810000 */
[----:B-1----:R-:W-:Y:S01]  /*4170*/  FADD.FTZ R53, R180, R3 ;  /* 0x00000003b4357221 */ /* 0x002fe20000010000 */
[----:B------:R-:W-:-:S02]  /*4180*/  F2FP.BF16.F32.PACK_AB R180, R3, R180 ;  /* 0x000000b403b4723e */ /* 0x000fc400000010ff */
[----:B------:R-:W-:-:S03]  /*4190*/  FMNMX.FTZ R27, R56, R27, !PT ;  /* 0x0000001b381b7209 */ /* 0x000fc60007810000 */
[----:B------:R-:W1:Y:S01]  /*41a0*/  MUFU.EX2 R15, R124 ;  /* 0x0000007c000f7308 */ /* 0x000e620000000800 */
[----:B------:R-:W-:-:S04]  /*41b0*/  FMNMX.FTZ R27, R58, R27, !PT ;  /* 0x0000001b3a1b7209 */ /* 0x000fc80007810000 */
[----:B------:R-:W-:-:S03]  /*41c0*/  FMNMX.FTZ R29, R60, R27, !PT ;  /* 0x0000001b3c1d7209 */ /* 0x000fc60007810000 */
[----:B------:R-:W5:Y:S01]  /*41d0*/  MUFU.EX2 R178, R178 ;  /* 0x000000b200b27308 */ /* 0x000f620000000800 */
[----:B------:R-:W-:-:S04]  /*41e0*/  FMNMX.FTZ R29, R62, R29, !PT ;  /* 0x0000001d3e1d7209 */ /* 0x000fc80007810000 */
[----:B------:R-:W-:-:S03]  /*41f0*/  FMNMX.FTZ R29, R64, R29, !PT ;  /* 0x0000001d401d7209 */ /* 0x000fc60007810000 */
[----:B------:R2:W-:Y:S01]  /*4200*/  MUFU.EX2 R49, R20 ;  /* 0x0000001400317308 */ /* 0x0005e20000000800 */
[----:B------:R-:W-:-:S04]  /*4210*/  FMNMX.FTZ R29, R66, R29, !PT ;  /* 0x0000001d421d7209 */ /* 0x000fc80007810000 */
[----:B------:R-:W-:-:S03]  /*4220*/  FMNMX.FTZ R31, R68, R29, !PT ;  /* 0x0000001d441f7209 */ /* 0x000fc60007810000 */
[----:B------:R-:W5:Y:S01]  /*4230*/  MUFU.EX2 R21, R120 ;  /* 0x0000007800157308 */ /* 0x000f620000000800 */
[----:B------:R-:W-:Y:S01]  /*4240*/  FMNMX.FTZ R31, R70, R31, !PT ;  /* 0x0000001f461f7209 */ /* 0x000fe20007810000 */
[----:B--2---:R-:W-:Y:S01]  /*4250*/  FADD.FTZ R20, R182, R53 ;  /* 0x00000035b6147221 */ /* 0x004fe20000010000 */
[C---:B---3--:R-:W-:Y:S02]  /*4260*/  F2FP.BF16.F32.PACK_AB R182, R13.reuse, R182 ;  /* 0x000000b60db6723e */ /* 0x048fe400000010ff */
[----:B------:R-:W-:Y:S01]  /*4270*/  FMNMX.FTZ R31, R82, R31, !PT ;  /* 0x0000001f521f7209 */ /* 0x000fe20007810000 */
[----:B------:R-:W-:Y:S02]  /*4280*/  FADD.FTZ R53, R13, R20 ;  /* 0x000000140d357221 */ /* 0x000fe40000010000 */
[----:B------:R-:W2:Y:S01]  /*4290*/  MUFU.EX2 R172, R172 ;  /* 0x000000ac00ac7308 */ /* 0x000ea20000000800 */
[----:B------:R-:W-:Y:S01]  /*42a0*/  FMNMX.FTZ R31, R78, R31, !PT ;  /* 0x0000001f4e1f7209 */ /* 0x000fe20007810000 */
[----:B----4-:R-:W-:Y:S01]  /*42b0*/  FADD.FTZ R20, R176, R53 ;  /* 0x00000035b0147221 */ /* 0x010fe20000010000 */
[----:B-1----:R-:W-:-:S02]  /*42c0*/  F2FP.BF16.F32.PACK_AB R176, R15, R176 ;  /* 0x000000b00fb0723e */ /* 0x002fc400000010ff */
[----:B------:R-:W-:Y:S01]  /*42d0*/  FMNMX.FTZ R43, R76, R31, !PT ;  /* 0x0000001f4c2b7209 */ /* 0x000fe20007810000 */
[----:B------:R-:W-:Y:S02]  /*42e0*/  FADD.FTZ R53, R15, R20 ;  /* 0x000000140f357221 */ /* 0x000fe40000010000 */
[----:B------:R1:W-:Y:S01]  /*42f0*/  MUFU.EX2 R31, R102 ;  /* 0x00000066001f7308 */ /* 0x0003e20000000800 */
[----:B------:R-:W-:Y:S01]  /*4300*/  FMNMX.FTZ R43, R74, R43, !PT ;  /* 0x0000002b4a2b7209 */ /* 0x000fe20007810000 */
[----:B-----5:R-:W-:Y:S01]  /*4310*/  FADD.FTZ R20, R178, R53 ;  /* 0x00000035b2147221 */ /* 0x020fe20000010000 */
[C---:B------:R-:W-:Y:S02]  /*4320*/  F2FP.BF16.F32.PACK_AB R178, R21.reuse, R178 ;  /* 0x000000b215b2723e */ /* 0x040fe400000010ff */
[----:B------:R-:W-:Y:S01]  /*4330*/  FMNMX.FTZ R43, R80, R43, !PT ;  /* 0x0000002b502b7209 */ /* 0x000fe20007810000 */
[----:B------:R-:W-:Y:S02]  /*4340*/  FADD.FTZ R55, R21, R20 ;  /* 0x0000001415377221 */ /* 0x000fe40000010000 */
[----:B------:R-:W3:Y:S01]  /*4350*/  MUFU.EX2 R25, R116 ;  /* 0x0000007400197308 */ /* 0x000ee20000000800 */
[----:B------:R-:W-:-:S02]  /*4360*/  FMNMX.FTZ R43, R72, R43, !PT ;  /* 0x0000002b482b7209 */ /* 0x000fc40007810000 */
[----:B-1----:R-:W-:Y:S01]  /*4370*/  FSEL R102, R33, -INF , !P4 ;  /* 0xff80000021667808 */ /* 0x002fe20006000000 */
[----:B------:R-:W-:Y:S01]  /*4380*/  FFMA.FTZ R33, R98, R9, -R45 ;  /* 0x0000000962217223 */ /* 0x000fe2000001082d */
[----:B------:R-:W-:Y:S02]  /*4390*/  FMNMX.FTZ R43, R100, R43, !PT ;  /* 0x0000002b642b7209 */ /* 0x000fe40007810000 */
[----:B------:R-:W-:Y:S01]  /*43a0*/  FSEL R98, R37, -INF , !P5 ;  /* 0xff80000025627808 */ /* 0x000fe20006800000 */
[----:B------:R-:W1:Y:S01]  /*43b0*/  MUFU.EX2 R174, R174 ;  /* 0x000000ae00ae7308 */ /* 0x000e620000000800 */
[----:B------:R-:W-:-:S04]  /*43c0*/  FMNMX.FTZ R43, R102, R43, !PT ;  /* 0x0000002b662b7209 */ /* 0x000fc80007810000 */
[----:B------:R-:W-:-:S03]  /*43d0*/  FMNMX.FTZ R43, R98, R43, !PT ;  /* 0x0000002b622b7209 */ /* 0x000fc60007810000 */
[----:B------:R-:W4:Y:S01]  /*43e0*/  MUFU.EX2 R27, R112 ;  /* 0x00000070001b7308 */ /* 0x000f220000000800 */
[----:B------:R-:W-:-:S05]  /*43f0*/  FMNMX.FTZ R43, R104, R43, !PT ;  /* 0x0000002b682b7209 */ /* 0x000fca0007810000 */
[----:B------:R-:W5:Y:S02]  /*4400*/  SHFL.BFLY PT, R94, R43, 0x2, 0x1f ;  /* 0x0c401f002b5e7f89 */ /* 0x000f6400000e0000 */
[----:B------:R-:W4:Y:S08]  /*4410*/  MUFU.EX2 R168, R168 ;  /* 0x000000a800a87308 */ /* 0x000f300000000800 */
[----:B------:R-:W4:Y:S08]  /*4420*/  MUFU.EX2 R29, R106 ;  /* 0x0000006a001d7308 */ /* 0x000f300000000800 */
[----:B------:R-:W-:Y:S01]  /*4430*/  MUFU.EX2 R170, R170 ;  /* 0x000000aa00aa7308 */ /* 0x000fe20000000800 */
[----:B-----5:R-:W-:-:S07]  /*4440*/  FMNMX.FTZ R94, R43, R94, !PT ;  /* 0x0000005e2b5e7209 */ /* 0x020fce0007810000 */
[----:B------:R5:W-:Y:S01]  /*4450*/  MUFU.EX2 R43, R24 ;  /* 0x00000018002b7308 */ /* 0x000be20000000800 */
[----:B------:R-:W2:Y:S07]  /*4460*/  SHFL.BFLY PT, R37, R94, 0x1, 0x1f ;  /* 0x0c201f005e257f89 */ /* 0x000eae00000e0000 */
[----:B------:R-:W-:Y:S08]  /*4470*/  MUFU.EX2 R164, R164 ;  /* 0x000000a400a47308 */ /* 0x000ff00000000800 */
[----:B------:R-:W-:Y:S08]  /*4480*/  MUFU.EX2 R33, R33 ;  /* 0x0000002100217308 */ /* 0x000ff00000000800 */
[----:B------:R-:W-:Y:S01]  /*4490*/  MUFU.EX2 R166, R166 ;  /* 0x000000a600a67308 */ /* 0x000fe20000000800 */
[----:B--2---:R-:W-:-:S04]  /*44a0*/  FMNMX.FTZ R8, R94, R37, !PT ;  /* 0x000000255e087209 */ /* 0x004fc80007810000 */
[C---:B------:R-:W-:Y:S01]  /*44b0*/  FSETP.NEU.FTZ.AND P3, PT, R8.reuse, -INF , PT ;  /* 0xff8000000800780b */ /* 0x040fe20003f7d000 */
[----:B-----5:R-:W-:Y:S02]  /*44c0*/  FMUL.FTZ R24, R8, R9 ;  /* 0x0000000908187220 */ /* 0x020fe40000410000 */
[----:B------:R-:W-:Y:S03]  /*44d0*/  MUFU.EX2 R35, R35 ;  /* 0x0000002300237308 */ /* 0x000fe60000000800 */
[----:B------:R-:W-:Y:S01]  /*44e0*/  FSEL R45, R24, RZ, P3 ;  /* 0x000000ff182d7208 */ /* 0x000fe20001800000 */
[----:B------:R-:W-:Y:S01]  /*44f0*/  FADD.FTZ R24, R172, R55 ;  /* 0x00000037ac187221 */ /* 0x000fe20000010000 */
[----:B---3--:R-:W-:-:S03]  /*4500*/  F2FP.BF16.F32.PACK_AB R172, R25, R172 ;  /* 0x000000ac19ac723e */ /* 0x008fc600000010ff */
        /* <DEDUP_REMOVED lines=13> */
[----:B------:R-:W-:Y:S01]  /*45e0*/  FADD.FTZ R55, R25, R24 ;  /* 0x0000001819377221 */ /* 0x000fe20000010000 */
[-CC-:B------:R-:W-:Y:S01]  /*45f0*/  FFMA.FTZ R50, R50, R9.reuse, -R45.reuse ;  /* 0x0000000932327223 */ /* 0x180fe2000001082d */
[-C--:B------:R-:W-:Y:S01]  /*4600*/  FFMA.FTZ R52, R52, R9.reuse, -R45 ;  /* 0x0000000934347223 */ /* 0x080fe2000001082d */
[----:B------:R-:W2:Y:S01]  /*4610*/  MUFU.EX2 R30, R30 ;  /* 0x0000001e001e7308 */ /* 0x000ea20000000800 */
[----:B-1----:R-:W-:Y:S01]  /*4620*/  FADD.FTZ R24, R174, R55 ;  /* 0x00000037ae187221 */ /* 0x002fe20000010000 */
[-CC-:B------:R-:W-:Y:S01]  /*4630*/  FFMA.FTZ R54, R54, R9.reuse, -R45.reuse ;  /* 0x0000000936367223 */ /* 0x180fe2000001082d */
[-CC-:B------:R-:W-:Y:S01]  /*4640*/  FFMA.FTZ R56, R56, R9.reuse, -R45.reuse ;  /* 0x0000000938387223 */ /* 0x180fe2000001082d */
[-CC-:B------:R-:W-:Y:S01]  /*4650*/  FFMA.FTZ R58, R58, R9.reuse, -R45.reuse ;  /* 0x000000093a3a7223 */ /* 0x180fe2000001082d */
[----:B----4-:R-:W-:Y:S01]  /*4660*/  FADD.FTZ R55, R27, R24 ;  /* 0x000000181b377221 */ /* 0x010fe20000010000 */
[-CC-:B------:R-:W-:Y:S01]  /*4670*/  FFMA.FTZ R60, R60, R9.reuse, -R45.reuse ;  /* 0x000000093c3c7223 */ /* 0x180fe2000001082d */
[-C--:B------:R-:W-:Y:S01]  /*4680*/  FFMA.FTZ R62, R62, R9.reuse, -R45 ;  /* 0x000000093e3e7223 */ /* 0x080fe2000001082d */
[----:B------:R-:W1:Y:S01]  /*4690*/  MUFU.EX2 R32, R32 ;  /* 0x0000002000207308 */ /* 0x000e620000000800 */
[----:B------:R-:W-:Y:S01]  /*46a0*/  FADD.FTZ R24, R168, R55 ;  /* 0x00000037a8187221 */ /* 0x000fe20000010000 */
[-CC-:B------:R-:W-:Y:S01]  /*46b0*/  FFMA.FTZ R64, R64, R9.reuse, -R45.reuse ;  /* 0x0000000940407223 */ /* 0x180fe2000001082d */
[-CC-:B------:R-:W-:Y:S01]  /*46c0*/  FFMA.FTZ R66, R66, R9.reuse, -R45.reuse ;  /* 0x0000000942427223 */ /* 0x180fe2000001082d */
[-CC-:B------:R-:W-:Y:S01]  /*46d0*/  FFMA.FTZ R68, R68, R9.reuse, -R45.reuse ;  /* 0x0000000944447223 */ /* 0x180fe2000001082d */
[----:B------:R-:W-:Y:S01]  /*46e0*/  FADD.FTZ R55, R29, R24 ;  /* 0x000000181d377221 */ /* 0x000fe20000010000 */
[-CC-:B------:R-:W-:Y:S01]  /*46f0*/  FFMA.FTZ R70, R70, R9.reuse, -R45.reuse ;  /* 0x0000000946467223 */ /* 0x180fe2000001082d */
[-C--:B------:R-:W-:Y:S01]  /*4700*/  FFMA.FTZ R82, R82, R9.reuse, -R45 ;  /* 0x0000000952527223 */ /* 0x080fe2000001082d */
[----:B------:R-:W3:Y:S01]  /*4710*/  MUFU.EX2 R183, R34 ;  /* 0x0000002200b77308 */ /* 0x000ee20000000800 */
[----:B--2---:R-:W-:Y:S01]  /*4720*/  FADD.FTZ R53, R41, R30 ;  /* 0x0000001e29357221 */ /* 0x004fe20000010000 */
[----:B------:R-:W-:Y:S01]  /*4730*/  FADD.FTZ R24, R170, R55 ;  /* 0x00000037aa187221 */ /* 0x000fe20000010000 */
[-CC-:B------:R-:W-:Y:S01]  /*4740*/  FFMA.FTZ R78, R78, R9.reuse, -R45.reuse ;  /* 0x000000094e4e7223 */ /* 0x180fe2000001082d */
[-CC-:B------:R-:W-:Y:S01]  /*4750*/  FFMA.FTZ R76, R76, R9.reuse, -R45.reuse ;  /* 0x000000094c4c7223 */ /* 0x180fe2000001082d */
[-CC-:B------:R-:W-:Y:S01]  /*4760*/  FFMA.FTZ R74, R74, R9.reuse, -R45.reuse ;  /* 0x000000094a4a7223 */ /* 0x180fe2000001082d */
[----:B------:R-:W-:Y:S01]  /*4770*/  FADD.FTZ R55, R31, R24 ;  /* 0x000000181f377221 */ /* 0x000fe20000010000 */
[-C--:B------:R-:W-:Y:S01]  /*4780*/  FFMA.FTZ R80, R80, R9.reuse, -R45 ;  /* 0x0000000950507223 */ /* 0x080fe2000001082d */
[----:B------:R-:W2:Y:S01]  /*4790*/  MUFU.EX2 R36, R36 ;  /* 0x0000002400247308 */ /* 0x000ea20000000800 */
        /* <DEDUP_REMOVED lines=8> */
[----:B---3--:R-:W-:Y:S01]  /*4820*/  FADD.FTZ R53, R183, R20 ;  /* 0x00000014b7357221 */ /* 0x008fe20000010000 */
[----:B------:R-:W-:-:S02]  /*4830*/  F2FP.BF16.F32.PACK_AB R168, R29, R168 ;  /* 0x000000a81da8723e */ /* 0x000fc400000010ff */
[----:B------:R-:W-:Y:S02]  /*4840*/  F2FP.BF16.F32.PACK_AB R170, R31, R170 ;  /* 0x000000aa1faa723e */ /* 0x000fe400000010ff */
[----:B------:R-:W-:Y:S02]  /*4850*/  F2FP.BF16.F32.PACK_AB R181, R30, R41 ;  /* 0x000000291eb5723e */ /* 0x000fe400000010ff */
[----:B------:R-:W3:Y:S01]  /*4860*/  MUFU.EX2 R40, R40 ;  /* 0x0000002800287308 */ /* 0x000ee20000000800 */
[----:B--2---:R-:W-:Y:S01]  /*4870*/  FADD.FTZ R20, R36, R53 ;  /* 0x0000003524147221 */ /* 0x004fe20000010000 */
[----:B------:R-:W-:-:S06]  /*4880*/  F2FP.BF16.F32.PACK_AB R183, R183, R32 ;  /* 0x00000020b7b7723e */ /* 0x000fcc00000010ff */
[----:B------:R-:W2:Y:S01]  /*4890*/  MUFU.EX2 R179, R42 ;  /* 0x0000002a00b37308 */ /* 0x000ea20000000800 */
[C---:B-1----:R-:W-:Y:S01]  /*48a0*/  FADD.FTZ R53, R177.reuse, R20 ;  /* 0x00000014b1357221 */ /* 0x042fe20000010000 */
[----:B------:R-:W-:-:S06]  /*48b0*/  F2FP.BF16.F32.PACK_AB R177, R177, R36 ;  /* 0x00000024b1b1723e */ /* 0x000fcc00000010ff */
[----:B------:R-:W1:Y:S01]  /*48c0*/  MUFU.EX2 R44, R44 ;  /* 0x0000002c002c7308 */ /* 0x000e620000000800 */
[----:B---3--:R-:W-:-:S07]  /*48d0*/  FADD.FTZ R20, R40, R53 ;  /* 0x0000003528147221 */ /* 0x008fce0000010000 */
[----:B------:R-:W3:Y:S01]  /*48e0*/  MUFU.EX2 R173, R46 ;  /* 0x0000002e00ad7308 */ /* 0x000ee20000000800 */
[C---:B--2---:R-:W-:Y:S01]  /*48f0*/  FADD.FTZ R53, R179.reuse, R20 ;  /* 0x00000014b3357221 */ /* 0x044fe20000010000 */
[----:B------:R-:W-:-:S06]  /*4900*/  F2FP.BF16.F32.PACK_AB R179, R179, R40 ;  /* 0x00000028b3b3723e */ /* 0x000fcc00000010ff */
[----:B------:R-:W2:Y:S01]  /*4910*/  MUFU.EX2 R48, R48 ;  /* 0x0000003000307308 */ /* 0x000ea20000000800 */
[----:B-1----:R-:W-:-:S07]  /*4920*/  FADD.FTZ R20, R44, R53 ;  /* 0x000000352c147221 */ /* 0x002fce0000010000 */
[----:B------:R-:W1:Y:S01]  /*4930*/  MUFU.EX2 R175, R50 ;  /* 0x0000003200af7308 */ /* 0x000e620000000800 */
[----:B---3--:R-:W-:Y:S01]  /*4940*/  FADD.FTZ R53, R173, R20 ;  /* 0x00000014ad357221 */ /* 0x008fe20000010000 */
[----:B------:R-:W-:Y:S01]  /*4950*/  FADD.FTZ R20, R164, R55 ;  /* 0x00000037a4147221 */ /* 0x000fe20000010000 */
[----:B------:R-:W-:Y:S02]  /*4960*/  F2FP.BF16.F32.PACK_AB R164, R33, R164 ;  /* 0x000000a421a4723e */ /* 0x000fe400000010ff */
[----:B------:R-:W-:Y:S01]  /*4970*/  F2FP.BF16.F32.PACK_AB R173, R173, R44 ;  /* 0x0000002cadad723e */ /* 0x000fe200000010ff */
[----:B------:R-:W-:Y:S02]  /*4980*/  FADD.FTZ R55, R33, R20 ;  /* 0x0000001421377221 */ /* 0x000fe40000010000 */
[----:B------:R-:W3:Y:S01]  /*4990*/  MUFU.EX2 R52, R52 ;  /* 0x0000003400347308 */ /* 0x000ee20000000800 */
[----:B--2---:R-:W-:Y:S01]  /*49a0*/  FADD.FTZ R4, R48, R53 ;  /* 0x0000003530047221 */ /* 0x004fe20000010000 */
[----:B------:R-:W-:Y:S01]  /*49b0*/  FADD.FTZ R20, R166, R55 ;  /* 0x00000037a6147221 */ /* 0x000fe20000010000 */
[----:B------:R-:W-:-:S03]  /*49c0*/  F2FP.BF16.F32.PACK_AB R166, R35, R166 ;  /* 0x000000a623a6723e */ /* 0x000fc600000010ff */
[----:B------:R-:W-:Y:S02]  /*49d0*/  FADD.FTZ R55, R35, R20 ;  /* 0x0000001423377221 */ /* 0x000fe40000010000 */
[----:B------:R-:W2:Y:S01]  /*49e0*/  MUFU.EX2 R169, R54 ;  /* 0x0000003600a97308 */ /* 0x000ea20000000800 */
[C---:B-1----:R-:W-:Y:S01]  /*49f0*/  FADD.FTZ R53, R175.reuse, R4 ;  /* 0x00000004af357221 */ /* 0x042fe20000010000 */
[----:B------:R-:W-:Y:S01]  /*4a00*/  FADD.FTZ R20, R92, R55 ;  /* 0x000000375c147221 */ /* 0x000fe20000010000 */
[----:B------:R-:W-:-:S05]  /*4a10*/  F2FP.BF16.F32.PACK_AB R175, R175, R48 ;  /* 0x00000030afaf723e */ /* 0x000fca00000010ff */
        /* <DEDUP_REMOVED lines=8> */
[C---:B---3--:R-:W-:Y:S01]  /*4aa0*/  FADD.FTZ R53, R171.reuse, R4 ;  /* 0x00000004ab357221 */ /* 0x048fe20000010000 */
[----:B------:R-:W-:-:S06]  /*4ab0*/  F2FP.BF16.F32.PACK_AB R171, R171, R56 ;  /* 0x00000038abab723e */ /* 0x000fcc00000010ff */
[----:B------:R-:W3:Y:S01]  /*4ac0*/  MUFU.EX2 R165, R62 ;  /* 0x0000003e00a57308 */ /* 0x000ee20000000800 */
[----:B--2---:R-:W-:-:S07]  /*4ad0*/  FADD.FTZ R4, R60, R53 ;  /* 0x000000353c047221 */ /* 0x004fce0000010000 */
[----:B------:R-:W2:Y:S01]  /*4ae0*/  MUFU.EX2 R86, R86 ;  /* 0x0000005600567308 */ /* 0x000ea20000000800 */
[C---:B-1----:R-:W-:Y:S01]  /*4af0*/  FADD.FTZ R55, R39.reuse, R20 ;  /* 0x0000001427377221 */ /* 0x042fe20000010000 */
[----:B------:R-:W-:-:S06]  /*4b00*/  F2FP.BF16.F32.PACK_AB R160, R39, R92 ;  /* 0x0000005c27a0723e */ /* 0x000fcc00000010ff */
[----:B------:R-:W1:Y:S01]  /*4b10*/  MUFU.EX2 R64, R64 ;  /* 0x0000004000407308 */ /* 0x000e620000000800 */
[C---:B---3--:R-:W-:Y:S01]  /*4b20*/  FADD.FTZ R3, R165.reuse, R4 ;  /* 0x00000004a5037221 */ /* 0x048fe20000010000 */
[----:B------:R-:W-:-:S06]  /*4b30*/  F2FP.BF16.F32.PACK_AB R165, R165, R60 ;  /* 0x0000003ca5a5723e */ /* 0x000fcc00000010ff */
[----:B------:R-:W3:Y:S01]  /*4b40*/  MUFU.EX2 R47, R84 ;  /* 0x00000054002f7308 */ /* 0x000ee20000000800 */
[----:B--2---:R-:W-:-:S07]  /*4b50*/  FADD.FTZ R20, R86, R55 ;  /* 0x0000003756147221 */ /* 0x004fce0000010000 */
[----:B------:R-:W2:Y:S01]  /*4b60*/  MUFU.EX2 R167, R66 ;  /* 0x0000004200a77308 */ /* 0x000ea20000000800 */
[----:B-1----:R-:W-:-:S07]  /*4b70*/  FADD.FTZ R4, R64, R3 ;  /* 0x0000000340047221 */ /* 0x002fce0000010000 */
[----:B------:R-:W1:Y:S01]  /*4b80*/  MUFU.EX2 R28, R28 ;  /* 0x0000001c001c7308 */ /* 0x000e620000000800 */
[C---:B---3--:R-:W-:Y:S01]  /*4b90*/  FADD.FTZ R13, R47.reuse, R20 ;  /* 0x000000142f0d7221 */ /* 0x048fe20000010000 */
[----:B------:R-:W-:-:S06]  /*4ba0*/  F2FP.BF16.F32.PACK_AB R162, R47, R86 ;  /* 0x000000562fa2723e */ /* 0x000fcc00000010ff */
[----:B------:R-:W3:Y:S01]  /*4bb0*/  MUFU.EX2 R68, R68 ;  /* 0x0000004400447308 */ /* 0x000ee20000000800 */
[C---:B--2---:R-:W-:Y:S01]  /*4bc0*/  FADD.FTZ R3, R167.reuse, R4 ;  /* 0x00000004a7037221 */ /* 0x044fe20000010000 */
[----:B------:R-:W-:-:S06]  /*4bd0*/  F2FP.BF16.F32.PACK_AB R167, R167, R64 ;  /* 0x00000040a7a7723e */ /* 0x000fcc00000010ff */
[----:B------:R-:W2:Y:S01]  /*4be0*/  MUFU.EX2 R161, R70 ;  /* 0x0000004600a17308 */ /* 0x000ea20000000800 */
[----:B-1----:R-:W-:Y:S01]  /*4bf0*/  FADD.FTZ R20, R28, R13 ;  /* 0x0000000d1c147221 */ /* 0x002fe20000010000 */
[----:B------:R-:W-:-:S03]  /*4c00*/  F2FP.BF16.F32.PACK_AB R156, R43, R28 ;  /* 0x0000001c2b9c723e */ /* 0x000fc600000010ff */
[----:B------:R-:W-:-:S03]  /*4c10*/  FADD.FTZ R13, R43, R20 ;  /* 0x000000142b0d7221 */ /* 0x000fc60000010000 */
[----:B------:R-:W1:Y:S01]  /*4c20*/  MUFU.EX2 R12, R12 ;  /* 0x0000000c000c7308 */ /* 0x000e620000000800 */
[----:B---3--:R-:W-:-:S07]  /*4c30*/  FADD.FTZ R4, R68, R3 ;  /* 0x0000000344047221 */ /* 0x008fce0000010000 */
        /* <DEDUP_REMOVED lines=15> */
[----:B---3--:R-:W-:-:S07]  /*4d30*/  FADD.FTZ R4, R76, R3 ;  /* 0x000000034c047221 */ /* 0x008fce0000010000 */
[----:B------:R-:W3:Y:S01]  /*4d40*/  MUFU.EX2 R6, R6 ;  /* 0x0000000600067308 */ /* 0x000ee20000000800 */
[C---:B--2---:R-:W-:Y:S01]  /*4d50*/  FADD.FTZ R13, R14.reuse, R13 ;  /* 0x0000000d0e0d7221 */ /* 0x044fe20000010000 */
[----:B------:R-:W-:-:S06]  /*4d60*/  F2FP.BF16.F32.PACK_AB R152, R14, R51 ;  /* 0x000000330e98723e */ /* 0x000fcc00000010ff */
[----:B------:R-:W2:Y:S01]  /*4d70*/  MUFU.EX2 R37, R26 ;  /* 0x0000001a00257308 */ /* 0x000ea20000000800 */
[C---:B-1----:R-:W-:Y:S01]  /*4d80*/  FADD.FTZ R3, R157.reuse, R4 ;  /* 0x000000049d037221 */ /* 0x042fe20000010000 */
[----:B------:R-:W-:-:S06]  /*4d90*/  F2FP.BF16.F32.PACK_AB R157, R157, R76 ;  /* 0x0000004c9d9d723e */ /* 0x000fcc00000010ff */
[----:B------:R-:W1:Y:S01]  /*4da0*/  MUFU.EX2 R80, R80 ;  /* 0x0000005000507308 */ /* 0x000e620000000800 */
[----:B---3--:R-:W-:Y:S01]  /*4db0*/  FADD.FTZ R12, R6, R13 ;  /* 0x0000000d060c7221 */ /* 0x008fe20000010000 */
[----:B------:R-:W-:-:S04]  /*4dc0*/  VIADD R13, R5, UR42 ;  /* 0x0000002a050d7c36 */ /* 0x000fc80008000000 */
[----:B------:R-:W-:Y:S02]  /*4dd0*/  IMAD.IADD R10, R13, 0x1, R10 ;  /* 0x000000010d0a7824 */ /* 0x000fe400078e020a */
[----:B------:R-:W3:Y:S01]  /*4de0*/  MUFU.EX2 R159, R72 ;  /* 0x00000048009f7308 */ /* 0x000ee20000000800 */
[C---:B--2---:R-:W-:Y:S01]  /*4df0*/  F2FP.BF16.F32.PACK_AB R154, R37.reuse, R6 ;  /* 0x00000006259a723e */ /* 0x044fe200000010ff */
[----:B------:R-:W-:-:S06]  /*4e00*/  FADD.FTZ R4, R37, R12 ;  /* 0x0000000c25047221 */ /* 0x000fcc0000010000 */
        /* <DEDUP_REMOVED lines=9> */
[----:B------:R-:W-:-:S03]  /*4ea0*/  F2FP.BF16.F32.PACK_AB R153, R153, R100 ;  /* 0x000000649999723e */ /* 0x000fc600000010ff */
[----:B---3--:R-:W-:-:S04]  /*4eb0*/  FADD.FTZ R6, R98, R3 ;  /* 0x0000000362067221 */ /* 0x008fc80000010000 */
[C---:B--2---:R-:W-:Y:S01]  /*4ec0*/  FADD.FTZ R3, R45.reuse, R6 ;  /* 0x000000062d037221 */ /* 0x044fe20000010000 */
[----:B------:R-:W-:Y:S01]  /*4ed0*/  F2FP.BF16.F32.PACK_AB R155, R45, R98 ;  /* 0x000000622d9b723e */ /* 0x000fe200000010ff */
[----:B------:R-:W-:Y:S01]  /*4ee0*/  VIADD R6, R88, 0xfffffffe ;  /* 0xfffffffe58067836 */ /* 0x000fe20000000000 */
[----:B------:R-:W-:Y:S06]  /*4ef0*/  @!P2 BRA `(.L_x_893) ;  /* 0x000000000040a947 */ /* 0x000fec0003800000 */
[C---:B------:R-:W-:Y:S01]  /*4f00*/  ISETP.GT.AND P3, PT, R13.reuse, RZ, PT ;  /* 0x000000ff0d00720c */ /* 0x040fe20003f64270 */
[----:B------:R-:W-:-:S12]  /*4f10*/  VIADD R12, R13, 0xffffffff ;  /* 0xffffffff0d0c7836 */ /* 0x000fd80000000000 */
[----:B------:R-:W-:Y:S05]  /*4f20*/  @P3 BRA `(.L_x_894) ;  /* 0x00000000001c3947 */ /* 0x000fea0003800000 */
[----:B------:R-:W-:Y:S01]  /*4f30*/  ISETP.NE.AND P3, PT, R11, 0x1, PT ;  /* 0x000000010b00780c */ /* 0x000fe20003f65270 */
[----:B------:R-:W-:-:S12]  /*4f40*/  IMAD.MOV R13, RZ, RZ, -R13 ;  /* 0x000000ffff0d7224 */ /* 0x000fd800078e0a0d */
[----:B------:R-:W1:Y:S02]  /*4f50*/  @P3 LDC.64 R14, c[0x0][0x9e8] ;  /* 0x00027a00ff0e3b82 */ /* 0x000e640000000a00 */
[----:B-1----:R-:W-:-:S05]  /*4f60*/  @P3 IMAD.HI.U32 R12, R13, R14, RZ ;  /* 0x0000000e0d0c3227 */ /* 0x002fca00078e00ff */
[----:B------:R-:W-:-:S04]  /*4f70*/  @P3 SHF.R.U32.HI R13, RZ, R15, R12 ;  /* 0x0000000fff0d3219 */ /* 0x000fc8000001160c */
[----:B------:R-:W-:Y:S01]  /*4f80*/  LOP3.LUT R12, RZ, R13, RZ, 0x33, !PT ;  /* 0x0000000dff0c7212 */ /* 0x000fe200078e33ff */
[----:B------:R-:W-:Y:S06]  /*4f90*/  BRA `(.L_x_895) ;  /* 0x0000000000107947 */ /* 0x000fec0003800000 */
.L_x_894:
[----:B------:R-:W-:-:S13]  /*4fa0*/  ISETP.NE.AND P3, PT, R11, 0x1, PT ;  /* 0x000000010b00780c */ /* 0x000fda0003f65270 */
[----:B------:R-:W1:Y:S02]  /*4fb0*/  @P3 LDC.64 R14, c[0x0][0x9e8] ;  /* 0x00027a00ff0e3b82 */ /* 0x000e640000000a00 */
[----:B-1----:R-:W-:-:S05]  /*4fc0*/  @P3 IMAD.HI.U32 R14, R12, R14, RZ ;  /* 0x0000000e0c0e3227 */ /* 0x002fca00078e00ff */
[----:B------:R-:W-:-:S07]  /*4fd0*/  @P3 SHF.R.U32.HI R12, RZ, R15, R14 ;  /* 0x0000000fff0c3219 */ /* 0x000fce000001160e */
.L_x_895:
[----:B------:R-:W-:-:S05]  /*4fe0*/  IMAD R11, R12, R11, R11 ;  /* 0x0000000b0c0b7224 */ /* 0x000fca00078e020b */
[----:B------:R-:W-:-:S07]  /*4ff0*/  VIMNMX R10, R10, R11, PT ;  /* 0x0000000b0a0a7248 */ /* 0x000fce0003fe0100 */
.L_x_893:
[----:B------:R-:W-:Y:S02]  /*5000*/  SHF.R.S32.HI R11, RZ, 0x1f, R10 ;  /* 0x0000001fff0b7819 */ /* 0x000fe4000001140a */
[----:B------:R-:W-:Y:S02]  /*5010*/  CS2R R150, SRZ ;  /* 0x0000000000967805 */ /* 0x000fe4000001ff00 */
[----:B------:R-:W-:Y:S02]  /*5020*/  CS2R R148, SRZ ;  /* 0x0000000000947805 */ /* 0x000fe4000001ff00 */
[----:B------:R-:W-:Y:S02]  /*5030*/  CS2R R146, SRZ ;  /* 0x0000000000927805 */ /* 0x000fe4000001ff00 */
[----:B------:R-:W-:Y:S02]  /*5040*/  LEA.HI R11, R11, R10, RZ, 0x7 ;  /* 0x0000000a0b0b7211 */ /* 0x000fe400078f38ff */
[----:B------:R-:W-:-:S02]  /*5050*/  CS2R R144, SRZ ;  /* 0x0000000000907805 */ /* 0x000fc4000001ff00 */
[----:B------:R-:W-:Y:S02]  /*5060*/  CS2R R142, SRZ ;  /* 0x00000000008e7805 */ /* 0x000fe4000001ff00 */
[----:B------:R-:W-:Y:S02]  /*5070*/  CS2R R140, SRZ ;  /* 0x00000000008c7805 */ /* 0x000fe4000001ff00 */
[----:B------:R-:W-:Y:S02]  /*5080*/  SHF.R.S32.HI R11, RZ, 0x7, R11 ;  /* 0x00000007ff0b7819 */ /* 0x000fe4000001140b */
[----:B------:R-:W-:Y:S02]  /*5090*/  CS2R R138, SRZ ;  /* 0x00000000008a7805 */ /* 0x000fe4000001ff00 */
[----:B------:R-:W-:Y:S02]  /*50a0*/  CS2R R136, SRZ ;  /* 0x0000000000887805 */ /* 0x000fe4000001ff00 */
[----:B------:R-:W-:-:S02]  /*50b0*/  CS2R R134, SRZ ;  /* 0x0000000000867805 */ /* 0x000fc4000001ff00 */
[----:B------:R-:W-:Y:S02]  /*50c0*/  VIMNMX R11, R11, UR40, !PT ;  /* 0x000000280b0b7c48 */ /* 0x000fe4000ffe0100 */
[----:B------:R-:W-:Y:S02]  /*50d0*/  CS2R R132, SRZ ;  /* 0x0000000000847805 */ /* 0x000fe4000001ff00 */
[----:B------:R-:W-:Y:S02]  /*50e0*/  CS2R R130, SRZ ;  /* 0x0000000000827805 */ /* 0x000fe4000001ff00 */
[----:B------:R-:W-:Y:S02]  /*50f0*/  CS2R R128, SRZ ;  /* 0x0000000000807805 */ /* 0x000fe4000001ff00 */
[----:B------:R-:W-:Y:S02]  /*5100*/  ISETP.GE.AND P3, PT, R6, R11, PT ;  /* 0x0000000b0600720c */ /* 0x000fe40003f66270 */
        /* <DEDUP_REMOVED lines=20> */
[----:B------:R-:W-:Y:S06]  /*5250*/  @!P3 BRA `(.L_x_896) ;  /* 0x000000380014b947 */ /* 0x000fec0003800000 */
[----:B------:R-:W-:Y:S01]  /*5260*/  IMAD.IADD R10, R0, 0x1, R5 ;  /* 0x00000001000a7824 */ /* 0x000fe200078e0205 */
[----:B------:R-:W-:Y:S01]  /*5270*/  ULDC UR56, c[0x0][0x9e4] ;  /* 0x0002790000387ab9 */ /* 0x000fe20000000800 */
[----:B------:R-:W-:Y:S01]  /*5280*/  IMAD.MOV.U32 R151, RZ, RZ, RZ ;  /* 0x000000ffff977224 */ /* 0x000fe200078e00ff */
[----:B------:R-:W-:Y:S01]  /*5290*/  ULDC UR58, c[0x0][0x288] ;  /* 0x0000a200003a7ab9 */ /* 0x000fe20000000800 */
[----:B------:R-:W-:Y:S01]  /*52a0*/  ULDC UR59, c[0x0][0x9d8] ;  /* 0x00027600003b7ab9 */ /* 0x000fe20000000800 */
[----:B------:R-:W-:-:S05]  /*52b0*/  ULDC UR57, c[0x0][0x9e0] ;  /* 0x0002780000397ab9 */ /* 0x000fca0000000800 */
.L_x_913:
[----:B------:R-:W-:Y:S01]  /*52c0*/  UIADD3 UR61, UR37, 0x1, URZ ;  /* 0x00000001253d7890 */ /* 0x000fe2000fffe03f */
[----:B------:R-:W-:-:S03]  /*52d0*/  ISETP.NE.AND P4, PT, RZ, UR41, PT ;  /* 0x00000029ff007c0c */ /* 0x000fc6000bf85270 */
[----:B------:R-:W-:-:S04]  /*52e0*/  UISETP.NE.AND UP0, UPT, UR61, 0x2, UPT ;  /* 0x000000023d00788c */ /* 0x000fc8000bf05270 */
[----:B------:R-:W-:Y:S02]  /*52f0*/  USEL UR60, URZ, 0x1, UP0 ;  /* 0x000000013f3c7887 */ /* 0x000fe40008000000 */
[----:B------:R-:W-:Y:S02]  /*5300*/  USEL UR61, UR61, URZ, UP0 ;  /* 0x0000003f3d3d7287 */ /* 0x000fe40008000000 */
[----:B------:R-:W-:Y:S02]  /*5310*/  ULOP3.LUT UR60, UR36, UR60, URZ, 0x3c, !UPT ;  /* 0x0000003c243c7292 */ /* 0x000fe4000f8e3c3f */
[----:B------:R-:W-:Y:S10]  /*5320*/  @P4 BRA `(.L_x_897) ;  /* 0x00000000002c4947 */ /* 0x000ff40003800000 */
[----:B------:R-:W-:Y:S05]  /*5330*/  @!P0 BRA `(.L_x_898) ;  /* 0x0000000000048947 */ /* 0x000fea0003800000 */
[----:B------:R-:W-:Y:S01]  /*5340*/  BPT.TRAP 0x1 ;  /* 0x000000040000795c */ /* 0x000fe20000300000 */
.L_x_898:
[----:B------:R-:W-:Y:S01]  /*5350*/  ULEA UR6, UR61, UR39, 0x3 ;  /* 0x000000273d067291 */ /* 0x000fe2000f8e183f */
[----:B------:R-:W-:-:S05]  /*5360*/  IMAD.U32 R9, RZ, RZ, UR60 ;  /* 0x0000003cff097e24 */ /* 0x000fca000f8e00ff */
[----:B------:R-:W-:-:S04]  /*5370*/  SHF.L.U32 R9, R9, 0x1f, RZ ;  /* 0x0000001f09097819 */ /* 0x000fc800000006ff */
[----:B------:R1:W2:Y:S01]  /*5380*/  SYNCS.PHASECHK.TRANS64.TRYWAIT P3, [UR6+0x28830], R9 ;  /* 0x02883009ff0075a7 */ /* 0x0002a20008060146 */
[----:B------:R-:W-:Y:S05]  /*5390*/  @!P0 BRA `(.L_x_899) ;  /* 0x0000000000048947 */ /* 0x000fea0003800000 */
[----:B------:R-:W-:Y:S01]  /*53a0*/  BPT.TRAP 0x1 ;  /* 0x000000040000795c */ /* 0x000fe20000300000 */
.L_x_899:
[----:B--2---:R-:W-:Y:S05]  /*53b0*/  @P3 BRA `(.L_x_897) ;  /* 0x0000000000083947 */ /* 0x004fea0003800000 */
[----:B------:R-:W2:Y:S02]  /*53c0*/  SYNCS.PHASECHK.TRANS64.TRYWAIT P3, [UR6+0x28830], R9 ;  /* 0x02883009ff0075a7 */ /* 0x000ea40008060146 */
[----:B--2---:R-:W-:Y:S05]  /*53d0*/  @!P3 BRA `(.L_x_900) ;  /* 0x000000e400ecb947 */ /* 0x004fea0003800000 */
.L_x_897:
[----:B-12---:R-:W-:Y:S01]  /*53e0*/  VIADD R9, R17, 0x8 ;  /* 0x0000000811097836 */ /* 0x006fe20000000000 */
[----:B------:R-:W-:Y:S01]  /*53f0*/  ULEA UR34, UR61, UR49, 0xb ;  /* 0x000000313d227291 */ /* 0x000fe2000f8e583f */
[----:B------:R-:W-:Y:S01]  /*5400*/  UMOV UR35, 0x40000040 ;  /* 0x4000004000237882 */ /* 0x000fe20000000000 */
[----:B------:R-:W-:Y:S02]  /*5410*/  UMOV UR7, 0x40000040 ;  /* 0x4000004000077882 */ /* 0x000fe40000000000 */
[----:B------:R1:W-:Y:S01]  /*5420*/  BAR.SYNC.DEFER_BLOCKING R9, 0x100 ;  /* 0x000400090000751d */ /* 0x0003e20000010000 */
[----:B------:R-:W-:Y:S02]  /*5430*/  UIADD3 UR6, UR34, 0x2, URZ ;  /* 0x0000000222067890 */ /* 0x000fe4000fffe03f */
[----:B------:R-:W-:Y:S02]  /*5440*/  UIADD3 UR10, UR34, 0x4, URZ ;  /* 0x00000004220a7890 */ /* 0x000fe4000fffe03f */
[----:B------:R-:W-:Y:S01]  /*5450*/  UIADD3 UR14, UR34, 0x6, URZ ;  /* 0x00000006220e7890 */ /* 0x000fe2000fffe03f */
[----:B------:R-:W-:Y:S01]  /*5460*/  UMOV UR11, 0x40000040 ;  /* 0x40000040000b7882 */ /* 0x000fe20000000000 */
[----:B------:R-:W-:Y:S01]  /*5470*/  UMOV UR15, 0x40000040 ;  /* 0x40000040000f7882 */ /* 0x000fe20000000000 */
[----:B------:R-:W-:Y:S01]  /*5480*/  UIADD3 UR18, UR34, 0x400, URZ ;  /* 0x0000040022127890 */ /* 0x000fe2000fffe03f */
[----:B------:R-:W-:Y:S01]  /*5490*/  UMOV UR19, 0x40000040 ;  /* 0x4000004000137882 */ /* 0x000fe20000000000 */
[----:B------:R-:W-:Y:S01]  /*54a0*/  UIADD3 UR22, UR34, 0x402, URZ ;  /* 0x0000040222167890 */ /* 0x000fe2000fffe03f */
[----:B------:R-:W-:Y:S01]  /*54b0*/  UMOV UR23, 0x40000040 ;  /* 0x4000004000177882 */ /* 0x000fe20000000000 */
[----:B------:R-:W-:Y:S01]  /*54c0*/  UIADD3 UR26, UR34, 0x404, URZ ;  /* 0x00000404221a7890 */ /* 0x000fe2000fffe03f */
[----:B------:R-:W-:Y:S01]  /*54d0*/  UMOV UR27, 0x40000040 ;  /* 0x40000040001b7882 */ /* 0x000fe20000000000 */
[----:B------:R-:W-:Y:S01]  /*54e0*/  UIADD3 UR30, UR34, 0x406, URZ ;  /* 0x00000406221e7890 */ /* 0x000fe2000fffe03f */
[----:B------:R-:W-:Y:S01]  /*54f0*/  UMOV UR31, 0x40000040 ;  /* 0x40000040001f7882 */ /* 0x000fe20000000000 */
[----:B------:R-:W-:-:S06]  /*5500*/  WARPGROUP.ARRIVE ;  /* 0x00000000000079c5 */ /* 0x000fcc0000000000 */
[----:B------:R-:W-:Y:S03]  /*5510*/  HGMMA.64x128x16.F32.BF16 R24, gdesc[UR32], RZ, !UPT, gsb0 ;  /* 0x01e00000201879f0 */ /* 0x000fe6000c0018ff */
        /* <DEDUP_REMOVED lines=22> */
[----:B-1----:R-:W-:Y:S05]  /*5680*/  @P4 BRA `(.L_x_901) ;  /* 0x00000000002c4947 */ /* 0x002fea0003800000 */
[----:B------:R-:W-:Y:S05]  /*5690*/  @!P0 BRA `(.L_x_902) ;  /* 0x0000000000048947 */ /* 0x000fea0003800000 */
[----:B------:R-:W-:Y:S01]  /*56a0*/  BPT.TRAP 0x1 ;  /* 0x000000040000795c */ /* 0x000fe20000300000 */
.L_x_902:
[----:B------:R-:W-:Y:S01]  /*56b0*/  ULEA UR6, UR37, UR39, 0x3 ;  /* 0x0000002725067291 */ /* 0x000fe2000f8e183f */
[----:B------:R-:W-:-:S05]  /*56c0*/  IMAD.U32 R9, RZ, RZ, UR36 ;  /* 0x00000024ff097e24 */ /* 0x000fca000f8e00ff */
[----:B------:R-:W-:-:S04]  /*56d0*/  SHF.L.U32 R9, R9, 0x1f, RZ ;  /* 0x0000001f09097819 */ /* 0x000fc800000006ff */
[----:B------:R1:W2:Y:S01]  /*56e0*/  SYNCS.PHASECHK.TRANS64.TRYWAIT P3, [UR6+0x28850], R9 ;  /* 0x02885009ff0075a7 */ /* 0x0002a20008060146 */
[----:B------:R-:W-:Y:S05]  /*56f0*/  @!P0 BRA `(.L_x_903) ;  /* 0x0000000000048947 */ /* 0x000fea0003800000 */
[----:B------:R-:W-:Y:S01]  /*5700*/  BPT.TRAP 0x1 ;  /* 0x000000040000795c */ /* 0x000fe20000300000 */
.L_x_903:
[----:B--2---:R-:W-:Y:S05]  /*5710*/  @P3 BRA `(.L_x_901) ;  /* 0x0000000000083947 */ /* 0x004fea0003800000 */
[----:B------:R-:W2:Y:S02]  /*5720*/  SYNCS.PHASECHK.TRANS64.TRYWAIT P3, [UR6+0x28850], R9 ;  /* 0x02885009ff0075a7 */ /* 0x000ea40008060146 */
[----:B--2---:R-:W-:Y:S05]  /*5730*/  @!P3 BRA `(.L_x_904) ;  /* 0x000000e4002cb947 */ /* 0x004fea0003800000 */
.L_x_901:
[----:B------:R-:W-:Y:S01]  /*5740*/  UIADD3 UR6, UR39, 0x400, URZ ;  /* 0x0000040027067890 */ /* 0x000fe2000fffe03f */
[----:B------:R-:W-:Y:S01]  /*5750*/  WARPGROUP.ARRIVE ;  /* 0x00000000000079c5 */ /* 0x000fe20000000000 */
[----:B------:R-:W-:Y:S01]  /*5760*/  UMOV UR7, 0x40000040 ;  /* 0x4000004000077882 */ /* 0x000fe20000000000 */
[----:B------:R-:W-:Y:S01]  /*5770*/  FMUL.FTZ R14, R30, UR59 ;  /* 0x0000003b1e0e7c20 */ /* 0x000fe20008410000 */
[----:B------:R-:W-:Y:S01]  /*5780*/  USHF.R.U32.HI UR6, URZ, 0x4, UR6 ;  /* 0x000000043f067899 */ /* 0x000fe20008011606 */
[----:B------:R-:W-:Y:S01]  /*5790*/  FMUL.FTZ R30, R54, UR59 ;  /* 0x0000003b361e7c20 */ /* 0x000fe20008410000 */
[----:B------:R-:W-:Y:S01]  /*57a0*/  FMUL.FTZ R54, R56, UR59 ;  /* 0x0000003b38367c20 */ /* 0x000fe20008410000 */
[----:B------:R-:W-:Y:S01]  /*57b0*/  FMUL.FTZ R56, R60, UR59 ;  /* 0x0000003b3c387c20 */ /* 0x000fe20008410000 */
[----:B------:R-:W-:Y:S01]  /*57c0*/  ULOP3.LUT UR6, UR6, 0x3fff, URZ, 0xc0, !UPT ;  /* 0x00003fff06067892 */ /* 0x000fe2000f8ec03f */
[----:B--2---:R-:W-:Y:S01]  /*57d0*/  FMUL.FTZ R12, R26, UR59 ;  /* 0x0000003b1a0c7c20 */ /* 0x004fe20008410000 */
[----:B------:R-:W-:Y:S01]  /*57e0*/  FMUL.FTZ R13, R27, UR59 ;  /* 0x0000003b1b0d7c20 */ /* 0x000fe20008410000 */
[----:B------:R-:W-:Y:S01]  /*57f0*/  FMUL.FTZ R21, R34, UR59 ;  /* 0x0000003b22157c20 */ /* 0x000fe20008410000 */
[----:B------:R-:W-:Y:S01]  /*5800*/  ULOP3.LUT UR6, UR6, 0x4000000, URZ, 0xfc, !UPT ;  /* 0x0400000006067892 */ /* 0x000fe2000f8efc3f */
[----:B------:R-:W-:Y:S01]  /*5810*/  FMUL.FTZ R20, R35, UR59 ;  /* 0x0000003b23147c20 */ /* 0x000fe20008410000 */
[----:B-1----:R-:W-:Y:S01]  /*5820*/  FMUL.FTZ R9, R24, UR59 ;  /* 0x0000003b18097c20 */ /* 0x002fe20008410000 */
[----:B------:R-:W-:Y:S01]  /*5830*/  FMUL.FTZ R15, R31, UR59 ;  /* 0x0000003b1f0f7c20 */ /* 0x000fe20008410000 */
[----:B------:R-:W-:Y:S01]  /*5840*/  ULEA UR10, UR37, UR6, 0xb ;  /* 0x00000006250a7291 */ /* 0x000fe2000f8e583f */
[----:B------:R-:W-:Y:S01]  /*5850*/  FMUL.FTZ R34, R36, UR59 ;  /* 0x0000003b24227c20 */ /* 0x000fe20008410000 */
        /* <DEDUP_REMOVED lines=9> */
[----:B------:R-:W-:Y:S01]  /*58f0*/  FMUL.FTZ R37, R59, UR59 ;  /* 0x0000003b3b257c20 */ /* 0x000fe20008410000 */
[----:B------:R-:W-:Y:S01]  /*5900*/  UMOV UR7, 0x40000040 ;  /* 0x4000004000077882 */ /* 0x000fe20000000000 */
[----:B------:R-:W-:Y:S01]  /*5910*/  FMUL.FTZ R38, R62, UR59 ;  /* 0x0000003b3e267c20 */ /* 0x000fe20008410000 */
        /* <DEDUP_REMOVED lines=16> */
[----:B------:R-:W1:Y:S08]  /*5a20*/  MUFU.TANH R9, R9 ;  /* 0x0000000900097308 */ /* 0x000e700000002400 */
[----:B------:R-:W2:Y:S08]  /*5a30*/  MUFU.TANH R12, R12 ;  /* 0x0000000c000c7308 */ /* 0x000eb00000002400 */
[----:B------:R-:W3:Y:S08]  /*5a40*/  MUFU.TANH R13, R13 ;  /* 0x0000000d000d7308 */ /* 0x000ef00000002400 */
[----:B------:R-:W4:Y:S08]  /*5a50*/  MUFU.TANH R14, R14 ;  /* 0x0000000e000e7308 */ /* 0x000f300000002400 */
        /* <DEDUP_REMOVED lines=11> */
[----:B------:R-:W1:Y:S01]  /*5b10*/  MUFU.TANH R30, R30 ;  /* 0x0000001e001e7308 */ /* 0x000e620000002400 */
[----:B------:R-:W-:-:S02]  /*5b20*/  WARPGROUP.DEPBAR.LE gsb0, 0x0 ;  /* 0x00008000000079c5 */ /* 0x000fc40000010000 */
[----:B------:R-:W-:-:S05]  /*5b30*/  WARPGROUP.ARRIVE ;  /* 0x00000000000079c5 */ /* 0x000fca0000000000 */
[----:B------:R-:W1:Y:S01]  /*5b40*/  MUFU.TANH R54, R54 ;  /* 0x0000003600367308 */ /* 0x000e620000002400 */
[----:B------:R-:W-:Y:S01]  /*5b50*/  HGMMA.64x128x16.F32.BF16 R88, R176, gdesc[UR4].tnspB, R88, gsb0 ;  /* 0x41e00004b0587df0 */ /* 0x000fe20008001858 */
[----:B------:R-:W-:Y:S01]  /*5b60*/  UIADD3 UR6, UR10, 0x100, URZ ;  /* 0x000001000a067890 */ /* 0x000fe2000fffe03f */
[----:B------:R-:W-:-:S05]  /*5b70*/  UMOV UR7, 0x40000040 ;  /* 0x4000004000077882 */ /* 0x000fca0000000000 */
        /* <DEDUP_REMOVED lines=26> */
[----:B------:R-:W-:Y:S01]  /*5d20*/  WARPGROUP.ARRIVE ;  /* 0x00000000000079c5 */ /* 0x000fe20000000000 */
[----:B------:R-:W-:Y:S01]  /*5d30*/  FMUL.FTZ R169, R48, UR59 ;  /* 0x0000003b30a97c20 */ /* 0x000fe20008410000 */
[----:B------:R-:W-:Y:S01]  /*5d40*/  FMUL.FTZ R48, R83, UR59 ;  /* 0x0000003b53307c20 */ /* 0x000fe20008410000 */
[----:B------:R-:W-:Y:S02]  /*5d50*/  IMAD.SHL.U32 R83, R6, 0x80, RZ ;  /* 0x0000008006537824 */ /* 0x000fe400078e00ff */
[----:B------:R-:W-:Y:S01]  /*5d60*/  FMUL.FTZ R168, R33, UR59 ;  /* 0x0000003b21a87c20 */ /* 0x000fe20008410000 */
[----:B------:R-:W-:Y:S01]  /*5d70*/  FMUL.FTZ R33, R46, UR59 ;  /* 0x0000003b2e217c20 */ /* 0x000fe20008410000 */
[----:B------:R-:W-:Y:S01]  /*5d80*/  HGMMA.64x128x16.F32.BF16 R88, R164, gdesc[UR4].tnspB, R88, gsb0 ;  /* 0x41e00004a4587df0 */ /* 0x000fe20008001858 */
[----:B------:R-:W-:Y:S01]  /*5d90*/  UIADD3 UR6, UR10, 0x280, URZ ;  /* 0x000002800a067890 */ /* 0x000fe2000fffe03f */
[----:B------:R-:W-:Y:S01]  /*5da0*/  IADD3 R60, -R83, 0x1, RZ ;  /* 0x00000001533c7810 */ /* 0x000fe20007ffe1ff */
[----:B------:R-:W-:Y:S01]  /*5db0*/  UMOV UR7, 0x40000040 ;  /* 0x4000004000077882 */ /* 0x000fe20000000000 */
[----:B------:R-:W-:Y:S01]  /*5dc0*/  FMUL.FTZ R170, R49, UR59 ;  /* 0x0000003b31aa7c20 */ /* 0x000fe20008410000 */
[----:B------:R-:W-:Y:S01]  /*5dd0*/  FMUL.FTZ R46, R79, UR59 ;  /* 0x0000003b4f2e7c20 */ /* 0x000fe20008410000 */
[----:B------:R-:W-:Y:S01]  /*5de0*/  FMUL.FTZ R49, R82, UR59 ;  /* 0x0000003b52317c20 */ /* 0x000fe20008410000 */
[----:B------:R-:W1:Y:S08]  /*5df0*/  MUFU.TANH R168, R168 ;  /* 0x000000a800a87308 */ /* 0x000e700000002400 */
[----:B------:R-:W1:Y:S08]  /*5e00*/  MUFU.TANH R33, R33 ;  /* 0x0000002100217308 */ /* 0x000e700000002400 */
[----:B------:R-:W1:Y:S08]  /*5e10*/  MUFU.TANH R169, R169 ;  /* 0x000000a900a97308 */ /* 0x000e700000002400 */
[----:B------:R-:W1:Y:S08]  /*5e20*/  MUFU.TANH R170, R170 ;  /* 0x000000aa00aa7308 */ /* 0x000e700000002400 */
[----:B------:R-:W1:Y:S08]  /*5e30*/  MUFU.TANH R46, R46 ;  /* 0x0000002e002e7308 */ /* 0x000e700000002400 */
[----:B------:R-:W1:Y:S08]  /*5e40*/  MUFU.TANH R49, R49 ;  /* 0x0000003100317308 */ /* 0x000e700000002400 */
[----:B------:R-:W1:Y:S08]  /*5e50*/  MUFU.TANH R48, R48 ;  /* 0x0000003000307308 */ /* 0x000e700000002400 */
[----:B------:R1:W1:Y:S01]  /*5e60*/  MUFU.TANH R79, R84 ;  /* 0x00000054004f7308 */ /* 0x0002620000002400 */
[----:B------:R-:W-:-:S02]  /*5e70*/  WARPGROUP.DEPBAR.LE gsb0, 0x0 ;  /* 0x00008000000079c5 */ /* 0x000fc40000010000 */
[----:B------:R-:W-:Y:S01]  /*5e80*/  WARPGROUP.ARRIVE ;  /* 0x00000000000079c5 */ /* 0x000fe20000000000 */
[----:B------:R-:W-:Y:S01]  /*5e90*/  FMUL.FTZ R166, R29, UR59 ;  /* 0x0000003b1da67c20 */ /* 0x000fe20008410000 */
[----:B------:R-:W-:Y:S01]  /*5ea0*/  FMUL.FTZ R29, R55, UR59 ;  /* 0x0000003b371d7c20 */ /* 0x000fe20008410000 */
[----:B------:R-:W-:Y:S01]  /*5eb0*/  FMUL.FTZ R55, R57, UR59 ;  /* 0x0000003b39377c20 */ /* 0x000fe20008410000 */
[----:B------:R-:W-:Y:S01]  /*5ec0*/  FMUL.FTZ R57, R61, UR59 ;  /* 0x0000003b3d397c20 */ /* 0x000fe20008410000 */
[----:B------:R-:W-:Y:S01]  /*5ed0*/  FMUL.FTZ R165, R28, UR59 ;  /* 0x0000003b1ca57c20 */ /* 0x000fe20008410000 */
[----:B------:R-:W-:Y:S01]  /*5ee0*/  HGMMA.64x128x16.F32.BF16 R88, R160, gdesc[UR4].tnspB, R88, gsb0 ;  /* 0x41e00004a0587df0 */ /* 0x000fe20008001858 */
[----:B------:R-:W-:Y:S01]  /*5ef0*/  UIADD3 UR6, UR10, 0x300, URZ ;  /* 0x000003000a067890 */ /* 0x000fe2000fffe03f */
[----:B------:R-:W5:Y:S01]  /*5f00*/  LDC R61, c[0x0][0x2e0] ;  /* 0x0000b800ff3d7b82 */ /* 0x000f620000000800 */
[----:B------:R-:W-:Y:S01]  /*5f10*/  UMOV UR7, 0x40000040 ;  /* 0x4000004000077882 */ /* 0x000fe20000000000 */
[----:B------:R-:W-:Y:S01]  /*5f20*/  FMUL.FTZ R28, R51, UR59 ;  /* 0x0000003b331c7c20 */ /* 0x000fe20008410000 */
[----:B------:R-:W-:-:S02]  /*5f30*/  IMAD.U32 R51, RZ, RZ, UR61 ;  /* 0x0000003dff337e24 */ /* 0x000fc4000f8e00ff */
[----:B------:R-:W-:Y:S01]  /*5f40*/  FMUL.FTZ R167, R32, UR59 ;  /* 0x0000003b20a77c20 */ /* 0x000fe20008410000 */
[----:B------:R-:W-:Y:S01]  /*5f50*/  FMUL.FTZ R164, R25, UR59 ;  /* 0x0000003b19a47c20 */ /* 0x000fe20008410000 */
[----:B------:R-:W-:Y:S01]  /*5f60*/  FMUL.FTZ R32, R42, UR59 ;  /* 0x0000003b2a207c20 */ /* 0x000fe20008410000 */
[----:B------:R-:W-:Y:S01]  /*5f70*/  FMUL.FTZ R25, R43, UR59 ;  /* 0x0000003b2b197c20 */ /* 0x000fe20008410000 */
[----:B------:R-:W-:Y:S01]  /*5f80*/  @!P1 LEA R51, R51, UR39, 0x3 ;  /* 0x0000002733339c11 */ /* 0x000fe2000f8e18ff */
[----:B------:R-:W-:Y:S01]  /*5f90*/  FMUL.FTZ R42, R66, UR59 ;  /* 0x0000003b422a7c20 */ /* 0x000fe20008410000 */
[----:B------:R-:W-:Y:S01]  /*5fa0*/  FMUL.FTZ R43, R70, UR59 ;  /* 0x0000003b462b7c20 */ /* 0x000fe20008410000 */
[----:B------:R-:W-:Y:S01]  /*5fb0*/  FMUL.FTZ R66, R72, UR59 ;  /* 0x0000003b48427c20 */ /* 0x000fe20008410000 */
[----:B------:R-:W1:Y:S01]  /*5fc0*/  MUFU.TANH R164, R164 ;  /* 0x000000a400a47308 */ /* 0x000e620000002400 */
[----:B------:R-:W-:-:S05]  /*5fd0*/  @!P1 VIADD R51, R51, 0x28840 ;  /* 0x0002884033339836 */ /* 0x000fca0000000000 */
[----:B------:R-:W-:Y:S02]  /*5fe0*/  @!P1 PRMT R51, RZ, 0x654, R51 ;  /* 0x00000654ff339816 */ /* 0x000fe40000000033 */
[----:B------:R-:W1:Y:S01]  /*5ff0*/  MUFU.TANH R165, R165 ;  /* 0x000000a500a57308 */ /* 0x000e620000002400 */
[----:B-----5:R-:W-:Y:S01]  /*6000*/  IMAD R61, R61, UR45, R60 ;  /* 0x0000002d3d3d7c24 */ /* 0x020fe2000f8e023c */
[----:B------:R-:W-:-:S06]  /*6010*/  IADD3 R60, -R17, 0xb, RZ ;  /* 0x0000000b113c7810 */ /* 0x000fcc0007ffe1ff */
[----:B------:R-:W1:Y:S01]  /*6020*/  MUFU.TANH R166, R166 ;  /* 0x000000a600a67308 */ /* 0x000e620000002400 */
[----:B------:R-:W-:-:S04]  /*6030*/  VIADD R61, R61, -UR58 ;  /* 0x8000003a3d3d7c36 */ /* 0x000fc80008000000 */
[----:B------:R-:W-:-:S03]  /*6040*/  IMAD R61, R16, -0x2, R61 ;  /* 0xfffffffe103d7824 */ /* 0x000fc600078e023d */
        /* <DEDUP_REMOVED lines=19> */
[----:B------:R-:W-:Y:S01]  /*6180*/  FMUL.FTZ R41, R71, UR59 ;  /* 0x0000003b47297c20 */ /* 0x000fe20008410000 */
[----:B------:R-:W-:Y:S01]  /*6190*/  UMOV UR7, 0x40000040 ;  /* 0x4000004000077882 */ /* 0x000fe20000000000 */
        /* <DEDUP_REMOVED lines=12> */
[----:B------:R-:W-:-:S02]  /*6260*/  WARPGROUP.DEPBAR.LE gsb0, 0x0 ;  /* 0x00008000000079c5 */ /* 0x000fc40000010000 */
[----:B------:R-:W-:-:S06]  /*6270*/  WARPGROUP.ARRIVE ;  /* 0x00000000000079c5 */ /* 0x000fcc0000000000 */
[----:B------:R-:W-:Y:S03]  /*6280*/  HGMMA.64x128x16.F32.BF16 R88, R152, gdesc[UR4].tnspB, R88, gsb0 ;  /* 0x41e0000498587df0 */ /* 0x000fe60008001858 */
[----:B------:R-:W-:Y:S02]  /*6290*/  WARPGROUP.DEPBAR.LE gsb0, 0x0 ;  /* 0x00008000000079c5 */ /* 0x000fe40000010000 */
[----:B------:R1:W-:Y:S06]  /*62a0*/  BAR.ARV R60, 0x100 ;  /* 0x0004003c0000751d */ /* 0x0003ec0000002000 */
[----:B------:R5:W-:Y:S01]  /*62b0*/  @!P1 SYNCS.ARRIVE.TRANS64.RED.A1T0 RZ, [R51+URZ], RZ ;  /* 0x000000ff33ff99a7 */ /* 0x000be2000810043f */
[----:B------:R-:W-:-:S04]  /*62c0*/  VIADD R153, R61, UR52 ;  /* 0x000000343d997c36 */ /* 0x000fc80008000000 */
[----:B------:R-:W-:Y:S02]  /*62d0*/  IMAD.IADD R67, R0, 0x1, R153 ;  /* 0x0000000100437824 */ /* 0x000fe400078e0299 */
[----:B-----5:R-:W-:Y:S01]  /*62e0*/  FMUL.FTZ R51, R87, UR59 ;  /* 0x0000003b57337c20 */ /* 0x020fe20008410000 */
[----:B------:R-:W-:-:S04]  /*62f0*/  VIADD R87, R61, UR57 ;  /* 0x000000393d577c36 */ /* 0x000fc80008000000 */
[----:B------:R-:W-:Y:S01]  /*6300*/  IMAD.IADD R65, R0, 0x1, R87 ;  /* 0x0000000100417824 */ /* 0x000fe200078e0257 */
[----:B------:R-:W1:Y:S01]  /*6310*/  MUFU.TANH R51, R51 ;  /* 0x0000003300337308 */ /* 0x000e620000002400 */
[----:B--234-:R-:W-:Y:S05]  /*6320*/  @!P2 BRA `(.L_x_905) ;  /* 0x00000000005ca947 */ /* 0x01cfea0003800000 */
[----:B------:R-:W-:Y:S01]  /*6330*/  ISETP.GT.AND P3, PT, R10, -0x1, PT ;  /* 0xffffffff0a00780c */ /* 0x000fe20003f64270 */
[----:B------:R-:W-:-:S12]  /*6340*/  BSSY B0, `(.L_x_906) ;  /* 0x0000011000007945 */ /* 0x000fd80003800000 */
[----:B------:R-:W-:Y:S05]  /*6350*/  @P3 BRA `(.L_x_907) ;  /* 0x0000000000203947 */ /* 0x000fea0003800000 */
[----:B------:R-:W-:Y:S01]  /*6360*/  IMAD.U32 R68, RZ, RZ, UR56 ;  /* 0x00000038ff447e24 */ /* 0x000fe2000f8e00ff */
[----:B------:R-:W-:-:S04]  /*6370*/  LOP3.LUT R69, RZ, R10, RZ, 0x33, !PT ;  /* 0x0000000aff457212 */ /* 0x000fc800078e33ff */
[----:B------:R-:W-:-:S13]  /*6380*/  ISETP.NE.AND P3, PT, R68, 0x1, PT ;  /* 0x000000014400780c */ /* 0x000fda0003f65270 */
[----:B-1----:R-:W1:Y:S02]  /*6390*/  @P3 LDC.64 R60, c[0x0][0x9e8] ;  /* 0x00027a00ff3c3b82 */ /* 0x002e640000000a00 */
[----:B-1----:R-:W-:-:S05]  /*63a0*/  @P3 IMAD.HI.U32 R60, R69, R60, RZ ;  /* 0x0000003c453c3227 */ /* 0x002fca00078e00ff */
[----:B------:R-:W-:-:S04]  /*63b0*/  @P3 SHF.R.U32.HI R69, RZ, R61, R60 ;  /* 0x0000003dff453219 */ /* 0x000fc8000001163c */
[----:B------:R-:W-:Y:S01]  /*63c0*/  LOP3.LUT R60, RZ, R69, RZ, 0x33, !PT ;  /* 0x00000045ff3c7212 */ /* 0x000fe200078e33ff */
[----:B------:R-:W-:Y:S06]  /*63d0*/  BRA `(.L_x_908) ;  /* 0x00000000001c7947 */ /* 0x000fec0003800000 */
.L_x_907:
[----:B------:R-:W-:-:S05]  /*63e0*/  IMAD.U32 R68, RZ, RZ, UR56 ;  /* 0x00000038ff447e24 */ /* 0x000fca000f8e00ff */
[----:B------:R-:W-:-:S13]  /*63f0*/  ISETP.NE.AND P3, PT, R68, 0x1, PT ;  /* 0x000000014400780c */ /* 0x000fda0003f65270 */
[----:B-1----:R-:W1:Y:S01]  /*6400*/  @P3 LDC.64 R60, c[0x0][0x9e8] ;  /* 0x00027a00ff3c3b82 */ /* 0x002e620000000a00 */
[----:B------:R-:W-:-:S04]  /*6410*/  @P3 IMAD.IADD R69, R0, 0x1, R5 ;  /* 0x0000000100453824 */ /* 0x000fc800078e0205 */
[----:B-1----:R-:W-:-:S04]  /*6420*/  @P3 IMAD.HI.U32 R64, R69, R60, RZ ;  /* 0x0000003c45403227 */ /* 0x002fc800078e00ff */
[----:B------:R-:W-:Y:S01]  /*6430*/  IMAD.MOV.U32 R60, RZ, RZ, R10 ;  /* 0x000000ffff3c7224 */ /* 0x000fe200078e000a */
[----:B------:R-:W-:-:S07]  /*6440*/  @P3 SHF.R.U32.HI R60, RZ, R61, R64 ;  /* 0x0000003dff3c3219 */ /* 0x000fce0000011640 */
.L_x_908:
[----:B------:R-:W-:Y:S05]  /*6450*/  BSYNC B0 ;  /* 0x0000000000007941 */ /* 0x000fea0003800000 */
.L_x_906:
[----:B------:R-:W-:-:S04]  /*6460*/  IMAD R61, R60, R68, -R83 ;  /* 0x000000443c3d7224 */ /* 0x000fc800078e0a53 */
[----:B------:R-:W-:-:S05]  /*6470*/  IMAD R60, R16, -0x2, R61 ;  /* 0xfffffffe103c7824 */ /* 0x000fca00078e023d */
[----:B------:R-:W-:Y:S02]  /*6480*/  VIADDMNMX R65, R60, R68, R65, PT ;  /* 0x000000443c417246 */ /* 0x000fe40003800141 */
[----:B------:R-:W-:-:S07]  /*6490*/  VIMNMX R67, R67, R60, !PT ;  /* 0x0000003c43437248 */ /* 0x000fce0007fe0100 */
.L_x_905:
[----:B------:R-:W-:-:S04]  /*64a0*/  ISETP.GT.AND P3, PT, R6, -0x1, PT ;  /* 0xffffffff0600780c */ /* 0x000fc80003f64270 */
[C---:B------:R-:W-:Y:S02]  /*64b0*/  ISETP.GT.AND P5, PT, R67.reuse, RZ, P3 ;  /* 0x000000ff4300720c */ /* 0x040fe40001fa4270 */
[----:B------:R-:W-:Y:S02]  /*64c0*/  ISETP.GT.AND P6, PT, R67, 0x1, P3 ;  /* 0x000000014300780c */ /* 0x000fe40001fc4270 */
[C---:B------:R-:W-:Y:S02]  /*64d0*/  ISETP.LT.OR P5, PT, R65.reuse, 0x1, P5 ;  /* 0x000000014100780c */ /* 0x040fe40002fa1670 */
[----:B------:R-:W-:Y:S02]  /*64e0*/  ISETP.LT.OR P6, PT, R65, 0x2, P6 ;  /* 0x000000024100780c */ /* 0x000fe400037c1670 */
[----:B-1----:R-:W-:Y:S02]  /*64f0*/  FSEL R182, R9, -INF , !P5 ;  /* 0xff80000009b67808 */ /* 0x002fe40006800000 */
[----:B------:R-:W-:-:S02]  /*6500*/  FSEL R180, R164, -INF , !P6 ;  /* 0xff800000a4b47808 */ /* 0x000fc40007000000 */
[C---:B------:R-:W-:Y:S02]  /*6510*/  ISETP.GT.AND P4, PT, R67.reuse, 0x8, P3 ;  /* 0x000000084300780c */ /* 0x040fe40001f84270 */
[C---:B------:R-:W-:Y:S02]  /*6520*/  ISETP.GT.AND P5, PT, R67.reuse, 0x9, P3 ;  /* 0x000000094300780c */ /* 0x040fe40001fa4270 */
[----:B------:R-:W-:Y:S02]  /*6530*/  ISETP.GT.AND P6, PT, R67, 0x10, P3 ;  /* 0x000000104300780c */ /* 0x000fe40001fc4270 */
[C---:B------:R-:W-:Y:S02]  /*6540*/  ISETP.LT.OR P4, PT, R65.reuse, 0x9, P4 ;  /* 0x000000094100780c */ /* 0x040fe40002781670 */
[C---:B------:R-:W-:Y:S02]  /*6550*/  ISETP.LT.OR P5, PT, R65.reuse, 0xa, P5 ;  /* 0x0000000a4100780c */ /* 0x040fe40002fa1670 */
[----:B------:R-:W-:-:S02]  /*6560*/  ISETP.LT.OR P6, PT, R65, 0x11, P6 ;  /* 0x000000114100780c */ /* 0x000fc400037c1670 */
[----:B------:R-:W-:Y:S02]  /*6570*/  FSEL R174, R165, -INF , !P4 ;  /* 0xff800000a5ae7808 */ /* 0x000fe40006000000 */
[----:B------:R-:W-:Y:S02]  /*6580*/  FSEL R196, R166, -INF , !P5 ;  /* 0xff800000a6c47808 */ /* 0x000fe40006800000 */
[----:B------:R-:W-:Y:S02]  /*6590*/  FSEL R176, R167, -INF , !P6 ;  /* 0xff800000a7b07808 */ /* 0x000fe40007000000 */
[C---:B------:R-:W-:Y:S02]  /*65a0*/  ISETP.GT.AND P4, PT, R67.reuse, 0x11, P3 ;  /* 0x000000114300780c */ /* 0x040fe40001f84270 */
[C---:B------:R-:W-:Y:S02]  /*65b0*/  ISETP.GT.AND P5, PT, R67.reuse, 0x18, P3 ;  /* 0x000000184300780c */ /* 0x040fe40001fa4270 */
[----:B------:R-:W-:-:S02]  /*65c0*/  ISETP.GT.AND P6, PT, R67, 0x19, P3 ;  /* 0x000000194300780c */ /* 0x000fc40001fc4270 */
[C---:B------:R-:W-:Y:S02]  /*65d0*/  ISETP.LT.OR P4, PT, R65.reuse, 0x12, P4 ;  /* 0x000000124100780c */ /* 0x040fe40002781670 */
[C---:B------:R-:W-:Y:S02]  /*65e0*/  ISETP.LT.OR P5, PT, R65.reuse, 0x19, P5 ;  /* 0x000000194100780c */ /* 0x040fe40002fa1670 */
[----:B------:R-:W-:Y:S02]  /*65f0*/  ISETP.LT.OR P6, PT, R65, 0x1a, P6 ;  /* 0x0000001a4100780c */ /* 0x000fe400037c1670 */
[----:B------:R-:W-:Y:S02]  /*6600*/  FSEL R194, R168, -INF , !P4 ;  /* 0xff800000a8c27808 */ /* 0x000fe40006000000 */
[----:B------:R-:W-:Y:S02]  /*6610*/  FSEL R178, R34, -INF , !P5 ;  /* 0xff80000022b27808 */ /* 0x000fe40006800000 */
        /* <DEDUP_REMOVED lines=26> */
[----:B------:R-:W-:Y:S01]  /*67c0*/  FSEL R84, R53, -INF , !P5 ;  /* 0xff80000035547808 */ /* 0x000fe20006800000 */
[----:B------:R-:W-:Y:S01]  /*67d0*/  IMAD.IADD R53, R2, 0x1, R87 ;  /* 0x0000000102357824 */ /* 0x000fe200078e0257 */
[----:B------:R-:W-:Y:S02]  /*67e0*/  FSEL R82, R54, -INF , !P6 ;  /* 0xff80000036527808 */ /* 0x000fe40007000000 */
[C---:B------:R-:W-:Y:S02]  /*67f0*/  ISETP.GT.AND P4, PT, R67.reuse, 0x41, P3 ;  /* 0x000000414300780c */ /* 0x040fe40001f84270 */
[C---:B------:R-:W-:Y:S02]  /*6800*/  ISETP.GT.AND P5, PT, R67.reuse, 0x48, P3 ;  /* 0x000000484300780c */ /* 0x040fe40001fa4270 */
[----:B------:R-:W-:-:S02]  /*6810*/  ISETP.GT.AND P6, PT, R67, 0x49, P3 ;  /* 0x000000494300780c */ /* 0x000fc40001fc4270 */
[C---:B------:R-:W-:Y:S02]  /*6820*/  ISETP.LT.OR P4, PT, R65.reuse, 0x42, P4 ;  /* 0x000000424100780c */ /* 0x040fe40002781670 */
[C---:B------:R-:W-:Y:S02]  /*6830*/  ISETP.LT.OR P5, PT, R65.reuse, 0x49, P5 ;  /* 0x000000494100780c */ /* 0x040fe40002fa1670 */
[----:B------:R-:W-:Y:S02]  /*6840*/  ISETP.LT.OR P6, PT, R65, 0x4a, P6 ;  /* 0x0000004a4100780c */ /* 0x000fe400037c1670 */
[----:B------:R-:W-:Y:S01]  /*6850*/  FSEL R80, R55, -INF , !P4 ;  /* 0xff80000037507808 */ /* 0x000fe20006000000 */
[----:B------:R-:W-:Y:S01]  /*6860*/  IMAD.IADD R55, R2, 0x1, R153 ;  /* 0x0000000102377824 */ /* 0x000fe200078e0299 */
        /* <DEDUP_REMOVED lines=37> */
[----:B------:R-:W-:Y:S01]  /*6ac0*/  FSEL R52, R85, -INF , !P6 ;  /* 0xff80000055347808 */ /* 0x000fe20007000000 */
[----:B------:R-:W-:Y:S06]  /*6ad0*/  @!P2 BRA `(.L_x_909) ;  /* 0x000000000058a947 */ /* 0x000fec0003800000 */
[----:B------:R-:W-:Y:S01]  /*6ae0*/  IMAD.IADD R9, R2, 0x1, R5 ;  /* 0x0000000102097824 */ /* 0x000fe200078e0205 */
[----:B------:R-:W-:Y:S04]  /*6af0*/  BSSY B0, `(.L_x_910) ;  /* 0x0000010000007945 */ /* 0x000fe80003800000 */
[----:B------:R-:W-:-:S13]  /*6b00*/  ISETP.GT.AND P4, PT, R9, -0x1, PT ;  /* 0xffffffff0900780c */ /* 0x000fda0003f84270 */
[----:B------:R-:W-:Y:S05]  /*6b10*/  @P4 BRA `(.L_x_911) ;  /* 0x0000000000204947 */ /* 0x000fea0003800000 */
[----:B------:R-:W-:Y:S01]  /*6b20*/  IMAD.U32 R158, RZ, RZ, UR56 ;  /* 0x00000038ff9e7e24 */ /* 0x000fe2000f8e00ff */
[----:B------:R-:W-:-:S04]  /*6b30*/  LOP3.LUT R9, RZ, R9, RZ, 0x33, !PT ;  /* 0x00000009ff097212 */ /* 0x000fc800078e33ff */
[----:B------:R-:W-:-:S13]  /*6b40*/  ISETP.NE.AND P4, PT, R158, 0x1, PT ;  /* 0x000000019e00780c */ /* 0x000fda0003f85270 */
[----:B------:R-:W1:Y:S02]  /*6b50*/  @P4 LDC.64 R34, c[0x0][0x9e8] ;  /* 0x00027a00ff224b82 */ /* 0x000e640000000a00 */
[----:B-1----:R-:W-:-:S05]  /*6b60*/  @P4 IMAD.HI.U32 R34, R9, R34, RZ ;  /* 0x0000002209224227 */ /* 0x002fca00078e00ff */
[----:B------:R-:W-:-:S04]  /*6b70*/  @P4 SHF.R.U32.HI R9, RZ, R35, R34 ;  /* 0x00000023ff094219 */ /* 0x000fc80000011622 */
[----:B------:R-:W-:Y:S01]  /*6b80*/  LOP3.LUT R9, RZ, R9, RZ, 0x33, !PT ;  /* 0x00000009ff097212 */ /* 0x000fe200078e33ff */
[----:B------:R-:W-:Y:S06]  /*6b90*/  BRA `(.L_x_912) ;  /* 0x0000000000147947 */ /* 0x000fec0003800000 */
.L_x_911:
[----:B------:R-:W-:-:S05]  /*6ba0*/  IMAD.U32 R158, RZ, RZ, UR56 ;  /* 0x00000038ff9e7e24 */ /* 0x000fca000f8e00ff */
[----:B------:R-:W-:-:S13]  /*6bb0*/  ISETP.NE.AND P4, PT, R158, 0x1, PT ;  /* 0x000000019e00780c */ /* 0x000fda0003f85270 */
[----:B------:R-:W1:Y:S02]  /*6bc0*/  @P4 LDC.64 R34, c[0x0][0x9e8] ;  /* 0x00027a00ff224b82 */ /* 0x000e640000000a00 */
[----:B-1----:R-:W-:-:S05]  /*6bd0*/  @P4 IMAD.HI.U32 R34, R9, R34, RZ ;  /* 0x0000002209224227 */ /* 0x002fca00078e00ff */
[----:B------:R-:W-:-:S07]  /*6be0*/  @P4 SHF.R.U32.HI R9, RZ, R35, R34 ;  /* 0x00000023ff094219 */ /* 0x000fce0000011622 */
.L_x_912:
[----:B------:R-:W-:Y:S05]  /*6bf0*/  BSYNC B0 ;  /* 0x0000000000007941 */ /* 0x000fea0003800000 */
.L_x_910:
[----:B------:R-:W-:-:S04]  /*6c00*/  IMAD R9, R9, R158, -R83 ;  /* 0x0000009e09097224 */ /* 0x000fc800078e0a53 */
[----:B------:R-:W-:-:S05]  /*6c10*/  IMAD R34, R16, -0x2, R9 ;  /* 0xfffffffe10227824 */ /* 0x000fca00078e0209 */
[----:B------:R-:W-:Y:S02]  /*6c20*/  VIADDMNMX R53, R34, R158, R53, PT ;  /* 0x0000009e22357246 */ /* 0x000fe40003800135 */
[----:B------:R-:W-:-:S07]  /*6c30*/  VIMNMX R55, R55, R34, !PT ;  /* 0x0000002237377248 */ /* 0x000fce0007fe0100 */
.L_x_909:
[----:B------:R-:W-:Y:S01]  /*6c40*/  FMNMX.FTZ R9, R182, R7, !PT ;  /* 0x00000007b6097209 */ /* 0x000fe20007810000 */
[----:B------:R-:W-:Y:S01]  /*6c50*/  UMOV UR36, UR60 ;  /* 0x0000003c00247c82 */ /* 0x000fe20008000000 */
[----:B------:R-:W-:Y:S02]  /*6c60*/  ISETP.GT.AND P5, PT, R55, 0x8, P3 ;  /* 0x000000083700780c */ /* 0x000fe40001fa4270 */
[----:B------:R-:W-:Y:S02]  /*6c70*/  FMNMX.FTZ R9, R180, R9, !PT ;  /* 0x00000009b4097209 */ /* 0x000fe40007810000 */
[----:B------:R-:W-:Y:S02]  /*6c80*/  ISETP.LT.OR P5, PT, R53, 0x9, P5 ;  /* 0x000000093500780c */ /* 0x000fe40002fa1670 */
[----:B------:R-:W-:Y:S02]  /*6c90*/  FMNMX.FTZ R9, R174, R9, !PT ;  /* 0x00000009ae097209 */ /* 0x000fe40007810000 */
[----:B------:R-:W-:-:S02]  /*6ca0*/  FSEL R158, R14, -INF , !P5 ;  /* 0xff8000000e9e7808 */ /* 0x000fc40006800000 */
[----:B------:R-:W-:Y:S02]  /*6cb0*/  FMNMX.FTZ R9, R196, R9, !PT ;  /* 0x00000009c4097209 */ /* 0x000fe40007810000 */
[C---:B------:R-:W-:Y:S02]  /*6cc0*/  ISETP.GT.AND P5, PT, R55.reuse, 0x11, P3 ;  /* 0x000000113700780c */ /* 0x040fe40001fa4270 */
[----:B------:R-:W-:Y:S02]  /*6cd0*/  FMNMX.FTZ R9, R176, R9, !PT ;  /* 0x00000009b0097209 */ /* 0x000fe40007810000 */
[----:B------:R-:W-:Y:S02]  /*6ce0*/  ISETP.GT.AND P4, PT, R55, 0x9, P3 ;  /* 0x000000093700780c */ /* 0x000fe40001f84270 */
[----:B------:R-:W-:Y:S02]  /*6cf0*/  FMNMX.FTZ R9, R194, R9, !PT ;  /* 0x00000009c2097209 */ /* 0x000fe40007810000 */
[----:B------:R-:W-:-:S02]  /*6d00*/  ISETP.LT.OR P5, PT, R53, 0x12, P5 ;  /* 0x000000123500780c */ /* 0x000fc40002fa1670 */
[----:B------:R-:W-:Y:S02]  /*6d10*/  FMNMX.FTZ R9, R178, R9, !PT ;  /* 0x00000009b2097209 */ /* 0x000fe40007810000 */
[----:B------:R-:W-:Y:S02]  /*6d20*/  ISETP.LT.OR P4, PT, R53, 0xa, P4 ;  /* 0x0000000a3500780c */ /* 0x000fe40002781670 */
[----:B------:R-:W-:Y:S02]  /*6d30*/  FMNMX.FTZ R9, R192, R9, !PT ;  /* 0x00000009c0097209 */ /* 0x000fe40007810000 */
[----:B------:R-:W-:Y:S02]  /*6d40*/  FSEL R20, R20, -INF , !P5 ;  /* 0xff80000014147808 */ /* 0x000fe40006800000 */
[----:B------:R-:W-:Y:S02]  /*6d50*/  FMNMX.FTZ R9, R172, R9, !PT ;  /* 0x00000009ac097209 */ /* 0x000fe40007810000 */
[----:B------:R-:W-:-:S02]  /*6d60*/  ISETP.GT.AND P5, PT, R55, 0x19, P3 ;  /* 0x000000193700780c */ /* 0x000fc40001fa4270 */
[----:B------:R-:W-:Y:S02]  /*6d70*/  FMNMX.FTZ R9, R156, R9, !PT ;  /* 0x000000099c097209 */ /* 0x000fe40007810000 */
[----:B------:R-:W-:Y:S02]  /*6d80*/  ISETP.GT.AND P6, PT, R55, 0x1, P3 ;  /* 0x000000013700780c */ /* 0x000fe40001fc4270 */
[----:B------:R-:W-:Y:S02]  /*6d90*/  FMNMX.FTZ R9, R162, R9, !PT ;  /* 0x00000009a2097209 */ /* 0x000fe40007810000 */
[----:B------:R-:W-:Y:S02]  /*6da0*/  FSEL R160, R15, -INF , !P4 ;  /* 0xff8000000fa07808 */ /* 0x000fe40006000000 */
[----:B------:R-:W-:Y:S02]  /*6db0*/  FMNMX.FTZ R9, R154, R9, !PT ;  /* 0x000000099a097209 */ /* 0x000fe40007810000 */
[----:B------:R-:W-:-:S02]  /*6dc0*/  ISETP.GT.AND P4, PT, R55, 0x18, P3 ;  /* 0x000000183700780c */ /* 0x000fc40001f84270 */
[----:B------:R-:W-:Y:S02]  /*6dd0*/  FMNMX.FTZ R9, R152, R9, !PT ;  /* 0x0000000998097209 */ /* 0x000fe40007810000 */
[C---:B------:R-:W-:Y:S02]  /*6de0*/  ISETP.LT.OR P5, PT, R53.reuse, 0x1a, P5 ;  /* 0x0000001a3500780c */ /* 0x040fe40002fa1670 */
[----:B------:R-:W-:Y:S02]  /*6df0*/  FMNMX.FTZ R9, R170, R9, !PT ;  /* 0x00000009aa097209 */ /* 0x000fe40007810000 */
[C---:B------:R-:W-:Y:S02]  /*6e00*/  ISETP.LT.OR P6, PT, R53.reuse, 0x2, P6 ;  /* 0x000000023500780c */ /* 0x040fe400037c1670 */
[----:B------:R-:W-:Y:S02]  /*6e10*/  FMNMX.FTZ R9, R86, R9, !PT ;  /* 0x0000000956097209 */ /* 0x000fe40007810000 */
[----:B------:R-:W-:-:S02]  /*6e20*/  ISETP.LT.OR P4, PT, R53, 0x19, P4 ;  /* 0x000000193500780c */ /* 0x000fc40002781670 */
[----:B------:R-:W-:Y:S02]  /*6e30*/  FMNMX.FTZ R9, R84, R9, !PT ;  /* 0x0000000954097209 */ /* 0x000fe40007810000 */
[----:B------:R-:W-:Y:S02]  /*6e40*/  FSEL R26, R26, -INF , !P5 ;  /* 0xff8000001a1a7808 */ /* 0x000fe40006800000 */
        /* <DEDUP_REMOVED lines=21> */
[----:B------:R-:W-:-:S02]  /*6fa0*/  ISETP.GT.AND P5, PT, R55, RZ, P3 ;  /* 0x000000ff3700720c */ /* 0x000fc40001fa4270 */
[----:B------:R-:W-:Y:S02]  /*6fb0*/  FMNMX.FTZ R9, R60, R9, !PT ;  /* 0x000000093c097209 */ /* 0x000fe40007810000 */
[----:B------:R-:W-:Y:S02]  /*6fc0*/  FSEL R32, R32, -INF , !P4 ;  /* 0xff80000020207808 */ /* 0x000fe40006000000 */
[----:B------:R-:W-:Y:S02]  /*6fd0*/  FMNMX.FTZ R9, R56, R9, !PT ;  /* 0x0000000938097209 */ /* 0x000fe40007810000 */
[----:B------:R-:W-:Y:S02]  /*6fe0*/  ISETP.GT.AND P4, PT, R55, 0x28, P3 ;  /* 0x000000283700780c */ /* 0x000fe40001f84270 */
[----:B------:R-:W-:Y:S02]  /*6ff0*/  FMNMX.FTZ R9, R58, R9, !PT ;  /* 0x000000093a097209 */ /* 0x000fe40007810000 */
[----:B------:R-:W-:-:S02]  /*7000*/  ISETP.LT.OR P5, PT, R53, 0x1, P5 ;  /* 0x000000013500780c */ /* 0x000fc40002fa1670 */
[----:B------:R-:W-:Y:S02]  /*7010*/  FMNMX.FTZ R9, R54, R9, !PT ;  /* 0x0000000936097209 */ /* 0x000fe40007810000 */
[----:B------:R-:W-:Y:S02]  /*7020*/  ISETP.LT.OR P4, PT, R53, 0x29, P4 ;  /* 0x000000293500780c */ /* 0x000fe40002781670 */
[----:B------:R-:W-:Y:S02]  /*7030*/  FMNMX.FTZ R35, R52, R9, !PT ;  /* 0x0000000934237209 */ /* 0x000fe40007810000 */
[----:B------:R-:W1:Y:S01]  /*7040*/  LDC R9, c[0x0][0x988] ;  /* 0x00026200ff097b82 */ /* 0x000e620000000800 */
[----:B------:R-:W-:Y:S02]  /*7050*/  FSEL R27, R12, -INF , !P5 ;  /* 0xff8000000c1b7808 */ /* 0x000fe40006800000 */
[----:B------:R-:W2:Y:S01]  /*7060*/  SHFL.BFLY PT, R34, R35, 0x2, 0x1f ;  /* 0x0c401f0023227f89 */ /* 0x000ea200000e0000 */
[----:B------:R-:W-:-:S02]  /*7070*/  ISETP.GT.AND P5, PT, R55, 0x30, P3 ;  /* 0x000000303700780c */ /* 0x000fc40001fa4270 */
[----:B------:R-:W-:Y:S02]  /*7080*/  FMNMX.FTZ R21, R27, R8, !PT ;  /* 0x000000081b157209 */ /* 0x000fe40007810000 */
[----:B------:R-:W-:Y:S02]  /*7090*/  ISETP.LT.OR P5, PT, R53, 0x31, P5 ;  /* 0x000000313500780c */ /* 0x000fe40002fa1670 */
[----:B------:R-:W-:Y:S02]  /*70a0*/  FMNMX.FTZ R21, R164, R21, !PT ;  /* 0x00000015a4157209 */ /* 0x000fe40007810000 */
[----:B------:R-:W-:Y:S02]  /*70b0*/  FSEL R12, R31, -INF , !P5 ;  /* 0xff8000001f0c7808 */ /* 0x000fe40006800000 */
[----:B------:R-:W-:Y:S02]  /*70c0*/  FMNMX.FTZ R21, R158, R21, !PT ;  /* 0x000000159e157209 */ /* 0x000fe40007810000 */
[----:B------:R-:W-:-:S02]  /*70d0*/  ISETP.GT.AND P5, PT, R55, 0x38, P3 ;  /* 0x000000383700780c */ /* 0x000fc40001fa4270 */
[----:B------:R-:W-:Y:S02]  /*70e0*/  FMNMX.FTZ R25, R160, R21, !PT ;  /* 0x00000015a0197209 */ /* 0x000fe40007810000 */
[----:B------:R-:W-:Y:S02]  /*70f0*/  ISETP.LT.OR P5, PT, R53, 0x39, P5 ;  /* 0x000000393500780c */ /* 0x000fe40002fa1670 */
[----:B------:R-:W-:Y:S02]  /*7100*/  FMNMX.FTZ R25, R14, R25, !PT ;  /* 0x000000190e197209 */ /* 0x000fe40007810000 */
[----:B------:R-:W-:Y:S02]  /*7110*/  FSEL R30, R30, -INF , !P5 ;  /* 0xff8000001e1e7808 */ /* 0x000fe40006800000 */
[----:B------:R-:W-:Y:S02]  /*7120*/  FMNMX.FTZ R25, R20, R25, !PT ;  /* 0x0000001914197209 */ /* 0x000fe40007810000 */
[----:B--2---:R-:W-:-:S02]  /*7130*/  FMNMX.FTZ R57, R35, R34, !PT ;  /* 0x0000002223397209 */ /* 0x004fc40007810000 */
[----:B------:R-:W-:Y:S02]  /*7140*/  FMNMX.FTZ R25, R166, R25, !PT ;  /* 0x00000019a6197209 */ /* 0x000fe40007810000 */
[----:B------:R-:W-:Y:S01]  /*7150*/  ISETP.GT.AND P5, PT, R55, 0x40, P3 ;  /* 0x000000403700780c */ /* 0x000fe20001fa4270 */
[----:B------:R-:W2:Y:S03]  /*7160*/  SHFL.BFLY PT, R34, R57, 0x1, 0x1f ;  /* 0x0c201f0039227f89 */ /* 0x000ea600000e0000 */
[----:B------:R-:W-:Y:S02]  /*7170*/  ISETP.LT.OR P5, PT, R53, 0x41, P5 ;  /* 0x000000413500780c */ /* 0x000fe40002fa1670 */
[----:B--2---:R-:W-:-:S04]  /*7180*/  FMNMX.FTZ R34, R57, R34, !PT ;  /* 0x0000002239227209 */ /* 0x004fc80007810000 */
[C---:B------:R-:W-:Y:S01]  /*7190*/  FSETP.NEU.FTZ.AND P6, PT, R34.reuse, -INF , PT ;  /* 0xff8000002200780b */ /* 0x040fe20003fdd000 */
[----:B-1----:R-:W-:-:S05]  /*71a0*/  FMUL.FTZ R35, R34, R9 ;  /* 0x0000000922237220 */ /* 0x002fca0000410000 */
[----:B------:R-:W-:-:S05]  /*71b0*/  FSEL R35, R35, RZ, P6 ;  /* 0x000000ff23237208 */ /* 0x000fca0003000000 */
[-CC-:B------:R-:W-:Y:S01]  /*71c0*/  FFMA.FTZ R13, R182, R9.reuse, -R35.reuse ;  /* 0x00000009b60d7223 */ /* 0x180fe20000010823 */
[-CC-:B------:R-:W-:Y:S01]  /*71d0*/  FFMA.FTZ R182, R174, R9.reuse, -R35.reuse ;  /* 0x00000009aeb67223 */ /* 0x180fe20000010823 */
[----:B------:R-:W-:Y:S01]  /*71e0*/  FSEL R174, R33, -INF , !P4 ;  /* 0xff80000021ae7808 */ /* 0x000fe20006000000 */
[-CC-:B------:R-:W-:Y:S01]  /*71f0*/  FFMA.FTZ R31, R194, R9.reuse, -R35.reuse ;  /* 0x00000009c21f7223 */ /* 0x180fe20000010823 */
[----:B------:R-:W-:Y:S01]  /*7200*/  ISETP.GT.AND P4, PT, R55, 0x29, P3 ;  /* 0x000000293700780c */ /* 0x000fe20001f84270 */
[-CC-:B------:R-:W-:Y:S01]  /*7210*/  FFMA.FTZ R15, R196, R9.reuse, -R35.reuse ;  /* 0x00000009c40f7223 */ /* 0x180fe20000010823 */
[-CC-:B------:R-:W-:Y:S01]  /*7220*/  FFMA.FTZ R162, R162, R9.reuse, -R35.reuse ;  /* 0x00000009a2a27223 */ /* 0x180fe20000010823 */
[----:B------:R1:W-:Y:S01]  /*7230*/  MUFU.EX2 R21, R31 ;  /* 0x0000001f00157308 */ /* 0x0003e20000000800 */
[----:B------:R-:W-:Y:S01]  /*7240*/  ISETP.LT.OR P4, PT, R53, 0x2a, P4 ;  /* 0x0000002a3500780c */ /* 0x000fe20002781670 */
[-CC-:B------:R-:W-:Y:S01]  /*7250*/  FFMA.FTZ R84, R84, R9.reuse, -R35.reuse ;  /* 0x0000000954547223 */ /* 0x180fe20000010823 */
[-CC-:B------:R-:W-:Y:S01]  /*7260*/  FFMA.FTZ R180, R180, R9.reuse, -R35.reuse ;  /* 0x00000009b4b47223 */ /* 0x180fe20000010823 */
[-CC-:B------:R-:W-:Y:S01]  /*7270*/  FFMA.FTZ R176, R176, R9.reuse, -R35.reuse ;  /* 0x00000009b0b07223 */ /* 0x180fe20000010823 */
[----:B------:R-:W-:Y:S01]  /*7280*/  FSEL R24, R24, -INF , !P4 ;  /* 0xff80000018187808 */ /* 0x000fe20006000000 */
[-CC-:B------:R-:W-:Y:S01]  /*7290*/  FFMA.FTZ R178, R178, R9.reuse, -R35.reuse ;  /* 0x00000009b2b27223 */ /* 0x180fe20000010823 */
[----:B------:R-:W-:Y:S01]  /*72a0*/  ISETP.GT.AND P4, PT, R55, 0x31, P3 ;  /* 0x000000313700780c */ /* 0x000fe20001f84270 */
[----:B------:R-:W-:Y:S01]  /*72b0*/  MUFU.EX2 R13, R13 ;  /* 0x0000000d000d7308 */ /* 0x000fe20000000800 */
[-CC-:B-1----:R-:W-:Y:S01]  /*72c0*/  FFMA.FTZ R31, R192, R9.reuse, -R35.reuse ;  /* 0x00000009c01f7223 */ /* 0x182fe20000010823 */
[----:B------:R-:W-:Y:S01]  /*72d0*/  FSEL R192, R39, -INF , !P5 ;  /* 0xff80000027c07808 */ /* 0x000fe20006800000 */
[-CC-:B------:R-:W-:Y:S01]  /*72e0*/  FFMA.FTZ R39, R152, R9.reuse, -R35.reuse ;  /* 0x0000000998277223 */ /* 0x180fe20000010823 */
[----:B------:R-:W-:Y:S01]  /*72f0*/  ISETP.LT.OR P4, PT, R53, 0x32, P4 ;  /* 0x000000323500780c */ /* 0x000fe20002781670 */
[-CC-:B------:R-:W-:Y:S01]  /*7300*/  FFMA.FTZ R172, R172, R9.reuse, -R35.reuse ;  /* 0x00000009acac7223 */ /* 0x180fe20000010823 */
[C---:B------:R-:W-:Y:S01]  /*7310*/  ISETP.GT.AND P5, PT, R55.reuse, 0x48, P3 ;  /* 0x000000483700780c */ /* 0x040fe20001fa4270 */
[-CC-:B------:R-:W-:Y:S01]  /*7320*/  FFMA.FTZ R64, R64, R9.reuse, -R35.reuse ;  /* 0x0000000940407223 */ /* 0x180fe20000010823 */
[----:B------:R-:W-:Y:S01]  /*7330*/  FSEL R28, R28, -INF , !P4 ;  /* 0xff8000001c1c7808 */ /* 0x000fe20006000000 */
[----:B------:R-:W-:Y:S01]  /*7340*/  MUFU.EX2 R180, R180 ;  /* 0x000000b400b47308 */ /* 0x000fe20000000800 */
[----:B------:R-:W-:Y:S01]  /*7350*/  ISETP.GT.AND P4, PT, R55, 0x39, P3 ;  /* 0x000000393700780c */ /* 0x000fe20001f84270 */
[-CC-:B------:R-:W-:Y:S01]  /*7360*/  FFMA.FTZ R60, R60, R9.reuse, -R35.reuse ;  /* 0x000000093c3c7223 */ /* 0x180fe20000010823 */
[C---:B------:R-:W-:Y:S01]  /*7370*/  ISETP.LT.OR P5, PT, R53.reuse, 0x49, P5 ;  /* 0x000000493500780c */ /* 0x040fe20002fa1670 */
[----:B------:R-:W-:Y:S01]  /*7380*/  FFMA.FTZ R52, R52, R9, -R35 ;  /* 0x0000000934347223 */ /* 0x000fe20000010823 */
[----:B------:R-:W-:-:S02]  /*7390*/  ISETP.LT.OR P4, PT, R53, 0x3a, P4 ;  /* 0x0000003a3500780c */ /* 0x000fc40002781670 */
[----:B------:R-:W-:Y:S01]  /*73a0*/  FSEL R38, R38, -INF , !P5 ;  /* 0xff80000026267808 */ /* 0x000fe20006800000 */
[----:B------:R-:W-:Y:S01]  /*73b0*/  MUFU.EX2 R182, R182 ;  /* 0x000000b600b67308 */ /* 0x000fe20000000800 */
[----:B------:R-:W-:Y:S02]  /*73c0*/  FSEL R194, R29, -INF , !P4 ;  /* 0xff8000001dc27808 */ /* 0x000fe40006000000 */
[----:B------:R-:W-:Y:S02]  /*73d0*/  FMNMX.FTZ R29, R26, R25, !PT ;  /* 0x000000191a1d7209 */ /* 0x000fe40007810000 */
[----:B------:R-:W-:Y:S02]  /*73e0*/  ISETP.GT.AND P4, PT, R55, 0x41, P3 ;  /* 0x000000413700780c */ /* 0x000fe40001f84270 */
[----:B------:R-:W-:Y:S01]  /*73f0*/  FMNMX.FTZ R29, R32, R29, !PT ;  /* 0x0000001d201d7209 */ /* 0x000fe20007810000 */
[----:B------:R1:W-:Y:S01]  /*7400*/  MUFU.EX2 R25, R31 ;  /* 0x0000001f00197308 */ /* 0x0003e20000000800 */
[----:B------:R-:W-:-:S02]  /*7410*/  ISETP.LT.OR P4, PT, R53, 0x42, P4 ;  /* 0x000000423500780c */ /* 0x000fc40002781670 */
[----:B------:R-:W-:Y:S02]  /*7420*/  FMNMX.FTZ R29, R168, R29, !PT ;  /* 0x0000001da81d7209 */ /* 0x000fe40007810000 */
[----:B------:R-:W-:Y:S01]  /*7430*/  FSEL R196, R37, -INF , !P4 ;  /* 0xff80000025c47808 */ /* 0x000fe20006000000 */
[----:B------:R-:W-:Y:S01]  /*7440*/  FFMA.FTZ R37, R156, R9, -R35 ;  /* 0x000000099c257223 */ /* 0x000fe20000010823 */
[----:B------:R-:W-:Y:S01]  /*7450*/  FMNMX.FTZ R29, R174, R29, !PT ;  /* 0x0000001dae1d7209 */ /* 0x000fe20007810000 */
[----:B------:R-:W-:Y:S01]  /*7460*/  MUFU.EX2 R15, R15 ;  /* 0x0000000f000f7308 */ /* 0x000fe20000000800 */
[C---:B------:R-:W-:Y:S02]  /*7470*/  ISETP.GT.AND P4, PT, R55.reuse, 0x49, P3 ;  /* 0x000000493700780c */ /* 0x040fe40001f84270 */
[----:B-1----:R-:W-:Y:S02]  /*7480*/  FMNMX.FTZ R31, R24, R29, !PT ;  /* 0x0000001d181f7209 */ /* 0x002fe40007810000 */
[----:B------:R-:W-:-:S02]  /*7490*/  ISETP.GT.AND P5, PT, R55, 0x50, P3 ;  /* 0x000000503700780c */ /* 0x000fc40001fa4270 */
[----:B------:R-:W-:Y:S01]  /*74a0*/  FMNMX.FTZ R31, R12, R31, !PT ;  /* 0x0000001f0c1f7209 */ /* 0x000fe20007810000 */
[----:B------:R1:W-:Y:S01]  /*74b0*/  MUFU.EX2 R29, R37 ;  /* 0x00000025001d7308 */ /* 0x0003e20000000800 */
[C---:B------:R-:W-:Y:S02]  /*74c0*/  ISETP.LT.OR P4, PT, R53.reuse, 0x4a, P4 ;  /* 0x0000004a3500780c */ /* 0x040fe40002781670 */
[----:B------:R-:W-:Y:S02]  /*74d0*/  FMNMX.FTZ R33, R28, R31, !PT ;  /* 0x0000001f1c217209 */ /* 0x000fe40007810000 */
[----:B------:R-:W-:Y:S02]  /*74e0*/  ISETP.LT.OR P5, PT, R53, 0x51, P5 ;  /* 0x000000513500780c */ /* 0x000fe40002fa1670 */
[----:B------:R-:W-:Y:S01]  /*74f0*/  FMNMX.FTZ R33, R30, R33, !PT ;  /* 0x000000211e217209 */ /* 0x000fe20007810000 */
[----:B------:R2:W-:Y:S01]  /*7500*/  MUFU.EX2 R31, R162 ;  /* 0x000000a2001f7308 */ /* 0x0005e20000000800 */
[----:B------:R-:W-:Y:S01]  /*7510*/  FSEL R156, R36, -INF , !P4 ;  /* 0xff800000249c7808 */ /* 0x000fe20006000000 */
[----:B------:R-:W-:Y:S01]  /*7520*/  FFMA.FTZ R36, R154, R9, -R35 ;  /* 0x000000099a247223 */ /* 0x000fe20000010823 */
[----:B------:R-:W-:-:S02]  /*7530*/  FMNMX.FTZ R33, R194, R33, !PT ;  /* 0x00000021c2217209 */ /* 0x000fc40007810000 */
[C---:B------:R-:W-:Y:S02]  /*7540*/  ISETP.GT.AND P4, PT, R55.reuse, 0x51, P3 ;  /* 0x000000513700780c */ /* 0x040fe40001f84270 */
[----:B------:R-:W-:Y:S01]  /*7550*/  FMNMX.FTZ R33, R192, R33, !PT ;  /* 0x00000021c0217209 */ /* 0x000fe20007810000 */
[----:B------:R-:W-:Y:S01]  /*7560*/  MUFU.EX2 R176, R176 ;  /* 0x000000b000b07308 */ /* 0x000fe20000000800 */
[----:B------:R-:W-:Y:S02]  /*7570*/  FSEL R42, R42, -INF , !P5 ;  /* 0xff8000002a2a7808 */ /* 0x000fe40006800000 */
[----:B-1----:R-:W-:Y:S02]  /*7580*/  FMNMX.FTZ R37, R196, R33, !PT ;  /* 0x00000021c4257209 */ /* 0x002fe40007810000 */
[----:B------:R-:W-:Y:S02]  /*7590*/  ISETP.GT.AND P5, PT, R55, 0x58, P3 ;  /* 0x000000583700780c */ /* 0x000fe40001fa4270 */
[----:B------:R-:W-:Y:S01]  /*75a0*/  ISETP.LT.OR P4, PT, R53, 0x52, P4 ;  /* 0x000000523500780c */ /* 0x000fe20002781670 */
[----:B------:R1:W-:Y:S01]  /*75b0*/  MUFU.EX2 R33, R39 ;  /* 0x0000002700217308 */ /* 0x0003e20000000800 */
[----:B------:R-:W-:-:S02]  /*75c0*/  FMNMX.FTZ R37, R38, R37, !PT ;  /* 0x0000002526257209 */ /* 0x000fc40007810000 */
[----:B------:R-:W-:Y:S02]  /*75d0*/  ISETP.LT.OR P5, PT, R53, 0x59, P5 ;  /* 0x000000593500780c */ /* 0x000fe40002fa1670 */
[----:B------:R-:W-:Y:S02]  /*75e0*/  FSEL R40, R40, -INF , !P4 ;  /* 0xff80000028287808 */ /* 0x000fe40006000000 */
[----:B------:R-:W-:Y:S01]  /*75f0*/  FMNMX.FTZ R37, R156, R37, !PT ;  /* 0x000000259c257209 */ /* 0x000fe20007810000 */
[----:B------:R-:W-:Y:S01]  /*7600*/  MUFU.EX2 R178, R178 ;  /* 0x000000b200b27308 */ /* 0x000fe20000000800 */
[----:B------:R-:W-:Y:S02]  /*7610*/  ISETP.GT.AND P4, PT, R55, 0x59, P3 ;  /* 0x000000593700780c */ /* 0x000fe40001f84270 */
[----:B------:R-:W-:Y:S01]  /*7620*/  FSEL R154, R43, -INF , !P5 ;  /* 0xff8000002b9a7808 */ /* 0x000fe20006800000 */
[----:B------:R-:W-:Y:S01]  /*7630*/  FFMA.FTZ R43, R82, R9, -R35 ;  /* 0x00000009522b7223 */ /* 0x000fe20000010823 */
[----:B------:R-:W-:-:S02]  /*7640*/  FMNMX.FTZ R37, R42, R37, !PT ;  /* 0x000000252a257209 */ /* 0x000fc40007810000 */
[----:B------:R-:W-:Y:S01]  /*7650*/  ISETP.GT.AND P5, PT, R55, 0x60, P3 ;  /* 0x000000603700780c */ /* 0x000fe20001fa4270 */
[----:B------:R-:W-:Y:S01]  /*7660*/  MUFU.EX2 R172, R172 ;  /* 0x000000ac00ac7308 */ /* 0x000fe20000000800 */
[C---:B------:R-:W-:Y:S02]  /*7670*/  ISETP.LT.OR P4, PT, R53.reuse, 0x5a, P4 ;  /* 0x0000005a3500780c */ /* 0x040fe40002781670 */
[----:B------:R-:W-:Y:S02]  /*7680*/  FMNMX.FTZ R37, R40, R37, !PT ;  /* 0x0000002528257209 */ /* 0x000fe40007810000 */
[----:B------:R-:W-:Y:S02]  /*7690*/  ISETP.LT.OR P5, PT, R53, 0x61, P5 ;  /* 0x000000613500780c */ /* 0x000fe40002fa1670 */
[----:B------:R-:W-:Y:S01]  /*76a0*/  FSEL R152, R41, -INF , !P4 ;  /* 0xff80000029987808 */ /* 0x000fe20006000000 */
[-CC-:B------:R-:W-:Y:S01]  /*76b0*/  FFMA.FTZ R41, R170, R9.reuse, -R35.reuse ;  /* 0x00000009aa297223 */ /* 0x180fe20000010823 */
[----:B------:R-:W-:Y:S01]  /*76c0*/  ISETP.GT.AND P4, PT, R55, 0x61, P3 ;  /* 0x000000613700780c */ /* 0x000fe20001f84270 */
[----:B------:R-:W-:Y:S01]  /*76d0*/  FFMA.FTZ R170, R86, R9, -R35 ;  /* 0x0000000956aa7223 */ /* 0x000fe20000010823 */
[----:B------:R-:W-:Y:S01]  /*76e0*/  FMNMX.FTZ R37, R154, R37, !PT ;  /* 0x000000259a257209 */ /* 0x000fe20007810000 */
[----:B------:R-:W-:Y:S01]  /*76f0*/  MUFU.EX2 R36, R36 ;  /* 0x0000002400247308 */ /* 0x000fe20000000800 */
[----:B--2---:R-:W-:-:S02]  /*7700*/  FSEL R162, R44, -INF , !P5 ;  /* 0xff8000002ca27808 */ /* 0x004fc40006800000 */
[----:B------:R-:W-:Y:S02]  /*7710*/  ISETP.GT.AND P5, PT, R55, 0x68, P3 ;  /* 0x000000683700780c */ /* 0x000fe40001fa4270 */
[C---:B------:R-:W-:Y:S02]  /*7720*/  ISETP.LT.OR P4, PT, R53.reuse, 0x62, P4 ;  /* 0x000000623500780c */ /* 0x040fe40002781670 */
[----:B-1----:R-:W-:Y:S01]  /*7730*/  FMNMX.FTZ R39, R152, R37, !PT ;  /* 0x0000002598277209 */ /* 0x002fe20007810000 */
[----:B------:R1:W-:Y:S01]  /*7740*/  MUFU.EX2 R44, R41 ;  /* 0x00000029002c7308 */ /* 0x0003e20000000800 */
[----:B------:R-:W-:Y:S02]  /*7750*/  ISETP.LT.OR P5, PT, R53, 0x69, P5 ;  /* 0x000000693500780c */ /* 0x000fe40002fa1670 */
[----:B------:R-:W-:Y:S01]  /*7760*/  FSEL R86, R45, -INF , !P4 ;  /* 0xff8000002d567808 */ /* 0x000fe20006000000 */
[----:B------:R-:W-:Y:S01]  /*7770*/  FFMA.FTZ R45, R80, R9, -R35 ;  /* 0x00000009502d7223 */ /* 0x000fe20000010823 */
[----:B------:R-:W-:-:S02]  /*7780*/  ISETP.GT.AND P4, PT, R55, 0x69, P3 ;  /* 0x000000693700780c */ /* 0x000fc40001f84270 */
[----:B------:R-:W-:Y:S01]  /*7790*/  FMNMX.FTZ R39, R162, R39, !PT ;  /* 0x00000027a2277209 */ /* 0x000fe20007810000 */
[----:B------:R2:W-:Y:S01]  /*77a0*/  MUFU.EX2 R37, R84 ;  /* 0x0000005400257308 */ /* 0x0005e20000000800 */
[----:B------:R-:W-:Y:S01]  /*77b0*/  FSEL R198, R47, -INF , !P5 ;  /* 0xff8000002fc67808 */ /* 0x000fe20006800000 */
[----:B------:R-:W-:Y:S01]  /*77c0*/  FFMA.FTZ R47, R78, R9, -R35 ;  /* 0x000000094e2f7223 */ /* 0x000fe20000010823 */
[----:B------:R-:W-:Y:S02]  /*77d0*/  ISETP.GT.AND P5, PT, R55, 0x70, P3 ;  /* 0x000000703700780c */ /* 0x000fe40001fa4270 */
[C---:B------:R-:W-:Y:S02]  /*77e0*/  ISETP.LT.OR P4, PT, R53.reuse, 0x6a, P4 ;  /* 0x0000006a3500780c */ /* 0x040fe40002781670 */
[----:B-1----:R-:W-:Y:S01]  /*77f0*/  FMNMX.FTZ R41, R86, R39, !PT ;  /* 0x0000002756297209 */ /* 0x002fe20007810000 */
[----:B------:R-:W-:Y:S01]  /*7800*/  MUFU.EX2 R170, R170 ;  /* 0x000000aa00aa7308 */ /* 0x000fe20000000800 */
[----:B------:R-:W-:-:S02]  /*7810*/  ISETP.LT.OR P5, PT, R53, 0x71, P5 ;  /* 0x000000713500780c */ /* 0x000fc40002fa1670 */
[----:B------:R-:W-:Y:S02]  /*7820*/  FSEL R46, R46, -INF , !P4 ;  /* 0xff8000002e2e7808 */ /* 0x000fe40006000000 */
[----:B------:R-:W-:Y:S02]  /*7830*/  ISETP.GT.AND P4, PT, R55, 0x71, P3 ;  /* 0x000000713700780c */ /* 0x000fe40001f84270 */
[----:B------:R-:W-:Y:S01]  /*7840*/  FMNMX.FTZ R41, R198, R41, !PT ;  /* 0x00000029c6297209 */ /* 0x000fe20007810000 */
[----:B------:R1:W-:Y:S01]  /*7850*/  MUFU.EX2 R39, R43 ;  /* 0x0000002b00277308 */ /* 0x0003e20000000800 */
[----:B------:R-:W-:Y:S02]  /*7860*/  FSEL R82, R49, -INF , !P5 ;  /* 0xff80000031527808 */ /* 0x000fe40006800000 */
[----:B------:R-:W-:Y:S02]  /*7870*/  ISETP.GT.AND P5, PT, R55, 0x78, P3 ;  /* 0x000000783700780c */ /* 0x000fe40001fa4270 */
[----:B------:R-:W-:-:S02]  /*7880*/  ISETP.LT.OR P4, PT, R53, 0x72, P4 ;  /* 0x000000723500780c */ /* 0x000fc40002781670 */
[----:B------:R-:W-:Y:S01]  /*7890*/  FMNMX.FTZ R41, R46, R41, !PT ;  /* 0x000000292e297209 */ /* 0x000fe20007810000 */
[----:B------:R-:W-:Y:S01]  /*78a0*/  MUFU.EX2 R64, R64 ;  /* 0x0000004000407308 */ /* 0x000fe20000000800 */
[----:B------:R-:W-:Y:S01]  /*78b0*/  ISETP.GT.AND P3, PT, R55, 0x79, P3 ;  /* 0x000000793700780c */ /* 0x000fe20001f64270 */
[----:B------:R-:W-:Y:S01]  /*78c0*/  FFMA.FTZ R55, R54, R9, -R35 ;  /* 0x0000000936377223 */ /* 0x000fe20000010823 */
[C---:B------:R-:W-:Y:S02]  /*78d0*/  ISETP.LT.OR P5, PT, R53.reuse, 0x79, P5 ;  /* 0x000000793500780c */ /* 0x040fe40002fa1670 */
[----:B------:R-:W-:Y:S02]  /*78e0*/  FSEL R80, R48, -INF , !P4 ;  /* 0xff80000030507808 */ /* 0x000fe40006000000 */
[----:B------:R-:W-:Y:S01]  /*78f0*/  FMNMX.FTZ R41, R82, R41, !PT ;  /* 0x0000002952297209 */ /* 0x000fe20007810000 */
[----:B------:R3:W-:Y:S01]  /*7900*/  MUFU.EX2 R48, R45 ;  /* 0x0000002d00307308 */ /* 0x0007e20000000800 */
[----:B------:R-:W-:-:S02]  /*7910*/  ISETP.LT.OR P3, PT, R53, 0x7a, P3 ;  /* 0x0000007a3500780c */ /* 0x000fc40001f61670 */
[----:B--2---:R-:W-:Y:S01]  /*7920*/  FSEL R84, R50, -INF , !P5 ;  /* 0xff80000032547808 */ /* 0x004fe20006800000 */
[--C-:B------:R-:W-:Y:S01]  /*7930*/  FFMA.FTZ R50, R72, R9, -R35.reuse ;  /* 0x0000000948327223 */ /* 0x100fe20000010823 */
[----:B-1----:R-:W-:Y:S02]  /*7940*/  FMNMX.FTZ R43, R80, R41, !PT ;  /* 0x00000029502b7209 */ /* 0x002fe40007810000 */
[----:B------:R-:W-:Y:S01]  /*7950*/  FSEL R78, R51, -INF , !P3 ;  /* 0xff800000334e7808 */ /* 0x000fe20005800000 */
[--C-:B------:R-:W-:Y:S01]  /*7960*/  FFMA.FTZ R51, R56, R9, -R35.reuse ;  /* 0x0000000938337223 */ /* 0x100fe20000010823 */
[----:B------:R-:W-:Y:S01]  /*7970*/  FMNMX.FTZ R43, R84, R43, !PT ;  /* 0x0000002b542b7209 */ /* 0x000fe20007810000 */
[--C-:B------:R-:W-:Y:S01]  /*7980*/  FFMA.FTZ R56, R58, R9, -R35.reuse ;  /* 0x000000093a387223 */ /* 0x100fe20000010823 */
[----:B------:R-:W-:Y:S01]  /*7990*/  FSEL R58, R34, RZ, P6 ;  /* 0x000000ff223a7208 */ /* 0x000fe20003000000 */
[----:B------:R1:W-:Y:S01]  /*79a0*/  MUFU.EX2 R41, R47 ;  /* 0x0000002f00297308 */ /* 0x0003e20000000800 */
[----:B------:R-:W-:Y:S01]  /*79b0*/  FMNMX.FTZ R49, R78, R43, !PT ;  /* 0x0000002b4e317209 */ /* 0x000fe20007810000 */
[-CC-:B------:R-:W-:Y:S01]  /*79c0*/  FFMA.FTZ R43, R68, R9.reuse, -R35.reuse ;  /* 0x00000009442b7223 */ /* 0x180fe20000010823 */
[-C--:B---3--:R-:W-:Y:S01]  /*79d0*/  FFMA.FTZ R45, R70, R9.reuse, -R35 ;  /* 0x00000009462d7223 */ /* 0x088fe20000010823 */
[----:B------:R-:W-:Y:S01]  /*79e0*/  FADD.FTZ R58, -R58, R7 ;  /* 0x000000073a3a7221 */ /* 0x000fe20000010100 */
[-CC-:B------:R-:W-:Y:S01]  /*79f0*/  FFMA.FTZ R68, R76, R9.reuse, -R35.reuse ;  /* 0x000000094c447223 */ /* 0x180fe20000010823 */
[----:B------:R-:W2:Y:S01]  /*7a00*/  SHFL.BFLY PT, R72, R49, 0x2, 0x1f ;  /* 0x0c401f0031487f89 */ /* 0x000ea200000e0000 */
[-CC-:B------:R-:W-:Y:S01]  /*7a10*/  FFMA.FTZ R70, R74, R9.reuse, -R35.reuse ;  /* 0x000000094a467223 */ /* 0x180fe20000010823 */
[-C--:B------:R-:W-:Y:S01]  /*7a20*/  FMUL.FTZ R58, R58, R9.reuse ;  /* 0x000000093a3a7220 */ /* 0x080fe20000410000 */
[-CC-:B-1----:R-:W-:Y:S01]  /*7a30*/  FFMA.FTZ R47, R66, R9.reuse, -R35.reuse ;  /* 0x00000009422f7223 */ /* 0x182fe20000010823 */
[----:B------:R-:W-:Y:S08]  /*7a40*/  MUFU.EX2 R50, R50 ;  /* 0x0000003200327308 */ /* 0x000ff00000000800 */
[----:B------:R-:W1:Y:S08]  /*7a50*/  MUFU.EX2 R58, R58 ;  /* 0x0000003a003a7308 */ /* 0x000e700000000800 */
[----:B------:R-:W-:Y:S01]  /*7a60*/  MUFU.EX2 R43, R43 ;  /* 0x0000002b002b7308 */ /* 0x000fe20000000800 */
[----:B--2---:R-:W-:Y:S01]  /*7a70*/  FMNMX.FTZ R72, R49, R72, !PT ;  /* 0x0000004831487209 */ /* 0x004fe20007810000 */
[----:B------:R-:W-:-:S06]  /*7a80*/  FFMA.FTZ R49, R62, R9, -R35 ;  /* 0x000000093e317223 */ /* 0x000fcc0000010823 */
[----:B------:R-:W-:Y:S01]  /*7a90*/  MUFU.EX2 R68, R68 ;  /* 0x0000004400447308 */ /* 0x000fe20000000800 */
[----:B------:R-:W2:Y:S01]  /*7aa0*/  SHFL.BFLY PT, R53, R72, 0x1, 0x1f ;  /* 0x0c201f0048357f89 */ /* 0x000ea200000e0000 */
[----:B-1----:R-:W-:Y:S01]  /*7ab0*/  FFMA.FTZ R7, R58, R4, R13 ;  /* 0x000000043a077223 */ /* 0x002fe2000001000d */
[-C--:B------:R-:W-:Y:S01]  /*7ac0*/  FMUL.FTZ R88, R88, R58.reuse ;  /* 0x0000003a58587220 */ /* 0x080fe20000410000 */
[-C--:B------:R-:W-:Y:S01]  /*7ad0*/  FMUL.FTZ R89, R89, R58.reuse ;  /* 0x0000003a59597220 */ /* 0x080fe20000410000 */
[-C--:B------:R-:W-:Y:S01]  /*7ae0*/  FMUL.FTZ R92, R92, R58.reuse ;  /* 0x0000003a5c5c7220 */ /* 0x080fe20000410000 */
[C---:B------:R-:W-:Y:S01]  /*7af0*/  FADD.FTZ R7, R180.reuse, R7 ;  /* 0x00000007b4077221 */ /* 0x040fe20000010000 */
[----:B------:R-:W-:Y:S01]  /*7b00*/  F2FP.BF16.F32.PACK_AB R180, R180, R13 ;  /* 0x0000000db4b4723e */ /* 0x000fe200000010ff */
[----:B------:R-:W-:Y:S01]  /*7b10*/  MUFU.EX2 R45, R45 ;  /* 0x0000002d002d7308 */ /* 0x000fe20000000800 */
[----:B------:R-:W-:Y:S01]  /*7b20*/  FMUL.FTZ R93, R93, R58 ;  /* 0x0000003a5d5d7220 */ /* 0x000fe20000410000 */
[----:B------:R-:W-:Y:S01]  /*7b30*/  FADD.FTZ R4, R182, R7 ;  /* 0x00000007b6047221 */ /* 0x000fe20000010000 */
[----:B------:R-:W-:Y:S01]  /*7b40*/  F2FP.BF16.F32.PACK_AB R182, R15, R182 ;  /* 0x000000b60fb6723e */ /* 0x000fe200000010ff */
[-C--:B------:R-:W-:Y:S01]  /*7b50*/  FMUL.FTZ R96, R96, R58.reuse ;  /* 0x0000003a60607220 */ /* 0x080fe20000410000 */
[-C--:B------:R-:W-:Y:S01]  /*7b60*/  FMUL.FTZ R97, R97, R58.reuse ;  /* 0x0000003a61617220 */ /* 0x080fe20000410000 */
[----:B------:R-:W-:Y:S01]  /*7b70*/  FADD.FTZ R7, R15, R4 ;  /* 0x000000040f077221 */ /* 0x000fe20000010000 */
[-C--:B------:R-:W-:Y:S01]  /*7b80*/  FMUL.FTZ R100, R100, R58.reuse ;  /* 0x0000003a64647220 */ /* 0x080fe20000410000 */
[----:B------:R-:W-:Y:S01]  /*7b90*/  MUFU.EX2 R70, R70 ;  /* 0x0000004600467308 */ /* 0x000fe20000000800 */
[----:B------:R-:W-:Y:S01]  /*7ba0*/  FMUL.FTZ R101, R101, R58 ;  /* 0x0000003a65657220 */ /* 0x000fe20000410000 */
[----:B------:R-:W-:Y:S01]  /*7bb0*/  FADD.FTZ R4, R176, R7 ;  /* 0x00000007b0047221 */ /* 0x000fe20000010000 */
[----:B------:R-:W-:Y:S01]  /*7bc0*/  F2FP.BF16.F32.PACK_AB R176, R21, R176 ;  /* 0x000000b015b0723e */ /* 0x000fe200000010ff */
[-C--:B------:R-:W-:Y:S01]  /*7bd0*/  FMUL.FTZ R104, R104, R58.reuse ;  /* 0x0000003a68687220 */ /* 0x080fe20000410000 */
[-C--:B------:R-:W-:Y:S01]  /*7be0*/  FMUL.FTZ R105, R105, R58.reuse ;  /* 0x0000003a69697220 */ /* 0x080fe20000410000 */
[----:B------:R-:W-:Y:S01]  /*7bf0*/  FADD.FTZ R7, R21, R4 ;  /* 0x0000000415077221 */ /* 0x000fe20000010000 */
[----:B------:R-:W-:Y:S01]  /*7c00*/  FMUL.FTZ R108, R108, R58 ;  /* 0x0000003a6c6c7220 */ /* 0x000fe20000410000 */
[----:B------:R-:W-:Y:S01]  /*7c10*/  MUFU.EX2 R47, R47 ;  /* 0x0000002f002f7308 */ /* 0x000fe20000000800 */
[----:B--2---:R-:W-:Y:S01]  /*7c20*/  FMNMX.FTZ R54, R72, R53, !PT ;  /* 0x0000003548367209 */ /* 0x004fe20007810000 */
[----:B------:R-:W-:Y:S01]  /*7c30*/  FADD.FTZ R4, R178, R7 ;  /* 0x00000007b2047221 */ /* 0x000fe20000010000 */
[----:B------:R-:W-:Y:S01]  /*7c40*/  F2FP.BF16.F32.PACK_AB R178, R25, R178 ;  /* 0x000000b219b2723e */ /* 0x000fe200000010ff */
[-C--:B------:R-:W-:Y:S01]  /*7c50*/  FMUL.FTZ R109, R109, R58.reuse ;  /* 0x0000003a6d6d7220 */ /* 0x080fe20000410000 */
[C---:B------:R-:W-:Y:S01]  /*7c60*/  FSETP.NEU.FTZ.AND P3, PT, R54.reuse, -INF , PT ;  /* 0xff8000003600780b */ /* 0x040fe20003f7d000 */
[----:B------:R-:W-:Y:S01]  /*7c70*/  FADD.FTZ R7, R25, R4 ;  /* 0x0000000419077221 */ /* 0x000fe20000010000 */
[-C--:B------:R-:W-:Y:S01]  /*7c80*/  FMUL.FTZ R35, R54, R9.reuse ;  /* 0x0000000936237220 */ /* 0x080fe20000410000 */
[----:B------:R1:W-:Y:S01]  /*7c90*/  MUFU.EX2 R53, R55 ;  /* 0x0000003700357308 */ /* 0x0003e20000000800 */
[----:B------:R-:W-:Y:S01]  /*7ca0*/  FMUL.FTZ R112, R112, R58 ;  /* 0x0000003a70707220 */ /* 0x000fe20000410000 */
[----:B------:R-:W-:Y:S01]  /*7cb0*/  FADD.FTZ R4, R172, R7 ;  /* 0x00000007ac047221 */ /* 0x000fe20000010000 */
[----:B------:R-:W-:Y:S01]  /*7cc0*/  IMAD.U32 R7, RZ, RZ, UR37 ;  /* 0x00000025ff077e24 */ /* 0x000fe2000f8e00ff */
[----:B------:R-:W-:Y:S01]  /*7cd0*/  FSEL R35, R35, RZ, P3 ;  /* 0x000000ff23237208 */ /* 0x000fe20001800000 */
[----:B------:R-:W-:Y:S01]  /*7ce0*/  UMOV UR37, UR61 ;  /* 0x0000003d00257c82 */ /* 0x000fe20008000000 */
[C---:B------:R-:W-:Y:S01]  /*7cf0*/  FADD.FTZ R4, R29.reuse, R4 ;  /* 0x000000041d047221 */ /* 0x040fe20000010000 */
[----:B------:R-:W-:Y:S01]  /*7d00*/  F2FP.BF16.F32.PACK_AB R172, R29, R172 ;  /* 0x000000ac1dac723e */ /* 0x000fe200000010ff */
[----:B------:R-:W-:Y:S01]  /*7d10*/  MUFU.EX2 R49, R49 ;  /* 0x0000003100317308 */ /* 0x000fe20000000800 */
[-CC-:B------:R-:W-:Y:S01]  /*7d20*/  FFMA.FTZ R62, R27, R9.reuse, -R35.reuse ;  /* 0x000000091b3e7223 */ /* 0x180fe20000010823 */
[-CC-:B------:R-:W-:Y:S01]  /*7d30*/  FFMA.FTZ R171, R30, R9.reuse, -R35.reuse ;  /* 0x000000091eab7223 */ /* 0x180fe20000010823 */
[----:B------:R-:W-:Y:S01]  /*7d40*/  FADD.FTZ R27, R31, R4 ;  /* 0x000000041f1b7221 */ /* 0x000fe20000010000 */
[----:B------:R-:W-:Y:S01]  /*7d50*/  @!P1 LEA R30, R7, UR39, 0x3 ;  /* 0x00000027071e9c11 */ /* 0x000fe2000f8e18ff */
[-CC-:B------:R-:W-:Y:S01]  /*7d60*/  FFMA.FTZ R169, R12, R9.reuse, -R35.reuse ;  /* 0x000000090ca97223 */ /* 0x180fe20000010823 */
[----:B------:R-:W-:Y:S01]  /*7d70*/  FSEL R7, R54, RZ, P3 ;  /* 0x000000ff36077208 */ /* 0x000fe20001800000 */
[----:B------:R-:W-:Y:S01]  /*7d80*/  FFMA.FTZ R12, R28, R9, -R35 ;  /* 0x000000091c0c7223 */ /* 0x000fe20000010823 */
[----:B------:R-:W-:Y:S01]  /*7d90*/  FADD.FTZ R28, R36, R27 ;  /* 0x0000001b241c7221 */ /* 0x000fe20000010000 */
[----:B------:R-:W-:-:S02]  /*7da0*/  @!P1 VIADD R27, R30, 0x28860 ;  /* 0x000288601e1b9836 */ /* 0x000fc40000000000 */
[-C--:B------:R-:W-:Y:S01]  /*7db0*/  FFMA.FTZ R181, R164, R9.reuse, -R35 ;  /* 0x00000009a4b57223 */ /* 0x080fe20000010823 */
[----:B------:R-:W-:Y:S01]  /*7dc0*/  FADD.FTZ R4, -R7, R8 ;  /* 0x0000000807047221 */ /* 0x000fe20000010100 */
[----:B------:R-:W-:Y:S01]  /*7dd0*/  FADD.FTZ R7, R33, R28 ;  /* 0x0000001c21077221 */ /* 0x000fe20000010000 */
[----:B------:R-:W-:Y:S01]  /*7de0*/  MUFU.EX2 R62, R62 ;  /* 0x0000003e003e7308 */ /* 0x000fe20000000800 */
[----:B------:R-:W-:Y:S01]  /*7df0*/  @!P1 PRMT R28, RZ, 0x654, R27 ;  /* 0x00000654ff1c9816 */ /* 0x000fe2000000001b */
[-C--:B------:R-:W-:Y:S01]  /*7e00*/  FMUL.FTZ R4, R4, R9.reuse ;  /* 0x0000000904047220 */ /* 0x080fe20000410000 */
[----:B------:R-:W-:Y:S01]  /*7e10*/  FADD.FTZ R27, R44, R7 ;  /* 0x000000072c1b7221 */ /* 0x000fe20000010000 */
[-CC-:B------:R-:W-:Y:S01]  /*7e20*/  FFMA.FTZ R183, R158, R9.reuse, -R35.reuse ;  /* 0x000000099eb77223 */ /* 0x180fe20000010823 */
[-CC-:B------:R-:W-:Y:S01]  /*7e30*/  FFMA.FTZ R66, R160, R9.reuse, -R35.reuse ;  /* 0x00000009a0427223 */ /* 0x180fe20000010823 */
[-C--:B------:R-:W-:Y:S01]  /*7e40*/  FFMA.FTZ R177, R14, R9.reuse, -R35 ;  /* 0x000000090eb17223 */ /* 0x080fe20000010823 */
[----:B------:R-:W-:Y:S01]  /*7e50*/  FADD.FTZ R30, R170, R27 ;  /* 0x0000001baa1e7221 */ /* 0x000fe20000010000 */
[----:B------:R2:W3:Y:S01]  /*7e60*/  MUFU.EX2 R7, R4 ;  /* 0x0000000400077308 */ /* 0x0004e20000000800 */
[-CC-:B------:R-:W-:Y:S01]  /*7e70*/  FFMA.FTZ R14, R20, R9.reuse, -R35.reuse ;  /* 0x00000009140e7223 */ /* 0x180fe20000010823 */
[-CC-:B------:R-:W-:Y:S01]  /*7e80*/  FFMA.FTZ R179, R166, R9.reuse, -R35.reuse ;  /* 0x00000009a6b37223 */ /* 0x180fe20000010823 */
[----:B------:R-:W-:Y:S01]  /*7e90*/  FADD.FTZ R30, R37, R30 ;  /* 0x0000001e251e7221 */ /* 0x000fe20000010000 */
[-CC-:B------:R-:W-:Y:S01]  /*7ea0*/  FFMA.FTZ R20, R26, R9.reuse, -R35.reuse ;  /* 0x000000091a147223 */ /* 0x180fe20000010823 */
[-CC-:B------:R-:W-:Y:S01]  /*7eb0*/  FFMA.FTZ R173, R32, R9.reuse, -R35.reuse ;  /* 0x0000000920ad7223 */ /* 0x180fe20000010823 */
[-CC-:B------:R-:W-:Y:S01]  /*7ec0*/  FFMA.FTZ R26, R168, R9.reuse, -R35.reuse ;  /* 0x00000009a81a7223 */ /* 0x180fe20000010823 */
[----:B-1----:R-:W-:Y:S01]  /*7ed0*/  FADD.FTZ R55, R39, R30 ;  /* 0x0000001e27377221 */ /* 0x002fe20000010000 */
[----:B------:R-:W1:Y:S01]  /*7ee0*/  MUFU.EX2 R181, R181 ;  /* 0x000000b500b57308 */ /* 0x000e620000000800 */
[-CC-:B------:R-:W-:Y:S01]  /*7ef0*/  FFMA.FTZ R175, R174, R9.reuse, -R35.reuse ;  /* 0x00000009aeaf7223 */ /* 0x180fe20000010823 */
[-C--:B------:R-:W-:Y:S01]  /*7f00*/  FFMA.FTZ R24, R24, R9.reuse, -R35 ;  /* 0x0000000918187223 */ /* 0x080fe20000010823 */
[----:B--2---:R-:W-:Y:S01]  /*7f10*/  FADD.FTZ R4, R48, R55 ;  /* 0x0000003730047221 */ /* 0x004fe20000010000 */
[-CC-:B------:R-:W-:Y:S01]  /*7f20*/  FFMA.FTZ R194, R194, R9.reuse, -R35.reuse ;  /* 0x00000009c2c27223 */ /* 0x180fe20000010823 */
[--C-:B------:R-:W-:Y:S01]  /*7f30*/  FFMA.FTZ R165, R192, R9, -R35.reuse ;  /* 0x00000009c0a57223 */ /* 0x100fe20000010823 */
[----:B------:R2:W-:Y:S01]  /*7f40*/  @!P1 SYNCS.ARRIVE.TRANS64.RED.A1T0 RZ, [R28+URZ], RZ ;  /* 0x000000ff1cff99a7 */ /* 0x0005e2000810043f */
[----:B------:R-:W-:Y:S01]  /*7f50*/  FADD.FTZ R55, R41, R4 ;  /* 0x0000000429377221 */ /* 0x000fe20000010000 */
[----:B------:R-:W4:Y:S01]  /*7f60*/  MUFU.EX2 R183, R183 ;  /* 0x000000b700b77308 */ /* 0x000f220000000800 */
[----:B---3--:R-:W-:Y:S01]  /*7f70*/  FFMA.FTZ R4, R7, R3, R62 ;  /* 0x0000000307047223 */ /* 0x008fe2000001003e */
[-C--:B------:R-:W-:Y:S01]  /*7f80*/  FFMA.FTZ R38, R38, R9.reuse, -R35 ;  /* 0x0000000926267223 */ /* 0x080fe20000010823 */
[----:B------:R-:W-:Y:S01]  /*7f90*/  FADD.FTZ R32, R50, R55 ;  /* 0x0000003732207221 */ /* 0x000fe20000010000 */
[-CC-:B------:R-:W-:Y:S01]  /*7fa0*/  FFMA.FTZ R156, R156, R9.reuse, -R35.reuse ;  /* 0x000000099c9c7223 */ /* 0x180fe20000010823 */
[-CC-:B------:R-:W-:Y:S01]  /*7fb0*/  FFMA.FTZ R42, R42, R9.reuse, -R35.reuse ;  /* 0x000000092a2a7223 */ /* 0x180fe20000010823 */
[-CC-:B--2---:R-:W-:Y:S01]  /*7fc0*/  FFMA.FTZ R28, R196, R9.reuse, -R35.reuse ;  /* 0x00000009c41c7223 */ /* 0x184fe20000010823 */
[----:B------:R-:W-:Y:S01]  /*7fd0*/  FADD.FTZ R55, R43, R32 ;  /* 0x000000202b377221 */ /* 0x000fe20000010000 */
[----:B------:R-:W2:Y:S01]  /*7fe0*/  MUFU.EX2 R66, R66 ;  /* 0x0000004200427308 */ /* 0x000ea20000000800 */
[----:B-1----:R-:W-:Y:S01]  /*7ff0*/  FADD.FTZ R4, R181, R4 ;  /* 0x00000004b5047221 */ /* 0x002fe20000010000 */
[-C--:B------:R-:W-:Y:S01]  /*8000*/  FFMA.FTZ R40, R40, R9.reuse, -R35 ;  /* 0x0000000928287223 */ /* 0x080fe20000010823 */
[----:B------:R-:W-:Y:S01]  /*8010*/  FADD.FTZ R32, R68, R55 ;  /* 0x0000003744207221 */ /* 0x000fe20000010000 */
[-CC-:B------:R-:W-:Y:S01]  /*8020*/  FFMA.FTZ R154, R154, R9.reuse, -R35.reuse ;  /* 0x000000099a9a7223 */ /* 0x180fe20000010823 */
[--C-:B------:R-:W-:Y:S01]  /*8030*/  FFMA.FTZ R27, R152, R9, -R35.reuse ;  /* 0x00000009981b7223 */ /* 0x100fe20000010823 */
[----:B------:R-:W-:Y:S01]  /*8040*/  F2FP.BF16.F32.PACK_AB R174, R36, R31 ;  /* 0x0000001f24ae723e */ /* 0x000fe200000010ff */
[----:B------:R-:W-:Y:S01]  /*8050*/  FADD.FTZ R13, R45, R32 ;  /* 0x000000202d0d7221 */ /* 0x000fe20000010000 */
[----:B------:R-:W1:Y:S01]  /*8060*/  MUFU.EX2 R177, R177 ;  /* 0x000000b100b17308 */ /* 0x000e620000000800 */
[----:B----4-:R-:W-:Y:S01]  /*8070*/  FADD.FTZ R3, R183, R4 ;  /* 0x00000004b7037221 */ /* 0x010fe20000010000 */
[-C--:B------:R-:W-:Y:S01]  /*8080*/  FFMA.FTZ R30, R162, R9.reuse, -R35 ;  /* 0x00000009a21e7223 */ /* 0x080fe20000010823 */
[----:B------:R-:W-:Y:S01]  /*8090*/  FADD.FTZ R32, R70, R13 ;  /* 0x0000000d46207221 */ /* 0x000fe20000010000 */
[-CC-:B------:R-:W-:Y:S01]  /*80a0*/  FFMA.FTZ R86, R86, R9.reuse, -R35.reuse ;  /* 0x0000000956567223 */ /* 0x180fe20000010823 */
[-CC-:B------:R-:W-:Y:S01]  /*80b0*/  FFMA.FTZ R198, R198, R9.reuse, -R35.reuse ;  /* 0x00000009c6c67223 */ /* 0x180fe20000010823 */
[-C--:B------:R-:W-:Y:S01]  /*80c0*/  FFMA.FTZ R46, R46, R9.reuse, -R35 ;  /* 0x000000092e2e7223 */ /* 0x080fe20000010823 */
[----:B------:R-:W-:Y:S01]  /*80d0*/  FADD.FTZ R13, R47, R32 ;  /* 0x000000202f0d7221 */ /* 0x000fe20000010000 */
[----:B------:R-:W3:Y:S01]  /*80e0*/  MUFU.EX2 R14, R14 ;  /* 0x0000000e000e7308 */ /* 0x000ee20000000800 */
[----:B--2---:R-:W-:Y:S01]  /*80f0*/  FADD.FTZ R4, R66, R3 ;  /* 0x0000000342047221 */ /* 0x004fe20000010000 */
[-C--:B------:R-:W-:Y:S01]  /*8100*/  FFMA.FTZ R82, R82, R9.reuse, -R35 ;  /* 0x0000000952527223 */ /* 0x080fe20000010823 */
[----:B------:R-:W-:Y:S01]  /*8110*/  FADD.FTZ R32, R64, R13 ;  /* 0x0000000d40207221 */ /* 0x000fe20000010000 */
[-CC-:B------:R-:W-:Y:S01]  /*8120*/  FFMA.FTZ R80, R80, R9.reuse, -R35.reuse ;  /* 0x0000000950507223 */ /* 0x180fe20000010823 */
[-CC-:B------:R-:W-:Y:S01]  /*8130*/  FFMA.FTZ R84, R84, R9.reuse, -R35.reuse ;  /* 0x0000000954547223 */ /* 0x180fe20000010823 */
[----:B------:R-:W-:Y:S01]  /*8140*/  FFMA.FTZ R35, R78, R9, -R35 ;  /* 0x000000094e237223 */ /* 0x000fe20000010823 */
[----:B------:R-:W-:Y:S01]  /*8150*/  FADD.FTZ R13, R49, R32 ;  /* 0x00000020310d7221 */ /* 0x000fe20000010000 */
[----:B------:R-:W2:Y:S01]  /*8160*/  MUFU.EX2 R179, R179 ;  /* 0x000000b300b37308 */ /* 0x000ea20000000800 */
[----:B-1----:R-:W-:Y:S01]  /*8170*/  FADD.FTZ R3, R177, R4 ;  /* 0x00000004b1037221 */ /* 0x002fe20000010000 */
[----:B------:R-:W-:Y:S01]  /*8180*/  ISETP.GT.AND P3, PT, R6, R11, PT ;  /* 0x0000000b0600720c */ /* 0x000fe20003f64270 */
[-C--:B------:R-:W-:Y:S01]  /*8190*/  FMUL.FTZ R90, R90, R7.reuse ;  /* 0x000000075a5a7220 */ /* 0x080fe20000410000 */
[-C--:B------:R-:W-:Y:S01]  /*81a0*/  FMUL.FTZ R91, R91, R7.reuse ;  /* 0x000000075b5b7220 */ /* 0x080fe20000410000 */
[-C--:B------:R-:W-:Y:S01]  /*81b0*/  FMUL.FTZ R94, R94, R7.reuse ;  /* 0x000000075e5e7220 */ /* 0x080fe20000410000 */
[-C--:B------:R-:W-:Y:S01]  /*81c0*/  FMUL.FTZ R95, R95, R7.reuse ;  /* 0x000000075f5f7220 */ /* 0x080fe20000410000 */
[-C--:B------:R-:W-:Y:S01]  /*81d0*/  FMUL.FTZ R98, R98, R7.reuse ;  /* 0x0000000762627220 */ /* 0x080fe20000410000 */
[----:B------:R-:W1:Y:S01]  /*81e0*/  MUFU.EX2 R20, R20 ;  /* 0x0000001400147308 */ /* 0x000e620000000800 */
[----:B---3--:R-:W-:Y:S01]  /*81f0*/  FADD.FTZ R4, R14, R3 ;  /* 0x000000030e047221 */ /* 0x008fe20000010000 */
[-C--:B------:R-:W-:Y:S01]  /*8200*/  FMUL.FTZ R99, R99, R7.reuse ;  /* 0x0000000763637220 */ /* 0x080fe20000410000 */
[-C--:B------:R-:W-:Y:S01]  /*8210*/  FMUL.FTZ R102, R102, R7.reuse ;  /* 0x0000000766667220 */ /* 0x080fe20000410000 */
[-C--:B------:R-:W-:Y:S01]  /*8220*/  FMUL.FTZ R103, R103, R7.reuse ;  /* 0x0000000767677220 */ /* 0x080fe20000410000 */
[-C--:B------:R-:W-:Y:S01]  /*8230*/  FMUL.FTZ R106, R106, R7.reuse ;  /* 0x000000076a6a7220 */ /* 0x080fe20000410000 */
[-C--:B------:R-:W-:Y:S01]  /*8240*/  FMUL.FTZ R107, R107, R7.reuse ;  /* 0x000000076b6b7220 */ /* 0x080fe20000410000 */
[-C--:B------:R-:W-:Y:S01]  /*8250*/  FMUL.FTZ R110, R110, R7.reuse ;  /* 0x000000076e6e7220 */ /* 0x080fe20000410000 */
[----:B------:R-:W3:Y:S01]  /*8260*/  MUFU.EX2 R173, R173 ;  /* 0x000000ad00ad7308 */ /* 0x000ee20000000800 */
[----:B--2---:R-:W-:Y:S01]  /*8270*/  FADD.FTZ R3, R179, R4 ;  /* 0x00000004b3037221 */ /* 0x004fe20000010000 */
[-C--:B------:R-:W-:Y:S01]  /*8280*/  FMUL.FTZ R111, R111, R7.reuse ;  /* 0x000000076f6f7220 */ /* 0x080fe20000410000 */
[-C--:B------:R-:W-:Y:S01]  /*8290*/  FMUL.FTZ R114, R114, R7.reuse ;  /* 0x0000000772727220 */ /* 0x080fe20000410000 */
[-C--:B------:R-:W-:Y:S01]  /*82a0*/  FMUL.FTZ R115, R115, R7.reuse ;  /* 0x0000000773737220 */ /* 0x080fe20000410000 */
[-C--:B------:R-:W-:Y:S01]  /*82b0*/  FMUL.FTZ R118, R118, R7.reuse ;  /* 0x0000000776767220 */ /* 0x080fe20000410000 */
[-C--:B------:R-:W-:Y:S01]  /*82c0*/  FMUL.FTZ R119, R119, R7.reuse ;  /* 0x0000000777777220 */ /* 0x080fe20000410000 */
[-C--:B------:R-:W-:Y:S01]  /*82d0*/  FMUL.FTZ R122, R122, R7.reuse ;  /* 0x000000077a7a7220 */ /* 0x080fe20000410000 */
[----:B------:R-:W2:Y:S01]  /*82e0*/  MUFU.EX2 R26, R26 ;  /* 0x0000001a001a7308 */ /* 0x000ea20000000800 */
[----:B-1----:R-:W-:Y:S01]  /*82f0*/  FADD.FTZ R4, R20, R3 ;  /* 0x0000000314047221 */ /* 0x002fe20000010000 */
[-C--:B------:R-:W-:Y:S01]  /*8300*/  FMUL.FTZ R123, R123, R7.reuse ;  /* 0x000000077b7b7220 */ /* 0x080fe20000410000 */
        /* <DEDUP_REMOVED lines=17> */
[----:B------:R-:W-:Y:S01]  /*8420*/  FMUL.FTZ R151, R151, R7 ;  /* 0x0000000797977220 */ /* 0x000fe20000410000 */
[----:B------:R-:W-:Y:S01]  /*8430*/  F2FP.BF16.F32.PACK_AB R168, R44, R33 ;  /* 0x000000212ca8723e */ /* 0x000fe200000010ff */
[----:B------:R-:W-:Y:S01]  /*8440*/  FMUL.FTZ R113, R113, R58 ;  /* 0x0000003a71717220 */ /* 0x000fe20000410000 */
[----:B------:R-:W-:Y:S01]  /*8450*/  F2FP.BF16.F32.PACK_AB R170, R37, R170 ;  /* 0x000000aa25aa723e */ /* 0x000fe200000010ff */
[----:B------:R-:W2:Y:S01]  /*8460*/  MUFU.EX2 R51, R51 ;  /* 0x0000003300337308 */ /* 0x000ea20000000800 */
[----:B-1----:R-:W-:Y:S01]  /*8470*/  FADD.FTZ R32, R60, R13 ;  /* 0x0000000d3c207221 */ /* 0x002fe20000010000 */
[----:B------:R-:W-:Y:S01]  /*8480*/  F2FP.BF16.F32.PACK_AB R164, R48, R39 ;  /* 0x0000002730a4723e */ /* 0x000fe200000010ff */
[-C--:B------:R-:W-:Y:S01]  /*8490*/  FMUL.FTZ R116, R116, R58.reuse ;  /* 0x0000003a74747220 */ /* 0x080fe20000410000 */
[----:B------:R-:W-:Y:S01]  /*84a0*/  F2FP.BF16.F32.PACK_AB R166, R50, R41 ;  /* 0x0000002932a6723e */ /* 0x000fe200000010ff */
[-C--:B------:R-:W-:Y:S01]  /*84b0*/  FMUL.FTZ R117, R117, R58.reuse ;  /* 0x0000003a75757220 */ /* 0x080fe20000410000 */
[----:B------:R-:W-:Y:S01]  /*84c0*/  F2FP.BF16.F32.PACK_AB R160, R68, R43 ;  /* 0x0000002b44a0723e */ /* 0x000fe200000010ff */
[-C--:B------:R-:W-:Y:S01]  /*84d0*/  FMUL.FTZ R120, R120, R58.reuse ;  /* 0x0000003a78787220 */ /* 0x080fe20000410000 */
[----:B------:R-:W1:Y:S01]  /*84e0*/  MUFU.EX2 R24, R24 ;  /* 0x0000001800187308 */ /* 0x000e620000000800 */
[----:B---3--:R-:W-:Y:S01]  /*84f0*/  FADD.FTZ R3, R175, R4 ;  /* 0x00000004af037221 */ /* 0x008fe20000010000 */
[----:B------:R-:W-:Y:S01]  /*8500*/  F2FP.BF16.F32.PACK_AB R162, R70, R45 ;  /* 0x0000002d46a2723e */ /* 0x000fe200000010ff */
[-C--:B------:R-:W-:Y:S01]  /*8510*/  FMUL.FTZ R121, R121, R58.reuse ;  /* 0x0000003a79797220 */ /* 0x080fe20000410000 */
[----:B------:R-:W-:Y:S01]  /*8520*/  F2FP.BF16.F32.PACK_AB R158, R60, R49 ;  /* 0x000000313c9e723e */ /* 0x000fe200000010ff */
        /* <DEDUP_REMOVED lines=17> */
[----:B------:R-:W-:Y:S01]  /*8640*/  FMUL.FTZ R149, R149, R58 ;  /* 0x0000003a95957220 */ /* 0x000fe20000410000 */
[----:B------:R-:W-:Y:S01]  /*8650*/  F2FP.BF16.F32.PACK_AB R181, R181, R62 ;  /* 0x0000003eb5b5723e */ /* 0x000fe200000010ff */
[----:B------:R-:W1:Y:S01]  /*8660*/  MUFU.EX2 R12, R12 ;  /* 0x0000000c000c7308 */ /* 0x000e620000000800 */
[C---:B---3--:R-:W-:Y:S01]  /*8670*/  FADD.FTZ R32, R56.reuse, R13 ;  /* 0x0000000d38207221 */ /* 0x048fe20000010000 */
[----:B------:R-:W-:Y:S01]  /*8680*/  F2FP.BF16.F32.PACK_AB R152, R56, R51 ;  /* 0x000000333898723e */ /* 0x000fe200000010ff */
[----:B------:R-:W-:Y:S01]  /*8690*/  VIADD R6, R6, 0xffffffff ;  /* 0xffffffff06067836 */ /* 0x000fe20000000000 */
[----:B------:R-:W-:Y:S01]  /*86a0*/  F2FP.BF16.F32.PACK_AB R183, R66, R183 ;  /* 0x000000b742b7723e */ /* 0x000fe200000010ff */
[----:B------:R-:W-:Y:S01]  /*86b0*/  FADD.FTZ R13, R53, R32 ;  /* 0x00000020350d7221 */ /* 0x000fe20000010000 */
[----:B------:R-:W-:Y:S01]  /*86c0*/  F2FP.BF16.F32.PACK_AB R177, R14, R177 ;  /* 0x000000b10eb1723e */ /* 0x000fe200000010ff */
[----:B------:R-:W-:Y:S01]  /*86d0*/  IMAD.MOV.U32 R7, RZ, RZ, R34 ;  /* 0x000000ffff077224 */ /* 0x000fe200078e0022 */
[----:B------:R-:W3:Y:S01]  /*86e0*/  MUFU.EX2 R171, R171 ;  /* 0x000000ab00ab7308 */ /* 0x000ee20000000800 */
[----:B--2---:R-:W-:Y:S01]  /*86f0*/  FADD.FTZ R3, R169, R4 ;  /* 0x00000004a9037221 */ /* 0x004fe20000010000 */
[----:B------:R-:W-:-:S02]  /*8700*/  F2FP.BF16.F32.PACK_AB R179, R20, R179 ;  /* 0x000000b314b3723e */ /* 0x000fc400000010ff */
[----:B------:R-:W-:Y:S02]  /*8710*/  F2FP.BF16.F32.PACK_AB R173, R26, R173 ;  /* 0x000000ad1aad723e */ /* 0x000fe400000010ff */
[----:B------:R-:W-:Y:S02]  /*8720*/  F2FP.BF16.F32.PACK_AB R175, R24, R175 ;  /* 0x000000af18af723e */ /* 0x000fe400000010ff */
[----:B------:R-:W2:Y:S01]  /*8730*/  MUFU.EX2 R8, R194 ;  /* 0x000000c200087308 */ /* 0x000ea20000000800 */
[C---:B-1----:R-:W-:Y:S01]  /*8740*/  FADD.FTZ R32, R12.reuse, R3 ;  /* 0x000000030c207221 */ /* 0x042fe20000010000 */
[----:B------:R-:W-:-:S06]  /*8750*/  F2FP.BF16.F32.PACK_AB R169, R12, R169 ;  /* 0x000000a90ca9723e */ /* 0x000fcc00000010ff */
[----:B------:R-:W1:Y:S01]  /*8760*/  MUFU.EX2 R165, R165 ;  /* 0x000000a500a57308 */ /* 0x000e620000000800 */
[----:B---3--:R-:W-:-:S07]  /*8770*/  FADD.FTZ R3, R171, R32 ;  /* 0x00000020ab037221 */ /* 0x008fce0000010000 */
[----:B------:R-:W3:Y:S01]  /*8780*/  MUFU.EX2 R28, R28 ;  /* 0x0000001c001c7308 */ /* 0x000ee20000000800 */
[C---:B--2---:R-:W-:Y:S01]  /*8790*/  FADD.FTZ R32, R8.reuse, R3 ;  /* 0x0000000308207221 */ /* 0x044fe20000010000 */
[----:B------:R-:W-:Y:S01]  /*87a0*/  F2FP.BF16.F32.PACK_AB R171, R8, R171 ;  /* 0x000000ab08ab723e */ /* 0x000fe200000010ff */
[----:B------:R-:W-:-:S05]  /*87b0*/  IMAD.MOV.U32 R8, RZ, RZ, R54 ;  /* 0x000000ffff087224 */ /* 0x000fca00078e0036 */
[----:B------:R-:W2:Y:S01]  /*87c0*/  MUFU.EX2 R38, R38 ;  /* 0x0000002600267308 */ /* 0x000ea20000000800 */
[----:B-1----:R-:W-:-:S07]  /*87d0*/  FADD.FTZ R3, R165, R32 ;  /* 0x00000020a5037221 */ /* 0x002fce0000010000 */
[----:B------:R1:W4:Y:S01]  /*87e0*/  MUFU.EX2 R167, R156 ;  /* 0x0000009c00a77308 */ /* 0x0003220000000800 */
[C---:B---3--:R-:W-:Y:S01]  /*87f0*/  FADD.FTZ R3, R28.reuse, R3 ;  /* 0x000000031c037221 */ /* 0x048fe20000010000 */
[----:B------:R-:W-:-:S06]  /*8800*/  F2FP.BF16.F32.PACK_AB R165, R28, R165 ;  /* 0x000000a51ca5723e */ /* 0x000fcc00000010ff */
[----:B------:R-:W3:Y:S01]  /*8810*/  MUFU.EX2 R42, R42 ;  /* 0x0000002a002a7308 */ /* 0x000ee20000000800 */
[----:B--2---:R-:W-:Y:S01]  /*8820*/  FADD.FTZ R3, R38, R3 ;  /* 0x0000000326037221 */ /* 0x004fe20000010000 */
[----:B-1----:R-:W-:-:S06]  /*8830*/  F2FP.BF16.F32.PACK_AB R156, R64, R47 ;  /* 0x0000002f409c723e */ /* 0x002fcc00000010ff */
[----:B------:R-:W1:Y:S01]  /*8840*/  MUFU.EX2 R40, R40 ;  /* 0x0000002800287308 */ /* 0x000e620000000800 */
[C---:B----4-:R-:W-:Y:S01]  /*8850*/  FADD.FTZ R3, R167.reuse, R3 ;  /* 0x00000003a7037221 */ /* 0x050fe20000010000 */
[----:B------:R-:W-:-:S06]  /*8860*/  F2FP.BF16.F32.PACK_AB R167, R167, R38 ;  /* 0x00000026a7a7723e */ /* 0x000fcc00000010ff */
[----:B------:R-:W2:Y:S01]  /*8870*/  MUFU.EX2 R36, R154 ;  /* 0x0000009a00247308 */ /* 0x000ea20000000800 */
[----:B---3--:R-:W-:-:S07]  /*8880*/  FADD.FTZ R3, R42, R3 ;  /* 0x000000032a037221 */ /* 0x008fce0000010000 */
[----:B------:R-:W3:Y:S01]  /*8890*/  MUFU.EX2 R27, R27 ;  /* 0x0000001b001b7308 */ /* 0x000ee20000000800 */
[C---:B-1----:R-:W-:Y:S01]  /*88a0*/  FADD.FTZ R3, R40.reuse, R3 ;  /* 0x0000000328037221 */ /* 0x042fe20000010000 */
[----:B------:R-:W-:-:S06]  /*88b0*/  F2FP.BF16.F32.PACK_AB R161, R40, R42 ;  /* 0x0000002a28a1723e */ /* 0x000fcc00000010ff */
        /* <DEDUP_REMOVED lines=8> */
[C---:B--2---:R-:W-:Y:S01]  /*8940*/  FADD.FTZ R3, R86.reuse, R3 ;  /* 0x0000000356037221 */ /* 0x044fe20000010000 */
        /* <DEDUP_REMOVED lines=12> */
[----:B-1----:R-:W-:Y:S01]  /*8a10*/  FADD.FTZ R3, R84, R3 ;  /* 0x0000000354037221 */ /* 0x002fe20000010000 */
[C---:B--2---:R-:W-:Y:S01]  /*8a20*/  FADD.FTZ R4, R52.reuse, R13 ;  /* 0x0000000d34047221 */ /* 0x044fe20000010000 */
[----:B------:R-:W-:Y:S02]  /*8a30*/  F2FP.BF16.F32.PACK_AB R154, R52, R53 ;  /* 0x00000035349a723e */ /* 0x000fe400000010ff */
[C---:B---3--:R-:W-:Y:S01]  /*8a40*/  FADD.FTZ R3, R35.reuse, R3 ;  /* 0x0000000323037221 */ /* 0x048fe20000010000 */
[----:B------:R-:W-:Y:S01]  /*8a50*/  F2FP.BF16.F32.PACK_AB R155, R35, R84 ;  /* 0x00000054239b723e */ /* 0x000fe200000010ff */
[----:B------:R-:W-:Y:S06]  /*8a60*/  @P3 BRA `(.L_x_913) ;  /* 0xffffffc800143947 */ /* 0x000fec000383ffff */
[----:B------:R-:W-:Y:S01]  /*8a70*/  IMAD.MOV.U32 R8, RZ, RZ, R54 ;  /* 0x000000ffff087224 */ /* 0x000fe200078e0036 */
[----:B------:R-:W-:Y:S01]  /*8a80*/  UMOV UR37, UR61 ;  /* 0x0000003d00257c82 */ /* 0x000fe20008000000 */
[----:B------:R-:W-:Y:S01]  /*8a90*/  IMAD.MOV.U32 R7, RZ, RZ, R34 ;  /* 0x000000ffff077224 */ /* 0x000fe200078e0022 */
[----:B------:R-:W-:-:S06]  /*8aa0*/  UMOV UR36, UR60 ;  /* 0x0000003c00247c82 */ /* 0x000fcc0008000000 */
.L_x_896:
[----:B------:R-:W-:Y:S01]  /*8ab0*/  ULDC UR15, c[0x0][0x9e4] ;  /* 0x00027900000f7ab9 */ /* 0x000fe20000000800 */
[----:B------:R-:W-:Y:S01]  /*8ac0*/  ULDC UR14, c[0x0][0x9dc] ;  /* 0x00027700000e7ab9 */ /* 0x000fe20000000800 */
[----:B------:R-:W-:Y:S02]  /*8ad0*/  UISETP.GE.AND UP0, UPT, UR15, 0x1, UPT ;  /* 0x000000010f00788c */ /* 0x000fe4000bf06270 */
[----:B------:R-:W-:-:S04]  /*8ae0*/  UIADD3 UR14, UR53, -UR14, URZ ;  /* 0x8000000e350e7290 */ /* 0x000fc8000fffe03f */
[----:B------:R-:W-:-:S13]  /*8af0*/  PLOP3.LUT P6, PT, PT, PT, UP0, 0x80, 0x0 ;  /* 0x000000000000781c */ /* 0x000fda0003fcf008 */
[----:B------:R-:W-:Y:S05]  /*8b00*/  @!P6 BRA `(.L_x_914) ;  /* 0x000000000044e947 */ /* 0x000fea0003800000 */
        /* <DEDUP_REMOVED lines=10> */
.L_x_915:
[----:B------:R-:W-:-:S11]  /*8bb0*/  UISETP.NE.AND UP0, UPT, UR15, 0x1, UPT ;  /* 0x000000010f00788c */ /* 0x000fd6000bf05270 */
[----:B------:R-:W-:Y:S02]  /*8bc0*/  @UP0 ULDC.64 UR6, c[0x0][0x9e8] ;  /* 0x00027a0000060ab9 */ /* 0x000fe40000000a00 */
[----:B------:R-:W-:-:S04]  /*8bd0*/  UIMAD.WIDE.U32 UR10, UR53, UR6, URZ ;  /* 0x00000006350a72a5 */ /* 0x000fc8000f8e003f */
[----:B------:R-:W-:-:S12]  /*8be0*/  @UP0 USHF.R.U32.HI UR53, URZ, UR7, UR11 ;  /* 0x000000073f350299 */ /* 0x000fd8000801160b */
.L_x_916:
[----:B------:R-:W-:-:S04]  /*8bf0*/  UIMAD UR53, UR53, UR15, URZ ;  /* 0x0000000f353572a4 */ /* 0x000fc8000f8e023f */
[----:B------:R-:W-:-:S04]  /*8c00*/  UISETP.LT.AND UP0, UPT, UR14, UR53, UPT ;  /* 0x000000350e00728c */ /* 0x000fc8000bf01270 */
[----:B------:R-:W-:-:S12]  /*8c10*/  USEL UR14, UR14, UR53, !UP0 ;  /* 0x000000350e0e7287 */ /* 0x000fd8000c000000 */
.L_x_914:
[----:B------:R-:W-:-:S04]  /*8c20*/  UIADD3 UR14, UR14, 0x7f, URZ ;  /* 0x0000007f0e0e7890 */ /* 0x000fc8000fffe03f */
[----:B------:R-:W-:-:S04]  /*8c30*/  USHF.R.S32.HI UR6, URZ, 0x1f, UR14 ;  /* 0x0000001f3f067899 */ /* 0x000fc8000801140e */
[----:B------:R-:W-:-:S04]  /*8c40*/  ULEA.HI UR6, UR6, UR14, URZ, 0x7 ;  /* 0x0000000e06067291 */ /* 0x000fc8000f8f383f */
[----:B------:R-:W-:-:S04]  /*8c50*/  USHF.R.S32.HI UR6, URZ, 0x7, UR6 ;  /* 0x000000073f067899 */ /* 0x000fc80008011406 */
[----:B------:R-:W-:-:S04]  /*8c60*/  UISETP.LT.AND UP0, UPT, UR40, UR6, UPT ;  /* 0x000000062800728c */ /* 0x000fc8000bf01270 */
[----:B------:R-:W-:-:S06]  /*8c70*/  USEL UR56, UR40, UR6, !UP0 ;  /* 0x0000000628387287 */ /* 0x000fcc000c000000 */
[----:B------:R-:W-:-:S13]  /*8c80*/  ISETP.GE.AND P2, PT, R6, UR56, PT ;  /* 0x0000003806007c0c */ /* 0x000fda000bf46270 */
[----:B------:R-:W-:Y:S05]  /*8c90*/  @!P2 BRA `(.L_x_917) ;  /* 0x0000002400f8a947 */ /* 0x000fea0003800000 */
[----:B------:R-:W-:Y:S01]  /*8ca0*/  IMAD.MOV.U32 R11, RZ, RZ, R8 ;  /* 0x000000ffff0b7224 */ /* 0x000fe200078e0008 */
[----:B------:R-:W-:Y:S01]  /*8cb0*/  UMOV UR58, UR36 ;  /* 0x00000024003a7c82 */ /* 0x000fe20008000000 */
[----:B------:R-:W-:Y:S01]  /*8cc0*/  IMAD.MOV.U32 R10, RZ, RZ, R7 ;  /* 0x000000ffff0a7224 */ /* 0x000fe200078e0007 */
[----:B------:R-:W-:Y:S01]  /*8cd0*/  UMOV UR57, UR37 ;  /* 0x0000002500397c82 */ /* 0x000fe20008000000 */
[----:B------:R-:W-:-:S05]  /*8ce0*/  ULDC UR53, c[0x0][0x9d8] ;  /* 0x0002760000357ab9 */ /* 0x000fca0000000800 */
.L_x_926:
        /* <DEDUP_REMOVED lines=9> */
.L_x_919:
[----:B------:R-:W-:Y:S01]  /*8d80*/  ULEA UR6, UR37, UR39, 0x3 ;  /* 0x0000002725067291 */ /* 0x000fe2000f8e183f */
[----:B------:R-:W-:-:S05]  /*8d90*/  IMAD.U32 R7, RZ, RZ, UR36 ;  /* 0x00000024ff077e24 */ /* 0x000fca000f8e00ff */
[----:B------:R-:W-:-:S04]  /*8da0*/  SHF.L.U32 R7, R7, 0x1f, RZ ;  /* 0x0000001f07077819 */ /* 0x000fc800000006ff */
[----:B------:R1:W2:Y:S01]  /*8db0*/  SYNCS.PHASECHK.TRANS64.TRYWAIT P2, [UR6+0x28830], R7 ;  /* 0x02883007ff0075a7 */ /* 0x0002a20008040146 */
[----:B------:R-:W-:Y:S05]  /*8dc0*/  @!P0 BRA `(.L_x_920) ;  /* 0x0000000000048947 */ /* 0x000fea0003800000 */
[----:B------:R-:W-:Y:S01]  /*8dd0*/  BPT.TRAP 0x1 ;  /* 0x000000040000795c */ /* 0x000fe20000300000 */
.L_x_920:
[----:B--2---:R-:W-:Y:S05]  /*8de0*/  @P2 BRA `(.L_x_918) ;  /* 0x0000000000082947 */ /* 0x004fea0003800000 */
[----:B------:R-:W2:Y:S02]  /*8df0*/  SYNCS.PHASECHK.TRANS64.TRYWAIT P2, [UR6+0x28830], R7 ;  /* 0x02883007ff0075a7 */ /* 0x000ea40008040146 */
[----:B--2---:R-:W-:Y:S05]  /*8e00*/  @!P2 BRA `(.L_x_921) ;  /* 0x000000ac0090a947 */ /* 0x004fea0003800000 */
.L_x_918:
        /* <DEDUP_REMOVED lines=45> */
.L_x_923:
[----:B------:R-:W-:Y:S01]  /*90e0*/  ULEA UR6, UR57, UR39, 0x3 ;  /* 0x0000002739067291 */ /* 0x000fe2000f8e183f */
[----:B------:R-:W-:-:S05]  /*90f0*/  IMAD.U32 R7, RZ, RZ, UR58 ;  /* 0x0000003aff077e24 */ /* 0x000fca000f8e00ff */
[----:B------:R-:W-:-:S04]  /*9100*/  SHF.L.U32 R7, R7, 0x1f, RZ ;  /* 0x0000001f07077819 */ /* 0x000fc800000006ff */
[----:B------:R1:W2:Y:S01]  /*9110*/  SYNCS.PHASECHK.TRANS64.TRYWAIT P2, [UR6+0x28850], R7 ;  /* 0x02885007ff0075a7 */ /* 0x0002a20008040146 */
[----:B------:R-:W-:Y:S05]  /*9120*/  @!P0 BRA `(.L_x_924) ;  /* 0x0000000000048947 */ /* 0x000fea0003800000 */
[----:B------:R-:W-:Y:S01]  /*9130*/  BPT.TRAP 0x1 ;  /* 0x000000040000795c */ /* 0x000fe20000300000 */
.L_x_924:
[----:B--2---:R-:W-:Y:S05]  /*9140*/  @P2 BRA `(.L_x_922) ;  /* 0x0000000000082947 */ /* 0x004fea0003800000 */
[----:B------:R-:W2:Y:S02]  /*9150*/  SYNCS.PHASECHK.TRANS64.TRYWAIT P2, [UR6+0x28850], R7 ;  /* 0x02885007ff0075a7 */ /* 0x000ea40008040146 */
[----:B--2---:R-:W-:Y:S05]  /*9160*/  @!P2 BRA `(.L_x_925) ;  /* 0x000000a800d0a947 */ /* 0x004fea0003800000 */
.L_x_922:
[----:B------:R-:W-:Y:S01]  /*9170*/  UIADD3 UR6, UR39, 0x400, URZ ;  /* 0x0000040027067890 */ /* 0x000fe2000fffe03f */
[----:B------:R-:W-:Y:S01]  /*9180*/  WARPGROUP.ARRIVE ;  /* 0x00000000000079c5 */ /* 0x000fe20000000000 */
[----:B------:R-:W-:Y:S01]  /*9190*/  UMOV UR7, 0x40000040 ;  /* 0x4000004000077882 */ /* 0x000fe20000000000 */
[----:B--2---:R-:W-:Y:S01]  /*91a0*/  FMUL.FTZ R8, R24, UR53 ;  /* 0x0000003518087c20 */ /* 0x004fe20008410000 */
        /* <DEDUP_REMOVED lines=12> */
[----:B------:R-:W-:Y:S01]  /*9270*/  ULEA UR10, UR57, UR6, 0xb ;  /* 0x00000006390a7291 */ /* 0x000fe2000f8e583f */
        /* <DEDUP_REMOVED lines=34> */
[----:B------:R-:W-:Y:S01]  /*94a0*/  MUFU.TANH R194, R194 ;  /* 0x000000c200c27308 */ /* 0x000fe20000002400 */
[----:B-1----:R-:W-:Y:S01]  /*94b0*/  FMNMX.FTZ R7, R28, R7, !PT ;  /* 0x000000071c077209 */ /* 0x002fe20007810000 */
[----:B------:R-:W-:Y:S01]  /*94c0*/  FMUL.FTZ R80, R80, UR53 ;  /* 0x0000003550507c20 */ /* 0x000fe20008410000 */
[----:B------:R-:W-:Y:S01]  /*94d0*/  FMUL.FTZ R44, R46, UR53 ;  /* 0x000000352e2c7c20 */ /* 0x000fe20008410000 */
[----:B------:R-:W-:Y:S01]  /*94e0*/  FMUL.FTZ R228, R81, UR53 ;  /* 0x0000003551e47c20 */ /* 0x000fe20008410000 */
[----:B------:R-:W-:Y:S01]  /*94f0*/  FMUL.FTZ R46, R47, UR53 ;  /* 0x000000352f2e7c20 */ /* 0x000fe20008410000 */
[----:B------:R-:W-:Y:S01]  /*9500*/  FMUL.FTZ R230, R84, UR53 ;  /* 0x0000003554e67c20 */ /* 0x000fe20008410000 */
[----:B------:R-:W-:Y:S01]  /*9510*/  FMUL.FTZ R84, R85, UR53 ;  /* 0x0000003555547c20 */ /* 0x000fe20008410000 */
[----:B------:R-:W-:Y:S01]  /*9520*/  MUFU.TANH R192, R192 ;  /* 0x000000c000c07308 */ /* 0x000fe20000002400 */
[----:B--2---:R-:W-:Y:S01]  /*9530*/  FMNMX.FTZ R7, R32, R7, !PT ;  /* 0x0000000720077209 */ /* 0x004fe20007810000 */
[----:B------:R-:W-:Y:S01]  /*9540*/  FMUL.FTZ R52, R54, UR53 ;  /* 0x0000003536347c20 */ /* 0x000fe20008410000 */
[----:B------:R-:W-:Y:S01]  /*9550*/  FMUL.FTZ R54, R55, UR53 ;  /* 0x0000003537367c20 */ /* 0x000fe20008410000 */
[----:B------:R-:W-:Y:S01]  /*9560*/  FMUL.FTZ R56, R58, UR53 ;  /* 0x000000353a387c20 */ /* 0x000fe20008410000 */
[----:B------:R-:W-:Y:S01]  /*9570*/  FMUL.FTZ R58, R59, UR53 ;  /* 0x000000353b3a7c20 */ /* 0x000fe20008410000 */
[----:B------:R-:W-:Y:S01]  /*9580*/  FMUL.FTZ R60, R62, UR53 ;  /* 0x000000353e3c7c20 */ /* 0x000fe20008410000 */
[----:B------:R-:W-:Y:S01]  /*9590*/  FMUL.FTZ R62, R63, UR53 ;  /* 0x000000353f3e7c20 */ /* 0x000fe20008410000 */
[----:B------:R-:W-:Y:S01]  /*95a0*/  MUFU.TANH R196, R196 ;  /* 0x000000c400c47308 */ /* 0x000fe20000002400 */
[----:B------:R-:W-:Y:S01]  /*95b0*/  FMUL.FTZ R68, R70, UR53 ;  /* 0x0000003546447c20 */ /* 0x000fe20008410000 */
[----:B------:R-:W-:Y:S01]  /*95c0*/  FMUL.FTZ R70, R71, UR53 ;  /* 0x0000003547467c20 */ /* 0x000fe20008410000 */
[----:B------:R-:W-:Y:S01]  /*95d0*/  FMUL.FTZ R72, R74, UR53 ;  /* 0x000000354a487c20 */ /* 0x000fe20008410000 */
[----:B------:R-:W-:Y:S01]  /*95e0*/  FMUL.FTZ R74, R75, UR53 ;  /* 0x000000354b4a7c20 */ /* 0x000fe20008410000 */
[----:B------:R-:W-:Y:S01]  /*95f0*/  FMUL.FTZ R82, R82, UR53 ;  /* 0x0000003552527c20 */ /* 0x000fe20008410000 */
[----:B------:R-:W1:Y:S01]  /*9600*/  LDC R9, c[0x0][0x988] ;  /* 0x00026200ff097b82 */ /* 0x000e620000000800 */
[----:B------:R-:W-:Y:S01]  /*9610*/  FMUL.FTZ R86, R86, UR53 ;  /* 0x0000003556567c20 */ /* 0x000fe20008410000 */
[----:B------:R-:W-:Y:S01]  /*9620*/  MUFU.TANH R198, R198 ;  /* 0x000000c600c67308 */ /* 0x000fe20000002400 */
[C---:B------:R-:W-:Y:S01]  /*9630*/  ISETP.GT.AND P2, PT, R6.reuse, UR56, PT ;  /* 0x0000003806007c0c */ /* 0x040fe2000bf44270 */
[----:B------:R-:W-:Y:S01]  /*9640*/  UMOV UR58, UR36 ;  /* 0x00000024003a7c82 */ /* 0x000fe20008000000 */
[----:B------:R-:W-:-:S05]  /*9650*/  VIADD R6, R6, 0xffffffff ;  /* 0xffffffff06067836 */ /* 0x000fca0000000000 */
[----:B------:R-:W-:Y:S08]  /*9660*/  MUFU.TANH R200, R200 ;  /* 0x000000c800c87308 */ /* 0x000ff00000002400 */
[----:B------:R-:W-:Y:S08]  /*9670*/  MUFU.TANH R202, R202 ;  /* 0x000000ca00ca7308 */ /* 0x000ff00000002400 */
[----:B------:R-:W-:Y:S08]  /*9680*/  MUFU.TANH R204, R204 ;  /* 0x000000cc00cc7308 */ /* 0x000ff00000002400 */
[----:B------:R-:W-:Y:S08]  /*9690*/  MUFU.TANH R206, R206 ;  /* 0x000000ce00ce7308 */ /* 0x000ff00000002400 */
[----:B------:R-:W-:Y:S08]  /*96a0*/  MUFU.TANH R208, R208 ;  /* 0x000000d000d07308 */ /* 0x000ff00000002400 */
[----:B------:R-:W-:Y:S08]  /*96b0*/  MUFU.TANH R210, R210 ;  /* 0x000000d200d27308 */ /* 0x000ff00000002400 */
[----:B------:R-:W-:Y:S08]  /*96c0*/  MUFU.TANH R212, R212 ;  /* 0x000000d400d47308 */ /* 0x000ff00000002400 */
[----:B------:R-:W2:Y:S08]  /*96d0*/  MUFU.TANH R14, R14 ;  /* 0x0000000e000e7308 */ /* 0x000eb00000002400 */
[----:B------:R-:W-:Y:S08]  /*96e0*/  MUFU.TANH R214, R214 ;  /* 0x000000d600d67308 */ /* 0x000ff00000002400 */
[----:B------:R-:W3:Y:S01]  /*96f0*/  MUFU.TANH R20, R20 ;  /* 0x0000001400147308 */ /* 0x000ee20000002400 */
[----:B--2---:R-:W-:-:S07]  /*9700*/  FMNMX.FTZ R25, R14, R11, !PT ;  /* 0x0000000b0e197209 */ /* 0x004fce0007810000 */
[----:B------:R-:W2:Y:S01]  /*9710*/  MUFU.TANH R26, R26 ;  /* 0x0000001a001a7308 */ /* 0x000ea20000002400 */
[----:B------:R-:W-:Y:S02]  /*9720*/  WARPGROUP.DEPBAR.LE gsb0, 0x0 ;  /* 0x00008000000079c5 */ /* 0x000fe40000010000 */
[----:B------:R-:W-:Y:S01]  /*9730*/  WARPGROUP.ARRIVE ;  /* 0x00000000000079c5 */ /* 0x000fe20000000000 */
[----:B------:R-:W-:-:S04]  /*9740*/  FMUL.FTZ R180, R33, UR53 ;  /* 0x0000003521b47c20 */ /* 0x000fc80008410000 */
[----:B------:R-:W4:Y:S01]  /*9750*/  MUFU.TANH R30, R30 ;  /* 0x0000001e001e7308 */ /* 0x000f220000002400 */
[----:B------:R-:W-:Y:S01]  /*9760*/  FMUL.FTZ R182, R35, UR53 ;  /* 0x0000003523b67c20 */ /* 0x000fe20008410000 */
[----:B---3--:R-:W-:Y:S01]  /*9770*/  FMNMX.FTZ R25, R20, R25, !PT ;  /* 0x0000001914197209 */ /* 0x008fe20007810000 */
[----:B------:R-:W-:Y:S01]  /*9780*/  HGMMA.64x128x16.F32.BF16 R88, R176, gdesc[UR4].tnspB, R88, gsb0 ;  /* 0x41e00004b0587df0 */ /* 0x000fe20008001858 */
[----:B------:R-:W-:Y:S01]  /*9790*/  UIADD3 UR6, UR10, 0x100, URZ ;  /* 0x000001000a067890 */ /* 0x000fe2000fffe03f */
[----:B------:R-:W-:-:S03]  /*97a0*/  UMOV UR7, 0x40000040 ;  /* 0x4000004000077882 */ /* 0x000fc60000000000 */
[----:B------:R-:W3:Y:S01]  /*97b0*/  MUFU.TANH R180, R180 ;  /* 0x000000b400b47308 */ /* 0x000ee20000002400 */
[----:B--2---:R-:W-:-:S07]  /*97c0*/  FMNMX.FTZ R25, R26, R25, !PT ;  /* 0x000000191a197209 */ /* 0x004fce0007810000 */
[----:B------:R-:W-:Y:S01]  /*97d0*/  MUFU.TANH R216, R216 ;  /* 0x000000d800d87308 */ /* 0x000fe20000002400 */
[----:B----4-:R-:W-:-:S07]  /*97e0*/  FMNMX.FTZ R25, R30, R25, !PT ;  /* 0x000000191e197209 */ /* 0x010fce0007810000 */
[----:B------:R-:W2:Y:S01]  /*97f0*/  MUFU.TANH R34, R34 ;  /* 0x0000002200227308 */ /* 0x000ea20000002400 */
[----:B---3--:R-:W-:-:S04]  /*9800*/  FMNMX.FTZ R7, R180, R7, !PT ;  /* 0x00000007b4077209 */ /* 0x008fc80007810000 */
[----:B------:R-:W-:-:S03]  /*9810*/  FMNMX.FTZ R7, R194, R7, !PT ;  /* 0x00000007c2077209 */ /* 0x000fc60007810000 */
[----:B------:R-:W-:Y:S01]  /*9820*/  MUFU.TANH R218, R218 ;  /* 0x000000da00da7308 */ /* 0x000fe20000002400 */
[----:B------:R-:W-:-:S04]  /*9830*/  FMNMX.FTZ R7, R192, R7, !PT ;  /* 0x00000007c0077209 */ /* 0x000fc80007810000 */
[----:B------:R-:W-:-:S03]  /*9840*/  FMNMX.FTZ R7, R196, R7, !PT ;  /* 0x00000007c4077209 */ /* 0x000fc60007810000 */
[----:B------:R-:W3:Y:S01]  /*9850*/  MUFU.TANH R182, R182 ;  /* 0x000000b600b67308 */ /* 0x000ee20000002400 */
[----:B------:R-:W-:Y:S02]  /*9860*/  FMNMX.FTZ R7, R198, R7, !PT ;  /* 0x00000007c6077209 */ /* 0x000fe40007810000 */
[----:B--2---:R-:W-:Y:S02]  /*9870*/  FMNMX.FTZ R25, R34, R25, !PT ;  /* 0x0000001922197209 */ /* 0x004fe40007810000 */
[----:B------:R-:W-:-:S03]  /*9880*/  FMNMX.FTZ R7, R200, R7, !PT ;  /* 0x00000007c8077209 */ /* 0x000fc60007810000 */
[----:B------:R-:W-:Y:S08]  /*9890*/  MUFU.TANH R220, R220 ;  /* 0x000000dc00dc7308 */ /* 0x000ff00000002400 */
[----:B------:R-:W2:Y:S01]  /*98a0*/  MUFU.TANH R36, R36 ;  /* 0x0000002400247308 */ /* 0x000ea20000002400 */
[----:B---3--:R-:W-:-:S07]  /*98b0*/  FMNMX.FTZ R29, R182, R25, !PT ;  /* 0x00000019b61d7209 */ /* 0x008fce0007810000 */
[----:B------:R-:W-:Y:S08]  /*98c0*/  MUFU.TANH R222, R222 ;  /* 0x000000de00de7308 */ /* 0x000ff00000002400 */
[----:B------:R-:W3:Y:S01]  /*98d0*/  MUFU.TANH R38, R38 ;  /* 0x0000002600267308 */ /* 0x000ee20000002400 */
[----:B--2---:R-:W-:-:S07]  /*98e0*/  FMNMX.FTZ R29, R36, R29, !PT ;  /* 0x0000001d241d7209 */ /* 0x004fce0007810000 */
        /* <DEDUP_REMOVED lines=12> */
[----:B------:R-:W-:Y:S01]  /*99b0*/  MUFU.TANH R230, R230 ;  /* 0x000000e600e67308 */ /* 0x000fe20000002400 */
[----:B------:R-:W-:Y:S02]  /*99c0*/  WARPGROUP.DEPBAR.LE gsb0, 0x0 ;  /* 0x00008000000079c5 */ /* 0x000fe40000010000 */
[----:B------:R-:W-:Y:S01]  /*99d0*/  WARPGROUP.ARRIVE ;  /* 0x00000000000079c5 */ /* 0x000fe20000000000 */
[----:B------:R-:W-:Y:S01]  /*99e0*/  FMUL.FTZ R176, R45, UR53 ;  /* 0x000000352db07c20 */ /* 0x000fe20008410000 */
[----:B------:R-:W-:Y:S01]  /*99f0*/  FMUL.FTZ R178, R48, UR53 ;  /* 0x0000003530b27c20 */ /* 0x000fe20008410000 */
[----:B------:R-:W-:Y:S01]  /*9a00*/  FMUL.FTZ R48, R50, UR53 ;  /* 0x0000003532307c20 */ /* 0x000fe20008410000 */
[----:B------:R-:W-:Y:S01]  /*9a10*/  FMUL.FTZ R50, R51, UR53 ;  /* 0x0000003533327c20 */ /* 0x000fe20008410000 */
[----:B------:R-:W-:Y:S01]  /*9a20*/  MUFU.TANH R84, R84 ;  /* 0x0000005400547308 */ /* 0x000fe20000002400 */
[----:B------:R-:W-:Y:S01]  /*9a30*/  HGMMA.64x128x16.F32.BF16 R88, R172, gdesc[UR4].tnspB, R88, gsb0 ;  /* 0x41e00004ac587df0 */ /* 0x000fe20008001858 */
[----:B------:R-:W-:Y:S01]  /*9a40*/  UIADD3 UR6, UR10, 0x180, URZ ;  /* 0x000001800a067890 */ /* 0x000fe2000fffe03f */
[----:B---3--:R-:W-:Y:S01]  /*9a50*/  FMNMX.FTZ R31, R46, R31, !PT ;  /* 0x0000001f2e1f7209 */ /* 0x008fe20007810000 */
[----:B------:R-:W-:-:S04]  /*9a60*/  UMOV UR7, 0x40000040 ;  /* 0x4000004000077882 */ /* 0x000fc80000000000 */
[----:B------:R-:W2:Y:S08]  /*9a70*/  MUFU.TANH R176, R176 ;  /* 0x000000b000b07308 */ /* 0x000eb00000002400 */
[----:B------:R-:W3:Y:S08]  /*9a80*/  MUFU.TANH R178, R178 ;  /* 0x000000b200b27308 */ /* 0x000ef00000002400 */
[----:B------:R-:W4:Y:S01]  /*9a90*/  MUFU.TANH R48, R48 ;  /* 0x0000003000307308 */ /* 0x000f220000002400 */
[----:B--2---:R-:W-:-:S07]  /*9aa0*/  FMNMX.FTZ R7, R176, R7, !PT ;  /* 0x00000007b0077209 */ /* 0x004fce0007810000 */
[----:B------:R-:W2:Y:S01]  /*9ab0*/  MUFU.TANH R50, R50 ;  /* 0x0000003200327308 */ /* 0x000ea20000002400 */
[----:B---3--:R-:W-:-:S04]  /*9ac0*/  FMNMX.FTZ R7, R178, R7, !PT ;  /* 0x00000007b2077209 */ /* 0x008fc80007810000 */
[----:B------:R-:W-:-:S03]  /*9ad0*/  FMNMX.FTZ R7, R202, R7, !PT ;  /* 0x00000007ca077209 */ /* 0x000fc60007810000 */
[----:B------:R-:W3:Y:S01]  /*9ae0*/  MUFU.TANH R52, R52 ;  /* 0x0000003400347308 */ /* 0x000ee20000002400 */
[----:B------:R-:W-:Y:S02]  /*9af0*/  FMNMX.FTZ R7, R204, R7, !PT ;  /* 0x00000007cc077209 */ /* 0x000fe40007810000 */
[----:B----4-:R-:W-:Y:S02]  /*9b00*/  FMNMX.FTZ R31, R48, R31, !PT ;  /* 0x0000001f301f7209 */ /* 0x010fe40007810000 */
[----:B------:R-:W-:-:S03]  /*9b10*/  FMNMX.FTZ R7, R206, R7, !PT ;  /* 0x00000007ce077209 */ /* 0x000fc60007810000 */
[----:B------:R-:W4:Y:S01]  /*9b20*/  MUFU.TANH R54, R54 ;  /* 0x0000003600367308 */ /* 0x000f220000002400 */
[----:B------:R-:W-:Y:S02]  /*9b30*/  FMNMX.FTZ R7, R208, R7, !PT ;  /* 0x00000007d0077209 */ /* 0x000fe40007810000 */
[----:B--2---:R-:W-:Y:S02]  /*9b40*/  FMNMX.FTZ R33, R50, R31, !PT ;  /* 0x0000001f32217209 */ /* 0x004fe40007810000 */
[----:B------:R-:W-:-:S03]  /*9b50*/  FMNMX.FTZ R7, R210, R7, !PT ;  /* 0x00000007d2077209 */ /* 0x000fc60007810000 */
[----:B------:R-:W2:Y:S01]  /*9b60*/  MUFU.TANH R56, R56 ;  /* 0x0000003800387308 */ /* 0x000ea20000002400 */
[----:B------:R-:W-:Y:S02]  /*9b70*/  FMNMX.FTZ R7, R212, R7, !PT ;  /* 0x00000007d4077209 */ /* 0x000fe40007810000 */
[----:B---3--:R-:W-:Y:S02]  /*9b80*/  FMNMX.FTZ R33, R52, R33, !PT ;  /* 0x0000002134217209 */ /* 0x008fe40007810000 */
[----:B------:R-:W-:-:S03]  /*9b90*/  FMNMX.FTZ R7, R214, R7, !PT ;  /* 0x00000007d6077209 */ /* 0x000fc60007810000 */
[----:B------:R-:W3:Y:S01]  /*9ba0*/  MUFU.TANH R58, R58 ;  /* 0x0000003a003a7308 */ /* 0x000ee20000002400 */
[----:B----4-:R-:W-:-:S07]  /*9bb0*/  FMNMX.FTZ R33, R54, R33, !PT ;  /* 0x0000002136217209 */ /* 0x010fce0007810000 */
[----:B------:R-:W4:Y:S01]  /*9bc0*/  MUFU.TANH R60, R60 ;  /* 0x0000003c003c7308 */ /* 0x000f220000002400 */
[----:B--2---:R-:W-:-:S07]  /*9bd0*/  FMNMX.FTZ R33, R56, R33, !PT ;  /* 0x0000002138217209 */ /* 0x004fce0007810000 */
[----:B------:R-:W2:Y:S01]  /*9be0*/  MUFU.TANH R62, R62 ;  /* 0x0000003e003e7308 */ /* 0x000ea20000002400 */
[----:B---3--:R-:W-:-:S07]  /*9bf0*/  FMNMX.FTZ R37, R58, R33, !PT ;  /* 0x000000213a257209 */ /* 0x008fce0007810000 */
[----:B------:R-:W-:Y:S01]  /*9c00*/  MUFU.TANH R68, R68 ;  /* 0x0000004400447308 */ /* 0x000fe20000002400 */
[----:B----4-:R-:W-:-:S07]  /*9c10*/  FMNMX.FTZ R37, R60, R37, !PT ;  /* 0x000000253c257209 */ /* 0x010fce0007810000 */
[----:B------:R-:W-:Y:S01]  /*9c20*/  MUFU.TANH R70, R70 ;  /* 0x0000004600467308 */ /* 0x000fe20000002400 */
[----:B--2---:R-:W-:-:S07]  /*9c30*/  FMNMX.FTZ R37, R62, R37, !PT ;  /* 0x000000253e257209 */ /* 0x004fce0007810000 */
        /* <DEDUP_REMOVED lines=9> */
[----:B------:R-:W-:Y:S02]  /*9cd0*/  FMUL.FTZ R66, R67, UR53 ;  /* 0x0000003543427c20 */ /* 0x000fe40008410000 */
[----:B------:R-:W-:Y:S01]  /*9ce0*/  HGMMA.64x128x16.F32.BF16 R88, R168, gdesc[UR4].tnspB, R88, gsb0 ;  /* 0x41e00004a8587df0 */ /* 0x000fe20008001858 */
[----:B------:R-:W-:Y:S01]  /*9cf0*/  UIADD3 UR6, UR10, 0x200, URZ ;  /* 0x000002000a067890 */ /* 0x000fe2000fffe03f */
[----:B------:R-:W2:Y:S01]  /*9d00*/  MUFU.TANH R172, R172 ;  /* 0x000000ac00ac7308 */ /* 0x000ea20000002400 */
[----:B------:R-:W-:-:S07]  /*9d10*/  UMOV UR7, 0x40000040 ;  /* 0x4000004000077882 */ /* 0x000fce0000000000 */
[----:B------:R-:W3:Y:S08]  /*9d20*/  MUFU.TANH R174, R174 ;  /* 0x000000ae00ae7308 */ /* 0x000ef00000002400 */
[----:B------:R-:W4:Y:S01]  /*9d30*/  MUFU.TANH R64, R64 ;  /* 0x0000004000407308 */ /* 0x000f220000002400 */
[----:B--2---:R-:W-:-:S07]  /*9d40*/  FMNMX.FTZ R7, R172, R7, !PT ;  /* 0x00000007ac077209 */ /* 0x004fce0007810000 */
[----:B------:R-:W2:Y:S01]  /*9d50*/  MUFU.TANH R66, R66 ;  /* 0x0000004200427308 */ /* 0x000ea20000002400 */
[----:B---3--:R-:W-:-:S04]  /*9d60*/  FMNMX.FTZ R7, R174, R7, !PT ;  /* 0x00000007ae077209 */ /* 0x008fc80007810000 */
[----:B------:R-:W-:-:S04]  /*9d70*/  FMNMX.FTZ R7, R216, R7, !PT ;  /* 0x00000007d8077209 */ /* 0x000fc80007810000 */
[----:B------:R-:W-:Y:S02]  /*9d80*/  FMNMX.FTZ R7, R218, R7, !PT ;  /* 0x00000007da077209 */ /* 0x000fe40007810000 */
[----:B----4-:R-:W-:Y:S02]  /*9d90*/  FMNMX.FTZ R37, R64, R37, !PT ;  /* 0x0000002540257209 */ /* 0x010fe40007810000 */
[----:B------:R-:W-:-:S04]  /*9da0*/  FMNMX.FTZ R7, R220, R7, !PT ;  /* 0x00000007dc077209 */ /* 0x000fc80007810000 */
[----:B------:R-:W-:Y:S02]  /*9db0*/  FMNMX.FTZ R7, R222, R7, !PT ;  /* 0x00000007de077209 */ /* 0x000fe40007810000 */
[----:B--2---:R-:W-:Y:S02]  /*9dc0*/  FMNMX.FTZ R39, R66, R37, !PT ;  /* 0x0000002542277209 */ /* 0x004fe40007810000 */
[----:B------:R-:W-:Y:S02]  /*9dd0*/  FMNMX.FTZ R7, R224, R7, !PT ;  /* 0x00000007e0077209 */ /* 0x000fe40007810000 */
[----:B------:R-:W-:Y:S02]  /*9de0*/  FMNMX.FTZ R39, R68, R39, !PT ;  /* 0x0000002744277209 */ /* 0x000fe40007810000 */
[----:B------:R-:W-:Y:S02]  /*9df0*/  FMNMX.FTZ R7, R226, R7, !PT ;  /* 0x00000007e2077209 */ /* 0x000fe40007810000 */
[----:B------:R-:W-:-:S02]  /*9e00*/  FMNMX.FTZ R39, R70, R39, !PT ;  /* 0x0000002746277209 */ /* 0x000fc40007810000 */
[----:B------:R-:W-:Y:S02]  /*9e10*/  FMNMX.FTZ R7, R80, R7, !PT ;  /* 0x0000000750077209 */ /* 0x000fe40007810000 */
[----:B------:R-:W-:Y:S02]  /*9e20*/  FMNMX.FTZ R39, R72, R39, !PT ;  /* 0x0000002748277209 */ /* 0x000fe40007810000 */
[----:B------:R-:W-:Y:S02]  /*9e30*/  FMNMX.FTZ R7, R228, R7, !PT ;  /* 0x00000007e4077209 */ /* 0x000fe40007810000 */
[----:B------:R-:W-:Y:S02]  /*9e40*/  FMNMX.FTZ R41, R74, R39, !PT ;  /* 0x000000274a297209 */ /* 0x000fe40007810000 */
[----:B------:R-:W-:-:S04]  /*9e50*/  FMNMX.FTZ R7, R230, R7, !PT ;  /* 0x00000007e6077209 */ /* 0x000fc80007810000 */
[----:B------:R-:W-:-:S05]  /*9e60*/  FMNMX.FTZ R7, R84, R7, !PT ;  /* 0x0000000754077209 */ /* 0x000fca0007810000 */
[----:B------:R-:W2:Y:S02]  /*9e70*/  SHFL.BFLY PT, R76, R7, 0x2, 0x1f ;  /* 0x0c401f00074c7f89 */ /* 0x000ea400000e0000 */
[----:B--2---:R-:W-:Y:S01]  /*9e80*/  FMNMX.FTZ R13, R7, R76, !PT ;  /* 0x0000004c070d7209 */ /* 0x004fe20007810000 */
[----:B------:R-:W-:Y:S01]  /*9e90*/  FMUL.FTZ R76, R78, UR53 ;  /* 0x000000354e4c7c20 */ /* 0x000fe20008410000 */
[----:B------:R-:W-:-:S03]  /*9ea0*/  FMUL.FTZ R78, R79, UR53 ;  /* 0x000000354f4e7c20 */ /* 0x000fc60008410000 */
[----:B------:R-:W2:Y:S02]  /*9eb0*/  SHFL.BFLY PT, R232, R13, 0x1, 0x1f ;  /* 0x0c201f000de87f89 */ /* 0x000ea400000e0000 */
[----:B------:R-:W3:Y:S08]  /*9ec0*/  MUFU.TANH R76, R76 ;  /* 0x0000004c004c7308 */ /* 0x000ef00000002400 */
[----:B------:R-:W4:Y:S01]  /*9ed0*/  MUFU.TANH R78, R78 ;  /* 0x0000004e004e7308 */ /* 0x000f220000002400 */
[----:B---3--:R-:W-:-:S02]  /*9ee0*/  FMNMX.FTZ R41, R76, R41, !PT ;  /* 0x000000294c297209 */ /* 0x008fc40007810000 */
[----:B--2---:R-:W-:Y:S02]  /*9ef0*/  FMNMX.FTZ R7, R13, R232, !PT ;  /* 0x000000e80d077209 */ /* 0x004fe40007810000 */
[----:B----4-:R-:W-:-:S03]  /*9f00*/  FMNMX.FTZ R41, R78, R41, !PT ;  /* 0x000000294e297209 */ /* 0x010fc60007810000 */
[C---:B------:R-:W-:Y:S01]  /*9f10*/  FADD.FTZ R10, -R7.reuse, R10 ;  /* 0x0000000a070a7221 */ /* 0x040fe20000010100 */
[----:B-1----:R-:W-:Y:S01]  /*9f20*/  FMUL.FTZ R35, R7, R9 ;  /* 0x0000000907237220 */ /* 0x002fe20000410000 */
[----:B------:R-:W-:Y:S02]  /*9f30*/  FMNMX.FTZ R41, R82, R41, !PT ;  /* 0x0000002952297209 */ /* 0x000fe40007810000 */
[-C--:B------:R-:W-:Y:S01]  /*9f40*/  FMUL.FTZ R13, R10, R9.reuse ;  /* 0x000000090a0d7220 */ /* 0x080fe20000410000 */
[-CC-:B------:R-:W-:Y:S01]  /*9f50*/  FFMA.FTZ R10, R8, R9.reuse, -R35.reuse ;  /* 0x00000009080a7223 */ /* 0x180fe20000010823 */
[-CC-:B------:R-:W-:Y:S01]  /*9f60*/  FFMA.FTZ R194, R194, R9.reuse, -R35.reuse ;  /* 0x00000009c2c27223 */ /* 0x180fe20000010823 */
[-CC-:B------:R-:W-:Y:S01]  /*9f70*/  FFMA.FTZ R196, R196, R9.reuse, -R35.reuse ;  /* 0x00000009c4c47223 */ /* 0x180fe20000010823 */
[-CC-:B------:R-:W-:Y:S01]  /*9f80*/  FFMA.FTZ R200, R200, R9.reuse, -R35.reuse ;  /* 0x00000009c8c87223 */ /* 0x180fe20000010823 */
[-CC-:B------:R-:W-:Y:S01]  /*9f90*/  FFMA.FTZ R15, R12, R9.reuse, -R35.reuse ;  /* 0x000000090c0f7223 */ /* 0x180fe20000010823 */
[-CC-:B------:R-:W-:Y:S01]  /*9fa0*/  FFMA.FTZ R12, R24, R9.reuse, -R35.reuse ;  /* 0x00000009180c7223 */ /* 0x180fe20000010823 */
[----:B------:R-:W-:Y:S01]  /*9fb0*/  FFMA.FTZ R21, R28, R9, -R35 ;  /* 0x000000091c157223 */ /* 0x000fe20000010823 */
[----:B------:R-:W-:-:S02]  /*9fc0*/  WARPGROUP.DEPBAR.LE gsb0, 0x0 ;  /* 0x00008000000079c5 */ /* 0x000fc40000010000 */
[----:B------:R-:W-:Y:S01]  /*9fd0*/  WARPGROUP.ARRIVE ;  /* 0x00000000000079c5 */ /* 0x000fe20000000000 */
[----:B------:R-:W-:Y:S01]  /*9fe0*/  FMUL.FTZ R168, R83, UR53 ;  /* 0x0000003553a87c20 */ /* 0x000fe20008410000 */
[----:B------:R-:W-:Y:S01]  /*9ff0*/  FMUL.FTZ R170, R87, UR53 ;  /* 0x0000003557aa7c20 */ /* 0x000fe20008410000 */
[-CC-:B------:R-:W-:Y:S01]  /*a000*/  FFMA.FTZ R24, R32, R9.reuse, -R35.reuse ;  /* 0x0000000920187223 */ /* 0x180fe20000010823 */
[----:B------:R1:W-:Y:S01]  /*a010*/  MUFU.EX2 R25, R194 ;  /* 0x000000c200197308 */ /* 0x0003e20000000800 */
[-CC-:B------:R-:W-:Y:S01]  /*a020*/  FFMA.FTZ R28, R192, R9.reuse, -R35.reuse ;  /* 0x00000009c01c7223 */ /* 0x180fe20000010823 */
[----:B------:R-:W-:Y:S01]  /*a030*/  HGMMA.64x128x16.F32.BF16 R88, R164, gdesc[UR4].tnspB, R88, gsb0 ;  /* 0x41e00004a4587df0 */ /* 0x000fe20008001858 */
[----:B------:R-:W-:Y:S01]  /*a040*/  UIADD3 UR6, UR10, 0x280, URZ ;  /* 0x000002800a067890 */ /* 0x000fe2000fffe03f */
[-CC-:B------:R-:W-:Y:S01]  /*a050*/  FFMA.FTZ R32, R198, R9.reuse, -R35.reuse ;  /* 0x00000009c6207223 */ /* 0x180fe20000010823 */
[----:B------:R-:W-:Y:S01]  /*a060*/  UMOV UR7, 0x40000040 ;  /* 0x4000004000077882 */ /* 0x000fe20000000000 */
[-CC-:B------:R-:W-:Y:S01]  /*a070*/  FFMA.FTZ R51, R80, R9.reuse, -R35.reuse ;  /* 0x0000000950337223 */ /* 0x180fe20000010823 */
[-CC-:B------:R-:W-:Y:S01]  /*a080*/  FFMA.FTZ R27, R180, R9.reuse, -R35.reuse ;  /* 0x00000009b41b7223 */ /* 0x180fe20000010823 */
[----:B------:R-:W2:Y:S01]  /*a090*/  MUFU.TANH R168, R168 ;  /* 0x000000a800a87308 */ /* 0x000ea20000002400 */
[-CC-:B------:R-:W-:Y:S01]  /*a0a0*/  FFMA.FTZ R178, R178, R9.reuse, -R35.reuse ;  /* 0x00000009b2b27223 */ /* 0x180fe20000010823 */
[-CC-:B------:R-:W-:Y:S01]  /*a0b0*/  FFMA.FTZ R204, R204, R9.reuse, -R35.reuse ;  /* 0x00000009cccc7223 */ /* 0x180fe20000010823 */
[-CC-:B------:R-:W-:Y:S01]  /*a0c0*/  FFMA.FTZ R208, R208, R9.reuse, -R35.reuse ;  /* 0x00000009d0d07223 */ /* 0x180fe20000010823 */
[-CC-:B------:R-:W-:Y:S01]  /*a0d0*/  FFMA.FTZ R212, R212, R9.reuse, -R35.reuse ;  /* 0x00000009d4d47223 */ /* 0x180fe20000010823 */
[-CC-:B------:R-:W-:Y:S01]  /*a0e0*/  FFMA.FTZ R192, R214, R9.reuse, -R35.reuse ;  /* 0x00000009d6c07223 */ /* 0x180fe20000010823 */
[-CC-:B-1----:R-:W-:Y:S01]  /*a0f0*/  FFMA.FTZ R194, R174, R9.reuse, -R35.reuse ;  /* 0x00000009aec27223 */ /* 0x182fe20000010823 */
[-CC-:B------:R-:W-:Y:S01]  /*a100*/  FFMA.FTZ R45, R216, R9.reuse, -R35.reuse ;  /* 0x00000009d82d7223 */ /* 0x180fe20000010823 */
[----:B------:R-:W1:Y:S01]  /*a110*/  MUFU.TANH R170, R170 ;  /* 0x000000aa00aa7308 */ /* 0x000e620000002400 */
[-CC-:B------:R-:W-:Y:S01]  /*a120*/  FFMA.FTZ R47, R220, R9.reuse, -R35.reuse ;  /* 0x00000009dc2f7223 */ /* 0x180fe20000010823 */
[-CC-:B------:R-:W-:Y:S01]  /*a130*/  FFMA.FTZ R198, R222, R9.reuse, -R35.reuse ;  /* 0x00000009dec67223 */ /* 0x180fe20000010823 */
[-CC-:B------:R-:W-:Y:S01]  /*a140*/  FFMA.FTZ R80, R228, R9.reuse, -R35.reuse ;  /* 0x00000009e4507223 */ /* 0x180fe20000010823 */
[-CC-:B------:R-:W-:Y:S01]  /*a150*/  FFMA.FTZ R230, R230, R9.reuse, -R35.reuse ;  /* 0x00000009e6e67223 */ /* 0x180fe20000010823 */
[----:B------:R-:W-:-:S03]  /*a160*/  FFMA.FTZ R84, R84, R9, -R35 ;  /* 0x0000000954547223 */ /* 0x000fc60000010823 */
[----:B------:R3:W-:Y:S01]  /*a170*/  MUFU.EX2 R29, R196 ;  /* 0x000000c4001d7308 */ /* 0x0007e20000000800 */
[----:B--2---:R-:W-:-:S04]  /*a180*/  FMNMX.FTZ R43, R168, R41, !PT ;  /* 0x00000029a82b7209 */ /* 0x004fc80007810000 */
[----:B------:R-:W-:-:S03]  /*a190*/  FMNMX.FTZ R43, R86, R43, !PT ;  /* 0x0000002b562b7209 */ /* 0x000fc60007810000 */
[----:B------:R2:W-:Y:S01]  /*a1a0*/  MUFU.EX2 R31, R200 ;  /* 0x000000c8001f7308 */ /* 0x0005e20000000800 */
[----:B-1----:R-:W-:Y:S01]  /*a1b0*/  FMNMX.FTZ R8, R170, R43, !PT ;  /* 0x0000002baa087209 */ /* 0x002fe20007810000 */
[-CC-:B------:R-:W-:Y:S01]  /*a1c0*/  FFMA.FTZ R43, R172, R9.reuse, -R35.reuse ;  /* 0x00000009ac2b7223 */ /* 0x180fe20000010823 */
[----:B---3--:R-:W-:-:S03]  /*a1d0*/  FFMA.FTZ R196, R218, R9, -R35 ;  /* 0x00000009dac47223 */ /* 0x008fc60000010823 */
[----:B------:R-:W1:Y:S02]  /*a1e0*/  SHFL.BFLY PT, R49, R8, 0x2, 0x1f ;  /* 0x0c401f0008317f89 */ /* 0x000e6400000e0000 */
[----:B------:R-:W-:Y:S01]  /*a1f0*/  MUFU.EX2 R13, R13 ;  /* 0x0000000d000d7308 */ /* 0x000fe20000000800 */
[----:B--2---:R-:W-:-:S07]  /*a200*/  FFMA.FTZ R200, R226, R9, -R35 ;  /* 0x00000009e2c87223 */ /* 0x004fce0000010823 */
[----:B------:R-:W2:Y:S08]  /*a210*/  MUFU.EX2 R10, R10 ;  /* 0x0000000a000a7308 */ /* 0x000eb00000000800 */
[----:B------:R-:W3:Y:S01]  /*a220*/  MUFU.EX2 R15, R15 ;  /* 0x0000000f000f7308 */ /* 0x000ee20000000800 */
[----:B-1----:R-:W-:Y:S01]  /*a230*/  FMNMX.FTZ R53, R8, R49, !PT ;  /* 0x0000003108357209 */ /* 0x002fe20007810000 */
[----:B------:R-:W-:-:S06]  /*a240*/  FFMA.FTZ R49, R224, R9, -R35 ;  /* 0x00000009e0317223 */ /* 0x000fcc0000010823 */
[----:B------:R-:W-:Y:S01]  /*a250*/  MUFU.EX2 R12, R12 ;  /* 0x0000000c000c7308 */ /* 0x000fe20000000800 */
[----:B--2---:R-:W-:Y:S01]  /*a260*/  FFMA.FTZ R4, R13, R4, R10 ;  /* 0x000000040d047223 */ /* 0x004fe2000001000a */
[----:B------:R-:W1:Y:S06]  /*a270*/  SHFL.BFLY PT, R8, R53, 0x1, 0x1f ;  /* 0x0c201f0035087f89 */ /* 0x000e6c00000e0000 */
[----:B------:R-:W-:Y:S01]  /*a280*/  MUFU.EX2 R21, R21 ;  /* 0x0000001500157308 */ /* 0x000fe20000000800 */
[----:B---3--:R-:W-:-:S07]  /*a290*/  F2FP.BF16.F32.PACK_AB R180, R15, R10 ;  /* 0x0000000a0fb4723e */ /* 0x008fce00000010ff */
[----:B------:R-:W-:Y:S08]  /*a2a0*/  MUFU.EX2 R24, R24 ;  /* 0x0000001800187308 */ /* 0x000ff00000000800 */
[----:B------:R-:W-:Y:S01]  /*a2b0*/  MUFU.EX2 R27, R27 ;  /* 0x0000001b001b7308 */ /* 0x000fe20000000800 */
[----:B-1----:R-:W-:-:S07]  /*a2c0*/  FMNMX.FTZ R8, R53, R8, !PT ;  /* 0x0000000835087209 */ /* 0x002fce0007810000 */
[----:B------:R-:W1:Y:S08]  /*a2d0*/  MUFU.EX2 R28, R28 ;  /* 0x0000001c001c7308 */ /* 0x000e700000000800 */
[----:B------:R-:W2:Y:S08]  /*a2e0*/  MUFU.EX2 R32, R32 ;  /* 0x0000002000207308 */ /* 0x000eb00000000800 */
[----:B------:R1:W-:Y:S08]  /*a2f0*/  MUFU.EX2 R33, R178 ;  /* 0x000000b200217308 */ /* 0x0003f00000000800 */
[----:B------:R-:W-:Y:S01]  /*a300*/  MUFU.EX2 R37, R204 ;  /* 0x000000cc00257308 */ /* 0x000fe20000000800 */
[----:B-1----:R-:W-:-:S02]  /*a310*/  F2FP.BF16.F32.PACK_AB R178, R28, R25 ;  /* 0x000000191cb2723e */ /* 0x002fc400000010ff */
[----:B--2---:R-:W-:-:S05]  /*a320*/  F2FP.BF16.F32.PACK_AB R172, R32, R29 ;  /* 0x0000001d20ac723e */ /* 0x004fca00000010ff */
[----:B------:R-:W-:Y:S08]  /*a330*/  MUFU.EX2 R39, R208 ;  /* 0x000000d000277308 */ /* 0x000ff00000000800 */
[----:B------:R-:W-:Y:S01]  /*a340*/  MUFU.EX2 R41, R212 ;  /* 0x000000d400297308 */ /* 0x000fe20000000800 */
[----:B------:R-:W-:Y:S02]  /*a350*/  WARPGROUP.DEPBAR.LE gsb0, 0x0 ;  /* 0x00008000000079c5 */ /* 0x000fe40000010000 */
[----:B------:R-:W-:Y:S01]  /*a360*/  WARPGROUP.ARRIVE ;  /* 0x00000000000079c5 */ /* 0x000fe20000000000 */
[-CC-:B------:R-:W-:Y:S01]  /*a370*/  FFMA.FTZ R164, R176, R9.reuse, -R35.reuse ;  /* 0x00000009b0a47223 */ /* 0x180fe20000010823 */
[----:B------:R-:W-:-:S03]  /*a380*/  FFMA.FTZ R166, R202, R9, -R35 ;  /* 0x00000009caa67223 */ /* 0x000fc60000010823 */
[----:B------:R-:W-:Y:S01]  /*a390*/  MUFU.EX2 R192, R192 ;  /* 0x000000c000c07308 */ /* 0x000fe20000000800 */
[----:B------:R-:W-:Y:S01]  /*a3a0*/  F2FP.BF16.F32.PACK_AB R176, R27, R24 ;  /* 0x000000181bb0723e */ /* 0x000fe200000010ff */
[----:B------:R-:W-:Y:S01]  /*a3b0*/  HGMMA.64x128x16.F32.BF16 R88, R160, gdesc[UR4].tnspB, R88, gsb0 ;  /* 0x41e00004a0587df0 */ /* 0x000fe20008001858 */
[----:B------:R-:W-:Y:S01]  /*a3c0*/  UIADD3 UR6, UR10, 0x300, URZ ;  /* 0x000003000a067890 */ /* 0x000fe2000fffe03f */
[----:B------:R-:W-:-:S04]  /*a3d0*/  UMOV UR7, 0x40000040 ;  /* 0x4000004000077882 */ /* 0x000fc80000000000 */
[----:B------:R-:W1:Y:S08]  /*a3e0*/  MUFU.EX2 R164, R164 ;  /* 0x000000a400a47308 */ /* 0x000e700000000800 */
        /* <DEDUP_REMOVED lines=9> */
[----:B------:R-:W1:Y:S08]  /*a480*/  MUFU.EX2 R200, R200 ;  /* 0x000000c800c87308 */ /* 0x000e700000000800 */
[----:B------:R-:W-:Y:S08]  /*a490*/  MUFU.EX2 R51, R51 ;  /* 0x0000003300337308 */ /* 0x000ff00000000800 */
[----:B------:R-:W-:Y:S08]  /*a4a0*/  MUFU.EX2 R80, R80 ;  /* 0x0000005000507308 */ /* 0x000ff00000000800 */
[----:B------:R-:W-:Y:S08]  /*a4b0*/  MUFU.EX2 R53, R230 ;  /* 0x000000e600357308 */ /* 0x000ff00000000800 */
[----:B------:R-:W-:Y:S01]  /*a4c0*/  MUFU.EX2 R84, R84 ;  /* 0x0000005400547308 */ /* 0x000fe20000000800 */
[----:B------:R-:W-:-:S02]  /*a4d0*/  WARPGROUP.DEPBAR.LE gsb0, 0x0 ;  /* 0x00008000000079c5 */ /* 0x000fc40000010000 */
[----:B------:R-:W-:Y:S01]  /*a4e0*/  WARPGROUP.ARRIVE ;  /* 0x00000000000079c5 */ /* 0x000fe20000000000 */
[-CC-:B------:R-:W-:Y:S01]  /*a4f0*/  FFMA.FTZ R160, R206, R9.reuse, -R35.reuse ;  /* 0x00000009cea07223 */ /* 0x180fe20000010823 */
[----:B------:R-:W-:Y:S01]  /*a500*/  FFMA.FTZ R162, R210, R9, -R35 ;  /* 0x00000009d2a27223 */ /* 0x000fe20000010823 */
[----:B------:R-:W-:-:S03]  /*a510*/  IMAD.U32 R35, RZ, RZ, UR37 ;  /* 0x00000025ff237e24 */ /* 0x000fc6000f8e00ff */
[----:B------:R-:W-:Y:S01]  /*a520*/  HGMMA.64x128x16.F32.BF16 R88, R156, gdesc[UR4].tnspB, R88, gsb0 ;  /* 0x41e000049c587df0 */ /* 0x000fe20008001858 */
[----:B------:R-:W-:Y:S01]  /*a530*/  UIADD3 UR6, UR10, 0x380, URZ ;  /* 0x000003800a067890 */ /* 0x000fe2000fffe03f */
[----:B------:R-:W-:Y:S01]  /*a540*/  @!P1 LEA R35, R35, UR39, 0x3 ;  /* 0x0000002723239c11 */ /* 0x000fe2000f8e18ff */
[----:B------:R-:W-:Y:S01]  /*a550*/  UMOV UR7, 0x40000040 ;  /* 0x4000004000077882 */ /* 0x000fe20000000000 */
[----:B------:R-:W-:Y:S03]  /*a560*/  MUFU.EX2 R160, R160 ;  /* 0x000000a000a07308 */ /* 0x000fe60000000800 */
[----:B------:R-:W-:-:S05]  /*a570*/  @!P1 VIADD R35, R35, 0x28840 ;  /* 0x0002884023239836 */ /* 0x000fca0000000000 */
[----:B------:R-:W-:Y:S01]  /*a580*/  @!P1 PRMT R35, RZ, 0x654, R35 ;  /* 0x00000654ff239816 */ /* 0x000fe20000000023 */
[----:B------:R-:W-:Y:S01]  /*a590*/  MUFU.EX2 R162, R162 ;  /* 0x000000a200a27308 */ /* 0x000fe20000000800 */
[----:B------:R-:W-:Y:S02]  /*a5a0*/  WARPGROUP.DEPBAR.LE gsb0, 0x0 ;  /* 0x00008000000079c5 */ /* 0x000fe40000010000 */
[----:B------:R-:W-:Y:S01]  /*a5b0*/  WARPGROUP.ARRIVE ;  /* 0x00000000000079c5 */ /* 0x000fe20000000000 */
[C---:B------:R-:W-:Y:S01]  /*a5c0*/  FADD.FTZ R156, -R8.reuse, R11 ;  /* 0x0000000b089c7221 */ /* 0x040fe20000010100 */
[----:B------:R-:W-:Y:S01]  /*a5d0*/  FMUL.FTZ R11, R8, R9 ;  /* 0x00000009080b7220 */ /* 0x000fe20000410000 */
[----:B-1----:R-:W-:Y:S02]  /*a5e0*/  F2FP.BF16.F32.PACK_AB R158, R200, R49 ;  /* 0x00000031c89e723e */ /* 0x002fe400000010ff */
[-C--:B------:R-:W-:Y:S01]  /*a5f0*/  FMUL.FTZ R156, R156, R9.reuse ;  /* 0x000000099c9c7220 */ /* 0x080fe20000410000 */
[----:B------:R-:W-:Y:S01]  /*a600*/  HGMMA.64x128x16.F32.BF16 R88, R152, gdesc[UR4].tnspB, R88, gsb0 ;  /* 0x41e0000498587df0 */ /* 0x000fe20008001858 */
[-CC-:B------:R-:W-:Y:S01]  /*a610*/  FFMA.FTZ R181, R14, R9.reuse, -R11.reuse ;  /* 0x000000090eb57223 */ /* 0x180fe2000001080b */
[-CC-:B------:R-:W-:Y:S01]  /*a620*/  FFMA.FTZ R14, R20, R9.reuse, -R11.reuse ;  /* 0x00000009140e7223 */ /* 0x180fe2000001080b */
[----:B------:R1:W-:Y:S01]  /*a630*/  MUFU.EX2 R202, R156 ;  /* 0x0000009c00ca7308 */ /* 0x0003e20000000800 */
[-CC-:B------:R-:W-:Y:S01]  /*a640*/  FFMA.FTZ R183, R26, R9.reuse, -R11.reuse ;  /* 0x000000091ab77223 */ /* 0x180fe2000001080b */
[-CC-:B------:R-:W-:Y:S01]  /*a650*/  FFMA.FTZ R20, R30, R9.reuse, -R11.reuse ;  /* 0x000000091e147223 */ /* 0x180fe2000001080b */
[-CC-:B------:R-:W-:Y:S01]  /*a660*/  FFMA.FTZ R177, R34, R9.reuse, -R11.reuse ;  /* 0x0000000922b17223 */ /* 0x180fe2000001080b */
[-CC-:B------:R-:W-:Y:S01]  /*a670*/  FFMA.FTZ R175, R44, R9.reuse, -R11.reuse ;  /* 0x000000092caf7223 */ /* 0x180fe2000001080b */
[----:B------:R-:W-:Y:S01]  /*a680*/  IADD3 R44, -R17, 0xb, RZ ;  /* 0x0000000b112c7810 */ /* 0x000fe20007ffe1ff */
[-CC-:B------:R-:W-:Y:S01]  /*a690*/  FFMA.FTZ R179, R36, R9.reuse, -R11.reuse ;  /* 0x0000000924b37223 */ /* 0x180fe2000001080b */
[-CC-:B------:R-:W-:Y:S01]  /*a6a0*/  FFMA.FTZ R26, R42, R9.reuse, -R11.reuse ;  /* 0x000000092a1a7223 */ /* 0x180fe2000001080b */
[----:B------:R-:W2:Y:S01]  /*a6b0*/  MUFU.EX2 R181, R181 ;  /* 0x000000b500b57308 */ /* 0x000ea20000000800 */
[-CC-:B-1----:R-:W-:Y:S01]  /*a6c0*/  FFMA.FTZ R156, R182, R9.reuse, -R11.reuse ;  /* 0x00000009b69c7223 */ /* 0x182fe2000001080b */
        /* <DEDUP_REMOVED lines=11> */
[----:B------:R-:W-:Y:S01]  /*a780*/  F2FP.BF16.F32.PACK_AB R182, R21, R12 ;  /* 0x0000000c15b6723e */ /* 0x000fe200000010ff */
[-CC-:B------:R-:W-:Y:S01]  /*a790*/  FFMA.FTZ R64, R64, R9.reuse, -R11.reuse ;  /* 0x0000000940407223 */ /* 0x180fe2000001080b */
[----:B------:R-:W-:Y:S01]  /*a7a0*/  FFMA.FTZ R66, R66, R9, -R11 ;  /* 0x0000000942427223 */ /* 0x000fe2000001080b */
[----:B------:R-:W3:Y:S01]  /*a7b0*/  MUFU.EX2 R183, R183 ;  /* 0x000000b700b77308 */ /* 0x000ee20000000800 */
[----:B--2---:R-:W-:Y:S01]  /*a7c0*/  FFMA.FTZ R3, R202, R3, R181 ;  /* 0x00000003ca037223 */ /* 0x004fe200000100b5 */
[-CC-:B------:R-:W-:Y:S01]  /*a7d0*/  FFMA.FTZ R68, R68, R9.reuse, -R11.reuse ;  /* 0x0000000944447223 */ /* 0x180fe2000001080b */
[-CC-:B------:R-:W-:Y:S01]  /*a7e0*/  FFMA.FTZ R70, R70, R9.reuse, -R11.reuse ;  /* 0x0000000946467223 */ /* 0x180fe2000001080b */
[-CC-:B------:R-:W-:Y:S01]  /*a7f0*/  FFMA.FTZ R72, R72, R9.reuse, -R11.reuse ;  /* 0x0000000948487223 */ /* 0x180fe2000001080b */
[-CC-:B------:R-:W-:Y:S01]  /*a800*/  FFMA.FTZ R74, R74, R9.reuse, -R11.reuse ;  /* 0x000000094a4a7223 */ /* 0x180fe2000001080b */
[-CC-:B------:R-:W-:Y:S01]  /*a810*/  FFMA.FTZ R76, R76, R9.reuse, -R11.reuse ;  /* 0x000000094c4c7223 */ /* 0x180fe2000001080b */
[-C--:B------:R-:W-:Y:S01]  /*a820*/  FFMA.FTZ R78, R78, R9.reuse, -R11 ;  /* 0x000000094e4e7223 */ /* 0x080fe2000001080b */
[----:B------:R-:W2:Y:S01]  /*a830*/  MUFU.EX2 R20, R20 ;  /* 0x0000001400147308 */ /* 0x000ea20000000800 */
[----:B-1----:R-:W-:Y:S01]  /*a840*/  FADD.FTZ R42, R14, R3 ;  /* 0x000000030e2a7221 */ /* 0x002fe20000010000 */
[-CC-:B------:R-:W-:Y:S01]  /*a850*/  FFMA.FTZ R82, R82, R9.reuse, -R11.reuse ;  /* 0x0000000952527223 */ /* 0x180fe2000001080b */
[----:B------:R-:W-:Y:S01]  /*a860*/  FFMA.FTZ R86, R86, R9, -R11 ;  /* 0x0000000956567223 */ /* 0x000fe2000001080b */
[----:B------:R-:W-:Y:S01]  /*a870*/  IMAD.U32 R46, RZ, RZ, UR57 ;  /* 0x00000039ff2e7e24 */ /* 0x000fe2000f8e00ff */
[----:B------:R-:W-:Y:S01]  /*a880*/  UMOV UR57, UR37 ;  /* 0x0000002500397c82 */ /* 0x000fe20008000000 */
[----:B------:R-:W-:-:S02]  /*a890*/  F2FP.BF16.F32.PACK_AB R181, R14, R181 ;  /* 0x000000b50eb5723e */ /* 0x000fc400000010ff */
[----:B------:R-:W1:Y:S01]  /*a8a0*/  MUFU.EX2 R177, R177 ;  /* 0x000000b100b17308 */ /* 0x000e620000000800 */
[----:B---3--:R-:W-:Y:S01]  /*a8b0*/  FADD.FTZ R3, R183, R42 ;  /* 0x0000002ab7037221 */ /* 0x008fe20000010000 */
[----:B------:R-:W-:-:S05]  /*a8c0*/  @!P1 LEA R46, R46, UR39, 0x3 ;  /* 0x000000272e2e9c11 */ /* 0x000fca000f8e18ff */
[----:B------:R-:W-:Y:S01]  /*a8d0*/  @!P1 VIADD R46, R46, 0x28860 ;  /* 0x000288602e2e9836 */ /* 0x000fe20000000000 */
[----:B------:R-:W3:Y:S01]  /*a8e0*/  MUFU.EX2 R156, R156 ;  /* 0x0000009c009c7308 */ /* 0x000ee20000000800 */
[C---:B--2---:R-:W-:Y:S01]  /*a8f0*/  FADD.FTZ R42, R20.reuse, R3 ;  /* 0x00000003142a7221 */ /* 0x044fe20000010000 */
[----:B------:R-:W-:Y:S02]  /*a900*/  F2FP.BF16.F32.PACK_AB R183, R20, R183 ;  /* 0x000000b714b7723e */ /* 0x000fe400000010ff */
[----:B------:R-:W-:-:S04]  /*a910*/  @!P1 PRMT R46, RZ, 0x654, R46 ;  /* 0x00000654ff2e9816 */ /* 0x000fc8000000002e */
[----:B------:R-:W2:Y:S01]  /*a920*/  MUFU.EX2 R179, R179 ;  /* 0x000000b300b37308 */ /* 0x000ea20000000800 */
[----:B-1----:R-:W-:-:S07]  /*a930*/  FADD.FTZ R3, R177, R42 ;  /* 0x0000002ab1037221 */ /* 0x002fce0000010000 */
[----:B------:R-:W1:Y:S01]  /*a940*/  MUFU.EX2 R38, R38 ;  /* 0x0000002600267308 */ /* 0x000e620000000800 */
[C---:B---3--:R-:W-:Y:S01]  /*a950*/  FADD.FTZ R42, R156.reuse, R3 ;  /* 0x000000039c2a7221 */ /* 0x048fe20000010000 */
[----:B------:R-:W-:Y:S02]  /*a960*/  F2FP.BF16.F32.PACK_AB R177, R156, R177 ;  /* 0x000000b19cb1723e */ /* 0x000fe400000010ff */
[----:B------:R-:W-:-:S04]  /*a970*/  F2FP.BF16.F32.PACK_AB R156, R198, R47 ;  /* 0x0000002fc69c723e */ /* 0x000fc800000010ff */
[----:B------:R-:W3:Y:S08]  /*a980*/  MUFU.EX2 R173, R173 ;  /* 0x000000ad00ad7308 */ /* 0x000ef00000000800 */
[----:B------:R-:W4:Y:S08]  /*a990*/  MUFU.EX2 R26, R26 ;  /* 0x0000001a001a7308 */ /* 0x000f300000000800 */
[----:B------:R-:W5:Y:S08]  /*a9a0*/  MUFU.EX2 R175, R175 ;  /* 0x000000af00af7308 */ /* 0x000f700000000800 */
[----:B------:R-:W5:Y:S08]  /*a9b0*/  MUFU.EX2 R30, R30 ;  /* 0x0000001e001e7308 */ /* 0x000f700000000800 */
[----:B------:R-:W5:Y:S08]  /*a9c0*/  MUFU.EX2 R169, R169 ;  /* 0x000000a900a97308 */ /* 0x000f700000000800 */
[----:B------:R-:W5:Y:S08]  /*a9d0*/  MUFU.EX2 R34, R34 ;  /* 0x0000002200227308 */ /* 0x000f700000000800 */
[----:B------:R-:W5:Y:S08]  /*a9e0*/  MUFU.EX2 R171, R171 ;  /* 0x000000ab00ab7308 */ /* 0x000f700000000800 */
[----:B------:R-:W5:Y:S08]  /*a9f0*/  MUFU.EX2 R36, R36 ;  /* 0x0000002400247308 */ /* 0x000f700000000800 */
[----:B------:R-:W5:Y:S01]  /*aa00*/  MUFU.EX2 R165, R165 ;  /* 0x000000a500a57308 */ /* 0x000f620000000800 */
[----:B------:R-:W-:-:S02]  /*aa10*/  WARPGROUP.DEPBAR.LE gsb0, 0x0 ;  /* 0x00008000000079c5 */ /* 0x000fc40000010000 */
[----:B------:R2:W-:Y:S06]  /*aa20*/  BAR.ARV R44, 0x100 ;  /* 0x0004002c0000751d */ /* 0x0005ec0000002000 */
[----:B------:R1:W-:Y:S01]  /*aa30*/  @!P1 SYNCS.ARRIVE.TRANS64.RED.A1T0 RZ, [R35+URZ], RZ ;  /* 0x000000ff23ff99a7 */ /* 0x0003e2000810043f */
[----:B------:R-:W5:Y:S01]  /*aa40*/  MUFU.EX2 R40, R40 ;  /* 0x0000002800287308 */ /* 0x000f620000000800 */
[----:B------:R-:W-:Y:S01]  /*aa50*/  F2FP.BF16.F32.PACK_AB R152, R80, R51 ;  /* 0x000000335098723e */ /* 0x000fe200000010ff */
[----:B------:R-:W-:Y:S01]  /*aa60*/  FMUL.FTZ R88, R88, R13 ;  /* 0x0000000d58587220 */ /* 0x000fe20000410000 */
[----:B------:R-:W-:Y:S01]  /*aa70*/  F2FP.BF16.F32.PACK_AB R154, R84, R53 ;  /* 0x00000035549a723e */ /* 0x000fe200000010ff */
[-C--:B------:R-:W-:Y:S01]  /*aa80*/  FMUL.FTZ R89, R89, R13.reuse ;  /* 0x0000000d59597220 */ /* 0x080fe20000410000 */
[-C--:B------:R-:W-:Y:S01]  /*aa90*/  FMUL.FTZ R92, R92, R13.reuse ;  /* 0x0000000d5c5c7220 */ /* 0x080fe20000410000 */
[----:B------:R-:W-:Y:S01]  /*aaa0*/  FMUL.FTZ R93, R93, R13 ;  /* 0x0000000d5d5d7220 */ /* 0x000fe20000410000 */
[----:B-1----:R-:W-:Y:S01]  /*aab0*/  FADD.FTZ R35, R15, R4 ;  /* 0x000000040f237221 */ /* 0x002fe20000010000 */
[----:B------:R-:W-:Y:S01]  /*aac0*/  FFMA.FTZ R4, R62, R9, -R11 ;  /* 0x000000093e047223 */ /* 0x000fe2000001080b */
[----:B------:R-:W1:Y:S01]  /*aad0*/  MUFU.EX2 R167, R167 ;  /* 0x000000a700a77308 */ /* 0x000e620000000800 */
[----:B------:R1:W-:Y:S01]  /*aae0*/  @!P1 SYNCS.ARRIVE.TRANS64.RED.A1T0 RZ, [R46+URZ], RZ ;  /* 0x000000ff2eff99a7 */ /* 0x0003e2000810043f */
[----:B--2---:R-:W-:Y:S01]  /*aaf0*/  FADD.FTZ R44, R12, R35 ;  /* 0x000000230c2c7221 */ /* 0x004fe20000010000 */
[-C--:B------:R-:W-:Y:S01]  /*ab00*/  FMUL.FTZ R96, R96, R13.reuse ;  /* 0x0000000d60607220 */ /* 0x080fe20000410000 */
[-C--:B------:R-:W-:Y:S01]  /*ab10*/  FMUL.FTZ R97, R97, R13.reuse ;  /* 0x0000000d61617220 */ /* 0x080fe20000410000 */
[-C--:B------:R-:W-:Y:S01]  /*ab20*/  FMUL.FTZ R100, R100, R13.reuse ;  /* 0x0000000d64647220 */ /* 0x080fe20000410000 */
[----:B------:R-:W-:Y:S01]  /*ab30*/  FADD.FTZ R35, R21, R44 ;  /* 0x0000002c15237221 */ /* 0x000fe20000010000 */
[-C--:B------:R-:W-:Y:S01]  /*ab40*/  FMUL.FTZ R101, R101, R13.reuse ;  /* 0x0000000d65657220 */ /* 0x080fe20000410000 */
[----:B------:R-:W2:Y:S01]  /*ab50*/  MUFU.EX2 R4, R4 ;  /* 0x0000000400047308 */ /* 0x000ea20000000800 */
[----:B------:R-:W-:Y:S01]  /*ab60*/  FMUL.FTZ R104, R104, R13 ;  /* 0x0000000d68687220 */ /* 0x000fe20000410000 */
[----:B------:R-:W-:Y:S01]  /*ab70*/  FADD.FTZ R44, R24, R35 ;  /* 0x00000023182c7221 */ /* 0x000fe20000010000 */
[----:B------:R-:W-:Y:S01]  /*ab80*/  FADD.FTZ R35, R179, R42 ;  /* 0x0000002ab3237221 */ /* 0x000fe20000010000 */
[----:B------:R-:W-:Y:S01]  /*ab90*/  F2FP.BF16.F32.PACK_AB R179, R38, R179 ;  /* 0x000000b326b3723e */ /* 0x000fe200000010ff */
[-C--:B------:R-:W-:Y:S01]  /*aba0*/  FMUL.FTZ R105, R105, R13.reuse ;  /* 0x0000000d69697220 */ /* 0x080fe20000410000 */
[----:B------:R-:W-:Y:S01]  /*abb0*/  FADD.FTZ R44, R27, R44 ;  /* 0x0000002c1b2c7221 */ /* 0x000fe20000010000 */
[-C--:B------:R-:W-:Y:S01]  /*abc0*/  FMUL.FTZ R108, R108, R13.reuse ;  /* 0x0000000d6c6c7220 */ /* 0x080fe20000410000 */
[----:B------:R-:W2:Y:S01]  /*abd0*/  MUFU.EX2 R64, R64 ;  /* 0x0000004000407308 */ /* 0x000ea20000000800 */
[-C--:B------:R-:W-:Y:S01]  /*abe0*/  FMUL.FTZ R109, R109, R13.reuse ;  /* 0x0000000d6d6d7220 */ /* 0x080fe20000410000 */
[----:B------:R-:W-:Y:S01]  /*abf0*/  FADD.FTZ R3, R25, R44 ;  /* 0x0000002c19037221 */ /* 0x000fe20000010000 */
[----:B------:R-:W-:Y:S01]  /*ac00*/  FADD.FTZ R44, R38, R35 ;  /* 0x00000023262c7221 */ /* 0x000fe20000010000 */
[-C--:B------:R-:W-:Y:S01]  /*ac10*/  FMUL.FTZ R112, R112, R13.reuse ;  /* 0x0000000d70707220 */ /* 0x080fe20000410000 */
[----:B------:R-:W-:Y:S01]  /*ac20*/  FMUL.FTZ R113, R113, R13 ;  /* 0x0000000d71717220 */ /* 0x000fe20000410000 */
[----:B------:R-:W-:Y:S01]  /*ac30*/  FADD.FTZ R42, R28, R3 ;  /* 0x000000031c2a7221 */ /* 0x000fe20000010000 */
[----:B---3--:R-:W-:Y:S01]  /*ac40*/  FADD.FTZ R35, R173, R44 ;  /* 0x0000002cad237221 */ /* 0x008fe20000010000 */
[----:B------:R-:W3:Y:S01]  /*ac50*/  MUFU.EX2 R66, R66 ;  /* 0x0000004200427308 */ /* 0x000ee20000000800 */
[C---:B----4-:R-:W-:Y:S01]  /*ac60*/  F2FP.BF16.F32.PACK_AB R173, R26.reuse, R173 ;  /* 0x000000ad1aad723e */ /* 0x050fe200000010ff */
[----:B------:R-:W-:Y:S01]  /*ac70*/  FADD.FTZ R3, R29, R42 ;  /* 0x0000002a1d037221 */ /* 0x000fe20000010000 */
[----:B------:R-:W-:Y:S01]  /*ac80*/  FADD.FTZ R44, R26, R35 ;  /* 0x000000231a2c7221 */ /* 0x000fe20000010000 */
[-C--:B------:R-:W-:Y:S01]  /*ac90*/  FMUL.FTZ R116, R116, R13.reuse ;  /* 0x0000000d74747220 */ /* 0x080fe20000410000 */
[----:B------:R-:W-:Y:S01]  /*aca0*/  FMUL.FTZ R117, R117, R13 ;  /* 0x0000000d75757220 */ /* 0x000fe20000410000 */
[----:B------:R-:W-:Y:S01]  /*acb0*/  FADD.FTZ R42, R32, R3 ;  /* 0x00000003202a7221 */ /* 0x000fe20000010000 */
[----:B-----5:R-:W-:Y:S01]  /*acc0*/  FADD.FTZ R55, R175, R44 ;  /* 0x0000002caf377221 */ /* 0x020fe20000010000 */
[----:B------:R-:W4:Y:S01]  /*acd0*/  MUFU.EX2 R68, R68 ;  /* 0x0000004400447308 */ /* 0x000f220000000800 */
[-C--:B------:R-:W-:Y:S01]  /*ace0*/  FFMA.FTZ R3, R168, R9.reuse, -R11 ;  /* 0x00000009a8037223 */ /* 0x080fe2000001080b */
[----:B------:R-:W-:Y:S01]  /*acf0*/  FADD.FTZ R35, R31, R42 ;  /* 0x0000002a1f237221 */ /* 0x000fe20000010000 */
[----:B------:R-:W-:Y:S01]  /*ad00*/  FADD.FTZ R44, R30, R55 ;  /* 0x000000371e2c7221 */ /* 0x000fe20000010000 */
[----:B------:R-:W-:Y:S01]  /*ad10*/  FFMA.FTZ R11, R170, R9, -R11 ;  /* 0x00000009aa0b7223 */ /* 0x000fe2000001080b */
[----:B------:R-:W-:Y:S01]  /*ad20*/  F2FP.BF16.F32.PACK_AB R168, R166, R33 ;  /* 0x00000021a6a8723e */ /* 0x000fe200000010ff */
[----:B------:R-:W-:Y:S01]  /*ad30*/  FADD.FTZ R42, R164, R35 ;  /* 0x00000023a42a7221 */ /* 0x000fe20000010000 */
[----:B------:R-:W-:Y:S01]  /*ad40*/  FADD.FTZ R15, R169, R44 ;  /* 0x0000002ca90f7221 */ /* 0x000fe20000010000 */
[----:B------:R-:W5:Y:S01]  /*ad50*/  MUFU.EX2 R70, R70 ;  /* 0x0000004600467308 */ /* 0x000f620000000800 */
[----:B------:R-:W-:Y:S01]  /*ad60*/  F2FP.BF16.F32.PACK_AB R170, R160, R37 ;  /* 0x00000025a0aa723e */ /* 0x000fe200000010ff */
[----:B------:R-:W-:Y:S01]  /*ad70*/  FADD.FTZ R35, R33, R42 ;  /* 0x0000002a21237221 */ /* 0x000fe20000010000 */
[----:B------:R-:W-:Y:S01]  /*ad80*/  FADD.FTZ R12, R34, R15 ;  /* 0x0000000f220c7221 */ /* 0x000fe20000010000 */
[----:B------:R-:W-:Y:S01]  /*ad90*/  F2FP.BF16.F32.PACK_AB R164, R162, R39 ;  /* 0x00000027a2a4723e */ /* 0x000fe200000010ff */
[----:B------:R-:W-:Y:S01]  /*ada0*/  FMUL.FTZ R120, R120, R13 ;  /* 0x0000000d78787220 */ /* 0x000fe20000410000 */
        /* <DEDUP_REMOVED lines=13> */
[C---:B------:R-:W-:Y:S01]  /*ae80*/  FADD.FTZ R12, R40.reuse, R21 ;  /* 0x00000015280c7221 */ /* 0x040fe20000010000 */
[----:B------:R-:W-:Y:S01]  /*ae90*/  F2FP.BF16.F32.PACK_AB R165, R40, R165 ;  /* 0x000000a528a5723e */ /* 0x000fe200000010ff */
[----:B------:R-:W-:Y:S01]  /*aea0*/  FMUL.FTZ R124, R124, R13 ;  /* 0x0000000d7c7c7220 */ /* 0x000fe20000410000 */
[----:B------:R-:W-:Y:S01]  /*aeb0*/  FADD.FTZ R10, R162, R15 ;  /* 0x0000000fa20a7221 */ /* 0x000fe20000010000 */
[----:B-1----:R-:W-:Y:S01]  /*aec0*/  FADD.FTZ R21, R167, R12 ;  /* 0x0000000ca7157221 */ /* 0x002fe20000010000 */
[----:B------:R-:W-:Y:S01]  /*aed0*/  MUFU.EX2 R76, R76 ;  /* 0x0000004c004c7308 */ /* 0x000fe20000000800 */
[C---:B--2---:R-:W-:Y:S01]  /*aee0*/  F2FP.BF16.F32.PACK_AB R167, R4.reuse, R167 ;  /* 0x000000a704a7723e */ /* 0x044fe200000010ff */
[----:B------:R-:W-:Y:S01]  /*aef0*/  FADD.FTZ R15, R41, R10 ;  /* 0x0000000a290f7221 */ /* 0x000fe20000010000 */
[----:B------:R-:W-:Y:S01]  /*af00*/  FADD.FTZ R21, R4, R21 ;  /* 0x0000001504157221 */ /* 0x000fe20000010000 */
[C---:B------:R-:W-:Y:S01]  /*af10*/  F2FP.BF16.F32.PACK_AB R166, R192.reuse, R41 ;  /* 0x00000029c0a6723e */ /* 0x040fe200000010ff */
[----:B------:R-:W-:Y:S01]  /*af20*/  FMUL.FTZ R125, R125, R13 ;  /* 0x0000000d7d7d7220 */ /* 0x000fe20000410000 */
[----:B------:R-:W-:Y:S01]  /*af30*/  FADD.FTZ R10, R192, R15 ;  /* 0x0000000fc00a7221 */ /* 0x000fe20000010000 */
[----:B------:R-:W-:Y:S01]  /*af40*/  FADD.FTZ R21, R64, R21 ;  /* 0x0000001540157221 */ /* 0x000fe20000010000 */
[----:B------:R-:W1:Y:S01]  /*af50*/  MUFU.EX2 R78, R78 ;  /* 0x0000004e004e7308 */ /* 0x000e620000000800 */
[----:B------:R-:W-:Y:S01]  /*af60*/  F2FP.BF16.F32.PACK_AB R160, R194, R43 ;  /* 0x0000002bc2a0723e */ /* 0x000fe200000010ff */
[----:B------:R-:W-:Y:S01]  /*af70*/  FADD.FTZ R15, R43, R10 ;  /* 0x0000000a2b0f7221 */ /* 0x000fe20000010000 */
[C---:B---3--:R-:W-:Y:S01]  /*af80*/  FADD.FTZ R21, R66.reuse, R21 ;  /* 0x0000001542157221 */ /* 0x048fe20000010000 */
[----:B------:R-:W-:Y:S01]  /*af90*/  F2FP.BF16.F32.PACK_AB R161, R66, R64 ;  /* 0x0000004042a1723e */ /* 0x000fe200000010ff */
[----:B------:R-:W-:Y:S01]  /*afa0*/  FMUL.FTZ R128, R128, R13 ;  /* 0x0000000d80807220 */ /* 0x000fe20000410000 */
[----:B------:R-:W-:Y:S01]  /*afb0*/  FADD.FTZ R10, R194, R15 ;  /* 0x0000000fc20a7221 */ /* 0x000fe20000010000 */
[----:B----4-:R-:W-:Y:S01]  /*afc0*/  FADD.FTZ R21, R68, R21 ;  /* 0x0000001544157221 */ /* 0x010fe20000010000 */
[----:B------:R-:W2:Y:S01]  /*afd0*/  MUFU.EX2 R82, R82 ;  /* 0x0000005200527308 */ /* 0x000ea20000000800 */
[----:B------:R-:W-:Y:S01]  /*afe0*/  F2FP.BF16.F32.PACK_AB R162, R196, R45 ;  /* 0x0000002dc4a2723e */ /* 0x000fe200000010ff */
[----:B------:R-:W-:Y:S01]  /*aff0*/  FADD.FTZ R15, R45, R10 ;  /* 0x0000000a2d0f7221 */ /* 0x000fe20000010000 */
[C---:B-----5:R-:W-:Y:S01]  /*b000*/  FADD.FTZ R21, R70.reuse, R21 ;  /* 0x0000001546157221 */ /* 0x060fe20000010000 */
[----:B------:R-:W-:Y:S01]  /*b010*/  F2FP.BF16.F32.PACK_AB R163, R70, R68 ;  /* 0x0000004446a3723e */ /* 0x000fe200000010ff */
[-C--:B------:R-:W-:Y:S01]  /*b020*/  FMUL.FTZ R129, R129, R13.reuse ;  /* 0x0000000d81817220 */ /* 0x080fe20000410000 */
[----:B------:R-:W-:Y:S01]  /*b030*/  FADD.FTZ R10, R196, R15 ;  /* 0x0000000fc40a7221 */ /* 0x000fe20000010000 */
[----:B------:R-:W-:Y:S01]  /*b040*/  FADD.FTZ R21, R72, R21 ;  /* 0x0000001548157221 */ /* 0x000fe20000010000 */
[----:B------:R3:W4:Y:S01]  /*b050*/  MUFU.EX2 R153, R3 ;  /* 0x0000000300997308 */ /* 0x0007220000000800 */
[C---:B------:R-:W-:Y:S01]  /*b060*/  F2FP.BF16.F32.PACK_AB R157, R74.reuse, R72 ;  /* 0x000000484a9d723e */ /* 0x040fe200000010ff */
[----:B------:R-:W-:Y:S01]  /*b070*/  FADD.FTZ R15, R47, R10 ;  /* 0x0000000a2f0f7221 */ /* 0x000fe20000010000 */
[----:B------:R-:W-:Y:S01]  /*b080*/  FADD.FTZ R21, R74, R21 ;  /* 0x000000154a157221 */ /* 0x000fe20000010000 */
[----:B-1----:R-:W-:Y:S01]  /*b090*/  F2FP.BF16.F32.PACK_AB R159, R78, R76 ;  /* 0x0000004c4e9f723e */ /* 0x002fe200000010ff */
[-C--:B------:R-:W-:Y:S01]  /*b0a0*/  FMUL.FTZ R132, R132, R13.reuse ;  /* 0x0000000d84847220 */ /* 0x080fe20000410000 */
[----:B------:R-:W-:Y:S01]  /*b0b0*/  FADD.FTZ R4, R198, R15 ;  /* 0x0000000fc6047221 */ /* 0x000fe20000010000 */
[----:B------:R-:W-:Y:S01]  /*b0c0*/  FADD.FTZ R21, R76, R21 ;  /* 0x000000154c157221 */ /* 0x000fe20000010000 */
[----:B------:R-:W1:Y:S01]  /*b0d0*/  MUFU.EX2 R86, R86 ;  /* 0x0000005600567308 */ /* 0x000e620000000800 */
[-C--:B------:R-:W-:Y:S01]  /*b0e0*/  FMUL.FTZ R133, R133, R13.reuse ;  /* 0x0000000d85857220 */ /* 0x080fe20000410000 */
[----:B---3--:R-:W-:Y:S01]  /*b0f0*/  FADD.FTZ R3, R49, R4 ;  /* 0x0000000431037221 */ /* 0x008fe20000010000 */
[----:B------:R-:W-:Y:S01]  /*b100*/  FADD.FTZ R21, R78, R21 ;  /* 0x000000154e157221 */ /* 0x000fe20000010000 */
[-C--:B------:R-:W-:Y:S01]  /*b110*/  FMUL.FTZ R136, R136, R13.reuse ;  /* 0x0000000d88887220 */ /* 0x080fe20000410000 */
[-C--:B------:R-:W-:Y:S01]  /*b120*/  FMUL.FTZ R137, R137, R13.reuse ;  /* 0x0000000d89897220 */ /* 0x080fe20000410000 */
[----:B------:R-:W-:Y:S01]  /*b130*/  FADD.FTZ R4, R200, R3 ;  /* 0x00000003c8047221 */ /* 0x000fe20000010000 */
[----:B--2---:R-:W-:Y:S01]  /*b140*/  FADD.FTZ R21, R82, R21 ;  /* 0x0000001552157221 */ /* 0x004fe20000010000 */
[----:B------:R-:W2:Y:S01]  /*b150*/  MUFU.EX2 R11, R11 ;  /* 0x0000000b000b7308 */ /* 0x000ea20000000800 */
[-C--:B------:R-:W-:Y:S01]  /*b160*/  FMUL.FTZ R140, R140, R13.reuse ;  /* 0x0000000d8c8c7220 */ /* 0x080fe20000410000 */
[----:B------:R-:W-:Y:S01]  /*b170*/  FADD.FTZ R3, R51, R4 ;  /* 0x0000000433037221 */ /* 0x000fe20000010000 */
[C---:B----4-:R-:W-:Y:S01]  /*b180*/  FADD.FTZ R21, R153.reuse, R21 ;  /* 0x0000001599157221 */ /* 0x050fe20000010000 */
[----:B------:R-:W-:Y:S01]  /*b190*/  F2FP.BF16.F32.PACK_AB R153, R153, R82 ;  /* 0x000000529999723e */ /* 0x000fe200000010ff */
[-C--:B------:R-:W-:Y:S01]  /*b1a0*/  FMUL.FTZ R141, R141, R13.reuse ;  /* 0x0000000d8d8d7220 */ /* 0x080fe20000410000 */
[----:B------:R-:W-:Y:S01]  /*b1b0*/  FADD.FTZ R4, R80, R3 ;  /* 0x0000000350047221 */ /* 0x000fe20000010000 */
[-C--:B------:R-:W-:Y:S01]  /*b1c0*/  FMUL.FTZ R144, R144, R13.reuse ;  /* 0x0000000d90907220 */ /* 0x080fe20000410000 */
[-C--:B------:R-:W-:Y:S01]  /*b1d0*/  FMUL.FTZ R145, R145, R13.reuse ;  /* 0x0000000d91917220 */ /* 0x080fe20000410000 */
[----:B-1----:R-:W-:Y:S01]  /*b1e0*/  FADD.FTZ R21, R86, R21 ;  /* 0x0000001556157221 */ /* 0x002fe20000010000 */
[----:B------:R-:W-:Y:S01]  /*b1f0*/  FADD.FTZ R3, R53, R4 ;  /* 0x0000000435037221 */ /* 0x000fe20000010000 */
[-C--:B------:R-:W-:Y:S01]  /*b200*/  FMUL.FTZ R148, R148, R13.reuse ;  /* 0x0000000d94947220 */ /* 0x080fe20000410000 */
[----:B------:R-:W-:Y:S01]  /*b210*/  FMUL.FTZ R149, R149, R13 ;  /* 0x0000000d95957220 */ /* 0x000fe20000410000 */
[-C--:B------:R-:W-:Y:S01]  /*b220*/  FMUL.FTZ R90, R90, R202.reuse ;  /* 0x000000ca5a5a7220 */ /* 0x080fe20000410000 */
[----:B------:R-:W-:Y:S01]  /*b230*/  FADD.FTZ R4, R84, R3 ;  /* 0x0000000354047221 */ /* 0x000fe20000010000 */
[-C--:B------:R-:W-:Y:S01]  /*b240*/  FMUL.FTZ R91, R91, R202.reuse ;  /* 0x000000ca5b5b7220 */ /* 0x080fe20000410000 */
[----:B------:R-:W-:Y:S01]  /*b250*/  FMUL.FTZ R94, R94, R202 ;  /* 0x000000ca5e5e7220 */ /* 0x000fe20000410000 */
[C---:B--2---:R-:W-:Y:S01]  /*b260*/  FADD.FTZ R3, R11.reuse, R21 ;  /* 0x000000150b037221 */ /* 0x044fe20000010000 */
        /* <DEDUP_REMOVED lines=31> */
[----:B------:R-:W-:Y:S01]  /*b460*/  IMAD.MOV.U32 R10, RZ, RZ, R7 ;  /* 0x000000ffff0a7224 */ /* 0x000fe200078e0007 */
[----:B------:R-:W-:Y:S06]  /*b470*/  @P2 BRA `(.L_x_926) ;  /* 0xffffffd8001c2947 */ /* 0x000fec000383ffff */
.L_x_917:
[----:B------:R-:W-:-:S13]  /*b480*/  ISETP.GE.AND P2, PT, R6, UR40, PT ;  /* 0x0000002806007c0c */ /* 0x000fda000bf46270 */
[----:B------:R-:W-:Y:S05]  /*b490*/  @!P2 BRA `(.L_x_927) ;  /* 0x000000380010a947 */ /* 0x000fea0003800000 */
[----:B------:R-:W-:Y:S01]  /*b4a0*/  IMAD.MOV.U32 R12, RZ, RZ, R8 ;  /* 0x000000ffff0c7224 */ /* 0x000fe200078e0008 */
[----:B------:R-:W-:Y:S01]  /*b4b0*/  UMOV UR60, UR36 ;  /* 0x00000024003c7c82 */ /* 0x000fe20008000000 */
[----:B------:R-:W-:Y:S01]  /*b4c0*/  IMAD.MOV.U32 R11, RZ, RZ, R7 ;  /* 0x000000ffff0b7224 */ /* 0x000fe200078e0007 */
[----:B------:R-:W-:Y:S01]  /*b4d0*/  UMOV UR59, UR37 ;  /* 0x00000025003b7c82 */ /* 0x000fe20008000000 */
[----:B------:R-:W-:Y:S01]  /*b4e0*/  IMAD.IADD R10, R0, 0x1, R5 ;  /* 0x00000001000a7824 */ /* 0x000fe200078e0205 */
[----:B------:R-:W-:Y:S01]  /*b4f0*/  ULDC UR53, c[0x0][0x9e4] ;  /* 0x0002790000357ab9 */ /* 0x000fe20000000800 */
[----:B------:R-:W-:Y:S01]  /*b500*/  ULDC UR57, c[0x0][0x288] ;  /* 0x0000a20000397ab9 */ /* 0x000fe20000000800 */
[----:B------:R-:W-:Y:S01]  /*b510*/  ULDC UR58, c[0x0][0x9d8] ;  /* 0x00027600003a7ab9 */ /* 0x000fe20000000800 */
[----:B------:R-:W-:-:S05]  /*b520*/  ULDC UR56, c[0x0][0x9e0] ;  /* 0x0002780000387ab9 */ /* 0x000fca0000000800 */
.L_x_944:
        /* <DEDUP_REMOVED lines=9> */
.L_x_929:
[----:B------:R-:W-:Y:S01]  /*b5c0*/  ULEA UR6, UR37, UR39, 0x3 ;  /* 0x0000002725067291 */ /* 0x000fe2000f8e183f */
[----:B------:R-:W-:-:S05]  /*b5d0*/  IMAD.U32 R7, RZ, RZ, UR36 ;  /* 0x00000024ff077e24 */ /* 0x000fca000f8e00ff */
[----:B------:R-:W-:-:S04]  /*b5e0*/  SHF.L.U32 R7, R7, 0x1f, RZ ;  /* 0x0000001f07077819 */ /* 0x000fc800000006ff */
[----:B------:R1:W2:Y:S01]  /*b5f0*/  SYNCS.PHASECHK.TRANS64.TRYWAIT P2, [UR6+0x28830], R7 ;  /* 0x02883007ff0075a7 */ /* 0x0002a20008040146 */
[----:B------:R-:W-:Y:S05]  /*b600*/  @!P0 BRA `(.L_x_930) ;  /* 0x0000000000048947 */ /* 0x000fea0003800000 */
[----:B------:R-:W-:Y:S01]  /*b610*/  BPT.TRAP 0x1 ;  /* 0x000000040000795c */ /* 0x000fe20000300000 */
.L_x_930:
[----:B--2---:R-:W-:Y:S05]  /*b620*/  @P2 BRA `(.L_x_928) ;  /* 0x0000000000082947 */ /* 0x004fea0003800000 */
[----:B------:R-:W2:Y:S02]  /*b630*/  SYNCS.PHASECHK.TRANS64.TRYWAIT P2, [UR6+0x28830], R7 ;  /* 0x02883007ff0075a7 */ /* 0x000ea40008040146 */
[----:B--2---:R-:W-:Y:S05]  /*b640*/  @!P2 BRA `(.L_x_931) ;  /* 0x0000008400b0a947 */ /* 0x004fea0003800000 */
.L_x_928:
        /* <DEDUP_REMOVED lines=45> */
.L_x_933:
[----:B------:R-:W-:Y:S01]  /*b920*/  ULEA UR6, UR59, UR39, 0x3 ;  /* 0x000000273b067291 */ /* 0x000fe2000f8e183f */
[----:B------:R-:W-:-:S05]  /*b930*/  IMAD.U32 R7, RZ, RZ, UR60 ;  /* 0x0000003cff077e24 */ /* 0x000fca000f8e00ff */
[----:B------:R-:W-:-:S04]  /*b940*/  SHF.L.U32 R7, R7, 0x1f, RZ ;  /* 0x0000001f07077819 */ /* 0x000fc800000006ff */
[----:B------:R1:W2:Y:S01]  /*b950*/  SYNCS.PHASECHK.TRANS64.TRYWAIT P2, [UR6+0x28850], R7 ;  /* 0x02885007ff0075a7 */ /* 0x0002a20008040146 */
[----:B------:R-:W-:Y:S05]  /*b960*/  @!P0 BRA `(.L_x_934) ;  /* 0x0000000000048947 */ /* 0x000fea0003800000 */
[----:B------:R-:W-:Y:S01]  /*b970*/  BPT.TRAP 0x1 ;  /* 0x000000040000795c */ /* 0x000fe20000300000 */
.L_x_934:
[----:B--2---:R-:W-:Y:S05]  /*b980*/  @P2 BRA `(.L_x_932) ;  /* 0x0000000000082947 */ /* 0x004fea0003800000 */
[----:B------:R-:W2:Y:S02]  /*b990*/  SYNCS.PHASECHK.TRANS64.TRYWAIT P2, [UR6+0x28850], R7 ;  /* 0x02885007ff0075a7 */ /* 0x000ea40008040146 */
[----:B--2---:R-:W-:Y:S05]  /*b9a0*/  @!P2 BRA `(.L_x_935) ;  /* 0x0000008000f0a947 */ /* 0x004fea0003800000 */
.L_x_932:
        /* <DEDUP_REMOVED lines=9> */
[----:B------:R-:W-:Y:S01]  /*ba40*/  FMUL.FTZ R57, R60, UR58 ;  /* 0x0000003a3c397c20 */ /* 0x000fe20008410000 */
[----:B------:R-:W-:-:S02]  /*ba50*/  IMAD.U32 R60, RZ, RZ, UR37 ;  /* 0x00000025ff3c7e24 */ /* 0x000fc4000f8e00ff */
[----:B------:R-:W-:Y:S01]  /*ba60*/  FMUL.FTZ R15, R30, UR58 ;  /* 0x0000003a1e0f7c20 */ /* 0x000fe20008410000 */
[----:B------:R-:W-:Y:S01]  /*ba70*/  ULOP3.LUT UR6, UR6, 0x4000000, URZ, 0xfc, !UPT ;  /* 0x0400000006067892 */ /* 0x000fe2000f8efc3f */
[----:B------:R-:W-:Y:S01]  /*ba80*/  FMUL.FTZ R30, R54, UR58 ;  /* 0x0000003a361e7c20 */ /* 0x000fe20008410000 */
[----:B------:R-:W-:Y:S01]  /*ba90*/  FMUL.FTZ R21, R34, UR58 ;  /* 0x0000003a22157c20 */ /* 0x000fe20008410000 */
[----:B------:R-:W-:Y:S01]  /*baa0*/  @!P1 LEA R60, R60, UR39, 0x3 ;  /* 0x000000273c3c9c11 */ /* 0x000fe2000f8e18ff */
[----:B------:R-:W-:Y:S01]  /*bab0*/  ULEA UR10, UR59, UR6, 0xb ;  /* 0x000000063b0a7291 */ /* 0x000fe2000f8e583f */
[----:B--2---:R-:W-:Y:S01]  /*bac0*/  FMUL.FTZ R8, R26, UR58 ;  /* 0x0000003a1a087c20 */ /* 0x004fe20008410000 */
[----:B------:R-:W-:Y:S01]  /*bad0*/  FMUL.FTZ R34, R59, UR58 ;  /* 0x0000003a3b227c20 */ /* 0x000fe20008410000 */
[----:B------:R-:W-:Y:S01]  /*bae0*/  FMUL.FTZ R26, R51, UR58 ;  /* 0x0000003a331a7c20 */ /* 0x000fe20008410000 */
[----:B------:R-:W-:Y:S01]  /*baf0*/  FMUL.FTZ R59, R64, UR58 ;  /* 0x0000003a403b7c20 */ /* 0x000fe20008410000 */
[----:B-1----:R-:W-:Y:S01]  /*bb00*/  FMUL.FTZ R7, R24, UR58 ;  /* 0x0000003a18077c20 */ /* 0x002fe20008410000 */
        /* <DEDUP_REMOVED lines=14> */
[----:B------:R-:W-:Y:S01]  /*bbf0*/  IADD3 R69, -R17, 0xb, RZ ;  /* 0x0000000b11457810 */ /* 0x000fe20007ffe1ff */
        /* <DEDUP_REMOVED lines=60> */
[----:B------:R-:W1:Y:S01]  /*bfc0*/  MUFU.TANH R53, R53 ;  /* 0x0000003500357308 */ /* 0x000e620000002400 */
[----:B------:R-:W-:Y:S02]  /*bfd0*/  WARPGROUP.DEPBAR.LE gsb0, 0x0 ;  /* 0x00008000000079c5 */ /* 0x000fe40000010000 */
[----:B------:R-:W-:-:S06]  /*bfe0*/  WARPGROUP.ARRIVE ;  /* 0x00000000000079c5 */ /* 0x000fcc0000000000 */
[----:B------:R-:W-:Y:S01]  /*bff0*/  HGMMA.64x128x16.F32.BF16 R88, R168, gdesc[UR4].tnspB, R88, gsb0 ;  /* 0x41e00004a8587df0 */ /* 0x000fe20008001858 */
[----:B------:R-:W-:Y:S01]  /*c000*/  UIADD3 UR6, UR10, 0x200, URZ ;  /* 0x000002000a067890 */ /* 0x000fe2000fffe03f */
[----:B------:R-:W-:Y:S01]  /*c010*/  UMOV UR7, 0x40000040 ;  /* 0x4000004000077882 */ /* 0x000fe20000000000 */
[----:B------:R-:W-:Y:S02]  /*c020*/  WARPGROUP.DEPBAR.LE gsb0, 0x0 ;  /* 0x00008000000079c5 */ /* 0x000fe40000010000 */
[----:B------:R-:W-:Y:S01]  /*c030*/  WARPGROUP.ARRIVE ;  /* 0x00000000000079c5 */ /* 0x000fe20000000000 */
[----:B------:R-:W-:Y:S01]  /*c040*/  FMUL.FTZ R168, R36, UR58 ;  /* 0x0000003a24a87c20 */ /* 0x000fe20008410000 */
[----:B------:R-:W-:Y:S02]  /*c050*/  FMUL.FTZ R36, R71, UR58 ;  /* 0x0000003a47247c20 */ /* 0x000fe40008410000 */
[----:B------:R1:W1:Y:S03]  /*c060*/  MUFU.TANH R71, R76 ;  /* 0x0000004c00477308 */ /* 0x0002660000002400 */
[----:B------:R-:W-:Y:S01]  /*c070*/  HGMMA.64x128x16.F32.BF16 R88, R164, gdesc[UR4].tnspB, R88, gsb0 ;  /* 0x41e00004a4587df0 */ /* 0x000fe20008001858 */
[----:B------:R-:W-:Y:S01]  /*c080*/  UIADD3 UR6, UR10, 0x280, URZ ;  /* 0x000002800a067890 */ /* 0x000fe2000fffe03f */
[----:B------:R-:W-:-:S03]  /*c090*/  UMOV UR7, 0x40000040 ;  /* 0x4000004000077882 */ /* 0x000fc60000000000 */
[----:B------:R-:W1:Y:S08]  /*c0a0*/  MUFU.TANH R168, R168 ;  /* 0x000000a800a87308 */ /* 0x000e700000002400 */
[----:B------:R-:W1:Y:S01]  /*c0b0*/  MUFU.TANH R36, R36 ;  /* 0x0000002400247308 */ /* 0x000e620000002400 */
[----:B------:R-:W-:Y:S02]  /*c0c0*/  WARPGROUP.DEPBAR.LE gsb0, 0x0 ;  /* 0x00008000000079c5 */ /* 0x000fe40000010000 */
        /* <DEDUP_REMOVED lines=11> */
[----:B------:R-:W-:Y:S01]  /*c180*/  FMUL.FTZ R46, R79, UR58 ;  /* 0x0000003a4f2e7c20 */ /* 0x000fe20008410000 */
[----:B------:R-:W-:-:S02]  /*c190*/  IMAD.SHL.U32 R79, R6, 0x80, RZ ;  /* 0x00000080064f7824 */ /* 0x000fc400078e00ff */
[----:B------:R-:W-:Y:S01]  /*c1a0*/  FMUL.FTZ R164, R28, UR58 ;  /* 0x0000003a1ca47c20 */ /* 0x000fe20008410000 */
[----:B------:R-:W-:Y:S01]  /*c1b0*/  FMUL.FTZ R28, R39, UR58 ;  /* 0x0000003a271c7c20 */ /* 0x000fe20008410000 */
[----:B------:R-:W-:Y:S01]  /*c1c0*/  FMUL.FTZ R39, R58, UR58 ;  /* 0x0000003a3a277c20 */ /* 0x000fe20008410000 */
[----:B------:R-:W-:Y:S01]  /*c1d0*/  FMUL.FTZ R58, R61, UR58 ;  /* 0x0000003a3d3a7c20 */ /* 0x000fe20008410000 */
[----:B------:R-:W-:Y:S01]  /*c1e0*/  IADD3 R54, -R79, 0x1, RZ ;  /* 0x000000014f367810 */ /* 0x000fe20007ffe1ff */
[----:B------:R-:W-:Y:S02]  /*c1f0*/  @!P1 VIADD R61, R60, 0x28840 ;  /* 0x000288403c3d9836 */ /* 0x000fe40000000000 */
[----:B------:R-:W-:Y:S01]  /*c200*/  FMUL.FTZ R166, R32, UR58 ;  /* 0x0000003a20a67c20 */ /* 0x000fe20008410000 */
[----:B------:R-:W-:Y:S01]  /*c210*/  FMUL.FTZ R32, R42, UR58 ;  /* 0x0000003a2a207c20 */ /* 0x000fe20008410000 */
[----:B------:R-:W-:Y:S01]  /*c220*/  FMUL.FTZ R42, R66, UR58 ;  /* 0x0000003a422a7c20 */ /* 0x000fe20008410000 */
[----:B------:R-:W1:Y:S01]  /*c230*/  MUFU.TANH R164, R164 ;  /* 0x000000a400a47308 */ /* 0x000e620000002400 */
[----:B------:R-:W-:-:S07]  /*c240*/  @!P1 PRMT R61, RZ, 0x654, R61 ;  /* 0x00000654ff3d9816 */ /* 0x000fce000000003d */
[----:B------:R1:W1:Y:S01]  /*c250*/  MUFU.TANH R66, R73 ;  /* 0x0000004900427308 */ /* 0x0002620000002400 */
[----:B-----5:R-:W-:Y:S02]  /*c260*/  IMAD R60, R65, UR45, R54 ;  /* 0x0000002d413c7c24 */ /* 0x020fe4000f8e0236 */
[----:B------:R-:W-:-:S05]  /*c270*/  FMUL.FTZ R54, R87, UR58 ;  /* 0x0000003a57367c20 */ /* 0x000fca0008410000 */
        /* <DEDUP_REMOVED lines=36> */
[----:B------:R-:W1:Y:S01]  /*c4c0*/  MUFU.TANH R54, R54 ;  /* 0x0000003600367308 */ /* 0x000e620000002400 */
[----:B------:R-:W-:-:S02]  /*c4d0*/  WARPGROUP.DEPBAR.LE gsb0, 0x0 ;  /* 0x00008000000079c5 */ /* 0x000fc40000010000 */
[----:B------:R-:W-:-:S06]  /*c4e0*/  WARPGROUP.ARRIVE ;  /* 0x00000000000079c5 */ /* 0x000fcc0000000000 */
[----:B------:R-:W-:Y:S03]  /*c4f0*/  HGMMA.64x128x16.F32.BF16 R88, R152, gdesc[UR4].tnspB, R88, gsb0 ;  /* 0x41e0000498587df0 */ /* 0x000fe60008001858 */
[----:B------:R-:W-:Y:S02]  /*c500*/  WARPGROUP.DEPBAR.LE gsb0, 0x0 ;  /* 0x00008000000079c5 */ /* 0x000fe40000010000 */
[----:B------:R1:W-:Y:S06]  /*c510*/  BAR.ARV R69, 0x100 ;  /* 0x000400450000751d */ /* 0x0003ec0000002000 */
[----:B------:R5:W-:Y:S02]  /*c520*/  @!P1 SYNCS.ARRIVE.TRANS64.RED.A1T0 RZ, [R61+URZ], RZ ;  /* 0x000000ff3dff99a7 */ /* 0x000be4000810043f */
[----:B-----5:R-:W-:-:S04]  /*c530*/  VIADD R61, R60, -UR57 ;  /* 0x800000393c3d7c36 */ /* 0x020fc80008000000 */
[----:B------:R-:W-:-:S04]  /*c540*/  IMAD R61, R16, -0x2, R61 ;  /* 0xfffffffe103d7824 */ /* 0x000fc800078e023d */
[C---:B------:R-:W-:Y:S02]  /*c550*/  VIADD R83, R61.reuse, UR56 ;  /* 0x000000383d537c36 */ /* 0x040fe40008000000 */
[----:B------:R-:W-:Y:S02]  /*c560*/  VIADD R87, R61, UR52 ;  /* 0x000000343d577c36 */ /* 0x000fe40008000000 */
[C---:B------:R-:W-:Y:S02]  /*c570*/  IMAD.IADD R65, R0.reuse, 0x1, R83 ;  /* 0x0000000100417824 */ /* 0x040fe400078e0253 */
[----:B------:R-:W-:Y:S01]  /*c580*/  IMAD.IADD R67, R0, 0x1, R87 ;  /* 0x0000000100437824 */ /* 0x000fe200078e0257 */
[----:B-1234-:R-:W-:Y:S06]  /*c590*/  @!P6 BRA `(.L_x_936) ;  /* 0x00000000005ce947 */ /* 0x01efec0003800000 */
[----:B------:R-:W-:Y:S01]  /*c5a0*/  ISETP.GT.AND P2, PT, R10, -0x1, PT ;  /* 0xffffffff0a00780c */ /* 0x000fe20003f44270 */
[----:B------:R-:W-:-:S12]  /*c5b0*/  BSSY B0, `(.L_x_937) ;  /* 0x0000011000007945 */ /* 0x000fd80003800000 */
        /* <DEDUP_REMOVED lines=9> */
.L_x_938:
[----:B------:R-:W-:-:S05]  /*c650*/  IMAD.U32 R70, RZ, RZ, UR53 ;  /* 0x00000035ff467e24 */ /* 0x000fca000f8e00ff */
[----:B------:R-:W-:-:S13]  /*c660*/  ISETP.NE.AND P2, PT, R70, 0x1, PT ;  /* 0x000000014600780c */ /* 0x000fda0003f45270 */
[----:B------:R-:W1:Y:S01]  /*c670*/  @P2 LDC.64 R60, c[0x0][0x9e8] ;  /* 0x00027a00ff3c2b82 */ /* 0x000e620000000a00 */
[----:B------:R-:W-:-:S04]  /*c680*/  @P2 IMAD.IADD R69, R0, 0x1, R5 ;  /* 0x0000000100452824 */ /* 0x000fc800078e0205 */
[----:B-1----:R-:W-:-:S04]  /*c690*/  @P2 IMAD.HI.U32 R72, R69, R60, RZ ;  /* 0x0000003c45482227 */ /* 0x002fc800078e00ff */
[----:B------:R-:W-:Y:S01]  /*c6a0*/  IMAD.MOV.U32 R60, RZ, RZ, R10 ;  /* 0x000000ffff3c7224 */ /* 0x000fe200078e000a */
[----:B------:R-:W-:-:S07]  /*c6b0*/  @P2 SHF.R.U32.HI R60, RZ, R61, R72 ;  /* 0x0000003dff3c2219 */ /* 0x000fce0000011648 */
.L_x_939:
[----:B------:R-:W-:Y:S05]  /*c6c0*/  BSYNC B0 ;  /* 0x0000000000007941 */ /* 0x000fea0003800000 */
.L_x_937:
[----:B------:R-:W-:-:S04]  /*c6d0*/  IMAD R61, R60, R70, -R79 ;  /* 0x000000463c3d7224 */ /* 0x000fc800078e0a4f */
[----:B------:R-:W-:-:S05]  /*c6e0*/  IMAD R60, R16, -0x2, R61 ;  /* 0xfffffffe103c7824 */ /* 0x000fca00078e023d */
[----:B------:R-:W-:Y:S02]  /*c6f0*/  VIADDMNMX R65, R60, R70, R65, PT ;  /* 0x000000463c417246 */ /* 0x000fe40003800141 */
[----:B------:R-:W-:-:S07]  /*c700*/  VIMNMX R67, R67, R60, !PT ;  /* 0x0000003c43437248 */ /* 0x000fce0007fe0100 */
.L_x_936:
[----:B------:R-:W-:-:S04]  /*c710*/  ISETP.GT.AND P2, PT, R6, -0x1, PT ;  /* 0xffffffff0600780c */ /* 0x000fc80003f44270 */
[C---:B------:R-:W-:Y:S02]  /*c720*/  ISETP.GT.AND P4, PT, R67.reuse, RZ, P2 ;  /* 0x000000ff4300720c */ /* 0x040fe40001784270 */
[----:B------:R-:W-:Y:S02]  /*c730*/  ISETP.GT.AND P5, PT, R67, 0x1, P2 ;  /* 0x000000014300780c */ /* 0x000fe400017a4270 */
[C---:B------:R-:W-:Y:S02]  /*c740*/  ISETP.LT.OR P4, PT, R65.reuse, 0x1, P4 ;  /* 0x000000014100780c */ /* 0x040fe40002781670 */
[----:B------:R-:W-:Y:S02]  /*c750*/  ISETP.LT.OR P5, PT, R65, 0x2, P5 ;  /* 0x000000024100780c */ /* 0x000fe40002fa1670 */
        /* <DEDUP_REMOVED lines=38> */
[----:B------:R-:W-:Y:S01]  /*c9c0*/  IMAD.IADD R49, R2, 0x1, R83 ;  /* 0x0000000102317824 */ /* 0x000fe200078e0253 */
[----:B------:R-:W-:-:S02]  /*c9d0*/  ISETP.GT.AND P3, PT, R67, 0x38, P2 ;  /* 0x000000384300780c */ /* 0x000fc40001764270 */
[C---:B------:R-:W-:Y:S02]  /*c9e0*/  ISETP.GT.AND P4, PT, R67.reuse, 0x39, P2 ;  /* 0x000000394300780c */ /* 0x040fe40001784270 */
[----:B------:R-:W-:Y:S02]  /*c9f0*/  ISETP.GT.AND P5, PT, R67, 0x40, P2 ;  /* 0x000000404300780c */ /* 0x000fe400017a4270 */
[C---:B------:R-:W-:Y:S02]  /*ca00*/  ISETP.LT.OR P3, PT, R65.reuse, 0x39, P3 ;  /* 0x000000394100780c */ /* 0x040fe40001f61670 */
[C---:B------:R-:W-:Y:S02]  /*ca10*/  ISETP.LT.OR P4, PT, R65.reuse, 0x3a, P4 ;  /* 0x0000003a4100780c */ /* 0x040fe40002781670 */
[----:B------:R-:W-:Y:S02]  /*ca20*/  ISETP.LT.OR P5, PT, R65, 0x41, P5 ;  /* 0x000000414100780c */ /* 0x000fe40002fa1670 */
[----:B------:R-:W-:Y:S01]  /*ca30*/  FSEL R152, R51, -INF , !P3 ;  /* 0xff80000033987808 */ /* 0x000fe20005800000 */
[----:B------:R-:W-:Y:S01]  /*ca40*/  IMAD.IADD R51, R2, 0x1, R87 ;  /* 0x0000000102337824 */ /* 0x000fe200078e0257 */
[----:B------:R-:W-:-:S02]  /*ca50*/  FSEL R86, R52, -INF , !P4 ;  /* 0xff80000034567808 */ /* 0x000fc40006000000 */
[----:B------:R-:W-:Y:S02]  /*ca60*/  FSEL R84, R55, -INF , !P5 ;  /* 0xff80000037547808 */ /* 0x000fe40006800000 */
[C---:B------:R-:W-:Y:S02]  /*ca70*/  ISETP.GT.AND P3, PT, R67.reuse, 0x41, P2 ;  /* 0x000000414300780c */ /* 0x040fe40001764270 */
[C---:B------:R-:W-:Y:S02]  /*ca80*/  ISETP.GT.AND P4, PT, R67.reuse, 0x48, P2 ;  /* 0x000000484300780c */ /* 0x040fe40001784270 */
[----:B------:R-:W-:Y:S02]  /*ca90*/  ISETP.GT.AND P5, PT, R67, 0x49, P2 ;  /* 0x000000494300780c */ /* 0x000fe400017a4270 */
[C---:B------:R-:W-:Y:S02]  /*caa0*/  ISETP.LT.OR P3, PT, R65.reuse, 0x42, P3 ;  /* 0x000000424100780c */ /* 0x040fe40001f61670 */
[----:B------:R-:W-:-:S02]  /*cab0*/  ISETP.LT.OR P4, PT, R65, 0x49, P4 ;  /* 0x000000494100780c */ /* 0x000fc40002781670 */
[----:B------:R-:W-:Y:S02]  /*cac0*/  ISETP.LT.OR P5, PT, R65, 0x4a, P5 ;  /* 0x0000004a4100780c */ /* 0x000fe40002fa1670 */
[----:B------:R-:W-:Y:S02]  /*cad0*/  FSEL R82, R56, -INF , !P3 ;  /* 0xff80000038527808 */ /* 0x000fe40005800000 */
[----:B------:R-:W-:Y:S02]  /*cae0*/  FSEL R80, R57, -INF , !P4 ;  /* 0xff80000039507808 */ /* 0x000fe40006000000 */
[----:B------:R-:W-:Y:S02]  /*caf0*/  FSEL R74, R58, -INF , !P5 ;  /* 0xff8000003a4a7808 */ /* 0x000fe40006800000 */
[C---:B------:R-:W-:Y:S02]  /*cb00*/  ISETP.GT.AND P3, PT, R67.reuse, 0x50, P2 ;  /* 0x000000504300780c */ /* 0x040fe40001764270 */
[----:B------:R-:W-:-:S02]  /*cb10*/  ISETP.GT.AND P4, PT, R67, 0x51, P2 ;  /* 0x000000514300780c */ /* 0x000fc40001784270 */
[----:B------:R-:W-:Y:S02]  /*cb20*/  ISETP.GT.AND P5, PT, R67, 0x58, P2 ;  /* 0x000000584300780c */ /* 0x000fe400017a4270 */
[C---:B------:R-:W-:Y:S02]  /*cb30*/  ISETP.LT.OR P3, PT, R65.reuse, 0x51, P3 ;  /* 0x000000514100780c */ /* 0x040fe40001f61670 */
[C---:B------:R-:W-:Y:S02]  /*cb40*/  ISETP.LT.OR P4, PT, R65.reuse, 0x52, P4 ;  /* 0x000000524100780c */ /* 0x040fe40002781670 */
[----:B------:R-:W-:Y:S02]  /*cb50*/  ISETP.LT.OR P5, PT, R65, 0x59, P5 ;  /* 0x000000594100780c */ /* 0x000fe40002fa1670 */
[----:B------:R-:W-:Y:S02]  /*cb60*/  FSEL R70, R59, -INF , !P3 ;  /* 0xff8000003b467808 */ /* 0x000fe40005800000 */
        /* <DEDUP_REMOVED lines=42> */
.L_x_942:
[----:B------:R-:W-:-:S05]  /*ce10*/  IMAD.U32 R160, RZ, RZ, UR53 ;  /* 0x00000035ffa07e24 */ /* 0x000fca000f8e00ff */
[----:B------:R-:W-:-:S13]  /*ce20*/  ISETP.NE.AND P3, PT, R160, 0x1, PT ;  /* 0x00000001a000780c */ /* 0x000fda0003f65270 */
[----:B------:R-:W1:Y:S02]  /*ce30*/  @P3 LDC.64 R40, c[0x0][0x9e8] ;  /* 0x00027a00ff283b82 */ /* 0x000e640000000a00 */
[----:B-1----:R-:W-:-:S05]  /*ce40*/  @P3 IMAD.HI.U32 R40, R7, R40, RZ ;  /* 0x0000002807283227 */ /* 0x002fca00078e00ff */
[----:B------:R-:W-:-:S07]  /*ce50*/  @P3 SHF.R.U32.HI R7, RZ, R41, R40 ;  /* 0x00000029ff073219 */ /* 0x000fce0000011628 */
.L_x_943:
[----:B------:R-:W-:Y:S05]  /*ce60*/  BSYNC B0 ;  /* 0x0000000000007941 */ /* 0x000fea0003800000 */
.L_x_941:
[----:B------:R-:W-:-:S04]  /*ce70*/  IMAD R7, R7, R160, -R79 ;  /* 0x000000a007077224 */ /* 0x000fc800078e0a4f */
[----:B------:R-:W-:-:S05]  /*ce80*/  IMAD R40, R16, -0x2, R7 ;  /* 0xfffffffe10287824 */ /* 0x000fca00078e0207 */
[----:B------:R-:W-:Y:S02]  /*ce90*/  VIADDMNMX R49, R40, R160, R49, PT ;  /* 0x000000a028317246 */ /* 0x000fe40003800131 */
[----:B------:R-:W-:-:S07]  /*cea0*/  VIMNMX R51, R51, R40, !PT ;  /* 0x0000002833337248 */ /* 0x000fce0007fe0100 */
.L_x_940:
[----:B------:R-:W-:Y:S01]  /*ceb0*/  FMNMX.FTZ R7, R180, R11, !PT ;  /* 0x0000000bb4077209 */ /* 0x000fe20007810000 */
[----:B------:R-:W1:Y:S01]  /*cec0*/  LDC R9, c[0x0][0x988] ;  /* 0x00026200ff097b82 */ /* 0x000e620000000800 */
[----:B------:R-:W-:Y:S01]  /*ced0*/  ISETP.GT.AND P4, PT, R51, 0x8, P2 ;  /* 0x000000083300780c */ /* 0x000fe20001784270 */
[----:B------:R-:W-:Y:S01]  /*cee0*/  UMOV UR60, UR36 ;  /* 0x00000024003c7c82 */ /* 0x000fe20008000000 */
[----:B------:R-:W-:Y:S02]  /*cef0*/  FMNMX.FTZ R7, R170, R7, !PT ;  /* 0x00000007aa077209 */ /* 0x000fe40007810000 */
[----:B------:R-:W-:Y:S02]  /*cf00*/  ISETP.LT.OR P4, PT, R49, 0x9, P4 ;  /* 0x000000093100780c */ /* 0x000fe40002781670 */
[----:B------:R-:W-:Y:S02]  /*cf10*/  FMNMX.FTZ R7, R172, R7, !PT ;  /* 0x00000007ac077209 */ /* 0x000fe40007810000 */
[----:B------:R-:W-:-:S02]  /*cf20*/  ISETP.GT.AND P5, PT, R51, 0x1, P2 ;  /* 0x000000013300780c */ /* 0x000fc400017a4270 */
[----:B------:R-:W-:Y:S02]  /*cf30*/  FMNMX.FTZ R7, R192, R7, !PT ;  /* 0x00000007c0077209 */ /* 0x000fe40007810000 */
[----:B------:R-:W-:Y:S02]  /*cf40*/  ISETP.LT.OR P5, PT, R49, 0x2, P5 ;  /* 0x000000023100780c */ /* 0x000fe40002fa1670 */
[----:B------:R-:W-:Y:S02]  /*cf50*/  FMNMX.FTZ R7, R176, R7, !PT ;  /* 0x00000007b0077209 */ /* 0x000fe40007810000 */
[----:B------:R-:W-:Y:S02]  /*cf60*/  ISETP.GT.AND P3, PT, R51, 0x9, P2 ;  /* 0x000000093300780c */ /* 0x000fe40001764270 */
[----:B------:R-:W-:Y:S02]  /*cf70*/  FMNMX.FTZ R7, R196, R7, !PT ;  /* 0x00000007c4077209 */ /* 0x000fe40007810000 */
[----:B------:R-:W-:-:S02]  /*cf80*/  FSEL R164, R13, -INF , !P5 ;  /* 0xff8000000da47808 */ /* 0x000fc40006800000 */
[----:B------:R-:W-:Y:S02]  /*cf90*/  FMNMX.FTZ R7, R178, R7, !PT ;  /* 0x00000007b2077209 */ /* 0x000fe40007810000 */
[----:B------:R-:W-:Y:S02]  /*cfa0*/  ISETP.GT.AND P5, PT, R51, 0x10, P2 ;  /* 0x000000103300780c */ /* 0x000fe400017a4270 */
[----:B------:R-:W-:Y:S02]  /*cfb0*/  FMNMX.FTZ R7, R194, R7, !PT ;  /* 0x00000007c2077209 */ /* 0x000fe40007810000 */
[C---:B------:R-:W-:Y:S02]  /*cfc0*/  ISETP.LT.OR P3, PT, R49.reuse, 0xa, P3 ;  /* 0x0000000a3100780c */ /* 0x040fe40001f61670 */
[----:B------:R-:W-:Y:S02]  /*cfd0*/  FMNMX.FTZ R7, R174, R7, !PT ;  /* 0x00000007ae077209 */ /* 0x000fe40007810000 */
[----:B------:R-:W-:-:S02]  /*cfe0*/  ISETP.LT.OR P5, PT, R49, 0x11, P5 ;  /* 0x000000113100780c */ /* 0x000fc40002fa1670 */
        /* <DEDUP_REMOVED lines=22> */
[----:B------:R-:W-:-:S05]  /*d150*/  FMNMX.FTZ R40, R52, R7, !PT ;  /* 0x0000000734287209 */ /* 0x000fca0007810000 */
[----:B------:R-:W2:Y:S02]  /*d160*/  SHFL.BFLY PT, R7, R40, 0x2, 0x1f ;  /* 0x0c401f0028077f89 */ /* 0x000ea400000e0000 */
[----:B--2---:R-:W-:Y:S02]  /*d170*/  FMNMX.FTZ R41, R40, R7, !PT ;  /* 0x0000000728297209 */ /* 0x004fe40007810000 */
[----:B------:R-:W-:Y:S02]  /*d180*/  FSEL R40, R15, -INF , !P4 ;  /* 0xff8000000f287808 */ /* 0x000fe40006000000 */
[----:B------:R-:W-:Y:S01]  /*d190*/  ISETP.GT.AND P4, PT, R51, 0x11, P2 ;  /* 0x000000113300780c */ /* 0x000fe20001784270 */
[----:B------:R-:W2:Y:S03]  /*d1a0*/  SHFL.BFLY PT, R160, R41, 0x1, 0x1f ;  /* 0x0c201f0029a07f89 */ /* 0x000ea600000e0000 */
[----:B------:R-:W-:-:S04]  /*d1b0*/  ISETP.LT.OR P4, PT, R49, 0x12, P4 ;  /* 0x000000123100780c */ /* 0x000fc80002781670 */
[----:B------:R-:W-:Y:S02]  /*d1c0*/  FSEL R20, R20, -INF , !P4 ;  /* 0xff80000014147808 */ /* 0x000fe40006000000 */
[----:B------:R-:W-:-:S04]  /*d1d0*/  ISETP.GT.AND P4, PT, R51, 0x19, P2 ;  /* 0x000000193300780c */ /* 0x000fc80001784270 */
[----:B------:R-:W-:-:S04]  /*d1e0*/  ISETP.LT.OR P4, PT, R49, 0x1a, P4 ;  /* 0x0000001a3100780c */ /* 0x000fc80002781670 */
[----:B------:R-:W-:Y:S02]  /*d1f0*/  FSEL R28, R28, -INF , !P4 ;  /* 0xff8000001c1c7808 */ /* 0x000fe40006000000 */
[----:B------:R-:W-:-:S04]  /*d200*/  ISETP.GT.AND P4, PT, R51, 0x21, P2 ;  /* 0x000000213300780c */ /* 0x000fc80001784270 */
[----:B------:R-:W-:Y:S02]  /*d210*/  ISETP.LT.OR P4, PT, R49, 0x22, P4 ;  /* 0x000000223100780c */ /* 0x000fe40002781670 */
[----:B--2---:R-:W-:Y:S02]  /*d220*/  FMNMX.FTZ R7, R41, R160, !PT ;  /* 0x000000a029077209 */ /* 0x004fe40007810000 */
[----:B------:R-:W-:Y:S02]  /*d230*/  FSEL R160, R14, -INF , !P3 ;  /* 0xff8000000ea07808 */ /* 0x000fe40005800000 */
[----:B------:R-:W-:Y:S01]  /*d240*/  FSEL R14, R21, -INF , !P5 ;  /* 0xff800000150e7808 */ /* 0x000fe20006800000 */
[C---:B-1----:R-:W-:Y:S01]  /*d250*/  FMUL.FTZ R41, R7.reuse, R9 ;  /* 0x0000000907297220 */ /* 0x042fe20000410000 */
[----:B------:R-:W-:Y:S02]  /*d260*/  FSETP.NEU.FTZ.AND P5, PT, R7, -INF , PT ;  /* 0xff8000000700780b */ /* 0x000fe40003fbd000 */
[----:B------:R-:W-:-:S02]  /*d270*/  ISETP.GT.AND P3, PT, R51, 0x18, P2 ;  /* 0x000000183300780c */ /* 0x000fc40001764270 */
[----:B------:R-:W-:Y:S02]  /*d280*/  FSEL R41, R41, RZ, P5 ;  /* 0x000000ff29297208 */ /* 0x000fe40002800000 */
[----:B------:R-:W-:-:S03]  /*d290*/  ISETP.LT.OR P3, PT, R49, 0x19, P3 ;  /* 0x000000193100780c */ /* 0x000fc60001f61670 */
[-CC-:B------:R-:W-:Y:S01]  /*d2a0*/  FFMA.FTZ R13, R180, R9.reuse, -R41.reuse ;  /* 0x00000009b40d7223 */ /* 0x180fe20000010829 */
[-CC-:B------:R-:W-:Y:S01]  /*d2b0*/  FFMA.FTZ R180, R170, R9.reuse, -R41.reuse ;  /* 0x00000009aab47223 */ /* 0x180fe20000010829 */
[----:B------:R-:W-:Y:S01]  /*d2c0*/  FSEL R170, R27, -INF , !P4 ;  /* 0xff8000001baa7808 */ /* 0x000fe20006000000 */
[-CC-:B------:R-:W-:Y:S01]  /*d2d0*/  FFMA.FTZ R182, R172, R9.reuse, -R41.reuse ;  /* 0x00000009acb67223 */ /* 0x180fe20000010829 */
[----:B------:R-:W-:Y:S01]  /*d2e0*/  ISETP.GT.AND P4, PT, R51, RZ, P2 ;  /* 0x000000ff3300720c */ /* 0x000fe20001784270 */
[-CC-:B------:R-:W-:Y:S01]  /*d2f0*/  FFMA.FTZ R15, R192, R9.reuse, -R41.reuse ;  /* 0x00000009c00f7223 */ /* 0x180fe20000010829 */
[----:B------:R-:W-:Y:S01]  /*d300*/  FSEL R168, R29, -INF , !P3 ;  /* 0xff8000001da87808 */ /* 0x000fe20005800000 */
[-CC-:B------:R-:W-:Y:S01]  /*d310*/  FFMA.FTZ R84, R84, R9.reuse, -R41.reuse ;  /* 0x0000000954547223 */ /* 0x180fe20000010829 */
[----:B------:R-:W-:Y:S01]  /*d320*/  ISETP.LT.OR P4, PT, R49, 0x1, P4 ;  /* 0x000000013100780c */ /* 0x000fe20002781670 */
[-CC-:B------:R-:W-:Y:S01]  /*d330*/  FFMA.FTZ R55, R56, R9.reuse, -R41.reuse ;  /* 0x0000000938377223 */ /* 0x180fe20000010829 */
[----:B------:R-:W-:Y:S01]  /*d340*/  ISETP.GT.AND P3, PT, R51, 0x20, P2 ;  /* 0x000000203300780c */ /* 0x000fe20001764270 */
[----:B------:R-:W-:Y:S01]  /*d350*/  MUFU.EX2 R13, R13 ;  /* 0x0000000d000d7308 */ /* 0x000fe20000000800 */
[----:B------:R-:W-:Y:S01]  /*d360*/  FSEL R29, R8, -INF , !P4 ;  /* 0xff800000081d7808 */ /* 0x000fe20006000000 */
[-CC-:B------:R-:W-:Y:S01]  /*d370*/  FFMA.FTZ R8, R196, R9.reuse, -R41.reuse ;  /* 0x00000009c4087223 */ /* 0x180fe20000010829 */
[----:B------:R-:W-:Y:S01]  /*d380*/  ISETP.LT.OR P3, PT, R49, 0x21, P3 ;  /* 0x000000213100780c */ /* 0x000fe20001f61670 */
[-CC-:B------:R-:W-:Y:S01]  /*d390*/  FFMA.FTZ R176, R176, R9.reuse, -R41.reuse ;  /* 0x00000009b0b07223 */ /* 0x180fe20000010829 */
[----:B------:R-:W-:Y:S01]  /*d3a0*/  FMNMX.FTZ R21, R29, R12, !PT ;  /* 0x0000000c1d157209 */ /* 0x000fe20007810000 */
[--C-:B------:R-:W-:Y:S01]  /*d3b0*/  FFMA.FTZ R178, R178, R9, -R41.reuse ;  /* 0x00000009b2b27223 */ /* 0x100fe20000010829 */
[----:B------:R-:W-:Y:S01]  /*d3c0*/  FSEL R32, R32, -INF , !P3 ;  /* 0xff80000020207808 */ /* 0x000fe20005800000 */
[----:B------:R-:W-:Y:S01]  /*d3d0*/  MUFU.EX2 R180, R180 ;  /* 0x000000b400b47308 */ /* 0x000fe20000000800 */
[----:B------:R-:W-:Y:S01]  /*d3e0*/  FMNMX.FTZ R21, R164, R21, !PT ;  /* 0x00000015a4157209 */ /* 0x000fe20007810000 */
[-CC-:B------:R-:W-:Y:S01]  /*d3f0*/  FFMA.FTZ R86, R86, R9.reuse, -R41.reuse ;  /* 0x0000000956567223 */ /* 0x180fe20000010829 */
[----:B------:R-:W-:Y:S01]  /*d400*/  ISETP.GT.AND P3, PT, R51, 0x28, P2 ;  /* 0x000000283300780c */ /* 0x000fe20001764270 */
[--C-:B------:R-:W-:Y:S01]  /*d410*/  FFMA.FTZ R66, R66, R9, -R41.reuse ;  /* 0x0000000942427223 */ /* 0x100fe20000010829 */
[----:B------:R-:W-:Y:S01]  /*d420*/  FMNMX.FTZ R21, R40, R21, !PT ;  /* 0x0000001528157209 */ /* 0x000fe20007810000 */
[--C-:B------:R-:W-:Y:S01]  /*d430*/  FFMA.FTZ R62, R62, R9, -R41.reuse ;  /* 0x000000093e3e7223 */ /* 0x100fe20000010829 */
[----:B------:R-:W-:Y:S01]  /*d440*/  ISETP.LT.OR P3, PT, R49, 0x29, P3 ;  /* 0x000000293100780c */ /* 0x000fe20001f61670 */
[----:B------:R-:W-:Y:S01]  /*d450*/  MUFU.EX2 R182, R182 ;  /* 0x000000b600b67308 */ /* 0x000fe20000000800 */
[----:B------:R-:W-:Y:S01]  /*d460*/  FMNMX.FTZ R27, R160, R21, !PT ;  /* 0x00000015a01b7209 */ /* 0x000fe20007810000 */
[----:B------:R-:W-:Y:S01]  /*d470*/  FFMA.FTZ R52, R52, R9, -R41 ;  /* 0x0000000934347223 */ /* 0x000fe20000010829 */
[----:B------:R-:W-:-:S02]  /*d480*/  FSEL R172, R33, -INF , !P3 ;  /* 0xff80000021ac7808 */ /* 0x000fc40005800000 */
[----:B------:R-:W-:Y:S02]  /*d490*/  FMNMX.FTZ R27, R14, R27, !PT ;  /* 0x0000001b0e1b7209 */ /* 0x000fe40007810000 */
[C---:B------:R-:W-:Y:S01]  /*d4a0*/  ISETP.GT.AND P3, PT, R51.reuse, 0x29, P2 ;  /* 0x000000293300780c */ /* 0x040fe20001764270 */
[----:B------:R1:W-:Y:S01]  /*d4b0*/  MUFU.EX2 R21, R8 ;  /* 0x0000000800157308 */ /* 0x0003e20000000800 */
[----:B------:R-:W-:Y:S02]  /*d4c0*/  FMNMX.FTZ R27, R20, R27, !PT ;  /* 0x0000001b141b7209 */ /* 0x000fe40007810000 */
[----:B------:R-:W-:Y:S02]  /*d4d0*/  ISETP.GT.AND P4, PT, R51, 0x30, P2 ;  /* 0x000000303300780c */ /* 0x000fe40001784270 */
[----:B------:R-:W-:Y:S02]  /*d4e0*/  FMNMX.FTZ R27, R168, R27, !PT ;  /* 0x0000001ba81b7209 */ /* 0x000fe40007810000 */
[C---:B------:R-:W-:Y:S01]  /*d4f0*/  ISETP.LT.OR P3, PT, R49.reuse, 0x2a, P3 ;  /* 0x0000002a3100780c */ /* 0x040fe20001f61670 */
[----:B------:R-:W-:Y:S01]  /*d500*/  MUFU.EX2 R15, R15 ;  /* 0x0000000f000f7308 */ /* 0x000fe20000000800 */
[----:B------:R-:W-:Y:S01]  /*d510*/  FMNMX.FTZ R27, R28, R27, !PT ;  /* 0x0000001b1c1b7209 */ /* 0x000fe20007810000 */
[----:B-1----:R-:W-:Y:S01]  /*d520*/  FFMA.FTZ R8, R174, R9, -R41 ;  /* 0x00000009ae087223 */ /* 0x002fe20000010829 */
[----:B------:R-:W-:-:S02]  /*d530*/  ISETP.LT.OR P4, PT, R49, 0x31, P4 ;  /* 0x000000313100780c */ /* 0x000fc40002781670 */
[----:B------:R-:W-:Y:S02]  /*d540*/  FSEL R24, R24, -INF , !P3 ;  /* 0xff80000018187808 */ /* 0x000fe40005800000 */
[----:B------:R-:W-:Y:S01]  /*d550*/  ISETP.GT.AND P3, PT, R51, 0x31, P2 ;  /* 0x000000313300780c */ /* 0x000fe20001764270 */
[----:B------:R-:W-:Y:S01]  /*d560*/  MUFU.EX2 R176, R176 ;  /* 0x000000b000b07308 */ /* 0x000fe20000000800 */
[----:B------:R-:W-:Y:S02]  /*d570*/  FMNMX.FTZ R27, R32, R27, !PT ;  /* 0x0000001b201b7209 */ /* 0x000fe40007810000 */
[----:B------:R-:W-:Y:S02]  /*d580*/  FSEL R192, R31, -INF , !P4 ;  /* 0xff8000001fc07808 */ /* 0x000fe40006000000 */
[----:B------:R-:W-:Y:S02]  /*d590*/  ISETP.GT.AND P4, PT, R51, 0x38, P2 ;  /* 0x000000383300780c */ /* 0x000fe40001784270 */
[----:B------:R-:W-:Y:S01]  /*d5a0*/  ISETP.LT.OR P3, PT, R49, 0x32, P3 ;  /* 0x000000323100780c */ /* 0x000fe20001f61670 */
[----:B------:R-:W-:Y:S01]  /*d5b0*/  MUFU.EX2 R178, R178 ;  /* 0x000000b200b27308 */ /* 0x000fe20000000800 */
[----:B------:R-:W-:-:S02]  /*d5c0*/  FMNMX.FTZ R31, R170, R27, !PT ;  /* 0x0000001baa1f7209 */ /* 0x000fc40007810000 */
[----:B------:R-:W-:Y:S02]  /*d5d0*/  ISETP.LT.OR P4, PT, R49, 0x39, P4 ;  /* 0x000000393100780c */ /* 0x000fe40002781670 */
[----:B------:R-:W-:Y:S02]  /*d5e0*/  FSEL R26, R26, -INF , !P3 ;  /* 0xff8000001a1a7808 */ /* 0x000fe40005800000 */
[----:B------:R-:W-:Y:S01]  /*d5f0*/  FMNMX.FTZ R31, R172, R31, !PT ;  /* 0x0000001fac1f7209 */ /* 0x000fe20007810000 */
[----:B------:R1:W-:Y:S01]  /*d600*/  MUFU.EX2 R27, R8 ;  /* 0x00000008001b7308 */ /* 0x0003e20000000800 */
[----:B------:R-:W-:Y:S02]  /*d610*/  ISETP.GT.AND P3, PT, R51, 0x39, P2 ;  /* 0x000000393300780c */ /* 0x000fe40001764270 */
[----:B------:R-:W-:Y:S02]  /*d620*/  FSEL R30, R30, -INF , !P4 ;  /* 0xff8000001e1e7808 */ /* 0x000fe40006000000 */
[----:B------:R-:W-:-:S02]  /*d630*/  FMNMX.FTZ R31, R24, R31, !PT ;  /* 0x0000001f181f7209 */ /* 0x000fc40007810000 */
[----:B------:R-:W-:Y:S01]  /*d640*/  ISETP.GT.AND P4, PT, R51, 0x40, P2 ;  /* 0x000000403300780c */ /* 0x000fe20001784270 */
[----:B------:R-:W-:Y:S01]  /*d650*/  MUFU.EX2 R86, R86 ;  /* 0x0000005600567308 */ /* 0x000fe20000000800 */
[C---:B------:R-:W-:Y:S01]  /*d660*/  ISETP.LT.OR P3, PT, R49.reuse, 0x3a, P3 ;  /* 0x0000003a3100780c */ /* 0x040fe20001f61670 */
[--C-:B-1----:R-:W-:Y:S01]  /*d670*/  FFMA.FTZ R8, R158, R9, -R41.reuse ;  /* 0x000000099e087223 */ /* 0x102fe20000010829 */
[----:B------:R-:W-:Y:S02]  /*d680*/  FMNMX.FTZ R31, R192, R31, !PT ;  /* 0x0000001fc01f7209 */ /* 0x000fe40007810000 */
[----:B------:R-:W-:Y:S02]  /*d690*/  ISETP.LT.OR P4, PT, R49, 0x41, P4 ;  /* 0x000000413100780c */ /* 0x000fe40002781670 */
[----:B------:R-:W-:Y:S01]  /*d6a0*/  FSEL R196, R25, -INF , !P3 ;  /* 0xff80000019c47808 */ /* 0x000fe20005800000 */
[----:B------:R-:W-:Y:S01]  /*d6b0*/  FFMA.FTZ R25, R194, R9, -R41 ;  /* 0x00000009c2197223 */ /* 0x000fe20000010829 */
[----:B------:R-:W-:Y:S01]  /*d6c0*/  ISETP.GT.AND P3, PT, R51, 0x41, P2 ;  /* 0x000000413300780c */ /* 0x000fe20001764270 */
[----:B------:R-:W-:Y:S01]  /*d6d0*/  MUFU.EX2 R66, R66 ;  /* 0x0000004200427308 */ /* 0x000fe20000000800 */
[----:B------:R-:W-:-:S02]  /*d6e0*/  FMNMX.FTZ R33, R26, R31, !PT ;  /* 0x0000001f1a217209 */ /* 0x000fc40007810000 */
[----:B------:R-:W-:Y:S02]  /*d6f0*/  FSEL R194, R39, -INF , !P4 ;  /* 0xff80000027c27808 */ /* 0x000fe40006000000 */
[----:B------:R-:W-:Y:S02]  /*d700*/  ISETP.GT.AND P4, PT, R51, 0x48, P2 ;  /* 0x000000483300780c */ /* 0x000fe40001784270 */
[C---:B------:R-:W-:Y:S01]  /*d710*/  ISETP.LT.OR P3, PT, R49.reuse, 0x42, P3 ;  /* 0x000000423100780c */ /* 0x040fe20001f61670 */
[----:B------:R1:W-:Y:S01]  /*d720*/  MUFU.EX2 R31, R8 ;  /* 0x00000008001f7308 */ /* 0x0003e20000000800 */
[----:B------:R-:W-:Y:S02]  /*d730*/  FMNMX.FTZ R33, R30, R33, !PT ;  /* 0x000000211e217209 */ /* 0x000fe40007810000 */
[----:B------:R-:W-:Y:S02]  /*d740*/  ISETP.LT.OR P4, PT, R49, 0x49, P4 ;  /* 0x000000493100780c */ /* 0x000fe40002781670 */
[----:B------:R-:W-:Y:S01]  /*d750*/  FSEL R174, R34, -INF , !P3 ;  /* 0xff80000022ae7808 */ /* 0x000fe20005800000 */
[--C-:B------:R-:W-:Y:S01]  /*d760*/  FFMA.FTZ R34, R166, R9, -R41.reuse ;  /* 0x00000009a6227223 */ /* 0x100fe20000010829 */
[----:B------:R-:W-:Y:S01]  /*d770*/  ISETP.GT.AND P3, PT, R51, 0x49, P2 ;  /* 0x000000493300780c */ /* 0x000fe20001764270 */
[----:B------:R-:W-:Y:S01]  /*d780*/  MUFU.EX2 R25, R25 ;  /* 0x0000001900197308 */ /* 0x000fe20000000800 */
[----:B------:R-:W-:Y:S01]  /*d790*/  FMNMX.FTZ R33, R196, R33, !PT ;  /* 0x00000021c4217209 */ /* 0x000fe20007810000 */
[----:B-1----:R-:W-:Y:S01]  /*d7a0*/  FFMA.FTZ R8, R156, R9, -R41 ;  /* 0x000000099c087223 */ /* 0x002fe20000010829 */
[----:B------:R-:W-:-:S02]  /*d7b0*/  FSEL R38, R38, -INF , !P4 ;  /* 0xff80000026267808 */ /* 0x000fc40006000000 */
[----:B------:R-:W-:Y:S02]  /*d7c0*/  ISETP.GT.AND P4, PT, R51, 0x50, P2 ;  /* 0x000000503300780c */ /* 0x000fe40001784270 */
[C---:B------:R-:W-:Y:S01]  /*d7d0*/  ISETP.LT.OR P3, PT, R49.reuse, 0x4a, P3 ;  /* 0x0000004a3100780c */ /* 0x040fe20001f61670 */
[----:B------:R-:W-:Y:S01]  /*d7e0*/  MUFU.EX2 R34, R34 ;  /* 0x0000002200227308 */ /* 0x000fe20000000800 */
[----:B------:R-:W-:Y:S02]  /*d7f0*/  FMNMX.FTZ R33, R194, R33, !PT ;  /* 0x00000021c2217209 */ /* 0x000fe40007810000 */
[----:B------:R-:W-:Y:S02]  /*d800*/  ISETP.LT.OR P4, PT, R49, 0x51, P4 ;  /* 0x000000513100780c */ /* 0x000fe40002781670 */
[----:B------:R-:W-:Y:S02]  /*d810*/  FSEL R166, R35, -INF , !P3 ;  /* 0xff80000023a67808 */ /* 0x000fe40005800000 */
[----:B------:R-:W-:Y:S01]  /*d820*/  ISETP.GT.AND P3, PT, R51, 0x51, P2 ;  /* 0x000000513300780c */ /* 0x000fe20001764270 */
[----:B------:R-:W-:Y:S01]  /*d830*/  MUFU.EX2 R62, R62 ;  /* 0x0000003e003e7308 */ /* 0x000fe20000000800 */
[----:B------:R-:W-:-:S02]  /*d840*/  FMNMX.FTZ R35, R174, R33, !PT ;  /* 0x00000021ae237209 */ /* 0x000fc40007810000 */
[----:B------:R-:W-:Y:S01]  /*d850*/  FSEL R158, R42, -INF , !P4 ;  /* 0xff8000002a9e7808 */ /* 0x000fe20006000000 */
[----:B------:R-:W-:Y:S01]  /*d860*/  FFMA.FTZ R42, R162, R9, -R41 ;  /* 0x00000009a22a7223 */ /* 0x000fe20000010829 */
[----:B------:R-:W-:Y:S02]  /*d870*/  ISETP.GT.AND P4, PT, R51, 0x58, P2 ;  /* 0x000000583300780c */ /* 0x000fe40001784270 */
[C---:B------:R-:W-:Y:S01]  /*d880*/  ISETP.LT.OR P3, PT, R49.reuse, 0x52, P3 ;  /* 0x000000523100780c */ /* 0x040fe20001f61670 */
[----:B------:R1:W-:Y:S01]  /*d890*/  MUFU.EX2 R33, R8 ;  /* 0x0000000800217308 */ /* 0x0003e20000000800 */
[----:B------:R-:W-:Y:S02]  /*d8a0*/  FMNMX.FTZ R35, R38, R35, !PT ;  /* 0x0000002326237209 */ /* 0x000fe40007810000 */
[----:B------:R-:W-:Y:S02]  /*d8b0*/  ISETP.LT.OR P4, PT, R49, 0x59, P4 ;  /* 0x000000593100780c */ /* 0x000fe40002781670 */
[----:B------:R-:W-:-:S02]  /*d8c0*/  FSEL R162, R37, -INF , !P3 ;  /* 0xff80000025a27808 */ /* 0x000fc40005800000 */
[----:B------:R-:W-:Y:S01]  /*d8d0*/  FMNMX.FTZ R35, R166, R35, !PT ;  /* 0x00000023a6237209 */ /* 0x000fe20007810000 */
[----:B------:R-:W-:Y:S01]  /*d8e0*/  MUFU.EX2 R42, R42 ;  /* 0x0000002a002a7308 */ /* 0x000fe20000000800 */
[----:B------:R-:W-:Y:S01]  /*d8f0*/  ISETP.GT.AND P3, PT, R51, 0x59, P2 ;  /* 0x000000593300780c */ /* 0x000fe20001764270 */
[----:B-1----:R-:W-:Y:S01]  /*d900*/  FFMA.FTZ R8, R152, R9, -R41 ;  /* 0x0000000998087223 */ /* 0x002fe20000010829 */
[----:B------:R-:W-:Y:S02]  /*d910*/  FSEL R198, R43, -INF , !P4 ;  /* 0xff8000002bc67808 */ /* 0x000fe40006000000 */
[----:B------:R-:W-:Y:S02]  /*d920*/  FMNMX.FTZ R35, R158, R35, !PT ;  /* 0x000000239e237209 */ /* 0x000fe40007810000 */
[----:B------:R-:W-:Y:S01]  /*d930*/  ISETP.GT.AND P4, PT, R51, 0x60, P2 ;  /* 0x000000603300780c */ /* 0x000fe20001784270 */
[----:B------:R-:W-:Y:S01]  /*d940*/  MUFU.EX2 R52, R52 ;  /* 0x0000003400347308 */ /* 0x000fe20000000800 */
[----:B------:R-:W-:-:S02]  /*d950*/  ISETP.LT.OR P3, PT, R49, 0x5a, P3 ;  /* 0x0000005a3100780c */ /* 0x000fc40001f61670 */
[----:B------:R-:W-:Y:S02]  /*d960*/  FMNMX.FTZ R37, R162, R35, !PT ;  /* 0x00000023a2257209 */ /* 0x000fe40007810000 */
[----:B------:R-:W-:Y:S02]  /*d970*/  ISETP.LT.OR P4, PT, R49, 0x61, P4 ;  /* 0x000000613100780c */ /* 0x000fe40002781670 */
[----:B------:R-:W-:Y:S01]  /*d980*/  FSEL R156, R36, -INF , !P3 ;  /* 0xff800000249c7808 */ /* 0x000fe20005800000 */
[----:B------:R-:W-:Y:S01]  /*d990*/  FFMA.FTZ R36, R154, R9, -R41 ;  /* 0x000000099a247223 */ /* 0x000fe20000010829 */
[----:B------:R-:W-:Y:S01]  /*d9a0*/  ISETP.GT.AND P3, PT, R51, 0x61, P2 ;  /* 0x000000613300780c */ /* 0x000fe20001764270 */
[----:B------:R-:W-:Y:S01]  /*d9b0*/  MUFU.EX2 R35, R8 ;  /* 0x0000000800237308 */ /* 0x000fe20000000800 */
[----:B------:R-:W-:Y:S02]  /*d9c0*/  FMNMX.FTZ R37, R198, R37, !PT ;  /* 0x00000025c6257209 */ /* 0x000fe40007810000 */
[----:B------:R-:W-:-:S02]  /*d9d0*/  FSEL R44, R44, -INF , !P4 ;  /* 0xff8000002c2c7808 */ /* 0x000fc40006000000 */
[----:B------:R-:W-:Y:S02]  /*d9e0*/  ISETP.GT.AND P4, PT, R51, 0x68, P2 ;  /* 0x000000683300780c */ /* 0x000fe40001784270 */
[C---:B------:R-:W-:Y:S01]  /*d9f0*/  ISETP.LT.OR P3, PT, R49.reuse, 0x62, P3 ;  /* 0x000000623100780c */ /* 0x040fe20001f61670 */
[----:B------:R-:W-:Y:S01]  /*da00*/  MUFU.EX2 R36, R36 ;  /* 0x0000002400247308 */ /* 0x000fe20000000800 */
[----:B------:R-:W-:Y:S02]  /*da10*/  FMNMX.FTZ R37, R156, R37, !PT ;  /* 0x000000259c257209 */ /* 0x000fe40007810000 */
[----:B------:R-:W-:Y:S02]  /*da20*/  ISETP.LT.OR P4, PT, R49, 0x69, P4 ;  /* 0x000000693100780c */ /* 0x000fe40002781670 */
[----:B------:R-:W-:Y:S01]  /*da30*/  FSEL R152, R45, -INF , !P3 ;  /* 0xff8000002d987808 */ /* 0x000fe20005800000 */
[----:B------:R-:W-:Y:S01]  /*da40*/  FFMA.FTZ R45, R82, R9, -R41 ;  /* 0x00000009522d7223 */ /* 0x000fe20000010829 */
[----:B------:R-:W-:-:S02]  /*da50*/  ISETP.GT.AND P3, PT, R51, 0x69, P2 ;  /* 0x000000693300780c */ /* 0x000fc40001764270 */
[----:B------:R-:W-:Y:S02]  /*da60*/  FMNMX.FTZ R37, R44, R37, !PT ;  /* 0x000000252c257209 */ /* 0x000fe40007810000 */
[----:B------:R-:W-:Y:S01]  /*da70*/  FSEL R154, R47, -INF , !P4 ;  /* 0xff8000002f9a7808 */ /* 0x000fe20006000000 */
[----:B------:R-:W-:Y:S01]  /*da80*/  FFMA.FTZ R47, R80, R9, -R41 ;  /* 0x00000009502f7223 */ /* 0x000fe20000010829 */
[----:B------:R-:W-:Y:S02]  /*da90*/  ISETP.GT.AND P4, PT, R51, 0x70, P2 ;  /* 0x000000703300780c */ /* 0x000fe40001784270 */
[C---:B------:R-:W-:Y:S02]  /*daa0*/  ISETP.LT.OR P3, PT, R49.reuse, 0x6a, P3 ;  /* 0x0000006a3100780c */ /* 0x040fe40001f61670 */
[----:B------:R-:W-:Y:S02]  /*dab0*/  FMNMX.FTZ R39, R152, R37, !PT ;  /* 0x0000002598277209 */ /* 0x000fe40007810000 */
[----:B------:R-:W-:Y:S01]  /*dac0*/  ISETP.LT.OR P4, PT, R49, 0x71, P4 ;  /* 0x000000713100780c */ /* 0x000fe20002781670 */
[----:B------:R1:W-:Y:S01]  /*dad0*/  MUFU.EX2 R37, R84 ;  /* 0x0000005400257308 */ /* 0x0003e20000000800 */
[----:B------:R-:W-:-:S02]  /*dae0*/  FSEL R46, R46, -INF , !P3 ;  /* 0xff8000002e2e7808 */ /* 0x000fc40005800000 */
[C---:B------:R-:W-:Y:S02]  /*daf0*/  ISETP.GT.AND P3, PT, R51.reuse, 0x71, P2 ;  /* 0x000000713300780c */ /* 0x040fe40001764270 */
[----:B------:R-:W-:Y:S02]  /*db00*/  FMNMX.FTZ R39, R154, R39, !PT ;  /* 0x000000279a277209 */ /* 0x000fe40007810000 */
[----:B------:R-:W-:Y:S02]  /*db10*/  FSEL R50, R50, -INF , !P4 ;  /* 0xff80000032327808 */ /* 0x000fe40006000000 */
[----:B------:R-:W-:Y:S02]  /*db20*/  ISETP.GT.AND P4, PT, R51, 0x78, P2 ;  /* 0x000000783300780c */ /* 0x000fe40001784270 */
[----:B------:R-:W-:Y:S02]  /*db30*/  ISETP.LT.OR P3, PT, R49, 0x72, P3 ;  /* 0x000000723100780c */ /* 0x000fe40001f61670 */
[----:B------:R-:W-:-:S02]  /*db40*/  FMNMX.FTZ R39, R46, R39, !PT ;  /* 0x000000272e277209 */ /* 0x000fc40007810000 */
[----:B------:R-:W-:Y:S01]  /*db50*/  ISETP.GT.AND P2, PT, R51, 0x79, P2 ;  /* 0x000000793300780c */ /* 0x000fe20001744270 */
[-CC-:B------:R-:W-:Y:S01]  /*db60*/  FFMA.FTZ R51, R58, R9.reuse, -R41.reuse ;  /* 0x000000093a337223 */ /* 0x180fe20000010829 */
[C---:B------:R-:W-:Y:S01]  /*db70*/  ISETP.LT.OR P4, PT, R49.reuse, 0x79, P4 ;  /* 0x000000793100780c */ /* 0x040fe20002781670 */
[----:B------:R-:W-:Y:S01]  /*db80*/  FFMA.FTZ R58, R60, R9, -R41 ;  /* 0x000000093c3a7223 */ /* 0x000fe20000010829 */
[----:B------:R-:W-:Y:S02]  /*db90*/  FSEL R82, R48, -INF , !P3 ;  /* 0xff80000030527808 */ /* 0x000fe40005800000 */
[----:B------:R-:W-:Y:S01]  /*dba0*/  FMNMX.FTZ R39, R50, R39, !PT ;  /* 0x0000002732277209 */ /* 0x000fe20007810000 */
[----:B------:R2:W-:Y:S01]  /*dbb0*/  MUFU.EX2 R48, R45 ;  /* 0x0000002d00307308 */ /* 0x0005e20000000800 */
[----:B------:R-:W-:Y:S02]  /*dbc0*/  ISETP.LT.OR P2, PT, R49, 0x7a, P2 ;  /* 0x0000007a3100780c */ /* 0x000fe40001741670 */
[----:B-1----:R-:W-:-:S02]  /*dbd0*/  FSEL R84, R53, -INF , !P4 ;  /* 0xff80000035547808 */ /* 0x002fc40006000000 */
[----:B------:R-:W-:Y:S02]  /*dbe0*/  FMNMX.FTZ R43, R82, R39, !PT ;  /* 0x00000027522b7209 */ /* 0x000fe40007810000 */
[----:B------:R-:W-:Y:S01]  /*dbf0*/  FSEL R80, R54, -INF , !P2 ;  /* 0xff80000036507808 */ /* 0x000fe20005000000 */
[----:B------:R1:W-:Y:S01]  /*dc00*/  MUFU.EX2 R39, R47 ;  /* 0x0000002f00277308 */ /* 0x0003e20000000800 */
[----:B------:R-:W-:Y:S01]  /*dc10*/  FMNMX.FTZ R43, R84, R43, !PT ;  /* 0x0000002b542b7209 */ /* 0x000fe20007810000 */
[-CC-:B--2---:R-:W-:Y:S01]  /*dc20*/  FFMA.FTZ R45, R72, R9.reuse, -R41.reuse ;  /* 0x00000009482d7223 */ /* 0x184fe20000010829 */
[----:B------:R-:W-:Y:S01]  /*dc30*/  FSEL R60, R7, RZ, P5 ;  /* 0x000000ff073c7208 */ /* 0x000fe20002800000 */
[--C-:B------:R-:W-:Y:S01]  /*dc40*/  FFMA.FTZ R54, R74, R9, -R41.reuse ;  /* 0x000000094a367223 */ /* 0x100fe20000010829 */
[----:B------:R-:W-:Y:S01]  /*dc50*/  FMNMX.FTZ R8, R80, R43, !PT ;  /* 0x0000002b50087209 */ /* 0x000fe20007810000 */
[-CC-:B------:R-:W-:Y:S01]  /*dc60*/  FFMA.FTZ R43, R70, R9.reuse, -R41.reuse ;  /* 0x00000009462b7223 */ /* 0x180fe20000010829 */
[-C--:B------:R-:W-:Y:S01]  /*dc70*/  FFMA.FTZ R70, R78, R9.reuse, -R41 ;  /* 0x000000094e467223 */ /* 0x080fe20000010829 */
[----:B------:R-:W-:Y:S01]  /*dc80*/  FADD.FTZ R60, -R60, R11 ;  /* 0x0000000b3c3c7221 */ /* 0x000fe20000010100 */
[-CC-:B------:R-:W-:Y:S01]  /*dc90*/  FFMA.FTZ R72, R76, R9.reuse, -R41.reuse ;  /* 0x000000094c487223 */ /* 0x180fe20000010829 */
[----:B------:R-:W2:Y:S01]  /*dca0*/  SHFL.BFLY PT, R49, R8, 0x2, 0x1f ;  /* 0x0c401f0008317f89 */ /* 0x000ea200000e0000 */
[-CC-:B-1----:R-:W-:Y:S01]  /*dcb0*/  FFMA.FTZ R47, R68, R9.reuse, -R41.reuse ;  /* 0x00000009442f7223 */ /* 0x182fe20000010829 */
[----:B------:R-:W-:Y:S01]  /*dcc0*/  FMUL.FTZ R56, R60, R9 ;  /* 0x000000093c387220 */ /* 0x000fe20000410000 */
[----:B------:R-:W-:Y:S08]  /*dcd0*/  MUFU.EX2 R54, R54 ;  /* 0x0000003600367308 */ /* 0x000ff00000000800 */
[----:B------:R-:W1:Y:S08]  /*dce0*/  MUFU.EX2 R56, R56 ;  /* 0x0000003800387308 */ /* 0x000e700000000800 */
[----:B------:R-:W-:Y:S01]  /*dcf0*/  MUFU.EX2 R43, R43 ;  /* 0x0000002b002b7308 */ /* 0x000fe20000000800 */
[----:B--2---:R-:W-:Y:S01]  /*dd00*/  FMNMX.FTZ R53, R8, R49, !PT ;  /* 0x0000003108357209 */ /* 0x004fe20007810000 */
[----:B------:R-:W-:-:S06]  /*dd10*/  FFMA.FTZ R49, R64, R9, -R41 ;  /* 0x0000000940317223 */ /* 0x000fcc0000010829 */
[----:B------:R-:W-:Y:S01]  /*dd20*/  MUFU.EX2 R70, R70 ;  /* 0x0000004600467308 */ /* 0x000fe20000000800 */
[-C--:B-1----:R-:W-:Y:S01]  /*dd30*/  FMUL.FTZ R88, R88, R56.reuse ;  /* 0x0000003858587220 */ /* 0x082fe20000410000 */
[----:B------:R-:W1:Y:S01]  /*dd40*/  SHFL.BFLY PT, R8, R53, 0x1, 0x1f ;  /* 0x0c201f0035087f89 */ /* 0x000e6200000e0000 */
[-C--:B------:R-:W-:Y:S01]  /*dd50*/  FMUL.FTZ R89, R89, R56.reuse ;  /* 0x0000003859597220 */ /* 0x080fe20000410000 */
[-C--:B------:R-:W-:Y:S01]  /*dd60*/  FMUL.FTZ R92, R92, R56.reuse ;  /* 0x000000385c5c7220 */ /* 0x080fe20000410000 */
[-C--:B------:R-:W-:Y:S01]  /*dd70*/  FMUL.FTZ R93, R93, R56.reuse ;  /* 0x000000385d5d7220 */ /* 0x080fe20000410000 */
[-C--:B------:R-:W-:Y:S01]  /*dd80*/  FMUL.FTZ R96, R96, R56.reuse ;  /* 0x0000003860607220 */ /* 0x080fe20000410000 */
[-C--:B------:R-:W-:Y:S01]  /*dd90*/  FMUL.FTZ R97, R97, R56.reuse ;  /* 0x0000003861617220 */ /* 0x080fe20000410000 */
[----:B------:R-:W-:Y:S01]  /*dda0*/  MUFU.EX2 R45, R45 ;  /* 0x0000002d002d7308 */ /* 0x000fe20000000800 */
[-C--:B------:R-:W-:Y:S01]  /*ddb0*/  FMUL.FTZ R100, R100, R56.reuse ;  /* 0x0000003864647220 */ /* 0x080fe20000410000 */
[-C--:B------:R-:W-:Y:S01]  /*ddc0*/  FMUL.FTZ R101, R101, R56.reuse ;  /* 0x0000003865657220 */ /* 0x080fe20000410000 */
        /* <DEDUP_REMOVED lines=14> */
[----:B------:R-:W-:Y:S01]  /*deb0*/  FMUL.FTZ R128, R128, R56 ;  /* 0x0000003880807220 */ /* 0x000fe20000410000 */
[----:B-1----:R-:W-:Y:S01]  /*dec0*/  FMNMX.FTZ R8, R53, R8, !PT ;  /* 0x0000000835087209 */ /* 0x002fe20007810000 */
[-C--:B------:R-:W-:Y:S01]  /*ded0*/  FMUL.FTZ R129, R129, R56.reuse ;  /* 0x0000003881817220 */ /* 0x080fe20000410000 */
[-C--:B------:R-:W-:Y:S01]  /*dee0*/  FMUL.FTZ R132, R132, R56.reuse ;  /* 0x0000003884847220 */ /* 0x080fe20000410000 */
[-C--:B------:R-:W-:Y:S01]  /*def0*/  FMUL.FTZ R133, R133, R56.reuse ;  /* 0x0000003885857220 */ /* 0x080fe20000410000 */
[C---:B------:R-:W-:Y:S01]  /*df00*/  FSETP.NEU.FTZ.AND P2, PT, R8.reuse, -INF , PT ;  /* 0xff8000000800780b */ /* 0x040fe20003f5d000 */
[-C--:B------:R-:W-:Y:S01]  /*df10*/  FMUL.FTZ R11, R8, R9.reuse ;  /* 0x00000009080b7220 */ /* 0x080fe20000410000 */
[----:B------:R1:W-:Y:S01]  /*df20*/  MUFU.EX2 R53, R55 ;  /* 0x0000003700357308 */ /* 0x0003e20000000800 */
[-C--:B------:R-:W-:Y:S01]  /*df30*/  FMUL.FTZ R136, R136, R56.reuse ;  /* 0x0000003888887220 */ /* 0x080fe20000410000 */
[-C--:B------:R-:W-:Y:S01]  /*df40*/  FMUL.FTZ R137, R137, R56.reuse ;  /* 0x0000003889897220 */ /* 0x080fe20000410000 */
[----:B------:R-:W-:Y:S01]  /*df50*/  FMUL.FTZ R140, R140, R56 ;  /* 0x000000388c8c7220 */ /* 0x000fe20000410000 */
[----:B------:R-:W-:Y:S01]  /*df60*/  FSEL R41, R11, RZ, P2 ;  /* 0x000000ff0b297208 */ /* 0x000fe20001000000 */
[----:B------:R-:W-:Y:S01]  /*df70*/  FFMA.FTZ R11, R56, R4, R13 ;  /* 0x00000004380b7223 */ /* 0x000fe2000001000d */
[-C--:B------:R-:W-:Y:S01]  /*df80*/  FMUL.FTZ R141, R141, R56.reuse ;  /* 0x000000388d8d7220 */ /* 0x080fe20000410000 */
[----:B------:R-:W-:Y:S01]  /*df90*/  FMUL.FTZ R144, R144, R56 ;  /* 0x0000003890907220 */ /* 0x000fe20000410000 */
[----:B------:R-:W-:Y:S01]  /*dfa0*/  MUFU.EX2 R49, R49 ;  /* 0x0000003100317308 */ /* 0x000fe20000000800 */
[----:B------:R-:W-:Y:S01]  /*dfb0*/  FADD.FTZ R11, R180, R11 ;  /* 0x0000000bb40b7221 */ /* 0x000fe20000010000 */
[----:B------:R-:W-:Y:S01]  /*dfc0*/  FFMA.FTZ R173, R32, R9, -R41 ;  /* 0x0000000920ad7223 */ /* 0x000fe20000010829 */
[----:B------:R-:W-:-:S02]  /*dfd0*/  IMAD.U32 R32, RZ, RZ, UR59 ;  /* 0x0000003bff207e24 */ /* 0x000fc4000f8e00ff */
[-C--:B------:R-:W-:Y:S01]  /*dfe0*/  FFMA.FTZ R60, R29, R9.reuse, -R41 ;  /* 0x000000091d3c7223 */ /* 0x080fe20000010829 */
[----:B------:R-:W-:Y:S01]  /*dff0*/  FADD.FTZ R4, R182, R11 ;  /* 0x0000000bb6047221 */ /* 0x000fe20000010000 */
[-CC-:B------:R-:W-:Y:S01]  /*e000*/  FFMA.FTZ R171, R30, R9.reuse, -R41.reuse ;  /* 0x000000091eab7223 */ /* 0x180fe20000010829 */
[-CC-:B------:R-:W-:Y:S01]  /*e010*/  FFMA.FTZ R181, R164, R9.reuse, -R41.reuse ;  /* 0x00000009a4b57223 */ /* 0x180fe20000010829 */
[----:B------:R-:W-:Y:S01]  /*e020*/  @!P1 LEA R32, R32, UR39, 0x3 ;  /* 0x0000002720209c11 */ /* 0x000fe2000f8e18ff */
[----:B------:R-:W-:Y:S01]  /*e030*/  FADD.FTZ R11, R15, R4 ;  /* 0x000000040f0b7221 */ /* 0x000fe20000010000 */
[----:B------:R-:W-:Y:S01]  /*e040*/  MUFU.EX2 R60, R60 ;  /* 0x0000003c003c7308 */ /* 0x000fe20000000800 */
[-CC-:B------:R-:W-:Y:S01]  /*e050*/  FFMA.FTZ R183, R40, R9.reuse, -R41.reuse ;  /* 0x0000000928b77223 */ /* 0x180fe20000010829 */
[-C--:B------:R-:W-:Y:S01]  /*e060*/  FFMA.FTZ R40, R160, R9.reuse, -R41 ;  /* 0x00000009a0287223 */ /* 0x080fe20000010829 */
[----:B------:R-:W-:Y:S01]  /*e070*/  FADD.FTZ R4, R176, R11 ;  /* 0x0000000bb0047221 */ /* 0x000fe20000010000 */
[-CC-:B------:R-:W-:Y:S01]  /*e080*/  FFMA.FTZ R177, R14, R9.reuse, -R41.reuse ;  /* 0x000000090eb17223 */ /* 0x180fe20000010829 */
[-CC-:B------:R-:W-:Y:S01]  /*e090*/  FFMA.FTZ R14, R20, R9.reuse, -R41.reuse ;  /* 0x00000009140e7223 */ /* 0x180fe20000010829 */
[-CC-:B------:R-:W-:Y:S01]  /*e0a0*/  FFMA.FTZ R179, R168, R9.reuse, -R41.reuse ;  /* 0x00000009a8b37223 */ /* 0x180fe20000010829 */
[----:B------:R-:W-:Y:S01]  /*e0b0*/  FADD.FTZ R11, R21, R4 ;  /* 0x00000004150b7221 */ /* 0x000fe20000010000 */
[----:B------:R-:W-:Y:S01]  /*e0c0*/  MUFU.EX2 R181, R181 ;  /* 0x000000b500b57308 */ /* 0x000fe20000000800 */
[-CC-:B------:R-:W-:Y:S01]  /*e0d0*/  FFMA.FTZ R20, R28, R9.reuse, -R41.reuse ;  /* 0x000000091c147223 */ /* 0x180fe20000010829 */
[-C--:B------:R-:W-:Y:S01]  /*e0e0*/  FFMA.FTZ R28, R170, R9.reuse, -R41 ;  /* 0x00000009aa1c7223 */ /* 0x080fe20000010829 */
[----:B------:R-:W-:Y:S01]  /*e0f0*/  FADD.FTZ R4, R178, R11 ;  /* 0x0000000bb2047221 */ /* 0x000fe20000010000 */
[-CC-:B------:R-:W-:Y:S01]  /*e100*/  FFMA.FTZ R175, R172, R9.reuse, -R41.reuse ;  /* 0x00000009acaf7223 */ /* 0x180fe20000010829 */
[--C-:B------:R-:W-:Y:S01]  /*e110*/  FFMA.FTZ R38, R38, R9, -R41.reuse ;  /* 0x0000000926267223 */ /* 0x100fe20000010829 */
[----:B------:R-:W-:Y:S01]  /*e120*/  F2FP.BF16.F32.PACK_AB R180, R180, R13 ;  /* 0x0000000db4b4723e */ /* 0x000fe200000010ff */
[----:B------:R-:W-:Y:S01]  /*e130*/  FADD.FTZ R4, R25, R4 ;  /* 0x0000000419047221 */ /* 0x000fe20000010000 */
[----:B------:R-:W-:Y:S01]  /*e140*/  MUFU.EX2 R183, R183 ;  /* 0x000000b700b77308 */ /* 0x000fe20000000800 */
[-CC-:B------:R-:W-:Y:S01]  /*e150*/  FFMA.FTZ R24, R24, R9.reuse, -R41.reuse ;  /* 0x0000000918187223 */ /* 0x180fe20000010829 */
[-CC-:B------:R-:W-:Y:S01]  /*e160*/  FFMA.FTZ R169, R192, R9.reuse, -R41.reuse ;  /* 0x00000009c0a97223 */ /* 0x180fe20000010829 */
[----:B------:R-:W-:Y:S01]  /*e170*/  FADD.FTZ R11, R27, R4 ;  /* 0x000000041b0b7221 */ /* 0x000fe20000010000 */
[--C-:B------:R-:W-:Y:S01]  /*e180*/  FFMA.FTZ R26, R26, R9, -R41.reuse ;  /* 0x000000091a1a7223 */ /* 0x100fe20000010829 */
[----:B------:R-:W-:Y:S01]  /*e190*/  F2FP.BF16.F32.PACK_AB R172, R34, R27 ;  /* 0x0000001b22ac723e */ /* 0x000fe200000010ff */
[-C--:B------:R-:W-:Y:S01]  /*e1a0*/  FFMA.FTZ R196, R196, R9.reuse, -R41 ;  /* 0x00000009c4c47223 */ /* 0x080fe20000010829 */
[----:B------:R-:W-:Y:S01]  /*e1b0*/  FADD.FTZ R4, R34, R11 ;  /* 0x0000000b22047221 */ /* 0x000fe20000010000 */
[----:B------:R-:W-:Y:S01]  /*e1c0*/  FSEL R11, R8, RZ, P2 ;  /* 0x000000ff080b7208 */ /* 0x000fe20001000000 */
[----:B------:R-:W-:Y:S01]  /*e1d0*/  MUFU.EX2 R40, R40 ;  /* 0x0000002800287308 */ /* 0x000fe20000000800 */
[-CC-:B------:R-:W-:Y:S01]  /*e1e0*/  FFMA.FTZ R165, R194, R9.reuse, -R41.reuse ;  /* 0x00000009c2a57223 */ /* 0x180fe20000010829 */
[----:B------:R-:W-:Y:S01]  /*e1f0*/  FADD.FTZ R29, R31, R4 ;  /* 0x000000041f1d7221 */ /* 0x000fe20000010000 */
[-CC-:B------:R-:W-:Y:S01]  /*e200*/  FFMA.FTZ R166, R166, R9.reuse, -R41.reuse ;  /* 0x00000009a6a67223 */ /* 0x180fe20000010829 */
[----:B------:R-:W-:Y:S01]  /*e210*/  FADD.FTZ R4, -R11, R12 ;  /* 0x0000000c0b047221 */ /* 0x000fe20000010100 */
[----:B------:R-:W-:Y:S01]  /*e220*/  FFMA.FTZ R158, R158, R9, -R41 ;  /* 0x000000099e9e7223 */ /* 0x000fe20000010829 */
[----:B------:R-:W-:Y:S01]  /*e230*/  FADD.FTZ R30, R42, R29 ;  /* 0x0000001d2a1e7221 */ /* 0x000fe20000010000 */
[----:B------:R-:W-:-:S02]  /*e240*/  @!P1 VIADD R29, R32, 0x28860 ;  /* 0x00028860201d9836 */ /* 0x000fc40000000000 */
[-C--:B------:R-:W-:Y:S01]  /*e250*/  FMUL.FTZ R4, R4, R9.reuse ;  /* 0x0000000904047220 */ /* 0x080fe20000410000 */
[----:B------:R-:W-:Y:S01]  /*e260*/  MUFU.EX2 R177, R177 ;  /* 0x000000b100b17308 */ /* 0x000fe20000000800 */
[----:B------:R-:W-:Y:S01]  /*e270*/  FADD.FTZ R11, R33, R30 ;  /* 0x0000001e210b7221 */ /* 0x000fe20000010000 */
[-C--:B------:R-:W-:Y:S01]  /*e280*/  FFMA.FTZ R162, R162, R9.reuse, -R41 ;  /* 0x00000009a2a27223 */ /* 0x080fe20000010829 */
[----:B------:R-:W-:Y:S01]  /*e290*/  @!P1 PRMT R29, RZ, 0x654, R29 ;  /* 0x00000654ff1d9816 */ /* 0x000fe2000000001d */
[-C--:B------:R-:W-:Y:S01]  /*e2a0*/  FFMA.FTZ R198, R198, R9.reuse, -R41 ;  /* 0x00000009c6c67223 */ /* 0x080fe20000010829 */
[----:B------:R-:W-:Y:S01]  /*e2b0*/  FADD.FTZ R30, R36, R11 ;  /* 0x0000000b241e7221 */ /* 0x000fe20000010000 */
[-CC-:B------:R-:W-:Y:S01]  /*e2c0*/  FFMA.FTZ R44, R44, R9.reuse, -R41.reuse ;  /* 0x000000092c2c7223 */ /* 0x180fe20000010829 */
[----:B------:R2:W-:Y:S01]  /*e2d0*/  @!P1 SYNCS.ARRIVE.TRANS64.RED.A1T0 RZ, [R29+URZ], RZ ;  /* 0x000000ff1dff99a7 */ /* 0x0005e2000810043f */
[----:B------:R-:W3:Y:S01]  /*e2e0*/  MUFU.EX2 R11, R4 ;  /* 0x00000004000b7308 */ /* 0x000ee20000000800 */
[-CC-:B------:R-:W-:Y:S01]  /*e2f0*/  FFMA.FTZ R46, R46, R9.reuse, -R41.reuse ;  /* 0x000000092e2e7223 */ /* 0x180fe20000010829 */
[-CC-:B------:R-:W-:Y:S01]  /*e300*/  FFMA.FTZ R50, R50, R9.reuse, -R41.reuse ;  /* 0x0000000932327223 */ /* 0x180fe20000010829 */
[-CC-:B------:R-:W-:Y:S01]  /*e310*/  FFMA.FTZ R82, R82, R9.reuse, -R41.reuse ;  /* 0x0000000952527223 */ /* 0x180fe20000010829 */
[-CC-:B------:R-:W-:Y:S01]  /*e320*/  FFMA.FTZ R84, R84, R9.reuse, -R41.reuse ;  /* 0x0000000954547223 */ /* 0x180fe20000010829 */
[----:B------:R-:W-:Y:S01]  /*e330*/  ISETP.GT.AND P2, PT, R6, UR40, PT ;  /* 0x0000002806007c0c */ /* 0x000fe2000bf44270 */
[----:B------:R-:W-:Y:S01]  /*e340*/  UMOV UR59, UR37 ;  /* 0x00000025003b7c82 */ /* 0x000fe20008000000 */
[----:B--2---:R-:W-:Y:S01]  /*e350*/  FADD.FTZ R29, R35, R30 ;  /* 0x0000001e231d7221 */ /* 0x004fe20000010000 */
[----:B------:R-:W2:Y:S01]  /*e360*/  MUFU.EX2 R14, R14 ;  /* 0x0000000e000e7308 */ /* 0x000ea20000000800 */
[-C--:B------:R-:W-:Y:S01]  /*e370*/  FFMA.FTZ R30, R174, R9.reuse, -R41 ;  /* 0x00000009ae1e7223 */ /* 0x080fe20000010829 */
[----:B------:R-:W-:Y:S01]  /*e380*/  F2FP.BF16.F32.PACK_AB R182, R15, R182 ;  /* 0x000000b60fb6723e */ /* 0x000fe200000010ff */
[----:B------:R-:W-:Y:S01]  /*e390*/  FADD.FTZ R32, R86, R29 ;  /* 0x0000001d56207221 */ /* 0x000fe20000010000 */
[-CC-:B------:R-:W-:Y:S01]  /*e3a0*/  FFMA.FTZ R29, R156, R9.reuse, -R41.reuse ;  /* 0x000000099c1d7223 */ /* 0x180fe20000010829 */
[----:B------:R-:W-:Y:S01]  /*e3b0*/  F2FP.BF16.F32.PACK_AB R176, R21, R176 ;  /* 0x000000b015b0723e */ /* 0x000fe200000010ff */
[----:B------:R-:W-:Y:S01]  /*e3c0*/  FMUL.FTZ R145, R145, R56 ;  /* 0x0000003891917220 */ /* 0x000fe20000410000 */
[----:B-1----:R-:W-:Y:S01]  /*e3d0*/  FADD.FTZ R55, R37, R32 ;  /* 0x0000002025377221 */ /* 0x002fe20000010000 */
[----:B------:R-:W1:Y:S01]  /*e3e0*/  MUFU.EX2 R179, R179 ;  /* 0x000000b300b37308 */ /* 0x000e620000000800 */
[----:B------:R-:W-:Y:S01]  /*e3f0*/  FFMA.FTZ R32, R152, R9, -R41 ;  /* 0x0000000998207223 */ /* 0x000fe20000010829 */
[----:B---3--:R-:W-:Y:S01]  /*e400*/  FMUL.FTZ R90, R90, R11 ;  /* 0x0000000b5a5a7220 */ /* 0x008fe20000410000 */
[----:B------:R-:W-:Y:S01]  /*e410*/  FADD.FTZ R4, R48, R55 ;  /* 0x0000003730047221 */ /* 0x000fe20000010000 */
[-CC-:B------:R-:W-:Y:S01]  /*e420*/  FFMA.FTZ R55, R154, R9.reuse, -R41.reuse ;  /* 0x000000099a377223 */ /* 0x180fe20000010829 */
[----:B------:R-:W-:Y:S01]  /*e430*/  FFMA.FTZ R41, R80, R9, -R41 ;  /* 0x0000000950297223 */ /* 0x000fe20000010829 */
[----:B------:R-:W-:Y:S01]  /*e440*/  FMUL.FTZ R91, R91, R11 ;  /* 0x0000000b5b5b7220 */ /* 0x000fe20000410000 */
[----:B------:R-:W-:Y:S01]  /*e450*/  FADD.FTZ R57, R39, R4 ;  /* 0x0000000427397221 */ /* 0x000fe20000010000 */
[----:B------:R-:W-:Y:S01]  /*e460*/  FFMA.FTZ R4, R11, R3, R60 ;  /* 0x000000030b047223 */ /* 0x000fe2000001003c */
[----:B------:R-:W3:Y:S01]  /*e470*/  MUFU.EX2 R20, R20 ;  /* 0x0000001400147308 */ /* 0x000ee20000000800 */
[-C--:B------:R-:W-:Y:S01]  /*e480*/  FMUL.FTZ R94, R94, R11.reuse ;  /* 0x0000000b5e5e7220 */ /* 0x080fe20000410000 */
[----:B------:R-:W-:Y:S01]  /*e490*/  FADD.FTZ R64, R54, R57 ;  /* 0x0000003936407221 */ /* 0x000fe20000010000 */
[----:B------:R-:W-:Y:S01]  /*e4a0*/  FADD.FTZ R4, R181, R4 ;  /* 0x00000004b5047221 */ /* 0x000fe20000010000 */
[-C--:B------:R-:W-:Y:S01]  /*e4b0*/  FMUL.FTZ R95, R95, R11.reuse ;  /* 0x0000000b5f5f7220 */ /* 0x080fe20000410000 */
[-C--:B------:R-:W-:Y:S01]  /*e4c0*/  FMUL.FTZ R98, R98, R11.reuse ;  /* 0x0000000b62627220 */ /* 0x080fe20000410000 */
[----:B------:R-:W-:Y:S01]  /*e4d0*/  FADD.FTZ R57, R43, R64 ;  /* 0x000000402b397221 */ /* 0x000fe20000010000 */
[----:B------:R-:W-:Y:S01]  /*e4e0*/  FADD.FTZ R3, R183, R4 ;  /* 0x00000004b7037221 */ /* 0x000fe20000010000 */
[----:B------:R-:W4:Y:S01]  /*e4f0*/  MUFU.EX2 R173, R173 ;  /* 0x000000ad00ad7308 */ /* 0x000f220000000800 */
[-C--:B------:R-:W-:Y:S01]  /*e500*/  FMUL.FTZ R99, R99, R11.reuse ;  /* 0x0000000b63637220 */ /* 0x080fe20000410000 */
[----:B------:R-:W-:Y:S01]  /*e510*/  FADD.FTZ R64, R70, R57 ;  /* 0x0000003946407221 */ /* 0x000fe20000010000 */
[----:B------:R-:W-:Y:S01]  /*e520*/  FADD.FTZ R4, R40, R3 ;  /* 0x0000000328047221 */ /* 0x000fe20000010000 */
[-C--:B------:R-:W-:Y:S01]  /*e530*/  FMUL.FTZ R102, R102, R11.reuse ;  /* 0x0000000b66667220 */ /* 0x080fe20000410000 */
[-C--:B------:R-:W-:Y:S01]  /*e540*/  FMUL.FTZ R103, R103, R11.reuse ;  /* 0x0000000b67677220 */ /* 0x080fe20000410000 */
[----:B------:R-:W-:Y:S01]  /*e550*/  FADD.FTZ R13, R45, R64 ;  /* 0x000000402d0d7221 */ /* 0x000fe20000010000 */
[----:B------:R-:W-:Y:S01]  /*e560*/  FADD.FTZ R3, R177, R4 ;  /* 0x00000004b1037221 */ /* 0x000fe20000010000 */
[----:B------:R-:W5:Y:S01]  /*e570*/  MUFU.EX2 R28, R28 ;  /* 0x0000001c001c7308 */ /* 0x000f620000000800 */
[-C--:B------:R-:W-:Y:S01]  /*e580*/  FMUL.FTZ R106, R106, R11.reuse ;  /* 0x0000000b6a6a7220 */ /* 0x080fe20000410000 */
[-C--:B------:R-:W-:Y:S01]  /*e590*/  FMUL.FTZ R107, R107, R11.reuse ;  /* 0x0000000b6b6b7220 */ /* 0x080fe20000410000 */
[----:B--2---:R-:W-:Y:S01]  /*e5a0*/  FADD.FTZ R4, R14, R3 ;  /* 0x000000030e047221 */ /* 0x004fe20000010000 */
[-C--:B------:R-:W-:Y:S01]  /*e5b0*/  FMUL.FTZ R110, R110, R11.reuse ;  /* 0x0000000b6e6e7220 */ /* 0x080fe20000410000 */
[-C--:B------:R-:W-:Y:S01]  /*e5c0*/  FMUL.FTZ R111, R111, R11.reuse ;  /* 0x0000000b6f6f7220 */ /* 0x080fe20000410000 */
[-C--:B------:R-:W-:Y:S01]  /*e5d0*/  FMUL.FTZ R114, R114, R11.reuse ;  /* 0x0000000b72727220 */ /* 0x080fe20000410000 */
[----:B-1----:R-:W-:Y:S01]  /*e5e0*/  FADD.FTZ R3, R179, R4 ;  /* 0x00000004b3037221 */ /* 0x002fe20000010000 */
[----:B------:R1:W-:Y:S01]  /*e5f0*/  MUFU.EX2 R68, R38 ;  /* 0x0000002600447308 */ /* 0x0003e20000000800 */
[-C--:B------:R-:W-:Y:S01]  /*e600*/  FMUL.FTZ R115, R115, R11.reuse ;  /* 0x0000000b73737220 */ /* 0x080fe20000410000 */
[-C--:B------:R-:W-:Y:S01]  /*e610*/  FMUL.FTZ R118, R118, R11.reuse ;  /* 0x0000000b76767220 */ /* 0x080fe20000410000 */
[----:B---3--:R-:W-:Y:S01]  /*e620*/  FADD.FTZ R4, R20, R3 ;  /* 0x0000000314047221 */ /* 0x008fe20000010000 */
[-C--:B------:R-:W-:Y:S01]  /*e630*/  FMUL.FTZ R119, R119, R11.reuse ;  /* 0x0000000b77777220 */ /* 0x080fe20000410000 */
[-C--:B------:R-:W-:Y:S01]  /*e640*/  FMUL.FTZ R122, R122, R11.reuse ;  /* 0x0000000b7a7a7220 */ /* 0x080fe20000410000 */
[-C--:B------:R-:W-:Y:S01]  /*e650*/  FMUL.FTZ R123, R123, R11.reuse ;  /* 0x0000000b7b7b7220 */ /* 0x080fe20000410000 */
[----:B----4-:R-:W-:Y:S01]  /*e660*/  FADD.FTZ R3, R173, R4 ;  /* 0x00000004ad037221 */ /* 0x010fe20000010000 */
[----:B------:R-:W2:Y:S01]  /*e670*/  MUFU.EX2 R175, R175 ;  /* 0x000000af00af7308 */ /* 0x000ea20000000800 */
[----:B-1----:R-:W-:Y:S01]  /*e680*/  FADD.FTZ R38, R72, R13 ;  /* 0x0000000d48267221 */ /* 0x002fe20000010000 */
[-C--:B------:R-:W-:Y:S01]  /*e690*/  FMUL.FTZ R126, R126, R11.reuse ;  /* 0x0000000b7e7e7220 */ /* 0x080fe20000410000 */
[----:B-----5:R-:W-:Y:S01]  /*e6a0*/  FADD.FTZ R4, R28, R3 ;  /* 0x000000031c047221 */ /* 0x020fe20000010000 */
[-C--:B------:R-:W-:Y:S01]  /*e6b0*/  FMUL.FTZ R127, R127, R11.reuse ;  /* 0x0000000b7f7f7220 */ /* 0x080fe20000410000 */
[----:B------:R-:W-:Y:S01]  /*e6c0*/  FADD.FTZ R13, R47, R38 ;  /* 0x000000262f0d7221 */ /* 0x000fe20000010000 */
[-C--:B------:R-:W-:Y:S01]  /*e6d0*/  FMUL.FTZ R130, R130, R11.reuse ;  /* 0x0000000b82827220 */ /* 0x080fe20000410000 */
[-C--:B------:R-:W-:Y:S01]  /*e6e0*/  FMUL.FTZ R131, R131, R11.reuse ;  /* 0x0000000b83837220 */ /* 0x080fe20000410000 */
[----:B------:R-:W1:Y:S01]  /*e6f0*/  MUFU.EX2 R51, R51 ;  /* 0x0000003300337308 */ /* 0x000e620000000800 */
[----:B------:R-:W-:Y:S01]  /*e700*/  FADD.FTZ R34, R66, R13 ;  /* 0x0000000d42227221 */ /* 0x000fe20000010000 */
[-C--:B------:R-:W-:Y:S01]  /*e710*/  FMUL.FTZ R134, R134, R11.reuse ;  /* 0x0000000b86867220 */ /* 0x080fe20000410000 */
[-C--:B------:R-:W-:Y:S01]  /*e720*/  FMUL.FTZ R135, R135, R11.reuse ;  /* 0x0000000b87877220 */ /* 0x080fe20000410000 */
[-C--:B------:R-:W-:Y:S01]  /*e730*/  FMUL.FTZ R138, R138, R11.reuse ;  /* 0x0000000b8a8a7220 */ /* 0x080fe20000410000 */
[----:B------:R-:W-:Y:S01]  /*e740*/  FADD.FTZ R13, R49, R34 ;  /* 0x00000022310d7221 */ /* 0x000fe20000010000 */
[-C--:B------:R-:W-:Y:S01]  /*e750*/  FMUL.FTZ R139, R139, R11.reuse ;  /* 0x0000000b8b8b7220 */ /* 0x080fe20000410000 */
[-C--:B------:R-:W-:Y:S01]  /*e760*/  FMUL.FTZ R142, R142, R11.reuse ;  /* 0x0000000b8e8e7220 */ /* 0x080fe20000410000 */
[----:B------:R-:W3:Y:S01]  /*e770*/  MUFU.EX2 R24, R24 ;  /* 0x0000001800187308 */ /* 0x000ee20000000800 */
[----:B------:R-:W-:Y:S01]  /*e780*/  FADD.FTZ R34, R62, R13 ;  /* 0x0000000d3e227221 */ /* 0x000fe20000010000 */
[----:B--2---:R-:W-:Y:S01]  /*e790*/  FADD.FTZ R3, R175, R4 ;  /* 0x00000004af037221 */ /* 0x004fe20000010000 */
[-C--:B------:R-:W-:Y:S01]  /*e7a0*/  FMUL.FTZ R143, R143, R11.reuse ;  /* 0x0000000b8f8f7220 */ /* 0x080fe20000410000 */
[-C--:B------:R-:W-:Y:S01]  /*e7b0*/  FMUL.FTZ R146, R146, R11.reuse ;  /* 0x0000000b92927220 */ /* 0x080fe20000410000 */
[-C--:B------:R-:W-:Y:S01]  /*e7c0*/  FMUL.FTZ R147, R147, R11.reuse ;  /* 0x0000000b93937220 */ /* 0x080fe20000410000 */
[-C--:B------:R-:W-:Y:S01]  /*e7d0*/  FMUL.FTZ R150, R150, R11.reuse ;  /* 0x0000000b96967220 */ /* 0x080fe20000410000 */
[----:B------:R-:W-:Y:S01]  /*e7e0*/  FMUL.FTZ R151, R151, R11 ;  /* 0x0000000b97977220 */ /* 0x000fe20000410000 */
[----:B------:R-:W2:Y:S01]  /*e7f0*/  MUFU.EX2 R58, R58 ;  /* 0x0000003a003a7308 */ /* 0x000ea20000000800 */
[----:B-1----:R-:W-:Y:S01]  /*e800*/  FADD.FTZ R13, R51, R34 ;  /* 0x00000022330d7221 */ /* 0x002fe20000010000 */
[----:B------:R-:W-:Y:S01]  /*e810*/  F2FP.BF16.F32.PACK_AB R178, R25, R178 ;  /* 0x000000b219b2723e */ /* 0x000fe200000010ff */
[-C--:B------:R-:W-:Y:S01]  /*e820*/  FMUL.FTZ R148, R148, R56.reuse ;  /* 0x0000003894947220 */ /* 0x080fe20000410000 */
[----:B------:R-:W-:Y:S01]  /*e830*/  F2FP.BF16.F32.PACK_AB R174, R42, R31 ;  /* 0x0000001f2aae723e */ /* 0x000fe200000010ff */
[----:B------:R-:W-:Y:S01]  /*e840*/  FMUL.FTZ R149, R149, R56 ;  /* 0x0000003895957220 */ /* 0x000fe20000410000 */
[----:B------:R-:W-:Y:S01]  /*e850*/  F2FP.BF16.F32.PACK_AB R168, R36, R33 ;  /* 0x0000002124a8723e */ /* 0x000fe200000010ff */
[----:B------:R-:W-:Y:S01]  /*e860*/  VIADD R6, R6, 0xffffffff ;  /* 0xffffffff06067836 */ /* 0x000fe20000000000 */
[----:B------:R-:W1:Y:S01]  /*e870*/  MUFU.EX2 R169, R169 ;  /* 0x000000a900a97308 */ /* 0x000e620000000800 */
[----:B---3--:R-:W-:Y:S01]  /*e880*/  FADD.FTZ R4, R24, R3 ;  /* 0x0000000318047221 */ /* 0x008fe20000010000 */
[----:B------:R-:W-:Y:S01]  /*e890*/  F2FP.BF16.F32.PACK_AB R170, R86, R35 ;  /* 0x0000002356aa723e */ /* 0x000fe200000010ff */
[----:B------:R-:W-:Y:S01]  /*e8a0*/  IMAD.MOV.U32 R11, RZ, RZ, R7 ;  /* 0x000000ffff0b7224 */ /* 0x000fe200078e0007 */
[----:B------:R-:W-:-:S02]  /*e8b0*/  F2FP.BF16.F32.PACK_AB R164, R48, R37 ;  /* 0x0000002530a4723e */ /* 0x000fc400000010ff */
[----:B------:R-:W-:Y:S02]  /*e8c0*/  F2FP.BF16.F32.PACK_AB R160, R70, R43 ;  /* 0x0000002b46a0723e */ /* 0x000fe400000010ff */
[----:B------:R-:W3:Y:S01]  /*e8d0*/  MUFU.EX2 R26, R26 ;  /* 0x0000001a001a7308 */ /* 0x000ee20000000800 */
[----:B--2---:R-:W-:Y:S01]  /*e8e0*/  FADD.FTZ R34, R58, R13 ;  /* 0x0000000d3a227221 */ /* 0x004fe20000010000 */
[----:B------:R-:W-:Y:S02]  /*e8f0*/  F2FP.BF16.F32.PACK_AB R156, R66, R47 ;  /* 0x0000002f429c723e */ /* 0x000fe400000010ff */
[----:B------:R-:W-:Y:S01]  /*e900*/  F2FP.BF16.F32.PACK_AB R152, R58, R51 ;  /* 0x000000333a98723e */ /* 0x000fe200000010ff */
[----:B------:R-:W-:Y:S01]  /*e910*/  FADD.FTZ R13, R53, R34 ;  /* 0x00000022350d7221 */ /* 0x000fe20000010000 */
[C---:B------:R-:W-:Y:S02]  /*e920*/  F2FP.BF16.F32.PACK_AB R154, R52.reuse, R53 ;  /* 0x00000035349a723e */ /* 0x040fe400000010ff */
[----:B------:R-:W2:Y:S01]  /*e930*/  MUFU.EX2 R171, R171 ;  /* 0x000000ab00ab7308 */ /* 0x000ea20000000800 */
[----:B-1----:R-:W-:Y:S01]  /*e940*/  FADD.FTZ R3, R169, R4 ;  /* 0x00000004a9037221 */ /* 0x002fe20000010000 */
[----:B------:R-:W-:Y:S01]  /*e950*/  FADD.FTZ R4, R52, R13 ;  /* 0x0000000d34047221 */ /* 0x000fe20000010000 */
[----:B------:R-:W-:-:S02]  /*e960*/  F2FP.BF16.F32.PACK_AB R181, R181, R60 ;  /* 0x0000003cb5b5723e */ /* 0x000fc400000010ff */
[----:B------:R-:W-:Y:S02]  /*e970*/  F2FP.BF16.F32.PACK_AB R183, R40, R183 ;  /* 0x000000b728b7723e */ /* 0x000fe400000010ff */
[----:B------:R-:W-:Y:S01]  /*e980*/  F2FP.BF16.F32.PACK_AB R177, R14, R177 ;  /* 0x000000b10eb1723e */ /* 0x000fe200000010ff */
[----:B------:R-:W1:Y:S01]  /*e990*/  MUFU.EX2 R12, R196 ;  /* 0x000000c4000c7308 */ /* 0x000e620000000800 */
[----:B---3--:R-:W-:Y:S01]  /*e9a0*/  FADD.FTZ R34, R26, R3 ;  /* 0x000000031a227221 */ /* 0x008fe20000010000 */
[----:B------:R-:W-:Y:S02]  /*e9b0*/  F2FP.BF16.F32.PACK_AB R179, R20, R179 ;  /* 0x000000b314b3723e */ /* 0x000fe400000010ff */
[----:B------:R-:W-:Y:S02]  /*e9c0*/  F2FP.BF16.F32.PACK_AB R173, R28, R173 ;  /* 0x000000ad1cad723e */ /* 0x000fe400000010ff */
[----:B------:R-:W-:Y:S02]  /*e9d0*/  F2FP.BF16.F32.PACK_AB R175, R24, R175 ;  /* 0x000000af18af723e */ /* 0x000fe400000010ff */
[----:B------:R-:W3:Y:S01]  /*e9e0*/  MUFU.EX2 R165, R165 ;  /* 0x000000a500a57308 */ /* 0x000ee20000000800 */
[----:B--2---:R-:W-:Y:S01]  /*e9f0*/  FADD.FTZ R3, R171, R34 ;  /* 0x00000022ab037221 */ /* 0x004fe20000010000 */
[----:B------:R-:W-:-:S06]  /*ea00*/  F2FP.BF16.F32.PACK_AB R169, R26, R169 ;  /* 0x000000a91aa9723e */ /* 0x000fcc00000010ff */
[----:B------:R-:W2:Y:S01]  /*ea10*/  MUFU.EX2 R30, R30 ;  /* 0x0000001e001e7308 */ /* 0x000ea20000000800 */
[C---:B-1----:R-:W-:Y:S01]  /*ea20*/  FADD.FTZ R34, R12.reuse, R3 ;  /* 0x000000030c227221 */ /* 0x042fe20000010000 */
[----:B------:R-:W-:Y:S01]  /*ea30*/  F2FP.BF16.F32.PACK_AB R171, R12, R171 ;  /* 0x000000ab0cab723e */ /* 0x000fe200000010ff */
[----:B------:R-:W-:-:S05]  /*ea40*/  IMAD.MOV.U32 R12, RZ, RZ, R8 ;  /* 0x000000ffff0c7224 */ /* 0x000fca00078e0008 */
[----:B------:R1:W4:Y:S01]  /*ea50*/  MUFU.EX2 R167, R166 ;  /* 0x000000a600a77308 */ /* 0x0003220000000800 */
[----:B---3--:R-:W-:-:S07]  /*ea60*/  FADD.FTZ R3, R165, R34 ;  /* 0x00000022a5037221 */ /* 0x008fce0000010000 */
[----:B------:R3:W5:Y:S01]  /*ea70*/  MUFU.EX2 R64, R158 ;  /* 0x0000009e00407308 */ /* 0x0007620000000800 */
[----:B--2---:R-:W-:Y:S01]  /*ea80*/  FADD.FTZ R3, R30, R3 ;  /* 0x000000031e037221 */ /* 0x004fe20000010000 */
[----:B-1----:R-:W-:Y:S02]  /*ea90*/  F2FP.BF16.F32.PACK_AB R166, R54, R39 ;  /* 0x0000002736a6723e */ /* 0x002fe400000010ff */
[----:B------:R-:W-:Y:S01]  /*eaa0*/  F2FP.BF16.F32.PACK_AB R165, R30, R165 ;  /* 0x000000a51ea5723e */ /* 0x000fe200000010ff */
[----:B------:R-:W-:-:S03]  /*eab0*/  FADD.FTZ R3, R68, R3 ;  /* 0x0000000344037221 */ /* 0x000fc60000010000 */
[----:B------:R1:W2:Y:S01]  /*eac0*/  MUFU.EX2 R161, R162 ;  /* 0x000000a200a17308 */ /* 0x0002a20000000800 */
[C---:B----4-:R-:W-:Y:S01]  /*ead0*/  FADD.FTZ R3, R167.reuse, R3 ;  /* 0x00000003a7037221 */ /* 0x050fe20000010000 */
[----:B---3--:R-:W-:Y:S02]  /*eae0*/  F2FP.BF16.F32.PACK_AB R158, R62, R49 ;  /* 0x000000313e9e723e */ /* 0x008fe400000010ff */
[----:B------:R-:W-:-:S04]  /*eaf0*/  F2FP.BF16.F32.PACK_AB R167, R167, R68 ;  /* 0x00000044a7a7723e */ /* 0x000fc800000010ff */
[----:B------:R-:W3:Y:S01]  /*eb00*/  MUFU.EX2 R198, R198 ;  /* 0x000000c600c67308 */ /* 0x000ee20000000800 */
[----:B-----5:R-:W-:Y:S01]  /*eb10*/  FADD.FTZ R3, R64, R3 ;  /* 0x0000000340037221 */ /* 0x020fe20000010000 */
[----:B-1----:R-:W-:-:S06]  /*eb20*/  F2FP.BF16.F32.PACK_AB R162, R72, R45 ;  /* 0x0000002d48a2723e */ /* 0x002fcc00000010ff */
        /* <DEDUP_REMOVED lines=22> */
[----:B------:R-:W-:-:S03]  /*ec90*/  F2FP.BF16.F32.PACK_AB R153, R82, R50 ;  /* 0x000000325299723e */ /* 0x000fc600000010ff */
[----:B--2---:R-:W-:-:S04]  /*eca0*/  FADD.FTZ R3, R84, R3 ;  /* 0x0000000354037221 */ /* 0x004fc80000010000 */
[C---:B---3--:R-:W-:Y:S01]  /*ecb0*/  FADD.FTZ R3, R41.reuse, R3 ;  /* 0x0000000329037221 */ /* 0x048fe20000010000 */
[----:B------:R-:W-:Y:S01]  /*ecc0*/  F2FP.BF16.F32.PACK_AB R155, R41, R84 ;  /* 0x00000054299b723e */ /* 0x000fe200000010ff */
[----:B------:R-:W-:Y:S06]  /*ecd0*/  @P2 BRA `(.L_x_944) ;  /* 0xffffffc800142947 */ /* 0x000fec000383ffff */
.L_x_927:
[----:B------:R-:W-:Y:S06]  /*ece0*/  BAR.ARV 0x8, 0x120 ;  /* 0x0204800000007b1d */ /* 0x000fec0000002000 */
[----:B------:R-:W-:Y:S05]  /*ecf0*/  @!P0 BRA `(.L_x_945) ;  /* 0x0000000000048947 */ /* 0x000fea0003800000 */
[----:B------:R-:W-:Y:S01]  /*ed00*/  BPT.TRAP 0x1 ;  /* 0x000000040000795c */ /* 0x000fe20000300000 */
.L_x_945:
[----:B------:R-:W-:Y:S01]  /*ed10*/  ULEA UR5, UR37, UR39, 0x3 ;  /* 0x0000002725057291 */ /* 0x000fe2000f8e183f */
[----:B------:R-:W-:-:S05]  /*ed20*/  IMAD.U32 R0, RZ, RZ, UR36 ;  /* 0x00000024ff007e24 */ /* 0x000fca000f8e00ff */
[----:B------:R-:W-:-:S04]  /*ed30*/  SHF.L.U32 R0, R0, 0x1f, RZ ;  /* 0x0000001f00007819 */ /* 0x000fc800000006ff */
[----:B------:R1:W2:Y:S01]  /*ed40*/  SYNCS.PHASECHK.TRANS64.TRYWAIT P2, [UR5+0x28850], R0 ;  /* 0x02885000ff0075a7 */ /* 0x0002a20008040145 */
[----:B------:R-:W-:Y:S05]  /*ed50*/  @!P0 BRA `(.L_x_946) ;  /* 0x0000000000048947 */ /* 0x000fea0003800000 */
[----:B------:R-:W-:Y:S01]  /*ed60*/  BPT.TRAP 0x1 ;  /* 0x000000040000795c */ /* 0x000fe20000300000 */
.L_x_946:
[----:B--2---:R-:W-:Y:S05]  /*ed70*/  @P2 BRA `(.L_x_947) ;  /* 0x0000000000082947 */ /* 0x004fea0003800000 */
[----:B------:R-:W2:Y:S02]  /*ed80*/  SYNCS.PHASECHK.TRANS64.TRYWAIT P0, [UR5+0x28850], R0 ;  /* 0x02885000ff0075a7 */ /* 0x000ea40008000145 */
[----:B--2---:R-:W-:Y:S05]  /*ed90*/  @!P0 BRA `(.L_x_948) ;  /* 0x00000050000c8947 */ /* 0x004fea0003800000 */
.L_x_947:
[----:B------:R-:W-:Y:S01]  /*eda0*/  UIADD3 UR39, UR39, 0x400, URZ ;  /* 0x0000040027277890 */ /* 0x000fe2000fffe03f */
[----:B------:R-:W-:Y:S01]  /*edb0*/  WARPGROUP.ARRIVE ;  /* 0x00000000000079c5 */ /* 0x000fe20000000000 */
[----:B------:R-:W-:Y:S01]  /*edc0*/  UMOV UR7, 0x40000040 ;  /* 0x4000004000077882 */ /* 0x000fe20000000000 */
[----:B--2---:R-:W2:Y:S01]  /*edd0*/  SHFL.BFLY PT, R5, R4, 0x2, 0x1f ;  /* 0x0c401f0004057f89 */ /* 0x004ea200000e0000 */
[----:B------:R-:W-:Y:S01]  /*ede0*/  USHF.R.U32.HI UR39, URZ, 0x4, UR39 ;  /* 0x000000043f277899 */ /* 0x000fe20008011627 */
[----:B------:R-:W-:Y:S01]  /*edf0*/  IMAD.U32 R15, RZ, RZ, UR5 ;  /* 0x00000005ff0f7e24 */ /* 0x000fe2000f8e00ff */
[----:B------:R-:W-:Y:S01]  /*ee00*/  UIADD3 UR46, UR46, 0x1, URZ ;  /* 0x000000012e2e7890 */ /* 0x000fe2000fffe03f */
[----:B-1----:R-:W1:Y:S01]  /*ee10*/  SHFL.BFLY PT, R0, R3, 0x2, 0x1f ;  /* 0x0c401f0003007f89 */ /* 0x002e6200000e0000 */
[----:B------:R-:W-:-:S04]  /*ee20*/  ULOP3.LUT UR39, UR39, 0x3fff, URZ, 0xc0, !UPT ;  /* 0x00003fff27277892 */ /* 0x000fc8000f8ec03f */
[----:B------:R-:W-:-:S04]  /*ee30*/  ULOP3.LUT UR4, UR39, 0x4000000, URZ, 0xfc, !UPT ;  /* 0x0400000027047892 */ /* 0x000fc8000f8efc3f */
[----:B------:R-:W-:Y:S02]  /*ee40*/  ULEA UR4, UR37, UR4, 0xb ;  /* 0x0000000425047291 */ /* 0x000fe4000f8e583f */
[----:B------:R-:W-:-:S04]  /*ee50*/  UIADD3 UR37, UR37, 0x1, URZ ;  /* 0x0000000125257890 */ /* 0x000fc8000fffe03f */
[----:B------:R-:W-:Y:S01]  /*ee60*/  UISETP.NE.AND UP0, UPT, UR37, 0x2, UPT ;  /* 0x000000022500788c */ /* 0x000fe2000bf05270 */
[----:B------:R-:W-:Y:S02]  /*ee70*/  UMOV UR6, UR4 ;  /* 0x0000000400067c82 */ /* 0x000fe40008000000 */
[----:B------:R-:W-:Y:S01]  /*ee80*/  HGMMA.64x128x16.F32.BF16 R88, R180, gdesc[UR4].tnspB, R88, gsb0 ;  /* 0x41e00004b4587df0 */ /* 0x000fe20008001858 */
[----:B------:R-:W-:Y:S01]  /*ee90*/  UIADD3 UR6, UR4, 0x80, URZ ;  /* 0x0000008004067890 */ /* 0x000fe2000fffe03f */
[----:B--2---:R-:W-:Y:S01]  /*eea0*/  FADD.FTZ R5, R5, R4 ;  /* 0x0000000405057221 */ /* 0x004fe20000010000 */
[----:B------:R-:W-:Y:S01]  /*eeb0*/  UMOV UR7, 0x40000040 ;  /* 0x4000004000077882 */ /* 0x000fe20000000000 */
[----:B------:R-:W-:Y:S02]  /*eec0*/  IMAD.MOV.U32 R4, RZ, RZ, RZ ;  /* 0x000000ffff047224 */ /* 0x000fe400078e00ff */
[----:B-1----:R-:W-:Y:S01]  /*eed0*/  FADD.FTZ R2, R0, R3 ;  /* 0x0000000300027221 */ /* 0x002fe20000010000 */
[----:B------:R-:W-:Y:S01]  /*eee0*/  USEL UR37, UR37, URZ, UP0 ;  /* 0x0000003f25257287 */ /* 0x000fe20008000000 */
[----:B------:R-:W1:Y:S04]  /*eef0*/  SHFL.BFLY PT, R0, R5, 0x1, 0x1f ;  /* 0x0c201f0005007f89 */ /* 0x000e6800000e0000 */
[----:B------:R-:W2:Y:S01]  /*ef00*/  SHFL.BFLY PT, R11, R2, 0x1, 0x1f ;  /* 0x0c201f00020b7f89 */ /* 0x000ea200000e0000 */
[----:B-1----:R-:W-:Y:S01]  /*ef10*/  FADD.FTZ R13, R5, R0 ;  /* 0x00000000050d7221 */ /* 0x002fe20000010000 */
[----:B------:R-:W-:-:S02]  /*ef20*/  IMAD.MOV.U32 R0, RZ, RZ, -0x800000 ;  /* 0xff800000ff007424 */ /* 0x000fc400078e00ff */
[----:B--2---:R-:W-:Y:S02]  /*ef30*/  FADD.FTZ R14, R2, R11 ;  /* 0x0000000b020e7221 */ /* 0x004fe40000010000 */
[----:B------:R-:W-:Y:S01]  /*ef40*/  FSETP.NE.FTZ.AND P0, PT, R13, RZ, PT ;  /* 0x000000ff0d00720b */ /* 0x000fe20003f15000 */
[----:B------:R-:W-:Y:S02]  /*ef50*/  IMAD.MOV.U32 R11, RZ, RZ, RZ ;  /* 0x000000ffff0b7224 */ /* 0x000fe400078e00ff */
[----:B------:R-:W-:Y:S01]  /*ef60*/  IMAD.MOV.U32 R2, RZ, RZ, -0x800000 ;  /* 0xff800000ff027424 */ /* 0x000fe200078e00ff */
[----:B------:R-:W-:-:S09]  /*ef70*/  FSETP.NE.FTZ.AND P2, PT, R14, RZ, PT ;  /* 0x000000ff0e00720b */ /* 0x000fd20003f55000 */
[C---:B------:R-:W-:Y:S01]  /*ef80*/  @P0 FMUL.FTZ R6, R9.reuse, 0.69314718246459960938 ;  /* 0x3f31721809060820 */ /* 0x040fe20000410000 */
[----:B------:R-:W1:Y:S03]  /*ef90*/  @P0 MUFU.LG2 R10, R13 ;  /* 0x0000000d000a0308 */ /* 0x000e660000000c00 */
[----:B------:R-:W-:Y:S01]  /*efa0*/  @P2 FMUL.FTZ R20, R9, 0.69314718246459960938 ;  /* 0x3f31721809142820 */ /* 0x000fe20000410000 */
[----:B------:R-:W-:-:S04]  /*efb0*/  @!P1 VIADD R9, R15, 0x28860 ;  /* 0x000288600f099836 */ /* 0x000fc80000000000 */
[----:B------:R-:W2:Y:S01]  /*efc0*/  @P2 MUFU.LG2 R12, R14 ;  /* 0x0000000e000c2308 */ /* 0x000ea20000000c00 */
[----:B------:R-:W-:-:S07]  /*efd0*/  @!P1 PRMT R9, RZ, 0x654, R9 ;  /* 0x00000654ff099816 */ /* 0x000fce0000000009 */
[----:B------:R-:W3:Y:S01]  /*efe0*/  @P0 MUFU.RCP R4, R13 ;  /* 0x0000000d00040308 */ /* 0x000ee20000001000 */
[----:B-1----:R-:W-:-:S04]  /*eff0*/  @P0 FMUL.FTZ R3, R10, 0.69314718246459960938 ;  /* 0x3f3172180a030820 */ /* 0x002fc80000410000 */
[----:B------:R-:W-:Y:S01]  /*f000*/  @P0 FFMA.FTZ R2, R6, R7, R3 ;  /* 0x0000000706020223 */ /* 0x000fe20000010003 */
[----:B------:R-:W-:Y:S02]  /*f010*/  PLOP3.LUT P0, PT, PT, PT, PT, 0x8, 0x0 ;  /* 0x000000000000781c */ /* 0x000fe40003f0e170 */
[----:B------:R-:W1:Y:S01]  /*f020*/  @P2 MUFU.RCP R11, R14 ;  /* 0x0000000e000b2308 */ /* 0x000e620000001000 */
        /* <DEDUP_REMOVED lines=33> */
[----:B------:R-:W-:-:S04]  /*f240*/  USEL UR4, URZ, 0x1, UP0 ;  /* 0x000000013f047887 */ /* 0x000fc80008000000 */
[----:B------:R-:W-:Y:S01]  /*f250*/  ULOP3.LUT UR36, UR36, UR4, URZ, 0x3c, !UPT ;  /* 0x0000000424247292 */ /* 0x000fe2000f8e3c3f */
[----:B------:R-:W-:Y:S02]  /*f260*/  WARPGROUP.DEPBAR.LE gsb0, 0x0 ;  /* 0x00008000000079c5 */ /* 0x000fe40000010000 */
[----:B------:R-:W-:-:S06]  /*f270*/  WARPGROUP.ARRIVE ;  /* 0x00000000000079c5 */ /* 0x000fcc0000000000 */
[----:B------:R-:W-:Y:S03]  /*f280*/  HGMMA.64x128x16.F32.BF16 R88, R152, gdesc[UR4].tnspB, R88, gsb0 ;  /* 0x41e0000498587df0 */ /* 0x000fe60008001858 */
[----:B------:R-:W-:Y:S02]  /*f290*/  WARPGROUP.DEPBAR.LE gsb0, 0x0 ;  /* 0x00008000000079c5 */ /* 0x000fe40000010000 */
[----:B------:R2:W-:Y:S01]  /*f2a0*/  @!P1 SYNCS.ARRIVE.TRANS64.RED.A1T0 RZ, [R9+URZ], RZ ;  /* 0x000000ff09ff99a7 */ /* 0x0005e2000810043f */
[-C--:B---3--:R-:W-:Y:S01]  /*f2b0*/  FMUL.FTZ R8, R88, R4.reuse ;  /* 0x0000000458087220 */ /* 0x088fe20000410000 */
        /* <DEDUP_REMOVED lines=62> */
[----:B--2---:R-:W-:-:S07]  /*f6a0*/  FMUL.FTZ R151, R151, R11 ;  /* 0x0000000b97977220 */ /* 0x004fce0000410000 */
.L_x_878:
[----:B------:R-:W1:Y:S08]  /*f6b0*/  S2UR UR4, SR_CgaCtaId ;  /* 0x00000000000479c3 */ /* 0x000e700000008800 */
[----:B------:R-:W-:Y:S06]  /*f6c0*/  BAR.SYNC.DEFER_BLOCKING 0x5, 0x120 ;  /* 0x0144800000007b1d */ /* 0x000fec0000010000 */
[----:B------:R-:W-:-:S02]  /*f6d0*/  UMOV UR39, 0x400 ;  /* 0x0000040000277882 */ /* 0x000fc40000000000 */
[----:B-1----:R-:W-:-:S09]  /*f6e0*/  ULEA UR39, UR4, UR39, 0x18 ;  /* 0x0000002704277291 */ /* 0x002fd2000f8ec03f */
[----:B------:R-:W1:Y:S02]  /*f6f0*/  LDS R4, [UR39+0x288d0] ;  /* 0x0288d027ff047984 */ /* 0x000e640008000800 */
[----:B-1----:R-:W-:Y:S01]  /*f700*/  R2UR UR4, R4 ;  /* 0x00000000040472ca */ /* 0x002fe200000e0000 */
[----:B------:R-:W-:Y:S06]  /*f710*/  BAR.ARV 0x4, 0x120 ;  /* 0x0104800000007b1d */ /* 0x000fec0000002000 */
[----:B------:R-:W-:Y:S08]  /*f720*/  @P0 BRA `(.L_x_949) ;  /* 0x0000000800500947 */ /* 0x000ff00003800000 */
[C---:B------:R-:W-:Y:S01]  /*f730*/  IADD3 R27, P2, R18.reuse, 0x20, RZ ;  /* 0x00000020121b7810 */ /* 0x040fe20007f5e0ff */
[----:B------:R-:W-:Y:S01]  /*f740*/  VIADD R31, R187, UR42 ;  /* 0x0000002abb1f7c36 */ /* 0x000fe20008000000 */
[C---:B------:R-:W-:Y:S01]  /*f750*/  IADD3 R25, P6, R18.reuse, 0x40, RZ ;  /* 0x0000004012197810 */ /* 0x040fe20007fde0ff */
[----:B------:R-:W-:Y:S01]  /*f760*/  BAR.SYNC.DEFER_BLOCKING 0x1, 0x100 ;  /* 0x0044000000007b1d */ /* 0x000fe20000010000 */
[----:B------:R-:W-:Y:S01]  /*f770*/  LOP3.LUT R26, R27, 0x380, RZ, 0xc0, !PT ;  /* 0x000003801b1a7812 */ /* 0x000fe200078ec0ff */
[----:B------:R-:W-:Y:S01]  /*f780*/  VIADD R4, R31, 0x8 ;  /* 0x000000081f047836 */ /* 0x000fe20000000000 */
[C---:B------:R-:W-:Y:S01]  /*f790*/  IADD3 R15, P4, R18.reuse, 0x4000, RZ ;  /* 0x00004000120f7810 */ /* 0x040fe20007f9e0ff */
[----:B------:R-:W-:Y:S01]  /*f7a0*/  USHF.R.S32.HI UR5, URZ, 0x1f, UR43 ;  /* 0x0000001f3f057899 */ /* 0x000fe2000801142b */
[----:B------:R-:W-:-:S03]  /*f7b0*/  LOP3.LUT R5, R18, 0x380, RZ, 0xc0, !PT ;  /* 0x0000038012057812 */ /* 0x000fc600078ec0ff */
[----:B------:R-:W1:Y:S01]  /*f7c0*/  LDC.64 R32, c[0x0][0xb78] ;  /* 0x0002de00ff207b82 */ /* 0x000e620000000a00 */
[----:B------:R-:W-:Y:S01]  /*f7d0*/  SHF.R.U64 R26, R26, 0x3, RZ ;  /* 0x000000031a1a7819 */ /* 0x000fe200000012ff */
[----:B------:R-:W-:Y:S01]  /*f7e0*/  ULDC UR10, c[0x0][0xa88] ;  /* 0x0002a200000a7ab9 */ /* 0x000fe20000000800 */
[----:B------:R-:W-:Y:S01]  /*f7f0*/  LOP3.LUT R24, R25, 0x380, RZ, 0xc0, !PT ;  /* 0x0000038019187812 */ /* 0x000fe200078ec0ff */
[----:B------:R-:W-:Y:S01]  /*f800*/  ULDC.64 UR8, c[0x0][0xb70] ;  /* 0x0002dc0000087ab9 */ /* 0x000fe20000000a00 */
[----:B------:R-:W-:Y:S01]  /*f810*/  LOP3.LUT P0, RZ, R186, 0x3, RZ, 0xc0, !PT ;  /* 0x00000003baff7812 */ /* 0x000fe2000780c0ff */
[----:B------:R-:W-:Y:S01]  /*f820*/  UIMAD UR5, UR5, UR8, URZ ;  /* 0x00000008050572a4 */ /* 0x000fe2000f8e023f */
[----:B------:R-:W-:Y:S01]  /*f830*/  LOP3.LUT R14, R15, 0x380, RZ, 0xc0, !PT ;  /* 0x000003800f0e7812 */ /* 0x000fe200078ec0ff */
[----:B------:R-:W-:Y:S01]  /*f840*/  UIMAD.WIDE.U32 UR6, UR43, UR8, URZ ;  /* 0x000000082b0672a5 */ /* 0x000fe2000f8e003f */
[----:B------:R-:W-:Y:S01]  /*f850*/  SHF.R.U64 R5, R5, 0x3, RZ ;  /* 0x0000000305057819 */ /* 0x000fe200000012ff */
[----:B------:R-:W-:Y:S01]  /*f860*/  UIMAD UR5, UR43, UR9, UR5 ;  /* 0x000000092b0572a4 */ /* 0x000fe2000f8e0205 */
[----:B------:R-:W-:Y:S01]  /*f870*/  LOP3.LUT R26, R26, R27, RZ, 0x3c, !PT ;  /* 0x0000001b1a1a7212 */ /* 0x000fe200078e3cff */
[----:B------:R-:W-:Y:S01]  /*f880*/  IMAD.X R27, RZ, RZ, R19, P2 ;  /* 0x000000ffff1b7224 */ /* 0x000fe200010e0613 */
[----:B------:R-:W-:Y:S01]  /*f890*/  SHF.R.U64 R24, R24, 0x3, RZ ;  /* 0x0000000318187819 */ /* 0x000fe200000012ff */
[----:B------:R-:W-:Y:S01]  /*f8a0*/  USHF.R.S32.HI UR8, URZ, 0x1f, UR44 ;  /* 0x0000001f3f087899 */ /* 0x000fe2000801142c */
[----:B------:R-:W-:Y:S01]  /*f8b0*/  IADD3 R11, P2, R18, 0x4040, RZ ;  /* 0x00004040120b7810 */ /* 0x000fe20007f5e0ff */
[----:B------:R-:W-:Y:S01]  /*f8c0*/  UIADD3 UR5, UR7, UR5, URZ ;  /* 0x0000000507057290 */ /* 0x000fe2000fffe03f */
[----:B------:R-:W-:-:S02]  /*f8d0*/  ISETP.GE.OR P1, PT, R4, UR10, P0 ;  /* 0x0000000a04007c0c */ /* 0x000fc40008726670 */
[----:B------:R-:W-:Y:S02]  /*f8e0*/  SHF.R.U64 R14, R14, 0x3, RZ ;  /* 0x000000030e0e7819 */ /* 0x000fe400000012ff */
[----:B------:R-:W-:Y:S02]  /*f8f0*/  IADD3 R21, P5, R18, 0x60, RZ ;  /* 0x0000006012157810 */ /* 0x000fe40007fbe0ff */
[----:B------:R-:W-:Y:S01]  /*f900*/  LOP3.LUT R4, R5, R18, RZ, 0x3c, !PT ;  /* 0x0000001205047212 */ /* 0x000fe200078e3cff */
[--C-:B------:R-:W-:Y:S01]  /*f910*/  IMAD.MOV.U32 R5, RZ, RZ, R19.reuse ;  /* 0x000000ffff057224 */ /* 0x100fe200078e0013 */
[----:B------:R-:W-:Y:S01]  /*f920*/  LOP3.LUT R24, R24, R25, RZ, 0x3c, !PT ;  /* 0x0000001918187212 */ /* 0x000fe200078e3cff */
[----:B------:R-:W-:Y:S01]  /*f930*/  IMAD.X R25, RZ, RZ, R19, P6 ;  /* 0x000000ffff197224 */ /* 0x000fe200030e0613 */
[----:B------:R-:W-:Y:S02]  /*f940*/  LOP3.LUT R10, R11, 0x380, RZ, 0xc0, !PT ;  /* 0x000003800b0a7812 */ /* 0x000fe400078ec0ff */
[----:B------:R-:W-:-:S02]  /*f950*/  LOP3.LUT R14, R14, R15, RZ, 0x3c, !PT ;  /* 0x0000000f0e0e7212 */ /* 0x000fc400078e3cff */
[----:B------:R-:W-:Y:S02]  /*f960*/  LOP3.LUT R20, R21, 0x380, RZ, 0xc0, !PT ;  /* 0x0000038015147812 */ /* 0x000fe400078ec0ff */
[C---:B------:R-:W-:Y:S02]  /*f970*/  IADD3 R13, P3, R18.reuse, 0x4020, RZ ;  /* 0x00004020120d7810 */ /* 0x040fe40007f7e0ff */
[----:B------:R-:W-:Y:S02]  /*f980*/  IADD3 R15, P6, R18, 0x4060, RZ ;  /* 0x00004060120f7810 */ /* 0x000fe40007fde0ff */
[----:B------:R-:W-:Y:S02]  /*f990*/  MOV R9, R4 ;  /* 0x0000000400097202 */ /* 0x000fe40000000f00 */
[----:B------:R-:W-:Y:S02]  /*f9a0*/  SHF.R.U64 R10, R10, 0x3, RZ ;  /* 0x000000030a0a7819 */ /* 0x000fe400000012ff */
[----:B------:R-:W-:-:S02]  /*f9b0*/  F2FP.BF16.F32.PACK_AB R4, R89, R8 ;  /* 0x000000085904723e */ /* 0x000fc400000010ff */
[----:B------:R-:W-:Y:S02]  /*f9c0*/  SHF.R.U64 R20, R20, 0x3, RZ ;  /* 0x0000000314147819 */ /* 0x000fe400000012ff */
[----:B------:R-:W-:Y:S02]  /*f9d0*/  LOP3.LUT R12, R13, 0x380, RZ, 0xc0, !PT ;  /* 0x000003800d0c7812 */ /* 0x000fe400078ec0ff */
[----:B------:R-:W-:Y:S02]  /*f9e0*/  LOP3.LUT R8, R15, 0x380, RZ, 0xc0, !PT ;  /* 0x000003800f087812 */ /* 0x000fe400078ec0ff */
[----:B------:R-:W-:Y:S02]  /*f9f0*/  F2FP.BF16.F32.PACK_AB R5, R91, R90 ;  /* 0x0000005a5b05723e */ /* 0x000fe400000010ff */
[----:B------:R-:W-:Y:S02]  /*fa00*/  F2FP.BF16.F32.PACK_AB R6, R6, R3 ;  /* 0x000000030606723e */ /* 0x000fe400000010ff */
[----:B------:R-:W-:-:S02]  /*fa10*/  F2FP.BF16.F32.PACK_AB R7, R7, R94 ;  /* 0x0000005e0707723e */ /* 0x000fc400000010ff */
[----:B------:R-:W-:Y:S01]  /*fa20*/  LOP3.LUT R10, R10, R11, RZ, 0x3c, !PT ;  /* 0x0000000b0a0a7212 */ /* 0x000fe200078e3cff */
[--C-:B------:R-:W-:Y:S01]  /*fa30*/  IMAD.X R11, RZ, RZ, R19.reuse, P2 ;  /* 0x000000ffff0b7224 */ /* 0x100fe200010e0613 */
[----:B------:R-:W-:Y:S01]  /*fa40*/  LOP3.LUT R20, R20, R21, RZ, 0x3c, !PT ;  /* 0x0000001514147212 */ /* 0x000fe200078e3cff */
[--C-:B------:R-:W-:Y:S01]  /*fa50*/  IMAD.X R21, RZ, RZ, R19.reuse, P5 ;  /* 0x000000ffff157224 */ /* 0x100fe200028e0613 */
[----:B------:R-:W-:Y:S01]  /*fa60*/  SHF.R.U64 R12, R12, 0x3, RZ ;  /* 0x000000030c0c7819 */ /* 0x000fe200000012ff */
[----:B------:R2:W-:Y:S01]  /*fa70*/  STSM.16.M88.4 [R9], R4 ;  /* 0x0000000409007844 */ /* 0x0005e20000000200 */
[----:B------:R-:W-:Y:S02]  /*fa80*/  SHF.R.U64 R8, R8, 0x3, RZ ;  /* 0x0000000308087819 */ /* 0x000fe400000012ff */
[----:B------:R-:W-:Y:S02]  /*fa90*/  MOV R28, R24 ;  /* 0x00000018001c7202 */ /* 0x000fe40000000f00 */
[----:B------:R-:W-:Y:S01]  /*faa0*/  LOP3.LUT R12, R12, R13, RZ, 0x3c, !PT ;  /* 0x0000000d0c0c7212 */ /* 0x000fe200078e3cff */
[--C-:B------:R-:W-:Y:S01]  /*fab0*/  IMAD.X R13, RZ, RZ, R19.reuse, P3 ;  /* 0x000000ffff0d7224 */ /* 0x100fe200018e0613 */
[----:B------:R-:W-:Y:S01]  /*fac0*/  LOP3.LUT R8, R8, R15, RZ, 0x3c, !PT ;  /* 0x0000000f08087212 */ /* 0x000fe200078e3cff */
[----:B------:R-:W-:Y:S01]  /*fad0*/  IMAD.X R15, RZ, RZ, R19, P4 ;  /* 0x000000ffff0f7224 */ /* 0x000fe200020e0613 */
[----:B------:R-:W-:Y:S01]  /*fae0*/  MOV R24, R10 ;  /* 0x0000000a00187202 */ /* 0x000fe20000000f00 */
[----:B-1----:R-:W-:Y:S01]  /*faf0*/  IMAD R10, R32, UR8, RZ ;  /* 0x00000008200a7c24 */ /* 0x002fe2000f8e02ff */
[----:B------:R-:W-:-:S02]  /*fb00*/  MOV R29, R26 ;  /* 0x0000001a001d7202 */ /* 0x000fc40000000f00 */
[----:B------:R-:W-:Y:S01]  /*fb10*/  MOV R27, R20 ;  /* 0x00000014001b7202 */ /* 0x000fe20000000f00 */
[----:B------:R-:W-:Y:S01]  /*fb20*/  IMAD.U32 R21, RZ, RZ, UR7 ;  /* 0x00000007ff157e24 */ /* 0x000fe2000f8e00ff */
[----:B------:R-:W-:Y:S01]  /*fb30*/  MOV R26, R14 ;  /* 0x0000000e001a7202 */ /* 0x000fe20000000f00 */
[----:B--2---:R-:W-:Y:S01]  /*fb40*/  IMAD.X R9, RZ, RZ, R19, P6 ;  /* 0x000000ffff097224 */ /* 0x004fe200030e0613 */
[----:B------:R-:W-:Y:S01]  /*fb50*/  F2FP.BF16.F32.PACK_AB R4, R97, R96 ;  /* 0x000000606104723e */ /* 0x000fe200000010ff */
[----:B------:R-:W-:Y:S01]  /*fb60*/  IMAD.U32 R20, RZ, RZ, UR6 ;  /* 0x00000006ff147e24 */ /* 0x000fe2000f8e00ff */
[----:B------:R-:W-:Y:S01]  /*fb70*/  F2FP.BF16.F32.PACK_AB R5, R99, R98 ;  /* 0x000000626305723e */ /* 0x000fe200000010ff */
[----:B------:R-:W-:Y:S01]  /*fb80*/  IMAD.U32 R21, RZ, RZ, UR5 ;  /* 0x00000005ff157e24 */ /* 0x000fe2000f8e00ff */
[----:B------:R-:W-:Y:S01]  /*fb90*/  F2FP.BF16.F32.PACK_AB R6, R101, R100 ;  /* 0x000000646506723e */ /* 0x000fe200000010ff */
[----:B------:R-:W-:Y:S01]  /*fba0*/  IMAD R30, R33, UR44, R10 ;  /* 0x0000002c211e7c24 */ /* 0x000fe2000f8e020a */
[----:B------:R-:W-:Y:S01]  /*fbb0*/  F2FP.BF16.F32.PACK_AB R7, R103, R102 ;  /* 0x000000666707723e */ /* 0x000fe200000010ff */
[----:B------:R-:W-:Y:S01]  /*fbc0*/  IMAD.WIDE.U32 R20, R32, UR44, R20 ;  /* 0x0000002c20147c25 */ /* 0x000fe2000f8e0014 */
[----:B------:R-:W-:Y:S01]  /*fbd0*/  MOV R3, R8 ;  /* 0x0000000800037202 */ /* 0x000fe20000000f00 */
[----:B------:R-:W-:Y:S01]  /*fbe0*/  ULDC.64 UR6, c[0x0][0xb40] ;  /* 0x0002d00000067ab9 */ /* 0x000fe20000000a00 */
[----:B------:R-:W-:Y:S01]  /*fbf0*/  MOV R25, R12 ;  /* 0x0000000c00197202 */ /* 0x000fe20000000f00 */
[----:B------:R1:W-:Y:S01]  /*fc00*/  STSM.16.M88.4 [R29], R4 ;  /* 0x000000041d007844 */ /* 0x0003e20000000200 */
[----:B------:R-:W-:-:S02]  /*fc10*/  F2FP.BF16.F32.PACK_AB R8, R105, R104 ;  /* 0x000000686908723e */ /* 0x000fc400000010ff */
[----:B------:R-:W-:Y:S02]  /*fc20*/  F2FP.BF16.F32.PACK_AB R9, R107, R106 ;  /* 0x0000006a6b09723e */ /* 0x000fe400000010ff */
[----:B------:R-:W-:Y:S02]  /*fc30*/  F2FP.BF16.F32.PACK_AB R10, R109, R108 ;  /* 0x0000006c6d0a723e */ /* 0x000fe400000010ff */
[----:B------:R-:W-:Y:S02]  /*fc40*/  F2FP.BF16.F32.PACK_AB R11, R111, R110 ;  /* 0x0000006e6f0b723e */ /* 0x000fe400000010ff */
[----:B------:R-:W-:Y:S02]  /*fc50*/  F2FP.BF16.F32.PACK_AB R120, R121, R120 ;  /* 0x000000787978723e */ /* 0x000fe400000010ff */
[----:B------:R-:W-:Y:S01]  /*fc60*/  F2FP.BF16.F32.PACK_AB R12, R113, R112 ;  /* 0x00000070710c723e */ /* 0x000fe200000010ff */
[----:B------:R-:W-:Y:S01]  /*fc70*/  STSM.16.M88.4 [R28], R8 ;  /* 0x000000081c007844 */ /* 0x000fe20000000200 */
[----:B------:R-:W-:-:S02]  /*fc80*/  F2FP.BF16.F32.PACK_AB R13, R115, R114 ;  /* 0x00000072730d723e */ /* 0x000fc400000010ff */
[----:B------:R-:W-:Y:S02]  /*fc90*/  F2FP.BF16.F32.PACK_AB R14, R117, R116 ;  /* 0x00000074750e723e */ /* 0x000fe400000010ff */
[----:B------:R-:W-:Y:S02]  /*fca0*/  F2FP.BF16.F32.PACK_AB R15, R119, R118 ;  /* 0x00000076770f723e */ /* 0x000fe400000010ff */
[----:B------:R-:W-:Y:S02]  /*fcb0*/  F2FP.BF16.F32.PACK_AB R121, R123, R122 ;  /* 0x0000007a7b79723e */ /* 0x000fe400000010ff */
[----:B------:R-:W-:Y:S01]  /*fcc0*/  F2FP.BF16.F32.PACK_AB R128, R129, R128 ;  /* 0x000000808180723e */ /* 0x000fe200000010ff */
[----:B------:R-:W-:Y:S01]  /*fcd0*/  STSM.16.M88.4 [R27], R12 ;  /* 0x0000000c1b007844 */ /* 0x000fe20000000200 */
[----:B------:R-:W-:Y:S02]  /*fce0*/  F2FP.BF16.F32.PACK_AB R122, R125, R124 ;  /* 0x0000007c7d7a723e */ /* 0x000fe400000010ff */
[----:B------:R-:W-:-:S02]  /*fcf0*/  F2FP.BF16.F32.PACK_AB R123, R127, R126 ;  /* 0x0000007e7f7b723e */ /* 0x000fc400000010ff */
[----:B------:R-:W-:Y:S02]  /*fd00*/  F2FP.BF16.F32.PACK_AB R129, R131, R130 ;  /* 0x000000828381723e */ /* 0x000fe400000010ff */
[----:B------:R-:W-:Y:S01]  /*fd10*/  F2FP.BF16.F32.PACK_AB R136, R137, R136 ;  /* 0x000000888988723e */ /* 0x000fe200000010ff */
[----:B------:R-:W-:Y:S01]  /*fd20*/  STSM.16.M88.4 [R26], R120 ;  /* 0x000000781a007844 */ /* 0x000fe20000000200 */
        /* <DEDUP_REMOVED lines=10> */
[----:B------:R-:W-:Y:S02]  /*fdd0*/  F2FP.BF16.F32.PACK_AB R147, R151, R150 ;  /* 0x000000969793723e */ /* 0x000fe400000010ff */
[----:B-1----:R-:W-:Y:S02]  /*fde0*/  SHF.R.S32.HI R5, RZ, 0x1f, R31 ;  /* 0x0000001fff057819 */ /* 0x002fe4000001141f */
[C---:B------:R-:W-:Y:S01]  /*fdf0*/  IADD3 R6, P2, R31.reuse, R20, RZ ;  /* 0x000000141f067210 */ /* 0x040fe20007f5e0ff */
[----:B------:R-:W-:Y:S01]  /*fe00*/  STSM.16.M88.4 [R3], R144 ;  /* 0x0000009003007844 */ /* 0x000fe20000000200 */
[----:B------:R-:W-:-:S02]  /*fe10*/  ISETP.GE.OR P0, PT, R31, UR10, P0 ;  /* 0x0000000a1f007c0c */ /* 0x000fc40008706670 */
[----:B------:R-:W-:Y:S01]  /*fe20*/  IADD3.X R5, R5, R21, R30, P2, !PT ;  /* 0x0000001505057210 */ /* 0x000fe200017fe41e */
[----:B------:R-:W-:Y:S01]  /*fe30*/  @!PT LDS RZ, [RZ] ;  /* 0x00000000fffff984 */ /* 0x000fe20000000800 */
[----:B------:R-:W-:Y:S01]  /*fe40*/  @!PT LDS RZ, [RZ] ;  /* 0x00000000fffff984 */ /* 0x000fe20000000800 */
[----:B------:R-:W-:Y:S01]  /*fe50*/  @!PT LDS RZ, [RZ] ;  /* 0x00000000fffff984 */ /* 0x000fe20000000800 */
[----:B------:R-:W-:Y:S01]  /*fe60*/  @!PT LDS RZ, [RZ] ;  /* 0x00000000fffff984 */ /* 0x000fe20000000800 */
[----:B------:R1:W-:Y:S06]  /*fe70*/  MEMBAR.ALL.CTA ;  /* 0x0000000000007992 */ /* 0x0003ec0000008000 */
[----:B-1----:R-:W1:Y:S02]  /*fe80*/  FENCE.VIEW.ASYNC.S ;  /* 0x00000000000073c6 */ /* 0x002e640000000000 */
[----:B-1----:R-:W-:Y:S06]  /*fe90*/  BAR.ARV 0x1, 0x120 ;  /* 0x0044800000007b1d */ /* 0x002fec0000002000 */
[----:B------:R-:W-:-:S04]  /*fea0*/  LEA R4, P2, R6, UR6, 0x2 ;  /* 0x0000000606047c11 */ /* 0x000fc8000f8410ff */
[----:B------:R-:W-:Y:S02]  /*feb0*/  LEA.HI.X R5, R6, UR7, R5, 0x2, P2 ;  /* 0x0000000706057c11 */ /* 0x000fe400090f1405 */
[----:B------:R-:W1:Y:S04]  /*fec0*/  SHFL.IDX PT, R6, R189, RZ, 0x1f ;  /* 0x00001fffbd067589 */ /* 0x000e6800000e0000 */
[----:B------:R2:W-:Y:S04]  /*fed0*/  @!P1 STG.E desc[UR50][R4.64+0x20], R0 ;  /* 0x0000200004009986 */ /* 0x0005e8000c101932 */
[----:B------:R2:W-:Y:S01]  /*fee0*/  @!P0 STG.E desc[UR50][R4.64], R2 ;  /* 0x0000000204008986 */ /* 0x0005e2000c101932 */
[----:B-1----:R-:W-:-:S13]  /*fef0*/  ISETP.NE.AND P0, PT, R6, 0x7, PT ;  /* 0x000000070600780c */ /* 0x002fda0003f05270 */
[----:B--2---:R-:W-:Y:S05]  /*ff00*/  @P0 BRA `(.L_x_950) ;  /* 0x0000000800740947 */ /* 0x004fea0003800000 */
[----:B------:R-:W-:Y:S01]  /*ff10*/  BAR.SYNC.DEFER_BLOCKING 0x1, 0x120 ;  /* 0x0044800000007b1d */ /* 0x000fe20000010000 */
[----:B------:R-:W-:-:S05]  /*ff20*/  ELECT P0, URZ, PT ;  /* 0x00000000003f782f */ /* 0x000fca0003800000 */
[----:B------:R-:W-:Y:S08]  /*ff30*/  BSSY B0, `(.L_x_951) ;  /* 0x0000012000007945 */ /* 0x000ff00003800000 */
[----:B------:R-:W-:Y:S05]  /*ff40*/  @!P0 BRA `(.L_x_952) ;  /* 0x0000000000408947 */ /* 0x000fea0003800000 */
[----:B------:R-:W-:Y:S02]  /*ff50*/  UIADD3 UR6, UP0, UR54, 0x9f0, URZ ;  /* 0x000009f036067890 */ /* 0x000fe4000ff1e03f */
[----:B------:R-:W-:Y:S02]  /*ff60*/  UIADD3 UR5, UR39, 0x4000, URZ ;  /* 0x0000400027057890 */ /* 0x000fe4000fffe03f */
[----:B------:R-:W-:Y:S01]  /*ff70*/  UIADD3.X UR7, URZ, UR55, URZ, UP0, !UPT ;  /* 0x000000373f077290 */ /* 0x000fe200087fe43f */
[----:B------:R-:W-:Y:S01]  /*ff80*/  UMOV UR41, URZ ;  /* 0x0000003f00297c82 */ /* 0x000fe20008000000 */
[----:B------:R-:W-:Y:S01]  /*ff90*/  UMOV UR45, URZ ;  /* 0x0000003f002d7c82 */ /* 0x000fe20008000000 */
[----:B------:R-:W-:Y:S01]  /*ffa0*/  UMOV UR40, UR39 ;  /* 0x0000002700287c82 */ /* 0x000fe20008000000 */
[----:B------:R-:W-:-:S05]  /*ffb0*/  UMOV UR8, 0x40 ;  /* 0x0000004000087882 */ /* 0x000fca0000000000 */
        /* <DEDUP_REMOVED lines=9> */
.L_x_952:
[----:B------:R-:W-:Y:S05]  /*10050*/  BSYNC B0 ;  /* 0x0000000000007941 */ /* 0x000fea0003800000 */
.L_x_951:
[----:B------:R-:W-:Y:S05]  /*10060*/  BRA `(.L_x_950) ;  /* 0x00000008001c7947 */ /* 0x000fea0003800000 */
.L_x_949:
[----:B------:R-:W1:Y:S01]  /*10070*/  LDC R12, c[0x0][0xdac] ;  /* 0x00036b00ff0c7b82 */ /* 0x000e620000000800 */
[----:B------:R-:W-:Y:S01]  /*10080*/  ISETP.GT.AND P0, PT, R190, 0x7f, PT ;  /* 0x0000007fbe00780c */ /* 0x000fe20003f04270 */
[----:B------:R-:W-:Y:S01]  /*10090*/  USHF.R.S32.HI UR6, URZ, 0x1f, UR43 ;  /* 0x0000001f3f067899 */ /* 0x000fe2000801142b */
[----:B------:R-:W-:Y:S01]  /*100a0*/  BSSY B0, `(.L_x_953) ;  /* 0x000001c000007945 */ /* 0x000fe20003800000 */
[----:B------:R-:W-:Y:S01]  /*100b0*/  USHF.R.S32.HI UR7, URZ, 0x1f, UR44 ;  /* 0x0000001f3f077899 */ /* 0x000fe2000801142c */
[----:B------:R-:W-:-:S03]  /*100c0*/  SHF.R.S32.HI R23, RZ, 0x1f, R22 ;  /* 0x0000001fff177819 */ /* 0x000fc60000011416 */
[----:B------:R-:W2:Y:S08]  /*100d0*/  LDC.64 R6, c[0x0][0xae0] ;  /* 0x0002b800ff067b82 */ /* 0x000eb00000000a00 */
[----:B------:R-:W3:Y:S01]  /*100e0*/  LDC.64 R8, c[0x0][0xae8] ;  /* 0x0002ba00ff087b82 */ /* 0x000ee20000000a00 */
[----:B------:R-:W-:Y:S05]  /*100f0*/  @P0 BRA `(.L_x_954) ;  /* 0x0000000000580947 */ /* 0x000fea0003800000 */
[----:B------:R-:W4:Y:S01]  /*10100*/  S2R R0, SR_TID.X ;  /* 0x0000000000007919 */ /* 0x000f220000002100 */
[----:B------:R-:W-:Y:S01]  /*10110*/  IMAD.U32 R2, RZ, RZ, UR42 ;  /* 0x0000002aff027e24 */ /* 0x000fe2000f8e00ff */
[----:B------:R-:W-:-:S04]  /*10120*/  ULDC UR5, c[0x0][0xa88] ;  /* 0x0002a20000057ab9 */ /* 0x000fc80000000800 */
[----:B----4-:R-:W-:-:S04]  /*10130*/  IADD3 R2, R2, -0x80, R0 ;  /* 0xffffff8002027810 */ /* 0x010fc80007ffe000 */
[----:B------:R-:W-:-:S13]  /*10140*/  ISETP.GE.AND P0, PT, R2, UR5, PT ;  /* 0x0000000502007c0c */ /* 0x000fda000bf06270 */
[----:B------:R-:W-:Y:S05]  /*10150*/  @P0 BRA `(.L_x_954) ;  /* 0x0000000000400947 */ /* 0x000fea0003800000 */
[----:B------:R-:W4:Y:S01]  /*10160*/  LDC.64 R4, c[0x0][0xb70] ;  /* 0x0002dc00ff047b82 */ /* 0x000f220000000a00 */
[----:B------:R-:W-:Y:S01]  /*10170*/  SHF.R.S32.HI R3, RZ, 0x1f, R2 ;  /* 0x0000001fff037819 */ /* 0x000fe20000011402 */
[----:B------:R-:W-:-:S06]  /*10180*/  ULDC.64 UR8, c[0x0][0xb40] ;  /* 0x0002d00000087ab9 */ /* 0x000fcc0000000a00 */
[----:B------:R-:W5:Y:S01]  /*10190*/  LDC.64 R10, c[0x0][0xb78] ;  /* 0x0002de00ff0a7b82 */ /* 0x000f620000000a00 */
[C---:B----4-:R-:W-:Y:S02]  /*101a0*/  IMAD R0, R4.reuse, UR6, RZ ;  /* 0x0000000604007c24 */ /* 0x050fe4000f8e02ff */
[----:B------:R-:W-:-:S04]  /*101b0*/  IMAD.WIDE.U32 R2, R4, UR43, R2 ;  /* 0x0000002b04027c25 */ /* 0x000fc8000f8e0002 */
[----:B------:R-:W-:Y:S02]  /*101c0*/  IMAD R5, R5, UR43, R0 ;  /* 0x0000002b05057c24 */ /* 0x000fe4000f8e0200 */
[C---:B-----5:R-:W-:Y:S02]  /*101d0*/  IMAD R0, R10.reuse, UR7, RZ ;  /* 0x000000070a007c24 */ /* 0x060fe4000f8e02ff */
[----:B------:R-:W-:Y:S02]  /*101e0*/  IMAD.IADD R3, R3, 0x1, R5 ;  /* 0x0000000103037824 */ /* 0x000fe400078e0205 */
[----:B------:R-:W-:Y:S02]  /*101f0*/  IMAD R5, R11, UR44, R0 ;  /* 0x0000002c0b057c24 */ /* 0x000fe4000f8e0200 */
[----:B------:R-:W-:-:S04]  /*10200*/  IMAD.WIDE.U32 R2, R10, UR44, R2 ;  /* 0x0000002c0a027c25 */ /* 0x000fc8000f8e0002 */
[----:B------:R-:W-:Y:S01]  /*10210*/  IMAD.IADD R3, R3, 0x1, R5 ;  /* 0x0000000103037824 */ /* 0x000fe200078e0205 */
[----:B------:R-:W-:-:S04]  /*10220*/  LEA R4, P0, R2, UR8, 0x2 ;  /* 0x0000000802047c11 */ /* 0x000fc8000f8010ff */
[----:B------:R-:W-:Y:S01]  /*10230*/  LEA.HI.X R5, R2, UR9, R3, 0x2, P0 ;  /* 0x0000000902057c11 */ /* 0x000fe200080f1403 */
[----:B------:R-:W-:-:S05]  /*10240*/  IMAD.MOV.U32 R3, RZ, RZ, -0x800000 ;  /* 0xff800000ff037424 */ /* 0x000fca00078e00ff */
[----:B------:R4:W-:Y:S03]  /*10250*/  STG.E desc[UR50][R4.64], R3 ;  /* 0x0000000304007986 */ /* 0x0009e6000c101932 */
.L_x_954:
[----:B------:R-:W-:Y:S05]  /*10260*/  BSYNC B0 ;  /* 0x0000000000007941 */ /* 0x000fea0003800000 */
.L_x_953:
[----:B------:R-:W-:Y:S01]  /*10270*/  ULDC UR5, c[0x0][0xa88] ;  /* 0x0002a20000057ab9 */ /* 0x000fe20000000800 */
[C---:B--2---:R-:W-:Y:S01]  /*10280*/  IMAD R0, R6.reuse, UR6, RZ ;  /* 0x0000000606007c24 */ /* 0x044fe2000f8e02ff */
[----:B------:R-:W-:Y:S01]  /*10290*/  UIADD3 UR42, -UR42, UR5, URZ ;  /* 0x000000052a2a7290 */ /* 0x000fe2000fffe13f */
[----:B----4-:R-:W-:Y:S01]  /*102a0*/  IMAD.WIDE.U32 R2, R6, UR43, R22 ;  /* 0x0000002b06027c25 */ /* 0x010fe2000f8e0016 */
[----:B------:R-:W-:Y:S01]  /*102b0*/  ULOP3.LUT UR48, URZ, UR48, URZ, 0x33, !UPT ;  /* 0x000000303f307292 */ /* 0x000fe2000f8e333f */
[----:B------:R-:W-:Y:S01]  /*102c0*/  SHF.R.S32.HI R185, RZ, 0x1f, R184 ;  /* 0x0000001fffb97819 */ /* 0x000fe200000114b8 */
[----:B------:R-:W-:Y:S01]  /*102d0*/  BSSY B0, `(.L_x_955) ;  /* 0x0000021000007945 */ /* 0x000fe20003800000 */
[----:B------:R-:W-:Y:S01]  /*102e0*/  IMAD R5, R7, UR43, R0 ;  /* 0x0000002b07057c24 */ /* 0x000fe2000f8e0200 */
[C---:B------:R-:W-:Y:S01]  /*102f0*/  ISETP.GE.AND P2, PT, R184.reuse, UR42, PT ;  /* 0x0000002ab8007c0c */ /* 0x040fe2000bf46270 */
[C---:B------:R-:W-:Y:S02]  /*10300*/  VIADD R0, R184.reuse, 0x40 ;  /* 0x00000040b8007836 */ /* 0x040fe40000000000 */
[----:B------:R-:W-:-:S02]  /*10310*/  VIADD R4, R184, 0x20 ;  /* 0x00000020b8047836 */ /* 0x000fc40000000000 */
[----:B------:R-:W-:Y:S01]  /*10320*/  IMAD.IADD R3, R3, 0x1, R5 ;  /* 0x0000000103037824 */ /* 0x000fe200078e0205 */
[----:B------:R-:W-:Y:S01]  /*10330*/  ISETP.GE.AND P0, PT, R0, UR42, PT ;  /* 0x0000002a00007c0c */ /* 0x000fe2000bf06270 */
[----:B---3--:R-:W-:Y:S01]  /*10340*/  IMAD R0, R8, UR7, RZ ;  /* 0x0000000708007c24 */ /* 0x008fe2000f8e02ff */
[----:B------:R-:W-:Y:S01]  /*10350*/  ISETP.GE.AND P4, PT, R4, UR42, PT ;  /* 0x0000002a04007c0c */ /* 0x000fe2000bf86270 */
[----:B------:R-:W-:Y:S02]  /*10360*/  VIADD R4, R184, 0x60 ;  /* 0x00000060b8047836 */ /* 0x000fe40000000000 */
[----:B------:R-:W-:Y:S02]  /*10370*/  IMAD R9, R9, UR44, R0 ;  /* 0x0000002c09097c24 */ /* 0x000fe4000f8e0200 */
[----:B-1----:R-:W-:Y:S01]  /*10380*/  VIADD R5, R12, UR48 ;  /* 0x000000300c057c36 */ /* 0x002fe20008000000 */
[----:B------:R-:W-:Y:S01]  /*10390*/  ISETP.GE.AND P1, PT, R4, UR42, PT ;  /* 0x0000002a04007c0c */ /* 0x000fe2000bf26270 */
[----:B------:R-:W-:-:S04]  /*103a0*/  IMAD.WIDE.U32 R6, R8, UR44, R2 ;  /* 0x0000002c08067c25 */ /* 0x000fc8000f8e0002 */
[----:B------:R-:W-:-:S04]  /*103b0*/  IMAD.WIDE R4, R5, 0x80, R184 ;  /* 0x0000008005047825 */ /* 0x000fc800078e02b8 */
[----:B------:R-:W-:Y:S01]  /*103c0*/  IMAD.IADD R11, R7, 0x1, R9 ;  /* 0x00000001070b7824 */ /* 0x000fe200078e0209 */
[----:B------:R-:W-:Y:S06]  /*103d0*/  @P2 BRA `(.L_x_956) ;  /* 0x0000000000402947 */ /* 0x000fec0003800000 */
[----:B------:R-:W-:Y:S01]  /*103e0*/  ULDC.64 UR6, c[0x0][0xad8] ;  /* 0x0002b60000067ab9 */ /* 0x000fe20000000a00 */
[C---:B------:R-:W-:Y:S01]  /*103f0*/  VIADD R0, R22.reuse, 0x40 ;  /* 0x0000004016007836 */ /* 0x040fe20000000000 */
[----:B------:R-:W-:Y:S01]  /*10400*/  ULDC UR5, c[0x0][0xa8c] ;  /* 0x0002a30000057ab9 */ /* 0x000fe20000000800 */
[----:B------:R-:W-:Y:S01]  /*10410*/  IMAD R9, R5, UR6, RZ ;  /* 0x0000000605097c24 */ /* 0x000fe2000f8e02ff */
[----:B------:R-:W-:Y:S01]  /*10420*/  ISETP.GE.AND P2, PT, R22, UR5, PT ;  /* 0x0000000516007c0c */ /* 0x000fe2000bf46270 */
[----:B------:R-:W-:Y:S01]  /*10430*/  IMAD.MOV.U32 R2, RZ, RZ, R6 ;  /* 0x000000ffff027224 */ /* 0x000fe200078e0006 */
[----:B------:R-:W-:Y:S01]  /*10440*/  ISETP.GE.AND P3, PT, R0, UR5, PT ;  /* 0x0000000500007c0c */ /* 0x000fe2000bf66270 */
[----:B------:R-:W-:Y:S02]  /*10450*/  IMAD.MOV.U32 R3, RZ, RZ, R11 ;  /* 0x000000ffff037224 */ /* 0x000fe400078e000b */
[C---:B------:R-:W-:Y:S02]  /*10460*/  IMAD R9, R4.reuse, UR7, R9 ;  /* 0x0000000704097c24 */ /* 0x040fe4000f8e0209 */
[----:B------:R-:W-:Y:S01]  /*10470*/  IMAD.WIDE.U32 R2, R4, UR6, R2 ;  /* 0x0000000604027c25 */ /* 0x000fe2000f8e0002 */
[----:B------:R-:W-:-:S03]  /*10480*/  ULDC.64 UR6, c[0x0][0xa80] ;  /* 0x0002a00000067ab9 */ /* 0x000fc60000000a00 */
[----:B------:R-:W-:Y:S01]  /*10490*/  IMAD.IADD R3, R3, 0x1, R9 ;  /* 0x0000000103037824 */ /* 0x000fe200078e0209 */
[----:B------:R-:W-:-:S04]  /*104a0*/  LEA R8, P5, R2, UR6, 0x1 ;  /* 0x0000000602087c11 */ /* 0x000fc8000f8a08ff */
[----:B------:R-:W-:-:S05]  /*104b0*/  LEA.HI.X R9, R2, UR7, R3, 0x1, P5 ;  /* 0x0000000702097c11 */ /* 0x000fca000a8f0c03 */
[----:B------:R1:W-:Y:S04]  /*104c0*/  @!P2 STG.E.128 desc[UR50][R8.64], RZ ;  /* 0x000000ff0800a986 */ /* 0x0003e8000c101d32 */
[----:B------:R1:W-:Y:S02]  /*104d0*/  @!P3 STG.E.128 desc[UR50][R8.64+0x80], RZ ;  /* 0x000080ff0800b986 */ /* 0x0003e4000c101d32 */
.L_x_956:
[----:B------:R-:W-:Y:S05]  /*104e0*/  BSYNC B0 ;  /* 0x0000000000007941 */ /* 0x000fea0003800000 */
.L_x_955:
[----:B------:R-:W-:Y:S04]  /*104f0*/  BSSY B0, `(.L_x_957) ;  /* 0x0000014000007945 */ /* 0x000fe80003800000 */
[----:B------:R-:W-:Y:S05]  /*10500*/  @P4 BRA `(.L_x_958) ;  /* 0x0000000000484947 */ /* 0x000fea0003800000 */
[----:B-1----:R-:W-:Y:S01]  /*10510*/  IADD3 R9, P2, R4, 0x20, RZ ;  /* 0x0000002004097810 */ /* 0x002fe20007f5e0ff */
[----:B------:R-:W-:Y:S01]  /*10520*/  ULDC.64 UR6, c[0x0][0xad8] ;  /* 0x0002b60000067ab9 */ /* 0x000fe20000000a00 */
[----:B------:R-:W-:Y:S01]  /*10530*/  IMAD.MOV.U32 R2, RZ, RZ, R6 ;  /* 0x000000ffff027224 */ /* 0x000fe200078e0006 */
[----:B------:R-:W-:Y:S01]  /*10540*/  ULDC UR5, c[0x0][0xa8c] ;  /* 0x0002a30000057ab9 */ /* 0x000fe20000000800 */
[----:B------:R-:W-:Y:S01]  /*10550*/  IMAD.MOV.U32 R3, RZ, RZ, R11 ;  /* 0x000000ffff037224 */ /* 0x000fe200078e000b */
[C---:B------:R-:W-:Y:S01]  /*10560*/  ISETP.GE.AND P3, PT, R22.reuse, UR5, PT ;  /* 0x0000000516007c0c */ /* 0x040fe2000bf66270 */
[----:B------:R-:W-:Y:S02]  /*10570*/  IMAD.X R0, RZ, RZ, R5, P2 ;  /* 0x000000ffff007224 */ /* 0x000fe400010e0605 */
[----:B------:R-:W-:Y:S02]  /*10580*/  VIADD R8, R22, 0x40 ;  /* 0x0000004016087836 */ /* 0x000fe40000000000 */
[----:B------:R-:W-:-:S02]  /*10590*/  IMAD R0, R0, UR6, RZ ;  /* 0x0000000600007c24 */ /* 0x000fc4000f8e02ff */
[----:B------:R-:W-:Y:S01]  /*105a0*/  IMAD.WIDE.U32 R2, R9, UR6, R2 ;  /* 0x0000000609027c25 */ /* 0x000fe2000f8e0002 */
[----:B------:R-:W-:-:S03]  /*105b0*/  ISETP.GE.AND P4, PT, R8, UR5, PT ;  /* 0x0000000508007c0c */ /* 0x000fc6000bf86270 */
[----:B------:R-:W-:Y:S01]  /*105c0*/  IMAD R9, R9, UR7, R0 ;  /* 0x0000000709097c24 */ /* 0x000fe2000f8e0200 */
[----:B------:R-:W-:Y:S02]  /*105d0*/  ULDC.64 UR6, c[0x0][0xa80] ;  /* 0x0002a00000067ab9 */ /* 0x000fe40000000a00 */
[----:B------:R-:W-:Y:S01]  /*105e0*/  LEA R8, P2, R2, UR6, 0x1 ;  /* 0x0000000602087c11 */ /* 0x000fe2000f8408ff */
[----:B------:R-:W-:-:S05]  /*105f0*/  IMAD.IADD R3, R3, 0x1, R9 ;  /* 0x0000000103037824 */ /* 0x000fca00078e0209 */
[----:B------:R-:W-:-:S05]  /*10600*/  LEA.HI.X R9, R2, UR7, R3, 0x1, P2 ;  /* 0x0000000702097c11 */ /* 0x000fca00090f0c03 */
[----:B------:R2:W-:Y:S04]  /*10610*/  @!P3 STG.E.128 desc[UR50][R8.64], RZ ;  /* 0x000000ff0800b986 */ /* 0x0005e8000c101d32 */
[----:B------:R2:W-:Y:S02]  /*10620*/  @!P4 STG.E.128 desc[UR50][R8.64+0x80], RZ ;  /* 0x000080ff0800c986 */ /* 0x0005e4000c101d32 */
.L_x_958:
[----:B------:R-:W-:Y:S05]  /*10630*/  BSYNC B0 ;  /* 0x0000000000007941 */ /* 0x000fea0003800000 */
.L_x_957:
[----:B------:R-:W-:Y:S04]  /*10640*/  BSSY B0, `(.L_x_959) ;  /* 0x0000014000007945 */ /* 0x000fe80003800000 */
[----:B------:R-:W-:Y:S05]  /*10650*/  @P0 BRA `(.L_x_960) ;  /* 0x0000000000480947 */ /* 0x000fea0003800000 */
[----:B-12---:R-:W-:Y:S01]  /*10660*/  IADD3 R9, P0, R4, 0x40, RZ ;  /* 0x0000004004097810 */ /* 0x006fe20007f1e0ff */
        /* <DEDUP_REMOVED lines=17> */
.L_x_960:
[----:B------:R-:W-:Y:S05]  /*10780*/  BSYNC B0 ;  /* 0x0000000000007941 */ /* 0x000fea0003800000 */
.L_x_959:
[----:B------:R-:W-:Y:S04]  /*10790*/  BSSY B0, `(.L_x_950) ;  /* 0x0000014000007945 */ /* 0x000fe80003800000 */
[----:B------:R-:W-:Y:S05]  /*107a0*/  @P1 BRA `(.L_x_961) ;  /* 0x0000000000481947 */ /* 0x000fea0003800000 */
[----:B------:R-:W-:Y:S01]  /*107b0*/  IADD3 R7, P0, R4, 0x60, RZ ;  /* 0x0000006004077810 */ /* 0x000fe20007f1e0ff */
        /* <DEDUP_REMOVED lines=17> */
.L_x_961:
[----:B------:R-:W-:Y:S05]  /*108d0*/  BSYNC B0 ;  /* 0x0000000000007941 */ /* 0x000fea0003800000 */
.L_x_950:
[----:B------:R-:W5:Y:S02]  /*108e0*/  LDC R0, c[0x0][0xda8] ;  /* 0x00036a00ff007b82 */ /* 0x000f640000000800 */
[----:B-----5:R-:W-:-:S13]  /*108f0*/  ISETP.LE.AND P0, PT, R0, UR4, PT ;  /* 0x0000000400007c0c */ /* 0x020fda000bf03270 */
[----:B------:R-:W-:Y:S05]  /*10900*/  @!P0 BRA `(.L_x_962) ;  /* 0xffffff04002c8947 */ /* 0x000fea000383ffff */
[----:B------:R-:W-:Y:S05]  /*10910*/  EXIT ;  /* 0x000000000000794d */ /* 0x000fea0003800000 */
.L_x_868:
[----:B------:R-:W-:-:S08]  /*10920*/  NOP ;  /* 0x0000000000007918 */ /* 0x000fd00000000000 */
[----:B------:R-:W1:-:S00]  /*10930*/  USETMAXREG.DEALLOC.CTAPOOL 0x18 ;  /* 0x00000018000079c8 */ /* 0x000e4000080e0500 */
[----:B-1----:R-:W-:-:S06]  /*10940*/  LOP3.LUT R0, R0, 0x3, RZ, 0xc0, !PT ;  /* 0x0000000300007812 */ /* 0x002fcc00078ec0ff */
[----:B------:R-:W1:Y:S02]  /*10950*/  SHFL.IDX PT, R0, R0, RZ, 0x1f ;  /* 0x00001fff00007589 */ /* 0x000e6400000e0000 */
[----:B-1----:R-:W-:-:S13]  /*10960*/  ISETP.NE.AND P0, PT, R0, RZ, PT ;  /* 0x000000ff0000720c */ /* 0x002fda0003f05270 */
[----:B------:R-:W-:Y:S05]  /*10970*/  @P0 EXIT ;  /* 0x000000000000094d */ /* 0x000fea0003800000 */
[----:B------:R-:W1:Y:S01]  /*10980*/  S2UR UR4, SR_CTAID.X ;  /* 0x00000000000479c3 */ /* 0x000e620000002500 */
[----:B------:R-:W-:Y:S01]  /*10990*/  UMOV UR47, URZ ;  /* 0x0000003f002f7c82 */ /* 0x000fe20008000000 */
[----:B------:R-:W-:Y:S02]  /*109a0*/  IMAD.MOV.U32 R16, RZ, RZ, RZ ;  /* 0x000000ffff107224 */ /* 0x000fe400078e00ff */
[----:B------:R-:W-:-:S04]  /*109b0*/  IMAD.MOV.U32 R17, RZ, RZ, 0x1 ;  /* 0x00000001ff117424 */ /* 0x000fc800078e00ff */
[----:B------:R-:W1:Y:S02]  /*109c0*/  LDC R0, c[0x0][0xda8] ;  /* 0x00036a00ff007b82 */ /* 0x000e640000000800 */
[----:B-1----:R-:W-:-:S13]  /*109d0*/  ISETP.LE.AND P0, PT, R0, UR4, PT ;  /* 0x0000000400007c0c */ /* 0x002fda000bf03270 */
[----:B------:R-:W-:Y:S05]  /*109e0*/  @P0 BRA `(.L_x_963) ;  /* 0x0000002c006c0947 */ /* 0x000fea0003800000 */
[----:B------:R-:W-:Y:S01]  /*109f0*/  IMAD.U32 R19, RZ, RZ, UR4 ;  /* 0x00000004ff137e24 */ /* 0x000fe2000f8e00ff */
[----:B------:R-:W-:Y:S01]  /*10a00*/  ULDC UR46, c[0x0][0xc] ;  /* 0x00000300002e7ab9 */ /* 0x000fe20000000800 */
[----:B------:R-:W-:Y:S01]  /*10a10*/  IMAD.MOV.U32 R17, RZ, RZ, 0x1 ;  /* 0x00000001ff117424 */ /* 0x000fe200078e00ff */
[----:B------:R-:W-:Y:S01]  /*10a20*/  ULDC.64 UR48, c[0x0][0x198] ;  /* 0x0000660000307ab9 */ /* 0x000fe20000000a00 */
[----:B------:R-:W-:Y:S01]  /*10a30*/  IMAD.MOV.U32 R16, RZ, RZ, RZ ;  /* 0x000000ffff107224 */ /* 0x000fe200078e00ff */
[----:B------:R-:W-:-:S06]  /*10a40*/  UMOV UR47, URZ ;  /* 0x0000003f002f7c82 */ /* 0x000fcc0008000000 */
.L_x_1017:
[----:B------:R-:W-:Y:S01]  /*10a50*/  ULDC UR8, c[0x0][0xdd0] ;  /* 0x0003740000087ab9 */ /* 0x000fe20000000800 */
[----:B-1----:R-:W1:Y:S01]  /*10a60*/  LDC R0, c[0x0][0xde8] ;  /* 0x00037a00ff007b82 */ /* 0x002e620000000800 */
[C---:B------:R-:W-:Y:S01]  /*10a70*/  R2UR UR6, R19.reuse ;  /* 0x00000000130672ca */ /* 0x040fe200000e0000 */
[----:B------:R-:W-:Y:S01]  /*10a80*/  UISETP.NE.AND UP0, UPT, UR8, 0x1, UPT ;  /* 0x000000010800788c */ /* 0x000fe2000bf05270 */
[----:B------:R-:W-:-:S10]  /*10a90*/  R2UR UR7, R19 ;  /* 0x00000000130772ca */ /* 0x000fd400000e0000 */
[----:B------:R-:W-:Y:S01]  /*10aa0*/  @UP0 ULDC UR4, c[0x0][0xdd4] ;  /* 0x0003750000040ab9 */ /* 0x000fe20000000800 */
[----:B------:R-:W-:Y:S01]  /*10ab0*/  @UP0 ULDC UR9, c[0x0][0xdd8] ;  /* 0x0003760000090ab9 */ /* 0x000fe20000000800 */
[----:B------:R-:W-:-:S04]  /*10ac0*/  UIMAD.WIDE.U32 UR4, UR6, UR4, URZ ;  /* 0x00000004060472a5 */ /* 0x000fc8000f8e003f */
[----:B------:R-:W-:-:S04]  /*10ad0*/  @UP0 USHF.R.U32.HI UR6, URZ, UR9, UR5 ;  /* 0x000000093f060299 */ /* 0x000fc80008011605 */
[----:B------:R-:W-:Y:S02]  /*10ae0*/  UIADD3 UR4, -UR6, URZ, URZ ;  /* 0x0000003f06047290 */ /* 0x000fe4000fffe13f */
[----:B-1----:R-:W-:Y:S02]  /*10af0*/  ISETP.LE.AND P0, PT, R0, UR6, PT ;  /* 0x0000000600007c0c */ /* 0x002fe4000bf03270 */
[----:B------:R-:W-:-:S11]  /*10b00*/  UIMAD UR8, UR8, UR4, UR7 ;  /* 0x00000004080872a4 */ /* 0x000fd6000f8e0207 */
[----:B------:R-:W-:Y:S05]  /*10b10*/  @!P0 BRA `(.L_x_964) ;  /* 0x0000000000208947 */ /* 0x000fea0003800000 */
        /* <DEDUP_REMOVED lines=8> */
.L_x_964:
[----:B------:R-:W-:Y:S01]  /*10ba0*/  ULDC UR9, c[0x0][0xdc4] ;  /* 0x0003710000097ab9 */ /* 0x000fe20000000800 */
[----:B------:R-:W-:Y:S01]  /*10bb0*/  UMOV UR7, UR8 ;  /* 0x0000000800077c82 */ /* 0x000fe20008000000 */
[----:B------:R-:W-:-:S11]  /*10bc0*/  UISETP.NE.AND UP0, UPT, UR9, 0x1, UPT ;  /* 0x000000010900788c */ /* 0x000fd6000bf05270 */
[----:B------:R-:W-:Y:S02]  /*10bd0*/  @UP0 ULDC.64 UR10, c[0x0][0xdc8] ;  /* 0x00037200000a0ab9 */ /* 0x000fe40000000a00 */
[----:B------:R-:W-:-:S04]  /*10be0*/  UIMAD.WIDE.U32 UR4, UR8, UR10, URZ ;  /* 0x0000000a080472a5 */ /* 0x000fc8000f8e003f */
[----:B------:R-:W-:-:S04]  /*10bf0*/  @UP0 USHF.R.U32.HI UR7, URZ, UR11, UR5 ;  /* 0x0000000b3f070299 */ /* 0x000fc80008011605 */
[----:B------:R-:W-:-:S12]  /*10c00*/  UIMAD UR4, UR7, UR9, URZ ;  /* 0x00000009070472a4 */ /* 0x000fd8000f8e023f */
.L_x_965:
[----:B------:R-:W-:Y:S01]  /*10c10*/  ULDC.64 UR10, c[0x0][0x3f8] ;  /* 0x0000fe00000a7ab9 */ /* 0x000fe20000000a00 */
[----:B------:R-:W-:Y:S02]  /*10c20*/  UIADD3 UR8, UR8, -UR4, URZ ;  /* 0x8000000408087290 */ /* 0x000fe4000fffe03f */
[----:B------:R-:W-:Y:S02]  /*10c30*/  UISETP.NE.U32.AND UP0, UPT, UR10, URZ, UPT ;  /* 0x0000003f0a00728c */ /* 0x000fe4000bf05070 */
[----:B------:R-:W-:Y:S01]  /*10c40*/  ULOP3.LUT UR7, URZ, UR7, URZ, 0x33, !UPT ;  /* 0x000000073f077292 */ /* 0x000fe2000f8e333f */
[----:B------:R-:W-:Y:S01]  /*10c50*/  ULDC UR10, c[0x0][0xdb8] ;  /* 0x00036e00000a7ab9 */ /* 0x000fe20000000800 */
[----:B------:R-:W-:Y:S01]  /*10c60*/  ULDC.64 UR4, c[0x0][0x9e0] ;  /* 0x0002780000047ab9 */ /* 0x000fe20000000a00 */
[----:B------:R-:W-:Y:S01]  /*10c70*/  UISETP.NE.AND UP1, UPT, UR10, 0x1, UPT ;  /* 0x000000010a00788c */ /* 0x000fe2000bf25270 */
[----:B------:R-:W-:Y:S01]  /*10c80*/  ULDC UR9, c[0x0][0xdc4] ;  /* 0x0003710000097ab9 */ /* 0x000fe20000000800 */
[----:B------:R-:W-:Y:S01]  /*10c90*/  ULDC UR41, c[0x0][0xdac] ;  /* 0x00036b0000297ab9 */ /* 0x000fe20000000800 */
[----:B------:R-:W-:-:S02]  /*10ca0*/  UISETP.GE.AND UP2, UPT, UR5, 0x1, UPT ;  /* 0x000000010500788c */ /* 0x000fc4000bf46270 */
[----:B------:R-:W-:Y:S02]  /*10cb0*/  UIMAD UR9, UR6, UR9, UR8 ;  /* 0x00000009060972a4 */ /* 0x000fe4000f8e0208 */
[----:B------:R-:W-:Y:S02]  /*10cc0*/  UIADD3 UR41, UR7, UR41, URZ ;  /* 0x0000002907297290 */ /* 0x000fe4000fffe03f */
[----:B------:R-:W-:Y:S01]  /*10cd0*/  UISETP.NE.AND.EX UP0, UPT, UR11, URZ, UPT, UP0 ;  /* 0x0000003f0b00728c */ /* 0x000fe2000bf05300 */
[----:B------:R-:W-:Y:S01]  /*10ce0*/  PLOP3.LUT P1, PT, PT, PT, UP2, 0x80, 0x0 ;  /* 0x000000000000781c */ /* 0x000fe20003f2f028 */
[----:B------:R-:W-:Y:S01]  /*10cf0*/  @UP1 ULDC UR6, c[0x0][0xdbc] ;  /* 0x00036f0000061ab9 */ /* 0x000fe20000000800 */
[----:B------:R-:W-:Y:S02]  /*10d00*/  USHF.L.U32 UR41, UR41, 0x7, URZ ;  /* 0x0000000729297899 */ /* 0x000fe4000800063f */
[----:B------:R-:W-:Y:S01]  /*10d10*/  UIMAD.WIDE.U32 UR6, UR9, UR6, URZ ;  /* 0x00000006090672a5 */ /* 0x000fe2000f8e003f */
[----:B------:R-:W-:Y:S01]  /*10d20*/  ULDC UR11, c[0x0][0x404] ;  /* 0x00010100000b7ab9 */ /* 0x000fe20000000800 */
[----:B------:R-:W-:Y:S01]  /*10d30*/  ULDC UR12, c[0x0][0x288] ;  /* 0x0000a200000c7ab9 */ /* 0x000fe20000000800 */
[----:B------:R-:W-:Y:S01]  /*10d40*/  @UP1 ULDC UR14, c[0x0][0xdc0] ;  /* 0x00037000000e1ab9 */ /* 0x000fe20000000800 */
[----:B------:R-:W-:Y:S01]  /*10d50*/  UMOV UR43, UR9 ;  /* 0x00000009002b7c82 */ /* 0x000fe20008000000 */
[----:B------:R-:W-:-:S02]  /*10d60*/  USEL UR11, UR11, 0x1, UP0 ;  /* 0x000000010b0b7887 */ /* 0x000fc40008000000 */
[----:B------:R-:W-:Y:S02]  /*10d70*/  UIADD3 UR8, UR41, 0x80, -UR12 ;  /* 0x0000008029087890 */ /* 0x000fe4000fffe80c */
[----:B------:R-:W-:Y:S01]  /*10d80*/  @UP1 USHF.R.U32.HI UR43, URZ, UR14, UR7 ;  /* 0x0000000e3f2b1299 */ /* 0x000fe20008011607 */
[----:B------:R-:W-:Y:S02]  /*10d90*/  ULDC UR13, c[0x0][0x2e0] ;  /* 0x0000b800000d7ab9 */ /* 0x000fe40000000800 */
[----:B------:R-:W-:Y:S02]  /*10da0*/  UIMAD UR6, UR11, UR13, UR8 ;  /* 0x0000000d0b0672a4 */ /* 0x000fe4000f8e0208 */
[----:B------:R-:W-:Y:S02]  /*10db0*/  UIADD3 UR42, -UR43, URZ, URZ ;  /* 0x0000003f2b2a7290 */ /* 0x000fe4000fffe13f */
[----:B------:R-:W-:Y:S02]  /*10dc0*/  UIADD3 UR4, UR6, UR4, URZ ;  /* 0x0000000406047290 */ /* 0x000fe4000fffe03f */
[----:B------:R-:W-:Y:S01]  /*10dd0*/  UIMAD UR42, UR10, UR42, UR9 ;  /* 0x0000002a0a2a72a4 */ /* 0x000fe2000f8e0209 */
[----:B------:R-:W-:Y:S11]  /*10de0*/  @!P1 BRA `(.L_x_966) ;  /* 0x0000000000449947 */ /* 0x000ff60003800000 */
        /* <DEDUP_REMOVED lines=10> */
.L_x_967:
[----:B------:R-:W-:-:S11]  /*10e90*/  UISETP.NE.AND UP0, UPT, UR5, 0x1, UPT ;  /* 0x000000010500788c */ /* 0x000fd6000bf05270 */
[----:B------:R-:W-:Y:S02]  /*10ea0*/  @UP0 ULDC.64 UR14, c[0x0][0x9e8] ;  /* 0x00027a00000e0ab9 */ /* 0x000fe40000000a00 */
[----:B------:R-:W-:-:S04]  /*10eb0*/  UIMAD.WIDE.U32 UR6, UR8, UR14, URZ ;  /* 0x0000000e080672a5 */ /* 0x000fc8000f8e003f */
[----:B------:R-:W-:-:S12]  /*10ec0*/  @UP0 USHF.R.U32.HI UR8, URZ, UR15, UR7 ;  /* 0x0000000f3f080299 */ /* 0x000fd80008011607 */
.L_x_968:
[----:B------:R-:W-:-:S04]  /*10ed0*/  UIMAD UR8, UR8, UR5, UR5 ;  /* 0x00000005080872a4 */ /* 0x000fc8000f8e0205 */
[----:B------:R-:W-:-:S04]  /*10ee0*/  UISETP.LT.AND UP0, UPT, UR4, UR8, UPT ;  /* 0x000000080400728c */ /* 0x000fc8000bf01270 */
[----:B------:R-:W-:-:S12]  /*10ef0*/  USEL UR4, UR4, UR8, UP0 ;  /* 0x0000000804047287 */ /* 0x000fd80008000000 */
.L_x_966:
[----:B------:R-:W-:Y:S02]  /*10f00*/  UIMAD UR7, UR11, UR13, 0x7f ;  /* 0x0000007f0b0774a4 */ /* 0x000fe4000f8e020d */
[----:B------:R-:W-:Y:S02]  /*10f10*/  UIADD3 UR4, UR4, 0x7f, URZ ;  /* 0x0000007f04047890 */ /* 0x000fe4000fffe03f */
[----:B------:R-:W-:Y:S02]  /*10f20*/  USHF.R.S32.HI UR8, URZ, 0x1f, UR7 ;  /* 0x0000001f3f087899 */ /* 0x000fe40008011407 */
[----:B------:R-:W-:Y:S02]  /*10f30*/  USHF.R.S32.HI UR6, URZ, 0x1f, UR4 ;  /* 0x0000001f3f067899 */ /* 0x000fe40008011404 */
[----:B------:R-:W-:Y:S02]  /*10f40*/  ULEA.HI UR8, UR8, UR7, URZ, 0x7 ;  /* 0x0000000708087291 */ /* 0x000fe4000f8f383f */
[----:B------:R-:W-:-:S02]  /*10f50*/  ULEA.HI UR6, UR6, UR4, URZ, 0x7 ;  /* 0x0000000406067291 */ /* 0x000fc4000f8f383f */
[----:B------:R-:W-:Y:S02]  /*10f60*/  UIADD3 UR4, UR41, -UR12, URZ ;  /* 0x8000000c29047290 */ /* 0x000fe4000fffe03f */
[----:B------:R-:W-:Y:S02]  /*10f70*/  USHF.R.S32.HI UR45, URZ, 0x7, UR8 ;  /* 0x000000073f2d7899 */ /* 0x000fe40008011408 */
[----:B------:R-:W-:Y:S02]  /*10f80*/  USHF.R.S32.HI UR6, URZ, 0x7, UR6 ;  /* 0x000000073f067899 */ /* 0x000fe40008011406 */
[----:B------:R-:W-:Y:S02]  /*10f90*/  UIMAD UR4, UR11, UR13, UR4 ;  /* 0x0000000d0b0472a4 */ /* 0x000fe4000f8e0204 */
[----:B------:R-:W-:Y:S01]  /*10fa0*/  UISETP.LT.AND UP0, UPT, UR45, UR6, UPT ;  /* 0x000000062d00728c */ /* 0x000fe2000bf01270 */
[----:B------:R-:W-:Y:S02]  /*10fb0*/  ULDC UR8, c[0x0][0x9dc] ;  /* 0x0002770000087ab9 */ /* 0x000fe40000000800 */
[----:B------:R-:W-:-:S02]  /*10fc0*/  UIADD3 UR8, UR4, -UR8, URZ ;  /* 0x8000000804087290 */ /* 0x000fc4000fffe03f */
[----:B------:R-:W-:Y:S01]  /*10fd0*/  USEL UR45, UR45, UR6, UP0 ;  /* 0x000000062d2d7287 */ /* 0x000fe20008000000 */
[----:B------:R-:W-:Y:S11]  /*10fe0*/  @!P1 BRA `(.L_x_969) ;  /* 0x0000000000449947 */ /* 0x000ff60003800000 */
        /* <DEDUP_REMOVED lines=10> */
.L_x_970:
[----:B------:R-:W-:-:S11]  /*11090*/  UISETP.NE.AND UP0, UPT, UR5, 0x1, UPT ;  /* 0x000000010500788c */ /* 0x000fd6000bf05270 */
[----:B------:R-:W-:Y:S02]  /*110a0*/  @UP0 ULDC.64 UR10, c[0x0][0x9e8] ;  /* 0x00027a00000a0ab9 */ /* 0x000fe40000000a00 */
[----:B------:R-:W-:-:S04]  /*110b0*/  UIMAD.WIDE.U32 UR6, UR4, UR10, URZ ;  /* 0x0000000a040672a5 */ /* 0x000fc8000f8e003f */
[----:B------:R-:W-:-:S12]  /*110c0*/  @UP0 USHF.R.U32.HI UR4, URZ, UR11, UR7 ;  /* 0x0000000b3f040299 */ /* 0x000fd80008011607 */
.L_x_971:
[----:B------:R-:W-:-:S04]  /*110d0*/  UIMAD UR4, UR4, UR5, URZ ;  /* 0x00000005040472a4 */ /* 0x000fc8000f8e023f */
[----:B------:R-:W-:-:S04]  /*110e0*/  UISETP.LT.AND UP0, UPT, UR8, UR4, UPT ;  /* 0x000000040800728c */ /* 0x000fc8000bf01270 */
[----:B------:R-:W-:-:S12]  /*110f0*/  USEL UR8, UR8, UR4, !UP0 ;  /* 0x0000000408087287 */ /* 0x000fd8000c000000 */
.L_x_969:
[----:B------:R-:W-:Y:S01]  /*11100*/  USHF.R.S32.HI UR4, URZ, 0x1f, UR8 ;  /* 0x0000001f3f047899 */ /* 0x000fe20008011408 */
[----:B------:R-:W-:Y:S03]  /*11110*/  BSSY B6, `(.L_x_972) ;  /* 0x0000257000067945 */ /* 0x000fe60003800000 */
[----:B------:R-:W-:-:S04]  /*11120*/  ULEA.HI UR4, UR4, UR8, URZ, 0x7 ;  /* 0x0000000804047291 */ /* 0x000fc8000f8f383f */
[----:B------:R-:W-:-:S04]  /*11130*/  USHF.R.S32.HI UR4, URZ, 0x7, UR4 ;  /* 0x000000073f047899 */ /* 0x000fc80008011404 */
[----:B------:R-:W-:-:S04]  /*11140*/  UISETP.LT.AND UP0, UPT, URZ, UR4, UPT ;  /* 0x000000043f00728c */ /* 0x000fc8000bf01270 */
[----:B------:R-:W-:-:S04]  /*11150*/  USEL UR44, URZ, UR4, !UP0 ;  /* 0x000000043f2c7287 */ /* 0x000fc8000c000000 */
[----:B------:R-:W-:-:S06]  /*11160*/  UISETP.GT.AND UP0, UPT, UR45, UR44, UPT ;  /* 0x0000002c2d00728c */ /* 0x000fcc000bf04270 */
[----:B------:R-:W-:-:S13]  /*11170*/  PLOP3.LUT P0, PT, PT, PT, UP0, 0x80, 0x0 ;  /* 0x000000000000781c */ /* 0x000fda0003f0f008 */
[----:B------:R-:W-:Y:S05]  /*11180*/  @P0 BRA `(.L_x_973) ;  /* 0x0000000000480947 */ /* 0x000fea0003800000 */
[----:B------:R-:W1:Y:S01]  /*11190*/  S2R R0, SR_TID.X ;  /* 0x0000000000007919 */ /* 0x000e620000002100 */
[----:B------:R-:W-:Y:S01]  /*111a0*/  IMAD.MOV.U32 R13, RZ, RZ, R19 ;  /* 0x000000ffff0d7224 */ /* 0x000fe200078e0013 */
[----:B-1----:R-:W-:-:S04]  /*111b0*/  LOP3.LUT R0, R0, 0x1f, RZ, 0xc0, !PT ;  /* 0x0000001f00007812 */ /* 0x002fc800078ec0ff */
[----:B------:R-:W-:-:S13]  /*111c0*/  ISETP.NE.AND P0, PT, R0, RZ, PT ;  /* 0x000000ff0000720c */ /* 0x000fda0003f05270 */
[----:B------:R-:W-:Y:S05]  /*111d0*/  @P0 BRA `(.L_x_974) ;  /* 0x0000002400280947 */ /* 0x000fea0003800000 */
[----:B------:R-:W1:Y:S01]  /*111e0*/  S2R R5, SR_LANEID ;  /* 0x0000000000057919 */ /* 0x000e620000000000 */
[----:B------:R-:W-:Y:S01]  /*111f0*/  VOTEU.ANY UR4, UPT, PT ;  /* 0x0000000000047886 */ /* 0x000fe200038e0100 */
[----:B------:R-:W2:Y:S01]  /*11200*/  LDC.64 R2, c[0x0][0xdf0] ;  /* 0x00037c00ff027b82 */ /* 0x000ea20000000a00 */
[----:B------:R-:W1:Y:S02]  /*11210*/  FLO.U32 R0, UR4 ;  /* 0x0000000400007d00 */ /* 0x000e6400080e0000 */
[----:B-1----:R-:W-:-:S06]  /*11220*/  ISETP.EQ.U32.AND P0, PT, R0, R5, PT ;  /* 0x000000050000720c */ /* 0x002fcc0003f02070 */
[----:B------:R-:W2:Y:S07]  /*11230*/  POPC R5, UR4 ;  /* 0x0000000400057d09 */ /* 0x000eae0008000000 */
[----:B--2---:R-:W2:Y:S01]  /*11240*/  @P0 ATOMG.E.ADD.STRONG.GPU PT, R3, desc[UR50][R2.64], R5 ;  /* 0x00000005020309a8 */ /* 0x004ea200081ee1f2 */
[----:B------:R-:W1:Y:S02]  /*11250*/  S2R R4, SR_LTMASK ;  /* 0x0000000000047919 */ /* 0x000e640000003900 */
[----:B-1----:R-:W-:-:S04]  /*11260*/  LOP3.LUT R4, R4, UR4, RZ, 0xc0, !PT ;  /* 0x0000000404047c12 */ /* 0x002fc8000f8ec0ff */
[----:B------:R-:W1:Y:S01]  /*11270*/  POPC R13, R4 ;  /* 0x00000004000d7309 */ /* 0x000e620000000000 */
[----:B--2---:R-:W1:Y:S02]  /*11280*/  SHFL.IDX PT, R0, R3, R0, 0x1f ;  /* 0x00001f0003007589 */ /* 0x004e6400000e0000 */
[----:B-1----:R-:W-:Y:S01]  /*11290*/  IADD3 R13, R0, UR46, R13 ;  /* 0x0000002e000d7c10 */ /* 0x002fe2000fffe00d */
[----:B------:R-:W-:Y:S06]  /*112a0*/  BRA `(.L_x_974) ;  /* 0x0000002000f47947 */ /* 0x000fec0003800000 */
.L_x_973:
[----:B------:R-:W1:Y:S01]  /*112b0*/  S2UR UR4, SR_CgaCtaId ;  /* 0x00000000000479c3 */ /* 0x000e620000008800 */
[----:B------:R-:W-:Y:S02]  /*112c0*/  UMOV UR39, 0x400 ;  /* 0x0000040000277882 */ /* 0x000fe40000000000 */
[----:B-1----:R-:W-:-:S04]  /*112d0*/  ULEA UR39, UR4, UR39, 0x18 ;  /* 0x0000002704277291 */ /* 0x002fc8000f8ec03f */
[----:B------:R-:W-:-:S04]  /*112e0*/  UIADD3 UR4, UR39, 0x18400, URZ ;  /* 0x0001840027047890 */ /* 0x000fc8000fffe03f */
[----:B------:R-:W-:-:S06]  /*112f0*/  ULOP3.LUT UP0, URZ, UR4, 0x3ff, URZ, 0xc0, !UPT ;  /* 0x000003ff043f7892 */ /* 0x000fcc000f80c03f */
[----:B------:R-:W-:-:S13]  /*11300*/  PLOP3.LUT P0, PT, PT, PT, UP0, 0x80, 0x0 ;  /* 0x000000000000781c */ /* 0x000fda0003f0f008 */
[----:B------:R-:W-:Y:S05]  /*11310*/  @!P0 BRA `(.L_x_975) ;  /* 0x0000000000408947 */ /* 0x000fea0003800000 */
        /* <DEDUP_REMOVED lines=15> */
[----:B-1----:R-:W-:Y:S05]  /*11410*/  CALL.ABS.NOINC R2 ;  /* 0x0000000002007343 */ /* 0x002fea0003c00000 */
.L_x_975:
        /* <DEDUP_REMOVED lines=12> */
[----:B------:R-:W-:-:S02]  /*114e0*/  IMAD.U32 R7, RZ, RZ, UR9 ;  /* 0x00000009ff077e24 */ /* 0x000fc4000f8e00ff */
[----:B------:R-:W-:Y:S02]  /*114f0*/  IMAD.U32 R10, RZ, RZ, UR4 ;  /* 0x00000004ff0a7e24 */ /* 0x000fe4000f8e00ff */
[----:B------:R-:W-:Y:S02]  /*11500*/  IMAD.U32 R11, RZ, RZ, UR5 ;  /* 0x00000005ff0b7e24 */ /* 0x000fe4000f8e00ff */
[----:B------:R-:W-:Y:S02]  /*11510*/  IMAD.MOV.U32 R8, RZ, RZ, 0x70 ;  /* 0x00000070ff087424 */ /* 0x000fe400078e00ff */
[----:B------:R-:W-:Y:S02]  /*11520*/  IMAD.MOV.U32 R12, RZ, RZ, 0x1 ;  /* 0x00000001ff0c7424 */ /* 0x000fe400078e00ff */
[----:B-1----:R-:W-:-:S07]  /*11530*/  IMAD.MOV.U32 R13, RZ, RZ, RZ ;  /* 0x000000ffff0d7224 */ /* 0x002fce00078e00ff */
[----:B------:R-:W-:-:S07]  /*11540*/  LEPC R20, `(.L_x_977) ;  /* 0x000000001014794e */ /* 0x000fce0000000000 */
[----:B--2---:R-:W-:Y:S05]  /*11550*/  CALL.ABS.NOINC R2 ;  /* 0x0000000002007343 */ /* 0x004fea0003c00000 */
.L_x_977:
[----:B------:R1:W2:Y:S01]  /*11560*/  LDC.64 R2, c[0x4][R18] ;  /* 0x0100000012027b82 */ /* 0x0002a20000000a00 */
[----:B------:R-:W-:Y:S01]  /*11570*/  ULDC.64 UR6, c[0x4][0xa0] ;  /* 0x0100280000067ab9 */ /* 0x000fe20000000a00 */
[----:B------:R-:W-:Y:S01]  /*11580*/  ULDC.64 UR8, c[0x4][0xa8] ;  /* 0x01002a0000087ab9 */ /* 0x000fe20000000a00 */
[----:B------:R-:W-:Y:S01]  /*11590*/  ULDC.64 UR4, c[0x4][0x18] ;  /* 0x0100060000047ab9 */ /* 0x000fe20000000a00 */
        /* <DEDUP_REMOVED lines=11> */
.L_x_976:
[----:B------:R-:W-:Y:S01]  /*11650*/  ULDC.64 UR4, c[0x0][0x9f8] ;  /* 0x00027e0000047ab9 */ /* 0x000fe20000000a00 */
[----:B------:R-:W-:Y:S01]  /*11660*/  IMAD.U32 R5, RZ, RZ, UR43 ;  /* 0x0000002bff057e24 */ /* 0x000fe2000f8e00ff */
[----:B------:R-:W-:Y:S01]  /*11670*/  ISETP.NE.U32.AND P0, PT, RZ, UR4, PT ;  /* 0x00000004ff007c0c */ /* 0x000fe2000bf05070 */
[----:B------:R-:W-:Y:S01]  /*11680*/  IMAD.U32 R0, RZ, RZ, UR43 ;  /* 0x0000002bff007e24 */ /* 0x000fe2000f8e00ff */
[----:B------:R-:W1:Y:S01]  /*11690*/  LDC R4, c[0x0][0x428] ;  /* 0x00010a00ff047b82 */ /* 0x000e620000000800 */
[----:B------:R-:W2:Y:S01]  /*116a0*/  S2R R18, SR_TID.X ;  /* 0x0000000000127919 */ /* 0x000ea20000002100 */
[----:B------:R-:W-:-:S13]  /*116b0*/  ISETP.NE.AND.EX P0, PT, RZ, UR5, PT, P0 ;  /* 0x00000005ff007c0c */ /* 0x000fda000bf05300 */
[----:B------:R-:W3:Y:S02]  /*116c0*/  @P0 LDC.64 R2, c[0x0][0x9f8] ;  /* 0x00027e00ff020b82 */ /* 0x000ee40000000a00 */
[----:B---3--:R-:W-:-:S05]  /*116d0*/  @P0 IMAD.WIDE R2, R5, 0x4, R2 ;  /* 0x0000000405020825 */ /* 0x008fca00078e0202 */
[----:B------:R3:W4:Y:S01]  /*116e0*/  @P0 LDG.E R0, desc[UR50][R2.64] ;  /* 0x0000003202000981 */ /* 0x000722000c1e1900 */
[----:B-1----:R-:W-:Y:S01]  /*116f0*/  ISETP.NE.AND P0, PT, R4, 0x1, PT ;  /* 0x000000010400780c */ /* 0x002fe20003f05270 */
[----:B------:R-:W-:Y:S01]  /*11700*/  IMAD.U32 R4, RZ, RZ, UR42 ;  /* 0x0000002aff047e24 */ /* 0x000fe2000f8e00ff */
[----:B--2---:R-:W-:Y:S01]  /*11710*/  LOP3.LUT R18, R18, 0x1f, RZ, 0xc0, !PT ;  /* 0x0000001f12127812 */ /* 0x004fe200078ec0ff */
[----:B------:R-:W-:Y:S01]  /*11720*/  UMOV UR40, URZ ;  /* 0x0000003f00287c82 */ /* 0x000fe20008000000 */
[----:B------:R-:W-:Y:S01]  /*11730*/  UMOV UR8, 0x40 ;  /* 0x0000004000087882 */ /* 0x000fe20000000000 */
[----:B------:R-:W-:Y:S01]  /*11740*/  UMOV UR9, UR41 ;  /* 0x0000002900097c82 */ /* 0x000fe20008000000 */
[----:B------:R-:W-:Y:S01]  /*11750*/  ISETP.NE.AND P1, PT, R18, RZ, PT ;  /* 0x000000ff1200720c */ /* 0x000fe20003f25270 */
[----:B------:R-:W-:Y:S01]  /*11760*/  UMOV UR10, UR42 ;  /* 0x0000002a000a7c82 */ /* 0x000fe20008000000 */
[----:B------:R-:W-:Y:S01]  /*11770*/  UMOV UR11, UR43 ;  /* 0x0000002b000b7c82 */ /* 0x000fe20008000000 */
[----:B---3--:R-:W1:Y:S01]  /*11780*/  LDC.64 R2, c[0x0][0x3f8] ;  /* 0x0000fe00ff027b82 */ /* 0x008e620000000a00 */
[----:B------:R-:W-:-:S07]  /*11790*/  UMOV UR6, 0xffffffff ;  /* 0xffffffff00067882 */ /* 0x000fce0000000000 */
[----:B------:R-:W2:Y:S02]  /*117a0*/  @P0 LDC R5, c[0x0][0x42c] ;  /* 0x00010b00ff050b82 */ /* 0x000ea40000000800 */
[----:B------:R-:W-:-:S05]  /*117b0*/  VOTEU.ALL UP1, P1 ;  /* 0x00000000003f7886 */ /* 0x000fca0000820000 */
[----:B------:R-:W-:Y:S01]  /*117c0*/  @!UP1 UIADD3 UR4, UP0, UR48, 0x270, URZ ;  /* 0x0000027030049890 */ /* 0x000fe2000ff1e03f */
[----:B------:R-:W3:Y:S03]  /*117d0*/  @P0 LDC R6, c[0x0][0x430] ;  /* 0x00010c00ff060b82 */ /* 0x000ee60000000800 */
[----:B------:R-:W-:-:S09]  /*117e0*/  @!UP1 UIADD3.X UR5, URZ, UR49, URZ, UP0, !UPT ;  /* 0x000000313f059290 */ /* 0x000fd200087fe43f */
[----:B------:R1:W-:Y:S01]  /*117f0*/  @!UP1 UTMAPF.L2.4D [UR40], [UR4] ;  /* 0x00000028040095b8 */ /* 0x0003e20008018000 */
[----:B--2---:R-:W-:Y:S01]  /*11800*/  @P0 IMAD.HI.U32 R5, R5, UR42, RZ ;  /* 0x0000002a05050c27 */ /* 0x004fe2000f8e00ff */
[----:B------:R2:W-:Y:S04]  /*11810*/  @!UP1 UTMAPF.L2.4D [UR8], [UR4] ;  /* 0x00000008040095b8 */ /* 0x0005e80008018000 */
[----:B---3--:R-:W-:Y:S01]  /*11820*/  @P0 SHF.R.U32.HI R4, RZ, R6, R5 ;  /* 0x00000006ff040219 */ /* 0x008fe20000011605 */
[----:B------:R-:W-:Y:S01]  /*11830*/  IMAD.U32 R5, RZ, RZ, UR45 ;  /* 0x0000002dff057e24 */ /* 0x000fe2000f8e00ff */
[----:B-1----:R-:W-:-:S03]  /*11840*/  ISETP.NE.U32.AND P0, PT, R2, RZ, PT ;  /* 0x000000ff0200720c */ /* 0x002fc60003f05070 */
[----:B------:R-:W-:Y:S01]  /*11850*/  VIADD R5, R5, 0xffffffff ;  /* 0xffffffff05057836 */ /* 0x000fe20000000000 */
[----:B------:R-:W-:-:S04]  /*11860*/  ISETP.NE.AND.EX P0, PT, R3, RZ, PT, P0 ;  /* 0x000000ff0300720c */ /* 0x000fc80003f05300 */
[----:B----4-:R-:W-:Y:S01]  /*11870*/  SEL R6, R0, RZ, !P0 ;  /* 0x000000ff00067207 */ /* 0x010fe20004000000 */
[----:B--2---:R-:W-:Y:S08]  /*11880*/  BRA.DIV UR6, `(.L_x_978) ;  /* 0x0000002606687947 */ /* 0x004ff0000b800000 */
.L_x_1029:
[----:B------:R-:W-:Y:S01]  /*11890*/  UMOV UR4, 0xffffffff ;  /* 0xffffffff00047882 */ /* 0x000fe20000000000 */
[----:B------:R-:W-:Y:S02]  /*118a0*/  SHF.R.S32.HI R18, RZ, 0x1f, R0 ;  /* 0x0000001fff127819 */ /* 0x000fe40000011400 */
[----:B------:R-:W-:Y:S05]  /*118b0*/  BRA.DIV UR4, `(.L_x_979) ;  /* 0x0000002604887947 */ /* 0x000fea000b800000 */
[----:B------:R-:W-:-:S13]  /*118c0*/  ELECT P6, URZ, PT ;  /* 0x00000000003f782f */ /* 0x000fda00038c0000 */
.L_x_1032:
[----:B------:R-:W-:Y:S05]  /*118d0*/  @!P6 BRA `(.L_x_980) ;  /* 0x0000000000e0e947 */ /* 0x000fea0003800000 */
[----:B------:R-:W-:Y:S01]  /*118e0*/  IMAD.MOV.U32 R6, RZ, RZ, R0 ;  /* 0x000000ffff067224 */ /* 0x000fe200078e0000 */
[----:B------:R-:W-:Y:S06]  /*118f0*/  @!P0 BRA `(.L_x_981) ;  /* 0x0000000000488947 */ /* 0x000fec0003800000 */
[----:B------:R-:W1:Y:S01]  /*11900*/  LDC R10, c[0x0][0x41c] ;  /* 0x00010700ff0a7b82 */ /* 0x000e620000000800 */
[----:B------:R-:W-:Y:S01]  /*11910*/  IMAD.MOV.U32 R11, RZ, RZ, R5 ;  /* 0x000000ffff0b7224 */ /* 0x000fe200078e0005 */
[----:B------:R-:W-:Y:S02]  /*11920*/  ULDC.64 UR4, c[0x0][0x408] ;  /* 0x0001020000047ab9 */ /* 0x000fe40000000a00 */
[----:B------:R-:W-:-:S04]  /*11930*/  IMAD R9, R18, UR4, RZ ;  /* 0x0000000412097c24 */ /* 0x000fc8000f8e02ff */
[----:B------:R-:W-:Y:S01]  /*11940*/  IMAD R9, R0, UR5, R9 ;  /* 0x0000000500097c24 */ /* 0x000fe2000f8e0209 */
[----:B-1----:R-:W-:-:S13]  /*11950*/  ISETP.NE.AND P2, PT, R10, 0x1, PT ;  /* 0x000000010a00780c */ /* 0x002fda0003f45270 */
[----:B------:R-:W1:Y:S02]  /*11960*/  @P2 LDC.64 R6, c[0x0][0x420] ;  /* 0x00010800ff062b82 */ /* 0x000e640000000a00 */
[----:B-1----:R-:W-:-:S05]  /*11970*/  @P2 IMAD.HI.U32 R6, R5, R6, RZ ;  /* 0x0000000605062227 */ /* 0x002fca00078e00ff */
[----:B------:R-:W-:-:S04]  /*11980*/  @P2 SHF.R.U32.HI R11, RZ, R7, R6 ;  /* 0x00000007ff0b2219 */ /* 0x000fc80000011606 */
[--C-:B------:R-:W-:Y:S01]  /*11990*/  SHF.R.S32.HI R7, RZ, 0x1f, R11.reuse ;  /* 0x0000001fff077819 */ /* 0x100fe2000001140b */
[----:B------:R-:W-:-:S04]  /*119a0*/  IMAD.MOV.U32 R6, RZ, RZ, R11 ;  /* 0x000000ffff067224 */ /* 0x000fc800078e000b */
[----:B------:R-:W-:-:S04]  /*119b0*/  IMAD.WIDE.U32 R6, R0, UR4, R6 ;  /* 0x0000000400067c25 */ /* 0x000fc8000f8e0006 */
[----:B------:R-:W-:Y:S01]  /*119c0*/  IMAD.IADD R7, R7, 0x1, R9 ;  /* 0x0000000107077824 */ /* 0x000fe200078e0209 */
[----:B------:R-:W-:-:S04]  /*119d0*/  LEA R8, P2, R6, R2, 0x2 ;  /* 0x0000000206087211 */ /* 0x000fc800078410ff */
[----:B------:R-:W-:-:S05]  /*119e0*/  LEA.HI.X R9, R6, R3, R7, 0x2, P2 ;  /* 0x0000000306097211 */ /* 0x000fca00010f1407 */
[----:B------:R1:W5:Y:S01]  /*119f0*/  LDG.E R6, desc[UR50][R8.64] ;  /* 0x0000003208067981 */ /* 0x000362000c1e1900 */
[----:B------:R-:W-:-:S04]  /*11a00*/  IMAD.MOV R7, RZ, RZ, -R11 ;  /* 0x000000ffff077224 */ /* 0x000fc800078e0a0b */
[----:B------:R-:W-:-:S07]  /*11a10*/  IMAD R5, R10, R7, R5 ;  /* 0x000000070a057224 */ /* 0x000fce00078e0205 */
.L_x_981:
[----:B------:R-:W2:Y:S01]  /*11a20*/  S2R R7, SR_TID.X ;  /* 0x0000000000077919 */ /* 0x000ea20000002100 */
[----:B-1----:R-:W-:Y:S02]  /*11a30*/  LEA R8, R16, UR39, 0x3 ;  /* 0x0000002710087c11 */ /* 0x002fe4000f8e18ff */
[----:B--2---:R-:W-:Y:S02]  /*11a40*/  LOP3.LUT R9, R7, 0x7f, RZ, 0xc0, !PT ;  /* 0x0000007f07097812 */ /* 0x004fe400078ec0ff */
[----:B------:R-:W-:Y:S02]  /*11a50*/  SHF.L.U32 R7, R17, 0x1f, RZ ;  /* 0x0000001f11077819 */ /* 0x000fe400000006ff */
[----:B------:R-:W-:Y:S02]  /*11a60*/  ISETP.NE.AND P3, PT, R9, RZ, PT ;  /* 0x000000ff0900720c */ /* 0x000fe40003f65270 */
[----:B------:R-:W1:Y:S02]  /*11a70*/  SYNCS.PHASECHK.TRANS64.TRYWAIT P2, [R8+URZ+0x28840], R7 ;  /* 0x02884007080075a7 */ /* 0x000e64000804017f */
[----:B-1----:R-:W-:Y:S09]  /*11a80*/  @!P2 BRA `(.L_x_982) ;  /* 0x000000240034a947 */ /* 0x002ff20003800000 */
.L_x_1033:
        /* <DEDUP_REMOVED lines=8> */
.L_x_983:
        /* <DEDUP_REMOVED lines=9> */
[----:B------:R-:W-:-:S04]  /*11ba0*/  UMOV UR15, 0x40 ;  /* 0x00000040000f7882 */ /* 0x000fc80000000000 */
[----:B------:R-:W-:Y:S02]  /*11bb0*/  ULEA UR6, UR6, UR39, 0xf ;  /* 0x0000002706067291 */ /* 0x000fe4000f8e783f */
[----:B------:R-:W-:Y:S02]  /*11bc0*/  UIADD3 UR9, UR9, 0x28830, URZ ;  /* 0x0002883009097890 */ /* 0x000fe4000fffe03f */
[----:B------:R-:W-:Y:S02]  /*11bd0*/  USHF.L.U32 UR11, UR11, 0x7, URZ ;  /* 0x000000070b0b7899 */ /* 0x000fe4000800063f */
        /* <DEDUP_REMOVED lines=8> */
.L_x_980:
[----:B------:R-:W-:Y:S05]  /*11c60*/  WARPSYNC.ALL ;  /* 0x0000000000007948 */ /* 0x000fea0003800000 */
[----:B------:R-:W-:Y:S01]  /*11c70*/  BAR.SYNC.DEFER_BLOCKING 0x8, 0x120 ;  /* 0x0204800000007b1d */ /* 0x000fe20000010000 */
[----:B------:R-:W-:Y:S01]  /*11c80*/  ELECT P2, URZ, PT ;  /* 0x00000000003f782f */ /* 0x000fe20003840000 */
[----:B------:R-:W-:Y:S02]  /*11c90*/  UIADD3 UR47, UR47, 0x1, URZ ;  /* 0x000000012f2f7890 */ /* 0x000fe4000fffe03f */
[----:B------:R-:W-:Y:S02]  /*11ca0*/  UIADD3 UR6, UP0, UR48, 0x270, URZ ;  /* 0x0000027030067890 */ /* 0x000fe4000ff1e03f */
[----:B------:R-:W-:-:S02]  /*11cb0*/  ULEA.HI UR4, UR47, UR47, URZ, 0x1 ;  /* 0x0000002f2f047291 */ /* 0x000fc4000f8f083f */
[----:B------:R-:W-:Y:S02]  /*11cc0*/  UIADD3 UR8, UR39, 0x10400, URZ ;  /* 0x0001040027087890 */ /* 0x000fe4000fffe03f */
[----:B------:R-:W-:Y:S02]  /*11cd0*/  ULOP3.LUT UR4, UR4, 0xfffffffe, URZ, 0xc0, !UPT ;  /* 0xfffffffe04047892 */ /* 0x000fe4000f8ec03f */
[----:B------:R-:W-:Y:S02]  /*11ce0*/  UIADD3 UR9, UR39, 0x28800, URZ ;  /* 0x0002880027097890 */ /* 0x000fe4000fffe03f */
[----:B-1----:R-:W-:Y:S01]  /*11cf0*/  @P2 IMAD.MOV.U32 R7, RZ, RZ, 0x8000 ;  /* 0x00008000ff072424 */ /* 0x002fe200078e00ff */
[----:B------:R-:W-:Y:S02]  /*11d00*/  UIADD3 UR4, UR47, -UR4, URZ ;  /* 0x800000042f047290 */ /* 0x000fe4000fffe03f */
[----:B------:R-:W-:Y:S02]  /*11d10*/  UIADD3.X UR7, URZ, UR49, URZ, UP0, !UPT ;  /* 0x000000313f077290 */ /* 0x000fe400087fe43f */
[----:B------:R-:W-:Y:S01]  /*11d20*/  UIADD3 UR16, UR39, 0x14400, URZ ;  /* 0x0001440027107890 */ /* 0x000fe2000fffe03f */
[----:B------:R-:W-:Y:S01]  /*11d30*/  UMOV UR11, UR41 ;  /* 0x00000029000b7c82 */ /* 0x000fe20008000000 */
[----:B------:R-:W-:Y:S01]  /*11d40*/  UMOV UR12, UR42 ;  /* 0x0000002a000c7c82 */ /* 0x000fe20008000000 */
[----:B------:R-:W-:Y:S01]  /*11d50*/  UMOV UR13, UR43 ;  /* 0x0000002b000d7c82 */ /* 0x000fe20008000000 */
[----:B------:R1:W-:Y:S01]  /*11d60*/  @P2 SYNCS.ARRIVE.TRANS64 RZ, [UR39+0x28800], R7 ;  /* 0x02880007ffff29a7 */ /* 0x0003e20008000027 */
[----:B------:R-:W-:Y:S01]  /*11d70*/  UMOV UR14, 0x0 ;  /* 0x00000000000e7882 */ /* 0x000fe20000000000 */
[----:B------:R-:W-:Y:S01]  /*11d80*/  UMOV UR15, 0x12f00000 ;  /* 0x12f00000000f7882 */ /* 0x000fe20000000000 */
[----:B------:R-:W-:Y:S01]  /*11d90*/  UMOV UR10, URZ ;  /* 0x0000003f000a7c82 */ /* 0x000fe20008000000 */
[----:B------:R-:W-:Y:S01]  /*11da0*/  UMOV UR19, UR41 ;  /* 0x0000002900137c82 */ /* 0x000fe20008000000 */
[----:B------:R-:W-:Y:S01]  /*11db0*/  UMOV UR20, UR42 ;  /* 0x0000002a00147c82 */ /* 0x000fe20008000000 */
[----:B------:R-:W-:Y:S01]  /*11dc0*/  UMOV UR21, UR43 ;  /* 0x0000002b00157c82 */ /* 0x000fe20008000000 */
[----:B------:R-:W-:Y:S01]  /*11dd0*/  UMOV UR18, 0x40 ;  /* 0x0000004000127882 */ /* 0x000fe20000000000 */
[----:B-1----:R-:W-:Y:S01]  /*11de0*/  IMAD.U32 R7, RZ, RZ, UR4 ;  /* 0x00000004ff077e24 */ /* 0x002fe2000f8e00ff */
[----:B------:R-:W-:Y:S01]  /*11df0*/  UMOV UR17, UR9 ;  /* 0x0000000900117c82 */ /* 0x000fe20008000000 */
[----:B------:R1:W-:Y:S03]  /*11e00*/  UTMALDG.4D [UR8], [UR6], desc[UR14] ;  /* 0x00000e08060075b4 */ /* 0x0003e60008019000 */
[----:B------:R-:W-:Y:S01]  /*11e10*/  SHF.L.U32 R7, R7, 0x1f, RZ ;  /* 0x0000001f07077819 */ /* 0x000fe200000006ff */
[----:B------:R1:W-:Y:S03]  /*11e20*/  UTMALDG.4D [UR16], [UR6], desc[UR14] ;  /* 0x00000e10060075b4 */ /* 0x0003e60008019000 */
[----:B------:R-:W2:Y:S02]  /*11e30*/  SYNCS.PHASECHK.TRANS64.TRYWAIT P2, [UR39+0x28820], R7 ;  /* 0x02882007ff0075a7 */ /* 0x000ea40008040167 */
[----:B-12---:R-:W-:Y:S05]  /*11e40*/  @!P2 BRA `(.L_x_984) ;  /* 0x000000200058a947 */ /* 0x006fea0003800000 */
.L_x_1034:
[----:B------:R-:W-:-:S04]  /*11e50*/  UIADD3 UR4, UR45, -0x2, URZ ;  /* 0xfffffffe2d047890 */ /* 0x000fc8000fffe03f */
[----:B------:R-:W-:-:S06]  /*11e60*/  UISETP.GE.AND UP0, UPT, UR4, UR44, UPT ;  /* 0x0000002c0400728c */ /* 0x000fcc000bf06270 */
[----:B------:R-:W-:-:S13]  /*11e70*/  PLOP3.LUT P2, PT, PT, PT, UP0, 0x80, 0x0 ;  /* 0x000000000000781c */ /* 0x000fda0003f4f008 */
[----:B------:R-:W-:Y:S05]  /*11e80*/  @!P2 BRA `(.L_x_985) ;  /* 0x00000014000ca947 */ /* 0x000fea0003800000 */
[----:B-1----:R-:W-:Y:S01]  /*11e90*/  IMAD R8, RZ, RZ, -UR45 ;  /* 0x8000002dff087e24 */ /* 0x002fe2000f8e02ff */
[----:B------:R-:W-:Y:S01]  /*11ea0*/  LOP3.LUT R11, RZ, UR44, RZ, 0x33, !PT ;  /* 0x0000002cff0b7c12 */ /* 0x000fe2000f8e33ff */
[----:B------:R-:W-:-:S03]  /*11eb0*/  ULDC.64 UR36, c[0x0][0x408] ;  /* 0x0001020000247ab9 */ /* 0x000fc60000000a00 */
[----:B------:R-:W-:-:S05]  /*11ec0*/  VIADDMNMX R11, R8, 0x1, R11, !PT ;  /* 0x00000001080b7846 */ /* 0x000fca000780010b */
[----:B------:R-:W-:-:S05]  /*11ed0*/  VIADD R7, R11, UR45 ;  /* 0x0000002d0b077c36 */ /* 0x000fca0008000000 */
[----:B------:R-:W-:-:S04]  /*11ee0*/  LOP3.LUT R7, R7, 0x1, RZ, 0xc0, !PT ;  /* 0x0000000107077812 */ /* 0x000fc800078ec0ff */
[----:B------:R-:W-:Y:S01]  /*11ef0*/  ISETP.NE.U32.AND P2, PT, R7, 0x1, PT ;  /* 0x000000010700780c */ /* 0x000fe20003f45070 */
[----:B------:R-:W-:-:S12]  /*11f00*/  IMAD.U32 R7, RZ, RZ, UR4 ;  /* 0x00000004ff077e24 */ /* 0x000fd8000f8e00ff */
        /* <DEDUP_REMOVED lines=11> */
[----:B------:R-:W-:Y:S02]  /*11fc0*/  ULDC.64 UR4, c[0x0][0x408] ;  /* 0x0001020000047ab9 */ /* 0x000fe40000000a00 */
        /* <DEDUP_REMOVED lines=9> */
[----:B------:R-:W-:-:S03]  /*12060*/  SHF.R.S32.HI R9, RZ, 0x1f, R8 ;  /* 0x0000001fff097819 */ /* 0x000fc60000011408 */
[----:B------:R-:W-:-:S04]  /*12070*/  IMAD.WIDE.U32 R8, R0, UR4, R8 ;  /* 0x0000000400087c25 */ /* 0x000fc8000f8e0008 */
[----:B------:R-:W-:Y:S01]  /*12080*/  IMAD.IADD R13, R13, 0x1, R9 ;  /* 0x000000010d0d7824 */ /* 0x000fe200078e0209 */
[----:B------:R-:W-:-:S04]  /*12090*/  LEA R2, P2, R8, R2, 0x2 ;  /* 0x0000000208027211 */ /* 0x000fc800078410ff */
[----:B------:R-:W-:-:S05]  /*120a0*/  LEA.HI.X R3, R8, R3, R13, 0x2, P2 ;  /* 0x0000000308037211 */ /* 0x000fca00010f140d */
[----:B------:R1:W5:Y:S04]  /*120b0*/  LDG.E R8, desc[UR50][R2.64] ;  /* 0x0000003202087981 */ /* 0x000368000c1e1900 */
.L_x_989:
[----:B-1----:R-:W1:Y:S01]  /*120c0*/  S2R R2, SR_TID.X ;  /* 0x0000000000027919 */ /* 0x002e620000002100 */
[----:B------:R-:W-:Y:S02]  /*120d0*/  LEA R3, R10, UR39, 0x3 ;  /* 0x000000270a037c11 */ /* 0x000fe4000f8e18ff */
[----:B-1----:R-:W-:Y:S02]  /*120e0*/  LOP3.LUT R9, R2, 0x7f, RZ, 0xc0, !PT ;  /* 0x0000007f02097812 */ /* 0x002fe400078ec0ff */
[----:B------:R-:W-:Y:S02]  /*120f0*/  SHF.L.U32 R2, R12, 0x1f, RZ ;  /* 0x0000001f0c027819 */ /* 0x000fe400000006ff */
[----:B------:R-:W-:Y:S02]  /*12100*/  ISETP.NE.AND P2, PT, R9, RZ, PT ;  /* 0x000000ff0900720c */ /* 0x000fe40003f45270 */
[----:B------:R-:W1:Y:S02]  /*12110*/  SYNCS.PHASECHK.TRANS64.TRYWAIT P3, [R3+URZ+0x28840], R2 ;  /* 0x02884002030075a7 */ /* 0x000e64000806017f */
[----:B-1----:R-:W-:Y:S09]  /*12120*/  @!P3 BRA `(.L_x_990) ;  /* 0x0000001c00b8b947 */ /* 0x002ff20003800000 */
.L_x_1035:
        /* <DEDUP_REMOVED lines=8> */
.L_x_991:
[----:B------:R-:W-:Y:S01]  /*121b0*/  R2UR UR8, R10 ;  /* 0x000000000a0872ca */ /* 0x000fe200000e0000 */
[----:B------:R-:W-:Y:S01]  /*121c0*/  UIADD3 UR4, UP0, UR48, 0x370, URZ ;  /* 0x0000037030047890 */ /* 0x000fe2000ff1e03f */
[----:B------:R-:W-:Y:S01]  /*121d0*/  R2UR UR9, R3 ;  /* 0x00000000030972ca */ /* 0x000fe200000e0000 */
[----:B------:R-:W-:Y:S01]  /*121e0*/  UIADD3 UR17, UR39, 0x28800, URZ ;  /* 0x0002880027117890 */ /* 0x000fe2000fffe03f */
[----:B------:R-:W-:Y:S01]  /*121f0*/  R2UR UR11, R7 ;  /* 0x00000000070b72ca */ /* 0x000fe200000e0000 */
[----:B------:R-:W-:Y:S01]  /*12200*/  UIADD3.X UR5, URZ, UR49, URZ, UP0, !UPT ;  /* 0x000000313f057290 */ /* 0x000fe200087fe43f */
[----:B------:R-:W-:Y:S01]  /*12210*/  R2UR UR12, R4 ;  /* 0x00000000040c72ca */ /* 0x000fe200000e0000 */
[----:B------:R-:W-:Y:S01]  /*12220*/  UMOV UR10, URZ ;  /* 0x0000003f000a7c82 */ /* 0x000fe20008000000 */
[----:B-----5:R-:W-:Y:S01]  /*12230*/  R2UR UR13, R8 ;  /* 0x00000000080d72ca */ /* 0x020fe200000e0000 */
[----:B------:R-:W-:Y:S01]  /*12240*/  UMOV UR6, 0x0 ;  /* 0x0000000000067882 */ /* 0x000fe20000000000 */
[----:B------:R-:W-:Y:S01]  /*12250*/  UMOV UR7, 0x14f00000 ;  /* 0x14f0000000077882 */ /* 0x000fe20000000000 */
[----:B------:R-:W-:Y:S01]  /*12260*/  UMOV UR16, 0x40 ;  /* 0x0000004000107882 */ /* 0x000fe20000000000 */
[----:B-1----:R-:W-:Y:S01]  /*12270*/  SHF.L.U32 R3, R17, 0x1f, RZ ;  /* 0x0000001f11037819 */ /* 0x002fe200000006ff */
[----:B------:R-:W-:Y:S01]  /*12280*/  ULEA UR8, UR8, UR39, 0xf ;  /* 0x0000002708087291 */ /* 0x000fe2000f8e783f */
[----:B------:R-:W-:Y:S01]  /*12290*/  LEA R2, R16, UR17, 0x3 ;  /* 0x0000001110027c11 */ /* 0x000fe2000f8e18ff */
[----:B------:R-:W-:-:S02]  /*122a0*/  UIADD3 UR9, UR9, 0x28830, URZ ;  /* 0x0002883009097890 */ /* 0x000fc4000fffe03f */
[----:B------:R-:W-:Y:S02]  /*122b0*/  USHF.L.U32 UR11, UR11, 0x7, URZ ;  /* 0x000000070b0b7899 */ /* 0x000fe4000800063f */
        /* <DEDUP_REMOVED lines=9> */
.L_x_1036:
[----:B------:R-:W-:Y:S05]  /*12350*/  @P2 BRA `(.L_x_993) ;  /* 0x0000000000202947 */ /* 0x000fea0003800000 */
[----:B------:R-:W2:Y:S01]  /*12360*/  S2R R9, SR_TID.X ;  /* 0x0000000000097919 */ /* 0x000ea20000002100 */
[----:B-1----:R-:W-:Y:S01]  /*12370*/  LEA R2, R16, UR39, 0x3 ;  /* 0x0000002710027c11 */ /* 0x002fe2000f8e18ff */
[----:B------:R-:W-:-:S04]  /*12380*/  IMAD.MOV.U32 R3, RZ, RZ, 0x8000 ;  /* 0x00008000ff037424 */ /* 0x000fc800078e00ff */
[----:B------:R3:W-:Y:S01]  /*12390*/  SYNCS.ARRIVE.TRANS64 RZ, [R2+URZ+0x28850], R3 ;  /* 0x0288500302ff79a7 */ /* 0x0007e2000800003f */
[----:B--2---:R-:W-:-:S04]  /*123a0*/  LOP3.LUT R9, R9, 0x1f, RZ, 0xc0, !PT ;  /* 0x0000001f09097812 */ /* 0x004fc800078ec0ff */
[----:B------:R-:W-:-:S13]  /*123b0*/  ISETP.NE.AND P2, PT, R9, RZ, PT ;  /* 0x000000ff0900720c */ /* 0x000fda0003f45270 */
[----:B---3--:R-:W-:Y:S05]  /*123c0*/  @!P2 BRA `(.L_x_993) ;  /* 0x000000000004a947 */ /* 0x008fea0003800000 */
[----:B------:R-:W-:Y:S01]  /*123d0*/  BPT.TRAP 0x1 ;  /* 0x000000040000795c */ /* 0x000fe20000300000 */
.L_x_993:
        /* <DEDUP_REMOVED lines=10> */
[----:B------:R-:W-:-:S02]  /*12480*/  IMAD.MOV.U32 R6, RZ, RZ, R8 ;  /* 0x000000ffff067224 */ /* 0x000fc400078e0008 */
[----:B------:R-:W-:Y:S01]  /*12490*/  IMAD.MOV.U32 R5, RZ, RZ, R7 ;  /* 0x000000ffff057224 */ /* 0x000fe200078e0007 */
[----:B------:R-:W-:Y:S02]  /*124a0*/  ULEA UR14, UR9, UR39, 0xf ;  /* 0x00000027090e7291 */ /* 0x000fe4000f8e783f */
[----:B------:R-:W-:Y:S02]  /*124b0*/  ULEA UR9, UR9, UR39, 0x3 ;  /* 0x0000002709097291 */ /* 0x000fe4000f8e183f */
[----:B------:R-:W-:Y:S02]  /*124c0*/  USHF.L.U32 UR11, UR11, 0x7, URZ ;  /* 0x000000070b0b7899 */ /* 0x000fe4000800063f */
        /* <DEDUP_REMOVED lines=8> */
.L_x_988:
[----:B------:R-:W-:Y:S05]  /*12550*/  BSYNC B0 ;  /* 0x0000000000007941 */ /* 0x000fea0003800000 */
.L_x_987:
[----:B------:R-:W-:Y:S01]  /*12560*/  UIADD3 UR4, UR45, -0x3, URZ ;  /* 0xfffffffd2d047890 */ /* 0x000fe2000fffe03f */
[----:B------:R-:W-:Y:S02]  /*12570*/  IMAD.MOV.U32 R16, RZ, RZ, R10 ;  /* 0x000000ffff107224 */ /* 0x000fe400078e000a */
[----:B------:R-:W-:-:S03]  /*12580*/  IMAD.MOV.U32 R17, RZ, RZ, R12 ;  /* 0x000000ffff117224 */ /* 0x000fc600078e000c */
[----:B------:R-:W-:-:S07]  /*12590*/  IMAD.U32 R7, RZ, RZ, UR4 ;  /* 0x00000004ff077e24 */ /* 0x000fce000f8e00ff */
.L_x_986:
[----:B------:R-:W-:Y:S01]  /*125a0*/  ULOP3.LUT UR4, URZ, UR45, URZ, 0x33, !UPT ;  /* 0x0000002d3f047292 */ /* 0x000fe2000f8e333f */
[----:B------:R-:W-:Y:S01]  /*125b0*/  VIADD R11, R11, 0xfffffffe ;  /* 0xfffffffe0b0b7836 */ /* 0x000fe20000000000 */
[----:B------:R-:W-:Y:S04]  /*125c0*/  BSSY B0, `(.L_x_985) ;  /* 0x00000cf000007945 */ /* 0x000fe80003800000 */
[----:B------:R-:W-:-:S13]  /*125d0*/  ISETP.NE.AND P2, PT, R11, UR4, PT ;  /* 0x000000040b007c0c */ /* 0x000fda000bf45270 */
[----:B------:R-:W-:Y:S05]  /*125e0*/  @!P2 BRA `(.L_x_994) ;  /* 0x0000000c0030a947 */ /* 0x000fea0003800000 */
[----:B------:R-:W-:-:S07]  /*125f0*/  IMAD.MOV.U32 R8, RZ, RZ, R6 ;  /* 0x000000ffff087224 */ /* 0x000fce00078e0006 */
.L_x_1009:
[----:B------:R-:W-:Y:S01]  /*12600*/  VIADD R10, R16, 0x1 ;  /* 0x00000001100a7836 */ /* 0x000fe20000000000 */
[----:B------:R-:W-:Y:S05]  /*12610*/  YIELD ;  /* 0x0000000000007946 */ /* 0x000fea0003800000 */
[----:B------:R-:W-:Y:S01]  /*12620*/  ISETP.NE.AND P2, PT, R10, 0x2, PT ;  /* 0x000000020a00780c */ /* 0x000fe20003f45270 */
[----:B------:R-:W-:Y:S03]  /*12630*/  BSSY B1, `(.L_x_995) ;  /* 0x0000060000017945 */ /* 0x000fe60003800000 */
[----:B-1----:R-:W-:-:S02]  /*12640*/  SEL R2, RZ, 0x1, P2 ;  /* 0x00000001ff027807 */ /* 0x002fc40001000000 */
[----:B------:R-:W-:Y:S02]  /*12650*/  SEL R10, R10, RZ, P2 ;  /* 0x000000ff0a0a7207 */ /* 0x000fe40001000000 */
[----:B------:R-:W-:Y:S01]  /*12660*/  LOP3.LUT R11, R17, R2, RZ, 0x3c, !PT ;  /* 0x00000002110b7212 */ /* 0x000fe200078e3cff */
[----:B------:R-:W-:Y:S06]  /*12670*/  @!P6 BRA `(.L_x_996) ;  /* 0x00000004006ce947 */ /* 0x000fec0003800000 */
[----:B------:R-:W-:Y:S01]  /*12680*/  IMAD.MOV.U32 R12, RZ, RZ, R7 ;  /* 0x000000ffff0c7224 */ /* 0x000fe200078e0007 */
[----:B------:R-:W-:Y:S06]  /*12690*/  @!P0 BRA `(.L_x_997) ;  /* 0x0000000000448947 */ /* 0x000fec0003800000 */
[----:B------:R-:W1:Y:S01]  /*126a0*/  LDC R9, c[0x0][0x41c] ;  /* 0x00010700ff097b82 */ /* 0x000e620000000800 */
        /* <DEDUP_REMOVED lines=16> */
.L_x_997:
[----:B------:R-:W1:Y:S01]  /*127b0*/  S2R R2, SR_TID.X ;  /* 0x0000000000027919 */ /* 0x000e620000002100 */
[----:B------:R-:W-:Y:S02]  /*127c0*/  LEA R3, R10, UR39, 0x3 ;  /* 0x000000270a037c11 */ /* 0x000fe4000f8e18ff */
[----:B-1----:R-:W-:Y:S02]  /*127d0*/  LOP3.LUT R9, R2, 0x7f, RZ, 0xc0, !PT ;  /* 0x0000007f02097812 */ /* 0x002fe400078ec0ff */
[----:B------:R-:W-:Y:S02]  /*127e0*/  SHF.L.U32 R2, R11, 0x1f, RZ ;  /* 0x0000001f0b027819 */ /* 0x000fe400000006ff */
[----:B------:R-:W-:Y:S02]  /*127f0*/  ISETP.NE.AND P2, PT, R9, RZ, PT ;  /* 0x000000ff0900720c */ /* 0x000fe40003f45270 */
[----:B------:R-:W1:Y:S02]  /*12800*/  SYNCS.PHASECHK.TRANS64.TRYWAIT P3, [R3+URZ+0x28840], R2 ;  /* 0x02884002030075a7 */ /* 0x000e64000806017f */
[----:B-1----:R-:W-:Y:S09]  /*12810*/  @!P3 BRA `(.L_x_998) ;  /* 0x000000180024b947 */ /* 0x002ff20003800000 */
.L_x_1037:
        /* <DEDUP_REMOVED lines=8> */
.L_x_999:
        /* <DEDUP_REMOVED lines=12> */
[----:B------:R-:W-:Y:S01]  /*12960*/  SHF.L.U32 R17, R17, 0x1f, RZ ;  /* 0x0000001f11117819 */ /* 0x000fe200000006ff */
[----:B------:R-:W-:Y:S01]  /*12970*/  ULEA UR8, UR8, UR39, 0xf ;  /* 0x0000002708087291 */ /* 0x000fe2000f8e783f */
[----:B-1----:R-:W-:Y:S01]  /*12980*/  LEA R2, R16, UR17, 0x3 ;  /* 0x0000001110027c11 */ /* 0x002fe2000f8e18ff */
        /* <DEDUP_REMOVED lines=11> */
.L_x_1038:
[----:B------:R-:W-:Y:S05]  /*12a40*/  @P2 BRA `(.L_x_1001) ;  /* 0x00000000001c2947 */ /* 0x000fea0003800000 */
[----:B------:R-:W2:Y:S02]  /*12a50*/  S2R R3, SR_TID.X ;  /* 0x0000000000037919 */ /* 0x000ea40000002100 */
[----:B--2---:R-:W-:Y:S01]  /*12a60*/  LOP3.LUT R9, R3, 0x1f, RZ, 0xc0, !PT ;  /* 0x0000001f03097812 */ /* 0x004fe200078ec0ff */
[----:B------:R-:W-:-:S03]  /*12a70*/  IMAD.MOV.U32 R3, RZ, RZ, 0x8000 ;  /* 0x00008000ff037424 */ /* 0x000fc600078e00ff */
[----:B------:R-:W-:Y:S01]  /*12a80*/  ISETP.NE.AND P2, PT, R9, RZ, PT ;  /* 0x000000ff0900720c */ /* 0x000fe20003f45270 */
[----:B------:R2:W-:-:S12]  /*12a90*/  SYNCS.ARRIVE.TRANS64 RZ, [R2+URZ+0x50], R3 ;  /* 0x0000500302ff79a7 */ /* 0x0005d8000800003f */
[----:B--2---:R-:W-:Y:S05]  /*12aa0*/  @!P2 BRA `(.L_x_1001) ;  /* 0x000000000004a947 */ /* 0x004fea0003800000 */
[----:B------:R-:W-:Y:S01]  /*12ab0*/  BPT.TRAP 0x1 ;  /* 0x000000040000795c */ /* 0x000fe20000300000 */
.L_x_1001:
        /* <DEDUP_REMOVED lines=11> */
[----:B------:R-:W-:Y:S01]  /*12b70*/  IMAD.MOV.U32 R6, RZ, RZ, R8 ;  /* 0x000000ffff067224 */ /* 0x000fe200078e0008 */
[----:B------:R-:W-:Y:S02]  /*12b80*/  ULEA UR6, UR6, UR39, 0xf ;  /* 0x0000002706067291 */ /* 0x000fe4000f8e783f */
[----:B------:R-:W-:Y:S02]  /*12b90*/  USHF.L.U32 UR11, UR11, 0x7, URZ ;  /* 0x000000070b0b7899 */ /* 0x000fe4000800063f */
[----:B------:R-:W-:Y:S02]  /*12ba0*/  UIADD3 UR9, UR9, 0x50, URZ ;  /* 0x0000005009097890 */ /* 0x000fe4000fffe03f */
        /* <DEDUP_REMOVED lines=8> */
.L_x_996:
[----:B------:R-:W-:Y:S05]  /*12c30*/  BSYNC B1 ;  /* 0x0000000000017941 */ /* 0x000fea0003800000 */
.L_x_995:
[----:B------:R-:W-:Y:S01]  /*12c40*/  VIADD R16, R10, 0x1 ;  /* 0x000000010a107836 */ /* 0x000fe20000000000 */
[----:B------:R-:W-:Y:S01]  /*12c50*/  BSSY B1, `(.L_x_1002) ;  /* 0x0000062000017945 */ /* 0x000fe20003800000 */
[----:B------:R-:W-:-:S03]  /*12c60*/  VIADD R12, R7, 0xffffffff ;  /* 0xffffffff070c7836 */ /* 0x000fc60000000000 */
[----:B------:R-:W-:-:S04]  /*12c70*/  ISETP.NE.AND P2, PT, R16, 0x2, PT ;  /* 0x000000021000780c */ /* 0x000fc80003f45270 */
[----:B-1----:R-:W-:Y:S02]  /*12c80*/  SEL R2, RZ, 0x1, P2 ;  /* 0x00000001ff027807 */ /* 0x002fe40001000000 */
[----:B------:R-:W-:Y:S02]  /*12c90*/  SEL R16, R16, RZ, P2 ;  /* 0x000000ff10107207 */ /* 0x000fe40001000000 */
[----:B------:R-:W-:Y:S01]  /*12ca0*/  LOP3.LUT R17, R11, R2, RZ, 0x3c, !PT ;  /* 0x000000020b117212 */ /* 0x000fe200078e3cff */
[----:B------:R-:W-:Y:S06]  /*12cb0*/  @!P6 BRA `(.L_x_1003) ;  /* 0x00000004006ce947 */ /* 0x000fec0003800000 */
[----:B------:R-:W-:Y:S01]  /*12cc0*/  IMAD.MOV.U32 R13, RZ, RZ, R12 ;  /* 0x000000ffff0d7224 */ /* 0x000fe200078e000c */
[----:B------:R-:W-:Y:S06]  /*12cd0*/  @!P0 BRA `(.L_x_1004) ;  /* 0x0000000000448947 */ /* 0x000fec0003800000 */
[----:B------:R-:W1:Y:S02]  /*12ce0*/  LDC R8, c[0x0][0x41c] ;  /* 0x00010700ff087b82 */ /* 0x000e640000000800 */
        /* <DEDUP_REMOVED lines=16> */
.L_x_1004:
[----:B------:R-:W-:Y:S02]  /*12df0*/  LEA R2, R16, UR39, 0x3 ;  /* 0x0000002710027c11 */ /* 0x000fe4000f8e18ff */
[----:B------:R-:W-:-:S04]  /*12e00*/  SHF.L.U32 R3, R17, 0x1f, RZ ;  /* 0x0000001f11037819 */ /* 0x000fc800000006ff */
[----:B------:R-:W2:Y:S02]  /*12e10*/  SYNCS.PHASECHK.TRANS64.TRYWAIT P2, [R2+URZ+0x28840], R3 ;  /* 0x02884003020075a7 */ /* 0x000ea4000804017f */
[----:B--2---:R-:W-:Y:S05]  /*12e20*/  @!P2 BRA `(.L_x_1005) ;  /* 0x0000001000c8a947 */ /* 0x004fea0003800000 */
.L_x_1039:
        /* <DEDUP_REMOVED lines=11> */
.L_x_1006:
[----:B------:R-:W-:Y:S01]  /*12ee0*/  R2UR UR9, R16 ;  /* 0x00000000100972ca */ /* 0x000fe200000e0000 */
[----:B------:R-:W-:Y:S01]  /*12ef0*/  UIADD3 UR17, UR39, 0x28800, URZ ;  /* 0x0002880027117890 */ /* 0x000fe2000fffe03f */
[----:B------:R-:W-:Y:S01]  /*12f00*/  R2UR UR11, R13 ;  /* 0x000000000d0b72ca */ /* 0x000fe200000e0000 */
[----:B------:R-:W-:Y:S01]  /*12f10*/  UIADD3 UR4, UP0, UR48, 0x370, URZ ;  /* 0x0000037030047890 */ /* 0x000fe2000ff1e03f */
[----:B------:R-:W-:Y:S01]  /*12f20*/  R2UR UR12, R4 ;  /* 0x00000000040c72ca */ /* 0x000fe200000e0000 */
[----:B------:R-:W-:Y:S01]  /*12f30*/  UMOV UR10, URZ ;  /* 0x0000003f000a7c82 */ /* 0x000fe20008000000 */
[----:B-----5:R-:W-:Y:S01]  /*12f40*/  R2UR UR13, R8 ;  /* 0x00000000080d72ca */ /* 0x020fe200000e0000 */
[----:B------:R-:W-:Y:S01]  /*12f50*/  UIADD3.X UR5, URZ, UR49, URZ, UP0, !UPT ;  /* 0x000000313f057290 */ /* 0x000fe200087fe43f */
[----:B------:R-:W-:Y:S01]  /*12f60*/  SHF.L.U32 R11, R11, 0x1f, RZ ;  /* 0x0000001f0b0b7819 */ /* 0x000fe200000006ff */
[----:B------:R-:W-:Y:S01]  /*12f70*/  UMOV UR6, 0x0 ;  /* 0x0000000000067882 */ /* 0x000fe20000000000 */
[----:B------:R-:W-:Y:S01]  /*12f80*/  UMOV UR7, 0x14f00000 ;  /* 0x14f0000000077882 */ /* 0x000fe20000000000 */
[----:B------:R-:W-:Y:S01]  /*12f90*/  UMOV UR16, 0x40 ;  /* 0x0000004000107882 */ /* 0x000fe20000000000 */
[----:B--2---:R-:W-:Y:S01]  /*12fa0*/  LEA R2, R10, UR17, 0x3 ;  /* 0x000000110a027c11 */ /* 0x004fe2000f8e18ff */
[----:B------:R-:W-:-:S02]  /*12fb0*/  ULEA UR8, UR9, UR39, 0xf ;  /* 0x0000002709087291 */ /* 0x000fc4000f8e783f */
[----:B------:R-:W-:Y:S02]  /*12fc0*/  ULEA UR9, UR9, UR17, 0x3 ;  /* 0x0000001109097291 */ /* 0x000fe4000f8e183f */
[----:B------:R-:W-:Y:S02]  /*12fd0*/  USHF.L.U32 UR11, UR11, 0x7, URZ ;  /* 0x000000070b0b7899 */ /* 0x000fe4000800063f */
[----:B------:R-:W-:Y:S02]  /*12fe0*/  UIADD3 UR14, UR8, 0x18400, URZ ;  /* 0x00018400080e7890 */ /* 0x000fe4000fffe03f */
[----:B------:R-:W-:Y:S02]  /*12ff0*/  UIADD3 UR9, UR9, 0x30, URZ ;  /* 0x0000003009097890 */ /* 0x000fe4000fffe03f */
[----:B------:R-:W-:-:S03]  /*13000*/  UIADD3 UR15, UR8, 0x1c400, URZ ;  /* 0x0001c400080f7890 */ /* 0x000fc6000fffe03f */
[----:B------:R-:W-:-:S04]  /*13010*/  UMOV UR8, UR14 ;  /* 0x0000000e00087c82 */ /* 0x000fc80008000000 */
[----:B------:R1:W-:Y:S02]  /*13020*/  UTMALDG.4D [UR8], [UR4], desc[UR6] ;  /* 0x00000608040075b4 */ /* 0x0003e40008019000 */
[----:B-1----:R-:W-:Y:S01]  /*13030*/  UMOV UR8, UR15 ;  /* 0x0000000f00087c82 */ /* 0x002fe20008000000 */
[----:B------:R-:W-:Y:S02]  /*13040*/  UMOV UR10, UR16 ;  /* 0x00000010000a7c82 */ /* 0x000fe40008000000 */
[----:B------:R1:W-:Y:S01]  /*13050*/  UTMALDG.4D [UR8], [UR4], desc[UR6] ;  /* 0x00000608040075b4 */ /* 0x0003e20008019000 */
[----:B------:R-:W2:Y:S02]  /*13060*/  SYNCS.PHASECHK.TRANS64.TRYWAIT P2, [R2+URZ+0x60], R11 ;  /* 0x0000600b020075a7 */ /* 0x000ea4000804017f */
[----:B-12---:R-:W-:Y:S05]  /*13070*/  @!P2 BRA `(.L_x_1007) ;  /* 0x000000100048a947 */ /* 0x006fea0003800000 */
.L_x_1040:
        /* <DEDUP_REMOVED lines=8> */
.L_x_1008:
        /* <DEDUP_REMOVED lines=11> */
[----:B------:R-:W-:-:S02]  /*131b0*/  IMAD.MOV.U32 R5, RZ, RZ, R13 ;  /* 0x000000ffff057224 */ /* 0x000fc400078e000d */
[----:B------:R-:W-:Y:S01]  /*131c0*/  ULEA UR14, UR14, UR39, 0xf ;  /* 0x000000270e0e7291 */ /* 0x000fe2000f8e783f */
[----:B------:R-:W-:Y:S01]  /*131d0*/  IMAD.MOV.U32 R6, RZ, RZ, R8 ;  /* 0x000000ffff067224 */ /* 0x000fe200078e0008 */
        /* <DEDUP_REMOVED lines=9> */
.L_x_1003:
[----:B------:R-:W-:Y:S05]  /*13270*/  BSYNC B1 ;  /* 0x0000000000017941 */ /* 0x000fea0003800000 */
.L_x_1002:
[----:B------:R-:W-:Y:S01]  /*13280*/  ISETP.GT.AND P2, PT, R12, UR44, PT ;  /* 0x0000002c0c007c0c */ /* 0x000fe2000bf44270 */
[----:B------:R-:W-:-:S12]  /*13290*/  VIADD R7, R7, 0xfffffffe ;  /* 0xfffffffe07077836 */ /* 0x000fd80000000000 */
[----:B------:R-:W-:Y:S05]  /*132a0*/  @P2 BRA `(.L_x_1009) ;  /* 0xfffffff000d42947 */ /* 0x000fea000383ffff */
.L_x_994:
[----:B------:R-:W-:Y:S05]  /*132b0*/  BSYNC B0 ;  /* 0x0000000000007941 */ /* 0x000fea0003800000 */
.L_x_985:
[----:B------:R-:W-:Y:S04]  /*132c0*/  BSSY B0, `(.L_x_1010) ;  /* 0x000000e000007945 */ /* 0x000fe80003800000 */
[----:B------:R-:W-:Y:S05]  /*132d0*/  @P1 BRA `(.L_x_1011) ;  /* 0x0000000000301947 */ /* 0x000fea0003800000 */
[----:B-1----:R-:W1:Y:S01]  /*132e0*/  S2R R7, SR_LANEID ;  /* 0x0000000000077919 */ /* 0x002e620000000000 */
        /* <DEDUP_REMOVED lines=11> */
.L_x_1011:
[----:B------:R-:W-:Y:S05]  /*133a0*/  BSYNC B0 ;  /* 0x0000000000007941 */ /* 0x000fea0003800000 */
.L_x_1010:
[----:B------:R-:W-:Y:S04]  /*133b0*/  BSSY B0, `(.L_x_1012) ;  /* 0x0000026000007945 */ /* 0x000fe80003800000 */
[----:B------:R-:W-:Y:S05]  /*133c0*/  @!P6 BRA `(.L_x_1013) ;  /* 0x000000000090e947 */ /* 0x000fea0003800000 */
[----:B------:R-:W2:Y:S01]  /*133d0*/  S2R R0, SR_TID.X ;  /* 0x0000000000007919 */ /* 0x000ea20000002100 */
[----:B-1----:R-:W-:Y:S02]  /*133e0*/  LEA R3, R16, UR39, 0x3 ;  /* 0x0000002710037c11 */ /* 0x002fe4000f8e18ff */
[----:B--2---:R-:W-:Y:S02]  /*133f0*/  LOP3.LUT R2, R0, 0x7f, RZ, 0xc0, !PT ;  /* 0x0000007f00027812 */ /* 0x004fe400078ec0ff */
[----:B------:R-:W-:Y:S02]  /*13400*/  SHF.L.U32 R0, R17, 0x1f, RZ ;  /* 0x0000001f11007819 */ /* 0x000fe400000006ff */
[----:B------:R-:W-:Y:S02]  /*13410*/  ISETP.NE.AND P1, PT, R2, RZ, PT ;  /* 0x000000ff0200720c */ /* 0x000fe40003f25270 */
[----:B------:R-:W1:Y:S02]  /*13420*/  SYNCS.PHASECHK.TRANS64.TRYWAIT P0, [R3+URZ+0x28860], R0 ;  /* 0x02886000030075a7 */ /* 0x000e64000800017f */
[----:B-1----:R-:W-:Y:S09]  /*13430*/  @!P0 BRA `(.L_x_1014) ;  /* 0x0000000c006c8947 */ /* 0x002ff20003800000 */
.L_x_1041:
        /* <DEDUP_REMOVED lines=8> */
.L_x_1015:
        /* <DEDUP_REMOVED lines=9> */
[----:B------:R-:W-:-:S04]  /*13550*/  UMOV UR15, 0x40 ;  /* 0x00000040000f7882 */ /* 0x000fc80000000000 */
        /* <DEDUP_REMOVED lines=11> */
.L_x_1013:
[----:B------:R-:W-:Y:S05]  /*13610*/  BSYNC B0 ;  /* 0x0000000000007941 */ /* 0x000fea0003800000 */
.L_x_1012:
[----:B------:R-:W-:Y:S02]  /*13620*/  VIADD R16, R16, 0x1 ;  /* 0x0000000110107836 */ /* 0x000fe40000000000 */
[----:B------:R-:W-:-:S03]  /*13630*/  IMAD.MOV.U32 R13, RZ, RZ, R19 ;  /* 0x000000ffff0d7224 */ /* 0x000fc600078e0013 */
[----:B------:R-:W-:-:S04]  /*13640*/  ISETP.NE.AND P0, PT, R16, 0x2, PT ;  /* 0x000000021000780c */ /* 0x000fc80003f05270 */
[----:B-1----:R-:W-:Y:S02]  /*13650*/  SEL R0, RZ, 0x1, P0 ;  /* 0x00000001ff007807 */ /* 0x002fe40000000000 */
[----:B------:R-:W-:Y:S02]  /*13660*/  SEL R16, R16, RZ, P0 ;  /* 0x000000ff10107207 */ /* 0x000fe40000000000 */
[----:B------:R-:W-:-:S07]  /*13670*/  LOP3.LUT R17, R17, R0, RZ, 0x3c, !PT ;  /* 0x0000000011117212 */ /* 0x000fce00078e3cff */
.L_x_974:
[----:B------:R-:W-:Y:S05]  /*13680*/  BSYNC B6 ;  /* 0x0000000000067941 */ /* 0x000fea0003800000 */
.L_x_972:
[----:B------:R-:W-:-:S03]  /*13690*/  UMOV UR4, 0xffffffff ;  /* 0xffffffff00047882 */ /* 0x000fc60000000000 */
[----:B------:R-:W-:Y:S05]  /*136a0*/  BRA.DIV UR4, `(.L_x_1016) ;  /* 0x0000000a04e47947 */ /* 0x000fea000b800000 */
[----:B------:R1:W2:Y:S02]  /*136b0*/  SHFL.IDX PT, R14, R13, RZ, 0x1f ;  /* 0x00001fff0d0e7589 */ /* 0x0002a400000e0000 */
.L_x_1044:
[----:B------:R-:W3:Y:S01]  /*136c0*/  S2R R0, SR_TID.X ;  /* 0x0000000000007919 */ /* 0x000ee20000002100 */
[----:B------:R-:W-:Y:S05]  /*136d0*/  WARPSYNC.ALL ;  /* 0x0000000000007948 */ /* 0x000fea0003800000 */
[----:B------:R-:W-:Y:S01]  /*136e0*/  BAR.SYNC.DEFER_BLOCKING 0x4, 0x120 ;  /* 0x0104800000007b1d */ /* 0x000fe20000010000 */
[----:B--2---:R-:W-:-:S05]  /*136f0*/  IMAD.MOV.U32 R19, RZ, RZ, R14 ;  /* 0x000000ffff137224 */ /* 0x004fca00078e000e */
[----:B------:R-:W-:Y:S01]  /*13700*/  ULDC UR4, c[0x0][0xda8] ;  /* 0x00036a0000047ab9 */ /* 0x000fe20000000800 */
[----:B---3--:R-:W-:-:S04]  /*13710*/  LOP3.LUT R0, R0, 0x1f, RZ, 0xc0, !PT ;  /* 0x0000001f00007812 */ /* 0x008fc800078ec0ff */
[----:B------:R-:W-:-:S13]  /*13720*/  ISETP.NE.AND P0, PT, R0, RZ, PT ;  /* 0x000000ff0000720c */ /* 0x000fda0003f05270 */
[----:B------:R-:W2:Y:S01]  /*13730*/  @!P0 S2R R3, SR_CgaCtaId ;  /* 0x0000000000038919 */ /* 0x000ea20000008800 */
[----:B------:R-:W-:-:S04]  /*13740*/  @!P0 MOV R0, 0x400 ;  /* 0x0000040000008802 */ /* 0x000fc80000000f00 */
[----:B--2---:R-:W-:-:S05]  /*13750*/  @!P0 LEA R0, R3, R0, 0x18 ;  /* 0x0000000003008211 */ /* 0x004fca00078ec0ff */
[----:B------:R2:W-:Y:S01]  /*13760*/  @!P0 STS [R0+0x288d0], R13 ;  /* 0x0288d00d00008388 */ /* 0x0005e20000000800 */
[----:B------:R-:W-:Y:S06]  /*13770*/  BAR.ARV 0x5, 0x120 ;  /* 0x0144800000007b1d */ /* 0x000fec0000002000 */
[----:B------:R-:W-:-:S13]  /*13780*/  ISETP.GE.AND P0, PT, R19, UR4, PT ;  /* 0x0000000413007c0c */ /* 0x000fda000bf06270 */
[----:B--2---:R-:W-:Y:S05]  /*13790*/  @!P0 BRA `(.L_x_1017) ;  /* 0xffffffd000ac8947 */ /* 0x004fea000383ffff */
.L_x_963:
[----:B------:R-:W2:Y:S01]  /*137a0*/  S2R R3, SR_CgaCtaId ;  /* 0x0000000000037919 */ /* 0x000ea20000008800 */
[----:B------:R-:W-:Y:S01]  /*137b0*/  UIADD3 UR47, UR47, 0x1, URZ ;  /* 0x000000012f2f7890 */ /* 0x000fe2000fffe03f */
[----:B------:R-:W-:-:S03]  /*137c0*/  MOV R0, 0x400 ;  /* 0x0000040000007802 */ /* 0x000fc60000000f00 */
[----:B------:R-:W-:-:S04]  /*137d0*/  ULEA.HI UR4, UR47, UR47, URZ, 0x1 ;  /* 0x0000002f2f047291 */ /* 0x000fc8000f8f083f */
[----:B------:R-:W-:-:S04]  /*137e0*/  ULOP3.LUT UR4, UR4, 0xfffffffe, URZ, 0xc0, !UPT ;  /* 0xfffffffe04047892 */ /* 0x000fc8000f8ec03f */
[----:B------:R-:W-:Y:S01]  /*137f0*/  UIADD3 UR4, UR47, -UR4, URZ ;  /* 0x800000042f047290 */ /* 0x000fe2000fffe03f */
[----:B--2---:R-:W-:-:S05]  /*13800*/  LEA R7, R3, R0, 0x18 ;  /* 0x0000000003077211 */ /* 0x004fca00078ec0ff */
[----:B------:R-:W-:-:S05]  /*13810*/  IMAD.U32 R0, RZ, RZ, UR4 ;  /* 0x00000004ff007e24 */ /* 0x000fca000f8e00ff */
[----:B------:R-:W-:-:S04]  /*13820*/  SHF.L.U32 R0, R0, 0x1f, RZ ;  /* 0x0000001f00007819 */ /* 0x000fc800000006ff */
[----:B------:R-:W2:Y:S02]  /*13830*/  SYNCS.PHASECHK.TRANS64.TRYWAIT P0, [R7+URZ+0x28820], R0 ;  /* 0x02882000070075a7 */ /* 0x000ea4000800017f */
[----:B--2---:R-:W-:Y:S05]  /*13840*/  @!P0 BRA `(.L_x_1018) ;  /* 0x0000000800a08947 */ /* 0x004fea0003800000 */
.L_x_1045:
[----:B------:R-:W3:Y:S02]  /*13850*/  S2R R2, SR_TID.X ;  /* 0x0000000000027919 */ /* 0x000ee40000002100 */
[----:B---3--:R-:W-:-:S04]  /*13860*/  SHF.R.U32.HI R2, RZ, 0x5, R2 ;  /* 0x00000005ff027819 */ /* 0x008fc80000011602 */
[----:B------:R-:W-:-:S05]  /*13870*/  LOP3.LUT R2, R2, 0x3, RZ, 0xc0, !PT ;  /* 0x0000000302027812 */ /* 0x000fca00078ec0ff */
[----:B--2---:R-:W2:Y:S02]  /*13880*/  SHFL.IDX PT, R0, R2, RZ, 0x1f ;  /* 0x00001fff02007589 */ /* 0x004ea400000e0000 */
[----:B--2---:R-:W-:-:S13]  /*13890*/  ISETP.NE.AND P0, PT, R0, RZ, PT ;  /* 0x000000ff0000720c */ /* 0x004fda0003f05270 */
[----:B------:R-:W-:Y:S05]  /*138a0*/  @P0 EXIT ;  /* 0x000000000000094d */ /* 0x000fea0003800000 */
[----:B------:R-:W-:Y:S01]  /*138b0*/  ELECT P0, URZ, PT ;  /* 0x00000000003f782f */ /* 0x000fe20003800000 */
[----:B------:R-:W-:-:S12]  /*138c0*/  BSSY B0, `(.L_x_1019) ;  /* 0x0000020000007945 */ /* 0x000fd80003800000 */
[----:B------:R-:W-:Y:S05]  /*138d0*/  @!P0 BRA `(.L_x_1020) ;  /* 0x0000000000788947 */ /* 0x000fea0003800000 */
[----:B------:R-:W-:-:S06]  /*138e0*/  ULOP3.LUT UR4, UR38, 0x2, URZ, 0xfc, !UPT ;  /* 0x0000000226047892 */ /* 0x000fcc000f8efc3f */
[----:B------:R-:W-:-:S05]  /*138f0*/  IMAD.U32 R0, RZ, RZ, UR4 ;  /* 0x00000004ff007e24 */ /* 0x000fca000f8e00ff */
[----:B------:R-:W-:-:S13]  /*13900*/  ISETP.NE.AND P2, PT, R0, 0x3, PT ;  /* 0x000000030000780c */ /* 0x000fda0003f45270 */
[----:B------:R-:W-:Y:S05]  /*13910*/  @!P2 BRA `(.L_x_1021) ;  /* 0x000000000004a947 */ /* 0x000fea0003800000 */
[----:B------:R-:W-:Y:S01]  /*13920*/  BPT.TRAP 0x1 ;  /* 0x000000040000795c */ /* 0x000fe20000300000 */
.L_x_1021:
[----:B------:R-:W-:Y:S01]  /*13930*/  VIADD R3, R7, 0x28840 ;  /* 0x0002884007037836 */ /* 0x000fe20000000000 */
[----:B------:R-:W-:Y:S01]  /*13940*/  SHF.L.U32 R4, R17, 0x1f, RZ ;  /* 0x0000001f11047819 */ /* 0x000fe200000006ff */
[C---:B------:R-:W-:Y:S02]  /*13950*/  VIADD R0, R16.reuse, 0x1 ;  /* 0x0000000110007836 */ /* 0x040fe40000000000 */
[----:B------:R-:W-:-:S03]  /*13960*/  IMAD R5, R16, 0x8, R3 ;  /* 0x0000000810057824 */ /* 0x000fc600078e0203 */
[----:B------:R-:W-:Y:S01]  /*13970*/  ISETP.NE.AND P1, PT, R0, 0x2, PT ;  /* 0x000000020000780c */ /* 0x000fe20003f25270 */
[----:B------:R-:W2:Y:S03]  /*13980*/  SYNCS.PHASECHK.TRANS64.TRYWAIT P0, [R5+URZ], R4 ;  /* 0x00000004050075a7 */ /* 0x000ea6000800017f */
[----:B------:R-:W-:-:S04]  /*13990*/  SEL R2, RZ, 0x1, P1 ;  /* 0x00000001ff027807 */ /* 0x000fc80000800000 */
[----:B------:R-:W-:Y:S02]  /*139a0*/  LOP3.LUT R17, R17, R2, RZ, 0x3c, !PT ;  /* 0x0000000211117212 */ /* 0x000fe400078e3cff */
[----:B------:R-:W-:Y:S02]  /*139b0*/  SEL R2, R0, RZ, P1 ;  /* 0x000000ff00027207 */ /* 0x000fe40000800000 */
[----:B------:R-:W-:-:S03]  /*139c0*/  SHF.L.U32 R0, R17, 0x1f, RZ ;  /* 0x0000001f11007819 */ /* 0x000fc600000006ff */
[----:B------:R-:W-:Y:S01]  /*139d0*/  IMAD R3, R2, 0x8, R3 ;  /* 0x0000000802037824 */ /* 0x000fe200078e0203 */
[----:B--2---:R-:W-:Y:S06]  /*139e0*/  @!P0 BRA `(.L_x_1022) ;  /* 0x00000008004c8947 */ /* 0x004fec0003800000 */
.L_x_1046:
[----:B------:R-:W3:Y:S02]  /*139f0*/  SYNCS.PHASECHK.TRANS64.TRYWAIT P0, [R3+URZ], R0 ;  /* 0x00000000030075a7 */ /* 0x000ee4000800017f */
[----:B---3--:R-:W-:Y:S05]  /*13a00*/  @!P0 BRA `(.L_x_1023) ;  /* 0x0000000800588947 */ /* 0x008fea0003800000 */
.L_x_1047:
[----:B------:R-:W-:Y:S05]  /*13a10*/  @!P2 BRA `(.L_x_1024) ;  /* 0x000000000004a947 */ /* 0x000fea0003800000 */
[----:B------:R-:W-:Y:S01]  /*13a20*/  BPT.TRAP 0x1 ;  /* 0x000000040000795c */ /* 0x000fe20000300000 */
.L_x_1024:
[----:B---3--:R-:W-:-:S04]  /*13a30*/  VIADD R3, R7, 0x28860 ;  /* 0x0002886007037836 */ /* 0x008fc80000000000 */
[----:B--2---:R-:W-:-:S04]  /*13a40*/  IMAD R5, R16, 0x8, R3 ;  /* 0x0000000810057824 */ /* 0x004fc800078e0203 */
[----:B------:R-:W2:Y:S02]  /*13a50*/  SYNCS.PHASECHK.TRANS64.TRYWAIT P0, [R5+URZ], R4 ;  /* 0x00000004050075a7 */ /* 0x000ea4000800017f */
[----:B--2---:R-:W-:Y:S05]  /*13a60*/  @!P0 BRA `(.L_x_1025) ;  /* 0x0000000800548947 */ /* 0x004fea0003800000 */
.L_x_1048:
[----:B------:R-:W-:-:S07]  /*13a70*/  IMAD R3, R2, 0x8, R3 ;  /* 0x0000000802037824 */ /* 0x000fce00078e0203 */
.L_x_1026:
[----:B---3--:R3:W4:Y:S02]  /*13a80*/  SYNCS.PHASECHK.TRANS64.TRYWAIT P0, [R3+URZ], R0 ;  /* 0x00000000030075a7 */ /* 0x008724000800017f */
[----:B----4-:R-:W-:Y:S05]  /*13a90*/  @!P0 NANOSLEEP.SYNCS 0x989680 ;  /* 0x009896800000895d */ /* 0x010fea0003900000 */
[----:B------:R-:W4:Y:S02]  /*13aa0*/  @!P0 SYNCS.PHASECHK.TRANS64 P0, [R3+URZ], R0 ;  /* 0x00000000030085a7 */ /* 0x000f24000800007f */
[----:B----4-:R-:W-:Y:S05]  /*13ab0*/  @!P0 BRA `(.L_x_1026) ;  /* 0xfffffffc00f08947 */ /* 0x010fea000383ffff */
.L_x_1020:
[----:B------:R-:W-:Y:S05]  /*13ac0*/  BSYNC B0 ;  /* 0x0000000000007941 */ /* 0x000fea0003800000 */
.L_x_1019:
[----:B------:R-:W-:Y:S05]  /*13ad0*/  EXIT ;  /* 0x000000000000794d */ /* 0x000fea0003800000 */
.L_x_880:
[----:B-1----:R-:W-:-:S04]  /*13ae0*/  IMAD.U32 R3, RZ, RZ, UR39 ;  /* 0x00000027ff037e24 */ /* 0x002fc8000f8e00ff */
[----:B------:R1:W2:Y:S03]  /*13af0*/  SYNCS.PHASECHK.TRANS64.TRYWAIT P1, [R3+URZ+0x28800], R0 ;  /* 0x02880000030075a7 */ /* 0x0002a6000802017f */
[----:B--2---:R-:W-:Y:S05]  /*13b00*/  @!P1 NANOSLEEP.SYNCS 0x989680 ;  /* 0x009896800000995d */ /* 0x004fea0003900000 */
[----:B------:R-:W2:Y:S02]  /*13b10*/  @!P1 SYNCS.PHASECHK.TRANS64 P1, [R3+URZ+0x28800], R0 ;  /* 0x02880000030095a7 */ /* 0x000ea4000802007f */
[----:B--2---:R-:W-:Y:S05]  /*13b20*/  @!P1 BRA `(.L_x_880) ;  /* 0xfffffffc00ec9947 */ /* 0x004fea000383ffff */
[----:B------:R-:W-:Y:S05]  /*13b30*/  BRA `(.L_x_1027) ;  /* 0xfffffedc00887947 */ /* 0x000fea000383ffff */
.L_x_884:
[----:B--2---:R2:W3:Y:S02]  /*13b40*/  SYNCS.PHASECHK.TRANS64.TRYWAIT P2, [R89+URZ+0x28830], R0 ;  /* 0x02883000590075a7 */ /* 0x0044e4000804017f */
[----:B---3--:R-:W-:Y:S05]  /*13b50*/  @!P2 NANOSLEEP.SYNCS 0x989680 ;  /* 0x009896800000a95d */ /* 0x008fea0003900000 */
[----:B------:R-:W3:Y:S02]  /*13b60*/  @!P2 SYNCS.PHASECHK.TRANS64 P2, [R89+URZ+0x28830], R0 ;  /* 0x028830005900a5a7 */ /* 0x000ee4000804007f */
[----:B---3--:R-:W-:Y:S05]  /*13b70*/  @!P2 BRA `(.L_x_884) ;  /* 0xfffffffc00f0a947 */ /* 0x008fea000383ffff */
[----:B------:R-:W-:Y:S05]  /*13b80*/  BRA `(.L_x_883) ;  /* 0xfffffedc00ac7947 */ /* 0x000fea000383ffff */
.L_x_900:
[----:B--2---:R-:W-:-:S04]  /*13b90*/  IMAD.U32 R12, RZ, RZ, UR6 ;  /* 0x00000006ff0c7e24 */ /* 0x004fc8000f8e00ff */
[----:B------:R2:W3:Y:S03]  /*13ba0*/  SYNCS.PHASECHK.TRANS64.TRYWAIT P3, [R12+URZ+0x28830], R9 ;  /* 0x028830090c0075a7 */ /* 0x0004e6000806017f */
[----:B---3--:R-:W-:Y:S05]  /*13bb0*/  @!P3 NANOSLEEP.SYNCS 0x989680 ;  /* 0x009896800000b95d */ /* 0x008fea0003900000 */
[----:B------:R-:W3:Y:S02]  /*13bc0*/  @!P3 SYNCS.PHASECHK.TRANS64 P3, [R12+URZ+0x28830], R9 ;  /* 0x028830090c00b5a7 */ /* 0x000ee4000806007f */
[----:B---3--:R-:W-:Y:S05]  /*13bd0*/  @!P3 BRA `(.L_x_900) ;  /* 0xfffffffc00ecb947 */ /* 0x008fea000383ffff */
[----:B------:R-:W-:Y:S05]  /*13be0*/  BRA `(.L_x_897) ;  /* 0xffffff1400fc7947 */ /* 0x000fea000383ffff */
.L_x_904:
[----:B--2---:R-:W-:-:S04]  /*13bf0*/  IMAD.U32 R12, RZ, RZ, UR6 ;  /* 0x00000006ff0c7e24 */ /* 0x004fc8000f8e00ff */
[----:B------:R2:W3:Y:S03]  /*13c00*/  SYNCS.PHASECHK.TRANS64.TRYWAIT P3, [R12+URZ+0x28850], R9 ;  /* 0x028850090c0075a7 */ /* 0x0004e6000806017f */
[----:B---3--:R-:W-:Y:S05]  /*13c10*/  @!P3 NANOSLEEP.SYNCS 0x989680 ;  /* 0x009896800000b95d */ /* 0x008fea0003900000 */
[----:B------:R-:W3:Y:S02]  /*13c20*/  @!P3 SYNCS.PHASECHK.TRANS64 P3, [R12+URZ+0x28850], R9 ;  /* 0x028850090c00b5a7 */ /* 0x000ee4000806007f */
[----:B---3--:R-:W-:Y:S05]  /*13c30*/  @!P3 BRA `(.L_x_904) ;  /* 0xfffffffc00ecb947 */ /* 0x008fea000383ffff */
[----:B------:R-:W-:Y:S05]  /*13c40*/  BRA `(.L_x_901) ;  /* 0xffffff1800bc7947 */ /* 0x000fea000383ffff */
.L_x_921:
[----:B--2---:R-:W-:-:S04]  /*13c50*/  IMAD.U32 R8, RZ, RZ, UR6 ;  /* 0x00000006ff087e24 */ /* 0x004fc8000f8e00ff */
[----:B------:R2:W3:Y:S03]  /*13c60*/  SYNCS.PHASECHK.TRANS64.TRYWAIT P2, [R8+URZ+0x28830], R7 ;  /* 0x02883007080075a7 */ /* 0x0004e6000804017f */
[----:B---3--:R-:W-:Y:S05]  /*13c70*/  @!P2 NANOSLEEP.SYNCS 0x989680 ;  /* 0x009896800000a95d */ /* 0x008fea0003900000 */
[----:B------:R-:W3:Y:S02]  /*13c80*/  @!P2 SYNCS.PHASECHK.TRANS64 P2, [R8+URZ+0x28830], R7 ;  /* 0x028830070800a5a7 */ /* 0x000ee4000804007f */
[----:B---3--:R-:W-:Y:S05]  /*13c90*/  @!P2 BRA `(.L_x_921) ;  /* 0xfffffffc00eca947 */ /* 0x008fea000383ffff */
[----:B------:R-:W-:Y:S05]  /*13ca0*/  BRA `(.L_x_918) ;  /* 0xffffff5000587947 */ /* 0x000fea000383ffff */
.L_x_925:
[----:B--2---:R-:W-:-:S04]  /*13cb0*/  IMAD.U32 R8, RZ, RZ, UR6 ;  /* 0x00000006ff087e24 */ /* 0x004fc8000f8e00ff */
[----:B------:R2:W3:Y:S03]  /*13cc0*/  SYNCS.PHASECHK.TRANS64.TRYWAIT P2, [R8+URZ+0x28850], R7 ;  /* 0x02885007080075a7 */ /* 0x0004e6000804017f */
[----:B---3--:R-:W-:Y:S05]  /*13cd0*/  @!P2 NANOSLEEP.SYNCS 0x989680 ;  /* 0x009896800000a95d */ /* 0x008fea0003900000 */
[----:B------:R-:W3:Y:S02]  /*13ce0*/  @!P2 SYNCS.PHASECHK.TRANS64 P2, [R8+URZ+0x28850], R7 ;  /* 0x028850070800a5a7 */ /* 0x000ee4000804007f */
[----:B---3--:R-:W-:Y:S05]  /*13cf0*/  @!P2 BRA `(.L_x_925) ;  /* 0xfffffffc00eca947 */ /* 0x008fea000383ffff */
[----:B------:R-:W-:Y:S05]  /*13d00*/  BRA `(.L_x_922) ;  /* 0xffffff5400187947 */ /* 0x000fea000383ffff */
.L_x_931:
[----:B--2---:R-:W-:-:S04]  /*13d10*/  IMAD.U32 R8, RZ, RZ, UR6 ;  /* 0x00000006ff087e24 */ /* 0x004fc8000f8e00ff */
[----:B------:R2:W3:Y:S03]  /*13d20*/  SYNCS.PHASECHK.TRANS64.TRYWAIT P2, [R8+URZ+0x28830], R7 ;  /* 0x02883007080075a7 */ /* 0x0004e6000804017f */
[----:B---3--:R-:W-:Y:S05]  /*13d30*/  @!P2 NANOSLEEP.SYNCS 0x989680 ;  /* 0x009896800000a95d */ /* 0x008fea0003900000 */
[----:B------:R-:W3:Y:S02]  /*13d40*/  @!P2 SYNCS.PHASECHK.TRANS64 P2, [R8+URZ+0x28830], R7 ;  /* 0x028830070800a5a7 */ /* 0x000ee4000804007f */
[----:B---3--:R-:W-:Y:S05]  /*13d50*/  @!P2 BRA `(.L_x_931) ;  /* 0xfffffffc00eca947 */ /* 0x008fea000383ffff */
[----:B------:R-:W-:Y:S05]  /*13d60*/  BRA `(.L_x_928) ;  /* 0xffffff7800387947 */ /* 0x000fea000383ffff */
.L_x_935:
[----:B--2---:R-:W-:-:S04]  /*13d70*/  IMAD.U32 R8, RZ, RZ, UR6 ;  /* 0x00000006ff087e24 */ /* 0x004fc8000f8e00ff */
[----:B------:R2:W3:Y:S03]  /*13d80*/  SYNCS.PHASECHK.TRANS64.TRYWAIT P2, [R8+URZ+0x28850], R7 ;  /* 0x02885007080075a7 */ /* 0x0004e6000804017f */
[----:B---3--:R-:W-:Y:S05]  /*13d90*/  @!P2 NANOSLEEP.SYNCS 0x989680 ;  /* 0x009896800000a95d */ /* 0x008fea0003900000 */
[----:B------:R-:W3:Y:S02]  /*13da0*/  @!P2 SYNCS.PHASECHK.TRANS64 P2, [R8+URZ+0x28850], R7 ;  /* 0x028850070800a5a7 */ /* 0x000ee4000804007f */
[----:B---3--:R-:W-:Y:S05]  /*13db0*/  @!P2 BRA `(.L_x_935) ;  /* 0xfffffffc00eca947 */ /* 0x008fea000383ffff */
[----:B------:R-:W-:Y:S05]  /*13dc0*/  BRA `(.L_x_932) ;  /* 0xffffff7800f87947 */ /* 0x000fea000383ffff */
.L_x_948:
[----:B--2---:R-:W-:-:S04]  /*13dd0*/  IMAD.U32 R5, RZ, RZ, UR5 ;  /* 0x00000005ff057e24 */ /* 0x004fc8000f8e00ff */
[----:B------:R2:W3:Y:S03]  /*13de0*/  SYNCS.PHASECHK.TRANS64.TRYWAIT P0, [R5+URZ+0x28850], R0 ;  /* 0x02885000050075a7 */ /* 0x0004e6000800017f */
[----:B---3--:R-:W-:Y:S05]  /*13df0*/  @!P0 NANOSLEEP.SYNCS 0x989680 ;  /* 0x009896800000895d */ /* 0x008fea0003900000 */
[----:B------:R-:W3:Y:S02]  /*13e00*/  @!P0 SYNCS.PHASECHK.TRANS64 P0, [R5+URZ+0x28850], R0 ;  /* 0x02885000050085a7 */ /* 0x000ee4000800007f */
[----:B---3--:R-:W-:Y:S05]  /*13e10*/  @!P0 BRA `(.L_x_948) ;  /* 0xfffffffc00ec8947 */ /* 0x008fea000383ffff */
[----:B------:R-:W-:Y:S05]  /*13e20*/  BRA `(.L_x_947) ;  /* 0xffffffac00dc7947 */ /* 0x000fea000383ffff */
.L_x_978:
[----:B------:R-:W1:Y:S01]  /*13e30*/  S2R R18, SR_TID.X ;  /* 0x0000000000127919 */ /* 0x000e620000002100 */
        /* <DEDUP_REMOVED lines=9> */
.L_x_1028:
[----:B------:R-:W-:Y:S05]  /*13ed0*/  BRA `(.L_x_1029) ;  /* 0xffffffd8006c7947 */ /* 0x000fea000383ffff */
.L_x_979:
[----:B------:R-:W-:Y:S01]  /*13ee0*/  BSSY B0, `(.L_x_1030) ;  /* 0x0000006000007945 */ /* 0x000fe20003800000 */
[----:B------:R-:W-:-:S07]  /*13ef0*/  IMAD.MOV.U32 R15, RZ, RZ, -0x1 ;  /* 0xffffffffff0f7424 */ /* 0x000fce00078e00ff */
[----:B------:R-:W-:Y:S05]  /*13f00*/  WARPSYNC.COLLECTIVE R15, `(.L_x_1031) ;  /* 0x000000000f0c7348 */ /* 0x000fea0003c00000 */
[----:B------:R-:W-:Y:S02]  /*13f10*/  ELECT P6, UR62, PT ;  /* 0x00000000003e782f */ /* 0x000fe400038c0000 */
[----:B------:R-:W-:Y:S01]  /*13f20*/  MOV R14, UR62 ;  /* 0x0000003e000e7c02 */ /* 0x000fe20008000f00 */
[----:B------:R-:W-:Y:S10]  /*13f30*/  ENDCOLLECTIVE ;  /* 0x000000000000791b */ /* 0x000ff40003800000 */
.L_x_1031:
[----:B------:R-:W-:Y:S05]  /*13f40*/  BSYNC B0 ;  /* 0x0000000000007941 */ /* 0x000fea0003800000 */
.L_x_1030:
[----:B------:R-:W-:Y:S05]  /*13f50*/  BRA `(.L_x_1032) ;  /* 0xffffffd8005c7947 */ /* 0x000fea000383ffff */
.L_x_982:
[----:B-1----:R1:W2:Y:S02]  /*13f60*/  SYNCS.PHASECHK.TRANS64.TRYWAIT P2, [R8+URZ+0x28840], R7 ;  /* 0x02884007080075a7 */ /* 0x0022a4000804017f */
[----:B--2---:R-:W-:Y:S05]  /*13f70*/  @!P2 NANOSLEEP.SYNCS 0x989680 ;  /* 0x009896800000a95d */ /* 0x004fea0003900000 */
[----:B------:R-:W2:Y:S02]  /*13f80*/  @!P2 SYNCS.PHASECHK.TRANS64 P2, [R8+URZ+0x28840], R7 ;  /* 0x028840070800a5a7 */ /* 0x000ea4000804007f */
[----:B--2---:R-:W-:Y:S05]  /*13f90*/  @!P2 BRA `(.L_x_982) ;  /* 0xfffffffc00f0a947 */ /* 0x004fea000383ffff */
[----:B------:R-:W-:Y:S05]  /*13fa0*/  BRA `(.L_x_1033) ;  /* 0xffffffd800b87947 */ /* 0x000fea000383ffff */
.L_x_984:
[----:B-1----:R-:W-:-:S04]  /*13fb0*/  IMAD.U32 R8, RZ, RZ, UR39 ;  /* 0x00000027ff087e24 */ /* 0x002fc8000f8e00ff */
[----:B------:R1:W2:Y:S03]  /*13fc0*/  SYNCS.PHASECHK.TRANS64.TRYWAIT P2, [R8+URZ+0x28820], R7 ;  /* 0x02882007080075a7 */ /* 0x0002a6000804017f */
[----:B--2---:R-:W-:Y:S05]  /*13fd0*/  @!P2 NANOSLEEP.SYNCS 0x989680 ;  /* 0x009896800000a95d */ /* 0x004fea0003900000 */
[----:B------:R-:W2:Y:S02]  /*13fe0*/  @!P2 SYNCS.PHASECHK.TRANS64 P2, [R8+URZ+0x28820], R7 ;  /* 0x028820070800a5a7 */ /* 0x000ea4000804007f */
[----:B--2---:R-:W-:Y:S05]  /*13ff0*/  @!P2 BRA `(.L_x_984) ;  /* 0xfffffffc00eca947 */ /* 0x004fea000383ffff */
[----:B------:R-:W-:Y:S05]  /*14000*/  BRA `(.L_x_1034) ;  /* 0xffffffdc00907947 */ /* 0x000fea000383ffff */
.L_x_990:
[----:B-1----:R1:W2:Y:S02]  /*14010*/  SYNCS.PHASECHK.TRANS64.TRYWAIT P3, [R3+URZ+0x28840], R2 ;  /* 0x02884002030075a7 */ /* 0x0022a4000806017f */
[----:B--2---:R-:W-:Y:S05]  /*14020*/  @!P3 NANOSLEEP.SYNCS 0x989680 ;  /* 0x009896800000b95d */ /* 0x004fea0003900000 */
[----:B------:R-:W2:Y:S02]  /*14030*/  @!P3 SYNCS.PHASECHK.TRANS64 P3, [R3+URZ+0x28840], R2 ;  /* 0x028840020300b5a7 */ /* 0x000ea4000806007f */
[----:B--2---:R-:W-:Y:S05]  /*14040*/  @!P3 BRA `(.L_x_990) ;  /* 0xfffffffc00f0b947 */ /* 0x004fea000383ffff */
[----:B------:R-:W-:Y:S05]  /*14050*/  BRA `(.L_x_1035) ;  /* 0xffffffe000347947 */ /* 0x000fea000383ffff */
.L_x_992:
[----:B-1----:R1:W2:Y:S02]  /*14060*/  SYNCS.PHASECHK.TRANS64.TRYWAIT P3, [R2+URZ+0x60], R3 ;  /* 0x00006003020075a7 */ /* 0x0022a4000806017f */
[----:B--2---:R-:W-:Y:S05]  /*14070*/  @!P3 NANOSLEEP.SYNCS 0x989680 ;  /* 0x009896800000b95d */ /* 0x004fea0003900000 */
[----:B------:R-:W2:Y:S02]  /*14080*/  @!P3 SYNCS.PHASECHK.TRANS64 P3, [R2+URZ+0x60], R3 ;  /* 0x000060030200b5a7 */ /* 0x000ea4000806007f */
[----:B--2---:R-:W-:Y:S05]  /*14090*/  @!P3 BRA `(.L_x_992) ;  /* 0xfffffffc00f0b947 */ /* 0x004fea000383ffff */
[----:B------:R-:W-:Y:S05]  /*140a0*/  BRA `(.L_x_1036) ;  /* 0xffffffe000a87947 */ /* 0x000fea000383ffff */
.L_x_998:
[----:B-1----:R1:W2:Y:S02]  /*140b0*/  SYNCS.PHASECHK.TRANS64.TRYWAIT P3, [R3+URZ+0x28840], R2 ;  /* 0x02884002030075a7 */ /* 0x0022a4000806017f */
[----:B--2---:R-:W-:Y:S05]  /*140c0*/  @!P3 NANOSLEEP.SYNCS 0x989680 ;  /* 0x009896800000b95d */ /* 0x004fea0003900000 */
[----:B------:R-:W2:Y:S02]  /*140d0*/  @!P3 SYNCS.PHASECHK.TRANS64 P3, [R3+URZ+0x28840], R2 ;  /* 0x028840020300b5a7 */ /* 0x000ea4000806007f */
[----:B--2---:R-:W-:Y:S05]  /*140e0*/  @!P3 BRA `(.L_x_998) ;  /* 0xfffffffc00f0b947 */ /* 0x004fea000383ffff */
[----:B------:R-:W-:Y:S05]  /*140f0*/  BRA `(.L_x_1037) ;  /* 0xffffffe400c87947 */ /* 0x000fea000383ffff */
.L_x_1000:
[----:B-1----:R1:W2:Y:S02]  /*14100*/  SYNCS.PHASECHK.TRANS64.TRYWAIT P3, [R2+URZ+0x60], R17 ;  /* 0x00006011020075a7 */ /* 0x0022a4000806017f */
[----:B--2---:R-:W-:Y:S05]  /*14110*/  @!P3 NANOSLEEP.SYNCS 0x989680 ;  /* 0x009896800000b95d */ /* 0x004fea0003900000 */
[----:B------:R-:W2:Y:S02]  /*14120*/  @!P3 SYNCS.PHASECHK.TRANS64 P3, [R2+URZ+0x60], R17 ;  /* 0x000060110200b5a7 */ /* 0x000ea4000806007f */
[----:B--2---:R-:W-:Y:S05]  /*14130*/  @!P3 BRA `(.L_x_1000) ;  /* 0xfffffffc00f0b947 */ /* 0x004fea000383ffff */
[----:B------:R-:W-:Y:S05]  /*14140*/  BRA `(.L_x_1038) ;  /* 0xffffffe8003c7947 */ /* 0x000fea000383ffff */
.L_x_1005:
[----:B--2---:R2:W3:Y:S02]  /*14150*/  SYNCS.PHASECHK.TRANS64.TRYWAIT P2, [R2+URZ+0x28840], R3 ;  /* 0x02884003020075a7 */ /* 0x0044e4000804017f */
[----:B---3--:R-:W-:Y:S05]  /*14160*/  @!P2 NANOSLEEP.SYNCS 0x989680 ;  /* 0x009896800000a95d */ /* 0x008fea0003900000 */
[----:B------:R-:W3:Y:S02]  /*14170*/  @!P2 SYNCS.PHASECHK.TRANS64 P2, [R2+URZ+0x28840], R3 ;  /* 0x028840030200a5a7 */ /* 0x000ee4000804007f */
[----:B---3--:R-:W-:Y:S05]  /*14180*/  @!P2 BRA `(.L_x_1005) ;  /* 0xfffffffc00f0a947 */ /* 0x008fea000383ffff */
[----:B------:R-:W-:Y:S05]  /*14190*/  BRA `(.L_x_1039) ;  /* 0xffffffec00247947 */ /* 0x000fea000383ffff */
.L_x_1007:
[----:B-1----:R1:W2:Y:S02]  /*141a0*/  SYNCS.PHASECHK.TRANS64.TRYWAIT P2, [R2+URZ+0x60], R11 ;  /* 0x0000600b020075a7 */ /* 0x0022a4000804017f */
[----:B--2---:R-:W-:Y:S05]  /*141b0*/  @!P2 NANOSLEEP.SYNCS 0x989680 ;  /* 0x009896800000a95d */ /* 0x004fea0003900000 */
[----:B------:R-:W2:Y:S02]  /*141c0*/  @!P2 SYNCS.PHASECHK.TRANS64 P2, [R2+URZ+0x60], R11 ;  /* 0x0000600b0200a5a7 */ /* 0x000ea4000804007f */
[----:B--2---:R-:W-:Y:S05]  /*141d0*/  @!P2 BRA `(.L_x_1007) ;  /* 0xfffffffc00f0a947 */ /* 0x004fea000383ffff */
[----:B------:R-:W-:Y:S05]  /*141e0*/  BRA `(.L_x_1040) ;  /* 0xffffffec00a47947 */ /* 0x000fea000383ffff */
.L_x_1014:
[----:B-1----:R1:W2:Y:S02]  /*141f0*/  SYNCS.PHASECHK.TRANS64.TRYWAIT P0, [R3+URZ+0x28860], R0 ;  /* 0x02886000030075a7 */ /* 0x0022a4000800017f */
[----:B--2---:R-:W-:Y:S05]  /*14200*/  @!P0 NANOSLEEP.SYNCS 0x989680 ;  /* 0x009896800000895d */ /* 0x004fea0003900000 */
[----:B------:R-:W2:Y:S02]  /*14210*/  @!P0 SYNCS.PHASECHK.TRANS64 P0, [R3+URZ+0x28860], R0 ;  /* 0x02886000030085a7 */ /* 0x000ea4000800007f */
[----:B--2---:R-:W-:Y:S05]  /*14220*/  @!P0 BRA `(.L_x_1014) ;  /* 0xfffffffc00f08947 */ /* 0x004fea000383ffff */
[----:B------:R-:W-:Y:S05]  /*14230*/  BRA `(.L_x_1041) ;  /* 0xfffffff000807947 */ /* 0x000fea000383ffff */
.L_x_1016:
[----:B------:R-:W-:Y:S01]  /*14240*/  BSSY B0, `(.L_x_1042) ;  /* 0x0000007000007945 */ /* 0x000fe20003800000 */
[----:B------:R-:W-:Y:S02]  /*14250*/  IMAD.MOV.U32 R12, RZ, RZ, RZ ;  /* 0x000000ffff0c7224 */ /* 0x000fe400078e00ff */
[----:B------:R-:W-:Y:S02]  /*14260*/  IMAD.MOV.U32 R11, RZ, RZ, 0x1f ;  /* 0x0000001fff0b7424 */ /* 0x000fe400078e00ff */
[----:B------:R-:W-:-:S07]  /*14270*/  IMAD.MOV.U32 R15, RZ, RZ, -0x1 ;  /* 0xffffffffff0f7424 */ /* 0x000fce00078e00ff */
[----:B------:R-:W-:Y:S05]  /*14280*/  WARPSYNC.COLLECTIVE R15, `(.L_x_1043) ;  /* 0x000000000f087348 */ /* 0x000fea0003c00000 */
[----:B------:R1:W2:Y:S02]  /*14290*/  SHFL.IDX P6, R14, R13, R12, R11 ;  /* 0x0000000c0d0e7389 */ /* 0x0002a400000c000b */
[----:B-12---:R-:W-:Y:S01]  /*142a0*/  ENDCOLLECTIVE ;  /* 0x000000000000791b */ /* 0x006fe20003800000 */
.L_x_1043:
[----:B------:R-:W-:Y:S05]  /*142b0*/  BSYNC B0 ;  /* 0x0000000000007941 */ /* 0x000fea0003800000 */
.L_x_1042:
[----:B------:R-:W-:Y:S05]  /*142c0*/  BRA `(.L_x_1044) ;  /* 0xfffffff000fc7947 */ /* 0x000fea000383ffff */
.L_x_1018:
[----:B--2---:R2:W3:Y:S02]  /*142d0*/  SYNCS.PHASECHK.TRANS64.TRYWAIT P0, [R7+URZ+0x28820], R0 ;  /* 0x02882000070075a7 */ /* 0x0044e4000800017f */
[----:B---3--:R-:W-:Y:S05]  /*142e0*/  @!P0 NANOSLEEP.SYNCS 0x989680 ;  /* 0x009896800000895d */ /* 0x008fea0003900000 */
[----:B------:R-:W3:Y:S02]  /*142f0*/  @!P0 SYNCS.PHASECHK.TRANS64 P0, [R7+URZ+0x28820], R0 ;  /* 0x02882000070085a7 */ /* 0x000ee4000800007f */
[----:B---3--:R-:W-:Y:S05]  /*14300*/  @!P0 BRA `(.L_x_1018) ;  /* 0xfffffffc00f08947 */ /* 0x008fea000383ffff */
[----:B------:R-:W-:Y:S05]  /*14310*/  BRA `(.L_x_1045) ;  /* 0xfffffff4004c7947 */ /* 0x000fea000383ffff */
.L_x_1022:
[----:B--2---:R2:W3:Y:S02]  /*14320*/  SYNCS.PHASECHK.TRANS64.TRYWAIT P0, [R5+URZ], R4 ;  /* 0x00000004050075a7 */ /* 0x0044e4000800017f */
[----:B---3--:R-:W-:Y:S05]  /*14330*/  @!P0 NANOSLEEP.SYNCS 0x989680 ;  /* 0x009896800000895d */ /* 0x008fea0003900000 */
[----:B------:R-:W3:Y:S02]  /*14340*/  @!P0 SYNCS.PHASECHK.TRANS64 P0, [R5+URZ], R4 ;  /* 0x00000004050085a7 */ /* 0x000ee4000800007f */
[----:B---3--:R-:W-:Y:S05]  /*14350*/  @!P0 BRA `(.L_x_1022) ;  /* 0xfffffffc00f08947 */ /* 0x008fea000383ffff */
[----:B------:R-:W-:Y:S05]  /*14360*/  BRA `(.L_x_1046) ;  /* 0xfffffff400a07947 */ /* 0x000fea000383ffff */
.L_x_1023:
[----:B---3--:R3:W4:Y:S02]  /*14370*/  SYNCS.PHASECHK.TRANS64.TRYWAIT P0, [R3+URZ], R0 ;  /* 0x00000000030075a7 */ /* 0x008724000800017f */
[----:B----4-:R-:W-:Y:S05]  /*14380*/  @!P0 NANOSLEEP.SYNCS 0x989680 ;  /* 0x009896800000895d */ /* 0x010fea0003900000 */
[----:B------:R-:W4:Y:S02]  /*14390*/  @!P0 SYNCS.PHASECHK.TRANS64 P0, [R3+URZ], R0 ;  /* 0x00000000030085a7 */ /* 0x000f24000800007f */
[----:B----4-:R-:W-:Y:S05]  /*143a0*/  @!P0 BRA `(.L_x_1023) ;  /* 0xfffffffc00f08947 */ /* 0x010fea000383ffff */
[----:B------:R-:W-:Y:S05]  /*143b0*/  BRA `(.L_x_1047) ;  /* 0xfffffff400947947 */ /* 0x000fea000383ffff */
.L_x_1025:
[----:B--2---:R2:W3:Y:S02]  /*143c0*/  SYNCS.PHASECHK.TRANS64.TRYWAIT P0, [R5+URZ], R4 ;  /* 0x00000004050075a7 */ /* 0x0044e4000800017f */
[----:B---3--:R-:W-:Y:S05]  /*143d0*/  @!P0 NANOSLEEP.SYNCS 0x989680 ;  /* 0x009896800000895d */ /* 0x008fea0003900000 */
[----:B------:R-:W3:Y:S02]  /*143e0*/  @!P0 SYNCS.PHASECHK.TRANS64 P0, [R5+URZ], R4 ;  /* 0x00000004050085a7 */ /* 0x000ee4000800007f */
[----:B---3--:R-:W-:Y:S05]  /*143f0*/  @!P0 BRA `(.L_x_1025) ;  /* 0xfffffffc00f08947 */ /* 0x008fea000383ffff */
[----:B------:R-:W-:Y:S05]  /*14400*/  BRA `(.L_x_1048) ;  /* 0xfffffff400987947 */ /* 0x000fea000383ffff */
.L_x_1049:
        /* <DEDUP_REMOVED lines=15> */
.L_x_2730:


//--------------------- .text._ZN7cutlass13device_kernelIN5flash11enable_sm90INS1_16FlashAttnFwdSm90INS1_25CollectiveMainloopFwdSm90ILi2EN4cute5tupleIJNS5_1CILi1EEES8_S8_EEENS6_IJNS7_ILi128EEESA_SA_EEELi128ENS_10bfloat16_tEfNS_4arch4Sm90ELb0ELb1ELb1ELb1ELb0ELb0ELb0ELb1ELb1ELb0ELb0ELb0EEENS1_21CollectiveEpilogueFwdISB_S9_SC_SE_Li256ELb1ELb0ELb0ELb0EEENS1_36VarlenDynamicPersistentTileSchedulerILi128ELi128ELi256ELi32ELb0ELb0ELb1ELb1ELb0ELb1EEEEEEEEEvNT_6ParamsE --------------------------
	.section	.text._ZN7cutlass13device_kernelIN5flash11enable_sm90INS1_16FlashAttnFwdSm90INS1_25CollectiveMainloopFwdSm90ILi2EN4cute5tupleIJNS5_1CILi1EEES8_S8_EEENS6_IJNS7_ILi128EEESA_SA_EEELi128ENS_10bfloat16_tEfNS_4arch4Sm90ELb0ELb1ELb1ELb1ELb0ELb0ELb0ELb1ELb1ELb0ELb0ELb0EEENS1_21CollectiveEpilogueFwdISB_S9_SC_SE_Li256ELb1ELb0ELb0ELb0EEENS1_36VarlenDynamicPersistentTileSchedulerILi128ELi128ELi256ELi32ELb0ELb0ELb1ELb1ELb0ELb1EEEEEEEEEvNT_6ParamsE,"ax",@progbits
	.align	128
.text._ZN7cutlass13device_kernelIN5flash11enable_sm90INS1_16FlashAttnFwdSm90INS1_25CollectiveMainloopFwdSm90ILi2EN4cute5tupleIJNS5_1CILi1EEES8_S8_EEENS6_IJNS7_ILi128EEESA_SA_EEELi128ENS_10bfloat16_tEfNS_4arch4Sm90ELb0ELb1ELb1ELb1ELb0ELb0ELb0ELb1ELb1ELb0ELb0ELb0EEENS1_21CollectiveEpilogueFwdISB_S9_SC_SE_Li256ELb1ELb0ELb0ELb0EEENS1_36VarlenDynamicPersistentTileSchedulerILi128ELi128ELi256ELi32ELb0ELb0ELb1ELb1ELb0ELb1EEEEEEEEEvNT_6ParamsE:
        .type           _ZN7cutlass13device_kernelIN5flash11enable_sm90INS1_16FlashAttnFwdSm90INS1_25CollectiveMainloopFwdSm90ILi2EN4cute5tupleIJNS5_1CILi1EEES8_S8_EEENS6_IJNS7_ILi128EEESA_SA_EEELi128ENS_10bfloat16_tEfNS_4arch4Sm90ELb0ELb1ELb1ELb1ELb0ELb0ELb0ELb1ELb1ELb0ELb0ELb0EEENS1_21CollectiveEpilogueFwdISB_S9_SC_SE_Li256ELb1ELb0ELb0ELb0EEENS1_36VarlenDynamicPersistentTileSchedulerILi128ELi128ELi256ELi32ELb0ELb0ELb1ELb1ELb0ELb1EEEEEEEEEvNT_6ParamsE,@function
        .size           _ZN7cutlass13device_kernelIN5flash11enable_sm90INS1_16FlashAttnFwdSm90INS1_25CollectiveMainloopFwdSm90ILi2EN4cute5tupleIJNS5_1CILi1EEES8_S8_EEENS6_IJNS7_ILi128EEESA_SA_EEELi128ENS_10bfloat16_tEfNS_4arch4Sm90ELb0ELb1ELb1ELb1ELb0ELb0ELb0ELb1ELb1ELb0ELb0ELb0EEENS1_21CollectiveEpilogueFwdISB_S9_SC_SE_Li256ELb1ELb0ELb0ELb0EEENS1_36VarlenDynamicPersistentTileSchedulerILi128ELi128ELi256ELi32ELb0ELb0ELb1ELb1ELb0ELb1EEEEEEEEEvNT_6ParamsE,(.L_x_2731 - _ZN7cutlass13device_kernelIN5flash11enable_sm90INS1_16FlashAttnFwdSm90INS1_25CollectiveMainloopFwdSm90ILi2EN4cute5tupleIJNS5_1CILi1EEES8_S8_EEENS6_IJNS7_ILi128EEESA_SA_EEELi128ENS_10bfloat16_tEfNS_4arch4Sm90ELb0ELb1ELb1ELb1ELb0ELb0ELb0ELb1ELb1ELb0ELb0ELb0EEENS1_21CollectiveEpilogueFwdISB_S9_SC_SE_Li256ELb1ELb0ELb0ELb0EEENS1_36VarlenDynamicPersistentTileSchedulerILi128ELi128ELi256ELi32ELb0ELb0ELb1ELb1ELb0ELb1EEEEEEEEEvNT_6ParamsE)
        .other          _ZN7cutlass13device_kernelIN5flash11enable_sm90INS1_16FlashAttnFwdSm90INS1_25CollectiveMainloopFwdSm90ILi2EN4cute5tupleIJNS5_1CILi1EEES8_S8_EEENS6_IJNS7_ILi128EEESA_SA_EEELi128ENS_10bfloat16_tEfNS_4arch4Sm90ELb0ELb1ELb1ELb1ELb0ELb0ELb0ELb1ELb1ELb0ELb0ELb0EEENS1_21CollectiveEpilogueFwdISB_S9_SC_SE_Li256ELb1ELb0ELb0ELb0EEENS1_36VarlenDynamicPersistentTileSchedulerILi128ELi128ELi256ELi32ELb0ELb0ELb1ELb1ELb0ELb1EEEEEEEEEvNT_6ParamsE,@"STO_CUDA_ENTRY STV_DEFAULT"
_ZN7cutlass13device_kernelIN5flash11enable_sm90INS1_16FlashAttnFwdSm90INS1_25CollectiveMainloopFwdSm90ILi2EN4cute5tupleIJNS5_1CILi1EEES8_S8_EEENS6_IJNS7_ILi128EEESA_SA_EEELi128ENS_10bfloat16_tEfNS_4arch4Sm90ELb0ELb1ELb1ELb1ELb0ELb0ELb0ELb1ELb1ELb0ELb0ELb0EEENS1_21CollectiveEpilogueFwdISB_S9_SC_SE_Li256ELb1ELb0ELb0ELb0EEENS1_36VarlenDynamicPersistentTileSchedulerILi128ELi128ELi256ELi32ELb0ELb0ELb1ELb1ELb0ELb1EEEEEEEEEvNT_6ParamsE:
        /* <DEDUP_REMOVED lines=21> */
.L_x_1051:
[----:B------:R-:W-:Y:S05]  /*0150*/  BSYNC B0 ;  /* 0x0000000000007941 */ /* 0x000fea0003800000 */
.L_x_1050:
        /* <DEDUP_REMOVED lines=41> */
.L_x_1052:
        /* <DEDUP_REMOVED lines=22> */
.L_x_1053:
        /* <DEDUP_REMOVED lines=18> */
.L_x_1054:
        /* <DEDUP_REMOVED lines=22> */
.L_x_1055:
        /* <DEDUP_REMOVED lines=22> */
.L_x_1056:
[----:B------:R-:W-:Y:S01]  /*0930*/  PLOP3.LUT P0, PT, PT, PT, UP0, 0x80, 0x0 ;  /* 0x000000000000781c */ /* 0x000fe20003f0f008 */
[----:B------:R-:W-:Y:S01]  /*0940*/  UMOV UR36, 0x1 ;  /* 0x0000000100247882 */ /* 0x000fe20000000000 */
[----:B------:R-:W-:Y:S01]  /*0950*/  NOP ;  /* 0x0000000000007918 */ /* 0x000fe20000000000 */
[----:B------:R-:W-:Y:S01]  /*0960*/  USEL UR36, UR36, 0x2, !UP0 ;  /* 0x0000000224247887 */ /* 0x000fe2000c000000 */
[----:B------:R-:W-:Y:S01]  /*0970*/  ULDC.64 UR48, c[0x0][0x208] ;  /* 0x0000820000307ab9 */ /* 0x000fe20000000a00 */
[----:B012-4-:R-:W-:Y:S08]  /*0980*/  BAR.SYNC.DEFER_BLOCKING 0x0 ;  /* 0x0000000000007b1d */ /* 0x017ff00000010000 */
[----:B------:R-:W-:Y:S05]  /*0990*/  @!P0 BRA `(.L_x_1057) ;  /* 0x0000010c00ac8947 */ /* 0x000fea0003800000 */
.L_x_1058:
[----:B------:R-:W-:-:S08]  /*09a0*/  NOP ;  /* 0x0000000000007918 */ /* 0x000fd00000000000 */
[----:B------:R-:W0:Y:S02]  /*09b0*/  USETMAXREG.TRY_ALLOC.CTAPOOL UP0, 0xf0 ;  /* 0x000000f0000079c8 */ /* 0x000e240008000600 */
[----:B0-----:R-:W-:-:S13]  /*09c0*/  PLOP3.LUT P0, PT, PT, PT, UP0, 0x80, 0x0 ;  /* 0x000000000000781c */ /* 0x001fda0003f0f008 */
[----:B------:R-:W-:Y:S05]  /*09d0*/  @!P0 BRA `(.L_x_1058) ;  /* 0xfffffffc00f08947 */ /* 0x000fea000383ffff */
[----:B------:R-:W0:Y:S01]  /*09e0*/  S2R R2, SR_TID.X ;  /* 0x0000000000027919 */ /* 0x000e220000002100 */
        /* <DEDUP_REMOVED lines=13> */
[----:B------:R-:W-:Y:S01]  /*0ac0*/  VIADD R193, R2, 0xffffff80 ;  /* 0xffffff8002c17836 */ /* 0x000fe20000000000 */
[----:B------:R-:W-:Y:S01]  /*0ad0*/  R2UR UR6, R186 ;  /* 0x00000000ba0672ca */ /* 0x000fe200000e0000 */
[----:B------:R-:W-:Y:S01]  /*0ae0*/  ULOP3.LUT UR45, UR36, 0x1, URZ, 0xfc, !UPT ;  /* 0x00000001242d7892 */ /* 0x000fe2000f8efc3f */
[----:B------:R-:W-:Y:S01]  /*0af0*/  R2UR UR5, R187 ;  /* 0x00000000bb0572ca */ /* 0x000fe200000e0000 */
[----:B------:R-:W-:Y:S01]  /*0b00*/  UMOV UR44, URZ ;  /* 0x0000003f002c7c82 */ /* 0x000fe20008000000 */
[----:B------:R-:W-:Y:S01]  /*0b10*/  SHF.R.S32.HI R0, RZ, 0x1f, R193 ;  /* 0x0000001fff007819 */ /* 0x000fe200000114c1 */
[----:B------:R-:W-:Y:S01]  /*0b20*/  UMOV UR43, URZ ;  /* 0x0000003f002b7c82 */ /* 0x000fe20008000000 */
[----:B------:R-:W-:Y:S02]  /*0b30*/  UMOV UR42, URZ ;  /* 0x0000003f002a7c82 */ /* 0x000fe40008000000 */
[CC--:B------:R-:W-:Y:S02]  /*0b40*/  LEA.HI R2, R0.reuse, R193.reuse, RZ, 0x7 ;  /* 0x000000c100027211 */ /* 0x0c0fe400078f38ff */
[----:B------:R-:W-:-:S02]  /*0b50*/  LEA.HI R3, R0, R193, RZ, 0x4 ;  /* 0x000000c100037211 */ /* 0x000fc400078f20ff */
[----:B------:R-:W-:Y:S02]  /*0b60*/  LOP3.LUT R4, R2, 0xffffff80, RZ, 0xc0, !PT ;  /* 0xffffff8002047812 */ /* 0x000fe400078ec0ff */
[----:B------:R-:W-:-:S03]  /*0b70*/  SHF.R.S32.HI R191, RZ, 0x7, R2 ;  /* 0x00000007ffbf7819 */ /* 0x000fc60000011402 */
[----:B------:R-:W-:Y:S01]  /*0b80*/  IMAD.IADD R189, R193, 0x1, -R4 ;  /* 0x00000001c1bd7824 */ /* 0x000fe200078e0a04 */
[----:B------:R-:W-:-:S04]  /*0b90*/  LEA.HI R2, R2, R191, RZ, 0x1 ;  /* 0x000000bf02027211 */ /* 0x000fc800078f08ff */
[----:B------:R-:W-:Y:S02]  /*0ba0*/  SHF.R.S32.HI R8, RZ, 0x1f, R189 ;  /* 0x0000001fff087819 */ /* 0x000fe400000114bd */
[----:B------:R-:W-:Y:S02]  /*0bb0*/  LOP3.LUT R2, R2, 0x3fffffe, RZ, 0xc0, !PT ;  /* 0x03fffffe02027812 */ /* 0x000fe400078ec0ff */
[CC--:B------:R-:W-:Y:S02]  /*0bc0*/  LEA.HI R7, R8.reuse, R189.reuse, RZ, 0x2 ;  /* 0x000000bd08077211 */ /* 0x0c0fe400078f10ff */
[----:B------:R-:W-:Y:S01]  /*0bd0*/  LEA.HI R8, R8, R189, RZ, 0x5 ;  /* 0x000000bd08087211 */ /* 0x000fe200078f28ff */
[----:B------:R-:W-:Y:S01]  /*0be0*/  IMAD.IADD R190, R191, 0x1, -R2 ;  /* 0x00000001bfbe7824 */ /* 0x000fe200078e0a02 */
[--C-:B------:R-:W-:Y:S02]  /*0bf0*/  SHF.R.S32.HI R5, RZ, 0x2, R7.reuse ;  /* 0x00000002ff057819 */ /* 0x100fe40000011407 */
[----:B------:R-:W-:-:S02]  /*0c00*/  SHF.R.S32.HI R4, RZ, 0x1f, R7 ;  /* 0x0000001fff047819 */ /* 0x000fc40000011407 */
[----:B------:R-:W-:Y:S02]  /*0c10*/  SHF.R.S32.HI R8, RZ, 0x5, R8 ;  /* 0x00000005ff087819 */ /* 0x000fe40000011408 */
[----:B------:R-:W-:Y:S02]  /*0c20*/  LEA.HI R4, R4, R5, RZ, 0x3 ;  /* 0x0000000504047211 */ /* 0x000fe400078f18ff */
[----:B------:R-:W-:Y:S02]  /*0c30*/  LOP3.LUT R16, R7, 0x7ffffffc, RZ, 0xc0, !PT ;  /* 0x7ffffffc07107812 */ /* 0x000fe400078ec0ff */
[----:B------:R-:W-:Y:S02]  /*0c40*/  LOP3.LUT R6, R4, 0xfffffff8, RZ, 0xc0, !PT ;  /* 0xfffffff804067812 */ /* 0x000fe400078ec0ff */
[CC--:B------:R-:W-:Y:S01]  /*0c50*/  LEA.HI R4, R0.reuse, R193.reuse, RZ, 0x5 ;  /* 0x000000c100047211 */ /* 0x0c0fe200078f28ff */
[----:B------:R-:W-:Y:S01]  /*0c60*/  IMAD.IADD R16, R189, 0x1, -R16 ;  /* 0x00000001bd107824 */ /* 0x000fe200078e0a10 */
[----:B------:R-:W-:Y:S01]  /*0c70*/  LEA.HI R0, R0, R193, RZ, 0x3 ;  /* 0x000000c100007211 */ /* 0x000fe200078f18ff */
[----:B------:R-:W-:Y:S01]  /*0c80*/  IMAD.IADD R9, R5, 0x1, -R6 ;  /* 0x0000000105097824 */ /* 0x000fe200078e0a06 */
[----:B------:R-:W-:Y:S01]  /*0c90*/  SHF.R.S32.HI R6, RZ, 0x4, R3 ;  /* 0x00000004ff067819 */ /* 0x000fe20000011403 */
[----:B------:R-:W-:Y:S01]  /*0ca0*/  IMAD.SHL.U32 R5, R4, 0x20, RZ ;  /* 0x0000002004057824 */ /* 0x000fe200078e00ff */
[C---:B------:R-:W-:Y:S01]  /*0cb0*/  LOP3.LUT R4, R3.reuse, 0x3fffff0, RZ, 0xc0, !PT ;  /* 0x03fffff003047812 */ /* 0x040fe200078ec0ff */
[----:B------:R-:W-:Y:S01]  /*0cc0*/  IMAD R9, R8, 0x10, R9 ;  /* 0x0000001008097824 */ /* 0x000fe200078e0209 */
[----:B------:R-:W-:-:S02]  /*0cd0*/  LEA.HI R3, R3, R6, RZ, 0x1 ;  /* 0x0000000603037211 */ /* 0x000fc400078f08ff */
[----:B------:R-:W-:Y:S01]  /*0ce0*/  LOP3.LUT R5, R5, 0xfffffc00, RZ, 0xc0, !PT ;  /* 0xfffffc0005057812 */ /* 0x000fe200078ec0ff */
[----:B------:R-:W-:Y:S01]  /*0cf0*/  IMAD.IADD R4, R193, 0x1, -R4 ;  /* 0x00000001c1047824 */ /* 0x000fe200078e0a04 */
[----:B------:R-:W-:Y:S01]  /*0d00*/  LOP3.LUT R3, R3, 0x1ffffffe, RZ, 0xc0, !PT ;  /* 0x1ffffffe03037812 */ /* 0x000fe200078ec0ff */
[----:B------:R-:W-:Y:S01]  /*0d10*/  IMAD R190, R190, 0x40, R9 ;  /* 0x00000040bebe7824 */ /* 0x000fe200078e0209 */
[----:B------:R-:W-:Y:S01]  /*0d20*/  LOP3.LUT R2, R0, 0x1ffffff8, RZ, 0xc0, !PT ;  /* 0x1ffffff800027812 */ /* 0x000fe200078ec0ff */
[----:B------:R-:W-:Y:S01]  /*0d30*/  IMAD R4, R4, 0x40, R5 ;  /* 0x0000004004047824 */ /* 0x000fe200078e0205 */
[----:B------:R-:W-:Y:S01]  /*0d40*/  SHF.R.S32.HI R22, RZ, 0x3, R0 ;  /* 0x00000003ff167819 */ /* 0x000fe20000011400 */
[----:B------:R-:W-:Y:S02]  /*0d50*/  IMAD.IADD R3, R6, 0x1, -R3 ;  /* 0x0000000106037824 */ /* 0x000fe400078e0a03 */
[----:B------:R-:W-:Y:S02]  /*0d60*/  IMAD.IADD R2, R193, 0x1, -R2 ;  /* 0x00000001c1027824 */ /* 0x000fe400078e0a02 */
[----:B------:R-:W-:-:S02]  /*0d70*/  IMAD R192, R3, 0x8, R4 ;  /* 0x0000000803c07824 */ /* 0x000fc400078e0204 */
[----:B------:R-:W-:-:S07]  /*0d80*/  IMAD.SHL.U32 R19, R2, 0x8, RZ ;  /* 0x0000000802137824 */ /* 0x000fce00078e00ff */
.L_x_1158:
[----:B------:R-:W-:Y:S01]  /*0d90*/  ULDC.64 UR8, c[0x0][0xa28] ;  /* 0x00028a0000087ab9 */ /* 0x000fe20000000a00 */
[----:B0-----:R-:W0:Y:S01]  /*0da0*/  LDC R18, c[0x0][0x288] ;  /* 0x0000a200ff127b82 */ /* 0x001e220000000800 */
[----:B------:R-:W-:Y:S01]  /*0db0*/  UISETP.NE.U32.AND UP0, UPT, UR8, URZ, UPT ;  /* 0x0000003f0800728c */ /* 0x000fe2000bf05070 */
[----:B----45:R-:W-:-:S03]  /*0dc0*/  IMAD.MOV.U32 R6, RZ, RZ, RZ ;  /* 0x000000ffff067224 */ /* 0x030fc600078e00ff */
[----:B------:R-:W-:-:S03]  /*0dd0*/  UISETP.NE.AND.EX UP0, UPT, UR9, URZ, UPT, UP0 ;  /* 0x0000003f0900728c */ /* 0x000fc6000bf05300 */
[----:B------:R-:W-:Y:S01]  /*0de0*/  ULDC.64 UR8, c[0x0][0xa18] ;  /* 0x0002860000087ab9 */ /* 0x000fe20000000a00 */
[----:B-12---:R-:W1:Y:S01]  /*0df0*/  LDC.64 R8, c[0x0][0x3f8] ;  /* 0x0000fe00ff087b82 */ /* 0x006e620000000a00 */
[----:B------:R-:W-:Y:S01]  /*0e00*/  UISETP.NE.U32.AND UP1, UPT, UR8, URZ, UPT ;  /* 0x0000003f0800728c */ /* 0x000fe2000bf25070 */
[----:B------:R-:W-:-:S03]  /*0e10*/  PLOP3.LUT P0, PT, PT, PT, UP0, 0x80, 0x0 ;  /* 0x000000000000781c */ /* 0x000fc60003f0f008 */
[----:B------:R-:W-:-:S03]  /*0e20*/  UISETP.NE.AND.EX UP1, UPT, UR9, URZ, UPT, UP1 ;  /* 0x0000003f0900728c */ /* 0x000fc6000bf25310 */
[----:B------:R-:W-:Y:S01]  /*0e30*/  @UP0 ULDC.64 UR8, c[0x0][0xa28] ;  /* 0x00028a0000080ab9 */ /* 0x000fe20000000a00 */
[----:B------:R-:W2:Y:S01]  /*0e40*/  LDC R0, c[0x0][0x404] ;  /* 0x00010100ff007b82 */ /* 0x000ea20000000800 */
[----:B------:R-:W-:Y:S01]  /*0e50*/  @UP0 UIMAD.WIDE UR8, UR5, 0x4, UR8 ;  /* 0x00000004050808a5 */ /* 0x000fe2000f8e0208 */
[----:B------:R-:W-:-:S05]  /*0e60*/  PLOP3.LUT P2, PT, PT, PT, UP1, 0x80, 0x0 ;  /* 0x000000000000781c */ /* 0x000fca0003f4f018 */
[----:B------:R-:W-:Y:S01]  /*0e70*/  @UP1 ULDC.64 UR10, c[0x0][0xa18] ;  /* 0x00028600000a1ab9 */ /* 0x000fe20000000a00 */
[----:B------:R-:W-:Y:S01]  /*0e80*/  IMAD.U32 R2, RZ, RZ, UR8 ;  /* 0x00000008ff027e24 */ /* 0x000fe2000f8e00ff */
[----:B---3--:R-:W3:Y:S01]  /*0e90*/  LDC R17, c[0x0][0x2e0] ;  /* 0x0000b800ff117b82 */ /* 0x008ee20000000800 */
[----:B------:R-:W-:Y:S01]  /*0ea0*/  IMAD.U32 R3, RZ, RZ, UR9 ;  /* 0x00000009ff037e24 */ /* 0x000fe2000f8e00ff */
[----:B------:R-:W-:-:S04]  /*0eb0*/  @UP1 UIMAD.WIDE UR8, UR5, 0x4, UR10 ;  /* 0x00000004050818a5 */ /* 0x000fc8000f8e020a */
[----:B------:R4:W5:Y:S02]  /*0ec0*/  @P0 LDG.E R6, desc[UR48][R2.64] ;  /* 0x0000003002060981 */ /* 0x000964000c1e1900 */
[----:B------:R-:W-:Y:S02]  /*0ed0*/  IMAD.U32 R4, RZ, RZ, UR8 ;  /* 0x00000008ff047e24 */ /* 0x000fe4000f8e00ff */
[----:B------:R-:W-:Y:S01]  /*0ee0*/  IMAD.U32 R5, RZ, RZ, UR9 ;  /* 0x00000009ff057e24 */ /* 0x000fe2000f8e00ff */
[----:B------:R-:W-:-:S04]  /*0ef0*/  ULDC.64 UR8, c[0x0][0xa20] ;  /* 0x0002880000087ab9 */ /* 0x000fc80000000a00 */
[----:B0-----:R4:W5:Y:S01]  /*0f00*/  @P2 LDG.E R18, desc[UR48][R4.64] ;  /* 0x0000003004122981 */ /* 0x001962000c1e1900 */
[----:B-1----:R-:W-:Y:S01]  /*0f10*/  ISETP.NE.U32.AND P0, PT, R8, RZ, PT ;  /* 0x000000ff0800720c */ /* 0x002fe20003f05070 */
[----:B------:R-:W-:Y:S01]  /*0f20*/  UMOV UR37, UR6 ;  /* 0x0000000600257c82 */ /* 0x000fe20008000000 */
[----:B------:R-:W-:Y:S02]  /*0f30*/  ISETP.NE.U32.AND P1, PT, RZ, UR8, PT ;  /* 0x00000008ff007c0c */ /* 0x000fe4000bf25070 */
[----:B------:R-:W-:Y:S02]  /*0f40*/  ISETP.NE.AND.EX P0, PT, R9, RZ, PT, P0 ;  /* 0x000000ff0900720c */ /* 0x000fe40003f05300 */
[----:B------:R-:W-:Y:S02]  /*0f50*/  ISETP.NE.AND.EX P1, PT, RZ, UR9, PT, P1 ;  /* 0x00000009ff007c0c */ /* 0x000fe4000bf25310 */
[----:B--2---:R-:W-:Y:S01]  /*0f60*/  SEL R0, R0, 0x1, P0 ;  /* 0x0000000100007807 */ /* 0x004fe20000000000 */
[----:B----4-:R-:W-:Y:S10]  /*0f70*/  @P2 BRA `(.L_x_1059) ;  /* 0x00000000002c2947 */ /* 0x010ff40003800000 */
[----:B------:R-:W-:Y:S02]  /*0f80*/  ULDC.64 UR6, c[0x0][0xa00] ;  /* 0x0002800000067ab9 */ /* 0x000fe40000000a00 */
[----:B------:R-:W-:-:S04]  /*0f90*/  ISETP.NE.U32.AND P0, PT, RZ, UR6, PT ;  /* 0x00000006ff007c0c */ /* 0x000fc8000bf05070 */
[----:B------:R-:W-:-:S13]  /*0fa0*/  ISETP.NE.AND.EX P0, PT, RZ, UR7, PT, P0 ;  /* 0x00000007ff007c0c */ /* 0x000fda000bf05300 */
[----:B------:R-:W-:Y:S05]  /*0fb0*/  @!P0 BRA `(.L_x_1059) ;  /* 0x00000000001c8947 */ /* 0x000fea0003800000 */
[----:B------:R-:W-:Y:S02]  /*0fc0*/  ULDC.64 UR6, c[0x0][0xa00] ;  /* 0x0002800000067ab9 */ /* 0x000fe40000000a00 */
[----:B------:R-:W-:-:S06]  /*0fd0*/  UIMAD.WIDE UR6, UR5, 0x4, UR6 ;  /* 0x00000004050678a5 */ /* 0x000fcc000f8e0206 */
[----:B------:R-:W-:Y:S02]  /*0fe0*/  IMAD.U32 R2, RZ, RZ, UR6 ;  /* 0x00000006ff027e24 */ /* 0x000fe4000f8e00ff */
[----:B------:R-:W-:-:S05]  /*0ff0*/  IMAD.U32 R3, RZ, RZ, UR7 ;  /* 0x00000007ff037e24 */ /* 0x000fca000f8e00ff */
[----:B-----5:R-:W2:Y:S04]  /*1000*/  LDG.E R18, desc[UR48][R2.64] ;  /* 0x0000003002127981 */ /* 0x020ea8000c1e1900 */
[----:B------:R-:W2:Y:S02]  /*1010*/  LDG.E R5, desc[UR48][R2.64+0x4] ;  /* 0x0000043002057981 */ /* 0x000ea4000c1e1900 */
[----:B--2---:R-:W-:-:S07]  /*1020*/  IMAD.IADD R18, R5, 0x1, -R18 ;  /* 0x0000000105127824 */ /* 0x004fce00078e0a12 */
.L_x_1059:
[----:B------:R-:W-:Y:S01]  /*1030*/  UMOV UR38, UR5 ;  /* 0x0000000500267c82 */ /* 0x000fe20008000000 */
[----:B---3--:R-:W-:Y:S02]  /*1040*/  IMAD R17, R0, R17, RZ ;  /* 0x0000001100117224 */ /* 0x008fe400078e02ff */
[----:B------:R-:W-:Y:S01]  /*1050*/  IMAD.MOV.U32 R188, RZ, RZ, R185 ;  /* 0x000000ffffbc7224 */ /* 0x000fe200078e00b9 */
[----:B------:R-:W-:Y:S06]  /*1060*/  @!P1 BRA `(.L_x_1060) ;  /* 0x0000000000189947 */ /* 0x000fec0003800000 */
[----:B------:R-:W-:Y:S02]  /*1070*/  ULDC.64 UR6, c[0x0][0xa20] ;  /* 0x0002880000067ab9 */ /* 0x000fe40000000a00 */
[----:B------:R-:W-:-:S06]  /*1080*/  UIMAD.WIDE UR4, UR5, 0x4, UR6 ;  /* 0x00000004050478a5 */ /* 0x000fcc000f8e0206 */
[----:B------:R-:W-:Y:S02]  /*1090*/  IMAD.U32 R2, RZ, RZ, UR4 ;  /* 0x00000004ff027e24 */ /* 0x000fe4000f8e00ff */
[----:B------:R-:W-:-:S05]  /*10a0*/  IMAD.U32 R3, RZ, RZ, UR5 ;  /* 0x00000005ff037e24 */ /* 0x000fca000f8e00ff */
[----:B------:R0:W5:Y:S01]  /*10b0*/  LDG.E R17, desc[UR48][R2.64] ;  /* 0x0000003002117981 */ /* 0x000162000c1e1900 */
[----:B------:R-:W-:Y:S05]  /*10c0*/  BRA `(.L_x_1061) ;  /* 0x00000000002c7947 */ /* 0x000fea0003800000 */
.L_x_1060:
        /* <DEDUP_REMOVED lines=8> */
[----:B------:R-:W2:Y:S04]  /*1150*/  LDG.E R17, desc[UR48][R2.64] ;  /* 0x0000003002117981 */ /* 0x000ea8000c1e1900 */
[----:B------:R-:W2:Y:S02]  /*1160*/  LDG.E R0, desc[UR48][R2.64+0x4] ;  /* 0x0000043002007981 */ /* 0x000ea4000c1e1900 */
[----:B--2---:R-:W-:-:S07]  /*1170*/  IMAD.IADD R17, R0, 0x1, -R17 ;  /* 0x0000000100117824 */ /* 0x004fce00078e0a11 */
.L_x_1061:
[----:B------:R-:W1:Y:S01]  /*1180*/  LDC.64 R8, c[0x0][0x9e0] ;  /* 0x00027800ff087b82 */ /* 0x000e620000000a00 */
[----:B-----5:R-:W-:Y:S01]  /*1190*/  IMAD.IADD R17, R17, 0x1, -R6 ;  /* 0x0000000111117824 */ /* 0x020fe200078e0a06 */
[----:B------:R-:W-:-:S04]  /*11a0*/  LEA R0, R185, 0x80, 0x7 ;  /* 0x00000080b9007811 */ /* 0x000fc800078e38ff */
[----:B0-----:R-:W-:Y:S02]  /*11b0*/  IADD3 R3, R17, R0, -R18 ;  /* 0x0000000011037210 */ /* 0x001fe40007ffe812 */
[----:B-1----:R-:W-:-:S03]  /*11c0*/  ISETP.GE.AND P1, PT, R9, 0x1, PT ;  /* 0x000000010900780c */ /* 0x002fc60003f26270 */
[----:B------:R-:W-:-:S10]  /*11d0*/  IMAD.IADD R0, R3, 0x1, R8 ;  /* 0x0000000103007824 */ /* 0x000fd400078e0208 */
[----:B------:R-:W-:Y:S05]  /*11e0*/  @!P1 BRA `(.L_x_1062) ;  /* 0x0000000000409947 */ /* 0x000fea0003800000 */
[C---:B------:R-:W-:Y:S01]  /*11f0*/  ISETP.GT.AND P0, PT, R3.reuse, RZ, PT ;  /* 0x000000ff0300720c */ /* 0x040fe20003f04270 */
[----:B------:R-:W-:-:S12]  /*1200*/  VIADD R2, R3, 0xffffffff ;  /* 0xffffffff03027836 */ /* 0x000fd80000000000 */
[----:B------:R-:W-:Y:S05]  /*1210*/  @P0 BRA `(.L_x_1063) ;  /* 0x00000000001c0947 */ /* 0x000fea0003800000 */
[----:B------:R-:W-:Y:S01]  /*1220*/  ISETP.NE.AND P0, PT, R9, 0x1, PT ;  /* 0x000000010900780c */ /* 0x000fe20003f05270 */
[----:B------:R-:W-:-:S12]  /*1230*/  IMAD.MOV R3, RZ, RZ, -R3 ;  /* 0x000000ffff037224 */ /* 0x000fd800078e0a03 */
[----:B------:R-:W0:Y:S02]  /*1240*/  @P0 LDC.64 R4, c[0x0][0x9e8] ;  /* 0x00027a00ff040b82 */ /* 0x000e240000000a00 */
[----:B0-----:R-:W-:-:S05]  /*1250*/  @P0 IMAD.HI.U32 R2, R3, R4, RZ ;  /* 0x0000000403020227 */ /* 0x001fca00078e00ff */
[----:B------:R-:W-:-:S04]  /*1260*/  @P0 SHF.R.U32.HI R3, RZ, R5, R2 ;  /* 0x00000005ff030219 */ /* 0x000fc80000011602 */
[----:B------:R-:W-:Y:S01]  /*1270*/  LOP3.LUT R2, RZ, R3, RZ, 0x33, !PT ;  /* 0x00000003ff027212 */ /* 0x000fe200078e33ff */
[----:B------:R-:W-:Y:S06]  /*1280*/  BRA `(.L_x_1064) ;  /* 0x0000000000107947 */ /* 0x000fec0003800000 */
.L_x_1063:
[----:B------:R-:W-:-:S13]  /*1290*/  ISETP.NE.AND P0, PT, R9, 0x1, PT ;  /* 0x000000010900780c */ /* 0x000fda0003f05270 */
[----:B------:R-:W0:Y:S02]  /*12a0*/  @P0 LDC.64 R4, c[0x0][0x9e8] ;  /* 0x00027a00ff040b82 */ /* 0x000e240000000a00 */
[----:B0-----:R-:W-:-:S05]  /*12b0*/  @P0 IMAD.HI.U32 R4, R2, R4, RZ ;  /* 0x0000000402040227 */ /* 0x001fca00078e00ff */
[----:B------:R-:W-:-:S07]  /*12c0*/  @P0 SHF.R.U32.HI R2, RZ, R5, R4 ;  /* 0x00000005ff020219 */ /* 0x000fce0000011604 */
.L_x_1064:
[----:B------:R-:W-:-:S05]  /*12d0*/  IMAD R3, R2, R9, R9 ;  /* 0x0000000902037224 */ /* 0x000fca00078e0209 */
[----:B------:R-:W-:-:S07]  /*12e0*/  VIMNMX R0, R0, R3, PT ;  /* 0x0000000300007248 */ /* 0x000fce0003fe0100 */
.L_x_1062:
[----:B------:R-:W-:Y:S01]  /*12f0*/  VIADD R2, R0, 0x7f ;  /* 0x0000007f00027836 */ /* 0x000fe20000000000 */
[----:B------:R-:W-:Y:S01]  /*1300*/  ULDC UR4, c[0x0][0x9dc] ;  /* 0x0002770000047ab9 */ /* 0x000fe20000000800 */
[----:B------:R-:W-:Y:S02]  /*1310*/  VIADD R0, R17, 0x7f ;  /* 0x0000007f11007836 */ /* 0x000fe40000000000 */
[----:B------:R-:W-:Y:S01]  /*1320*/  IMAD R4, R185, 0x80, -R18 ;  /* 0x00000080b9047824 */ /* 0x000fe200078e0a12 */
[----:B------:R-:W-:Y:S02]  /*1330*/  SHF.R.S32.HI R5, RZ, 0x1f, R2 ;  /* 0x0000001fff057819 */ /* 0x000fe40000011402 */
[----:B------:R-:W-:Y:S01]  /*1340*/  SHF.R.S32.HI R3, RZ, 0x1f, R0 ;  /* 0x0000001fff037819 */ /* 0x000fe20000011400 */
[----:B------:R-:W-:Y:S01]  /*1350*/  IMAD.IADD R4, R17, 0x1, R4 ;  /* 0x0000000111047824 */ /* 0x000fe200078e0204 */
[----:B------:R-:W-:Y:S02]  /*1360*/  LEA.HI R5, R5, R2, RZ, 0x7 ;  /* 0x0000000205057211 */ /* 0x000fe400078f38ff */
[----:B------:R-:W-:Y:S01]  /*1370*/  LEA.HI R3, R3, R0, RZ, 0x7 ;  /* 0x0000000003037211 */ /* 0x000fe200078f38ff */
[----:B------:R-:W-:Y:S01]  /*1380*/  VIADD R6, R4, -UR4 ;  /* 0x8000000404067c36 */ /* 0x000fe20008000000 */
[----:B------:R-:W-:-:S02]  /*1390*/  SHF.R.S32.HI R88, RZ, 0x7, R5 ;  /* 0x00000007ff587819 */ /* 0x000fc40000011405 */
[----:B------:R-:W-:Y:S02]  /*13a0*/  SHF.R.S32.HI R3, RZ, 0x7, R3 ;  /* 0x00000007ff037819 */ /* 0x000fe40000011403 */
[----:B------:R-:W-:Y:S02]  /*13b0*/  R2UR UR4, R6 ;  /* 0x00000000060472ca */ /* 0x000fe400000e0000 */
[----:B------:R-:W-:Y:S01]  /*13c0*/  VIMNMX R88, R3, R88, PT ;  /* 0x0000005803587248 */ /* 0x000fe20003fe0100 */
[----:B------:R-:W-:-:S12]  /*13d0*/  @!P1 BRA `(.L_x_1065) ;  /* 0x0000000000449947 */ /* 0x000fd80003800000 */
[----:B------:R-:W-:-:S13]  /*13e0*/  ISETP.GT.AND P0, PT, R4, -0x1, PT ;  /* 0xffffffff0400780c */ /* 0x000fda0003f04270 */
[----:B------:R-:W-:Y:S05]  /*13f0*/  @P0 BRA `(.L_x_1066) ;  /* 0x00000000001c0947 */ /* 0x000fea0003800000 */
[----:B------:R-:W-:Y:S02]  /*1400*/  ISETP.NE.AND P0, PT, R9, 0x1, PT ;  /* 0x000000010900780c */ /* 0x000fe40003f05270 */
[----:B------:R-:W-:-:S11]  /*1410*/  LOP3.LUT R3, RZ, R4, RZ, 0x33, !PT ;  /* 0x00000004ff037212 */ /* 0x000fd600078e33ff */
[----:B------:R-:W0:Y:S02]  /*1420*/  @P0 LDC.64 R6, c[0x0][0x9e8] ;  /* 0x00027a00ff060b82 */ /* 0x000e240000000a00 */
[----:B0-----:R-:W-:-:S05]  /*1430*/  @P0 IMAD.HI.U32 R0, R3, R6, RZ ;  /* 0x0000000603000227 */ /* 0x001fca00078e00ff */
[----:B------:R-:W-:-:S04]  /*1440*/  @P0 SHF.R.U32.HI R3, RZ, R7, R0 ;  /* 0x00000007ff030219 */ /* 0x000fc80000011600 */
[----:B------:R-:W-:Y:S01]  /*1450*/  LOP3.LUT R4, RZ, R3, RZ, 0x33, !PT ;  /* 0x00000003ff047212 */ /* 0x000fe200078e33ff */
[----:B------:R-:W-:Y:S06]  /*1460*/  BRA `(.L_x_1067) ;  /* 0x0000000000107947 */ /* 0x000fec0003800000 */
.L_x_1066:
[----:B------:R-:W-:-:S13]  /*1470*/  ISETP.NE.AND P0, PT, R9, 0x1, PT ;  /* 0x000000010900780c */ /* 0x000fda0003f05270 */
[----:B------:R-:W0:Y:S02]  /*1480*/  @P0 LDC.64 R2, c[0x0][0x9e8] ;  /* 0x00027a00ff020b82 */ /* 0x000e240000000a00 */
[----:B0-----:R-:W-:-:S05]  /*1490*/  @P0 IMAD.HI.U32 R0, R4, R2, RZ ;  /* 0x0000000204000227 */ /* 0x001fca00078e00ff */
[----:B------:R-:W-:-:S07]  /*14a0*/  @P0 SHF.R.U32.HI R4, RZ, R3, R0 ;  /* 0x00000003ff040219 */ /* 0x000fce0000011600 */
.L_x_1067:
[----:B------:R-:W-:-:S05]  /*14b0*/  IMAD R4, R4, R9, RZ ;  /* 0x0000000904047224 */ /* 0x000fca00078e02ff */
[----:B------:R-:W-:-:S13]  /*14c0*/  R2UR UR5, R4 ;  /* 0x00000000040572ca */ /* 0x000fda00000e0000 */
[----:B------:R-:W-:-:S04]  /*14d0*/  UISETP.LT.AND UP0, UPT, UR4, UR5, UPT ;  /* 0x000000050400728c */ /* 0x000fc8000bf01270 */
[----:B------:R-:W-:-:S12]  /*14e0*/  USEL UR4, UR4, UR5, !UP0 ;  /* 0x0000000504047287 */ /* 0x000fd8000c000000 */
.L_x_1065:
[----:B------:R-:W-:Y:S01]  /*14f0*/  USHF.R.S32.HI UR5, URZ, 0x1f, UR4 ;  /* 0x0000001f3f057899 */ /* 0x000fe20008011404 */
[----:B------:R-:W-:Y:S01]  /*1500*/  PLOP3.LUT P0, PT, PT, PT, PT, 0x80, 0x0 ;  /* 0x000000000000781c */ /* 0x000fe20003f0f070 */
[----:B------:R-:W-:Y:S01]  /*1510*/  IMAD.MOV.U32 R0, RZ, RZ, RZ ;  /* 0x000000ffff007224 */ /* 0x000fe200078e00ff */
[----:B------:R-:W-:Y:S01]  /*1520*/  CS2R R150, SRZ ;  /* 0x0000000000967805 */ /* 0x000fe2000001ff00 */
[----:B------:R-:W-:Y:S01]  /*1530*/  ULEA.HI UR5, UR5, UR4, URZ, 0x7 ;  /* 0x0000000405057291 */ /* 0x000fe2000f8f383f */
[----:B------:R-:W-:Y:S01]  /*1540*/  IMAD.MOV.U32 R2, RZ, RZ, RZ ;  /* 0x000000ffff027224 */ /* 0x000fe200078e00ff */
        /* <DEDUP_REMOVED lines=69> */
.L_x_1069:
[----:B------:R-:W-:Y:S01]  /*19a0*/  ULEA.HI UR4, UR44, UR44, URZ, 0x1 ;  /* 0x0000002c2c047291 */ /* 0x000fe2000f8f083f */
[----:B------:R-:W-:-:S03]  /*19b0*/  IMAD.U32 R2, RZ, RZ, UR45 ;  /* 0x0000002dff027e24 */ /* 0x000fc6000f8e00ff */
[----:B------:R-:W-:Y:S02]  /*19c0*/  ULOP3.LUT UR4, UR4, 0xfffffffe, URZ, 0xc0, !UPT ;  /* 0xfffffffe04047892 */ /* 0x000fe4000f8ec03f */
[----:B------:R-:W-:Y:S02]  /*19d0*/  ISETP.NE.AND P0, PT, R2, 0x3, PT ;  /* 0x000000030200780c */ /* 0x000fe40003f05270 */
[----:B------:R-:W-:-:S06]  /*19e0*/  UIADD3 UR4, UR44, -UR4, URZ ;  /* 0x800000042c047290 */ /* 0x000fcc000fffe03f */
[----:B------:R-:W-:-:S05]  /*19f0*/  IMAD.U32 R0, RZ, RZ, UR4 ;  /* 0x00000004ff007e24 */ /* 0x000fca000f8e00ff */
[----:B------:R-:W-:-:S04]  /*1a00*/  SHF.L.U32 R0, R0, 0x1f, RZ ;  /* 0x0000001f00007819 */ /* 0x000fc800000006ff */
[----:B------:R-:W0:Y:S02]  /*1a10*/  SYNCS.PHASECHK.TRANS64.TRYWAIT P1, [UR41+0x28800], R0 ;  /* 0x02880000ff0075a7 */ /* 0x000e240008020169 */
[----:B0-----:R-:W-:Y:S05]  /*1a20*/  @!P1 BRA `(.L_x_1070) ;  /* 0x0000014c00e89947 */ /* 0x001fea0003800000 */
.L_x_1253:
[----:B------:R-:W-:Y:S05]  /*1a30*/  @!P0 BRA `(.L_x_1071) ;  /* 0x0000000000048947 */ /* 0x000fea0003800000 */
[----:B------:R-:W-:Y:S01]  /*1a40*/  BPT.TRAP 0x1 ;  /* 0x000000040000795c */ /* 0x000fe20000300000 */
.L_x_1071:
[----:B------:R-:W-:Y:S02]  /*1a50*/  IMAD.U32 R7, RZ, RZ, UR42 ;  /* 0x0000002aff077e24 */ /* 0x000fe4000f8e00ff */
[----:B0-----:R-:W-:-:S03]  /*1a60*/  IMAD.U32 R0, RZ, RZ, UR43 ;  /* 0x0000002bff007e24 */ /* 0x001fc6000f8e00ff */
[----:B------:R-:W-:Y:S02]  /*1a70*/  LEA R7, R7, UR41, 0x3 ;  /* 0x0000002907077c11 */ /* 0x000fe4000f8e18ff */
[----:B------:R-:W-:-:S04]  /*1a80*/  SHF.L.U32 R0, R0, 0x1f, RZ ;  /* 0x0000001f00007819 */ /* 0x000fc800000006ff */
[----:B------:R0:W1:Y:S01]  /*1a90*/  SYNCS.PHASECHK.TRANS64.TRYWAIT P2, [R7+URZ+0x28830], R0 ;  /* 0x02883000070075a7 */ /* 0x000062000804017f */
[----:B------:R-:W-:Y:S05]  /*1aa0*/  @!P0 BRA `(.L_x_1072) ;  /* 0x0000000000048947 */ /* 0x000fea0003800000 */
[----:B------:R-:W-:Y:S01]  /*1ab0*/  BPT.TRAP 0x1 ;  /* 0x000000040000795c */ /* 0x000fe20000300000 */
.L_x_1072:
[----:B------:R-:W2:Y:S02]  /*1ac0*/  S2R R2, SR_TID.X ;  /* 0x0000000000027919 */ /* 0x000ea40000002100 */
[----:B--2---:R-:W-:Y:S01]  /*1ad0*/  LOP3.LUT P1, RZ, R2, 0x7f, RZ, 0xc0, !PT ;  /* 0x0000007f02ff7812 */ /* 0x004fe2000782c0ff */
[----:B-1----:R-:W-:-:S12]  /*1ae0*/  @P2 BRA `(.L_x_1073) ;  /* 0x0000000000082947 */ /* 0x002fd80003800000 */
[----:B------:R-:W1:Y:S02]  /*1af0*/  SYNCS.PHASECHK.TRANS64.TRYWAIT P2, [R7+URZ+0x28830], R0 ;  /* 0x02883000070075a7 */ /* 0x000e64000804017f */
[----:B-1----:R-:W-:Y:S05]  /*1b00*/  @!P2 BRA `(.L_x_1074) ;  /* 0x0000014c00c8a947 */ /* 0x002fea0003800000 */
.L_x_1073:
[----:B------:R-:W-:Y:S05]  /*1b10*/  WARPSYNC.ALL ;  /* 0x0000000000007948 */ /* 0x000fea0003800000 */
[----:B------:R-:W-:Y:S01]  /*1b20*/  UIADD3 UR4, UR41, 0x18400, URZ ;  /* 0x0001840029047890 */ /* 0x000fe2000fffe03f */
[----:B------:R-:W-:Y:S01]  /*1b30*/  WARPGROUP.ARRIVE ;  /* 0x00000000000079c5 */ /* 0x000fe20000000000 */
[----:B------:R-:W-:Y:S01]  /*1b40*/  ULOP3.LUT UR32, UR47, 0x10000, URZ, 0xfc, !UPT ;  /* 0x000100002f207892 */ /* 0x000fe2000f8efc3f */
[----:B------:R-:W-:Y:S01]  /*1b50*/  IMAD.MOV.U32 R5, RZ, RZ, -0x80 ;  /* 0xffffff80ff057424 */ /* 0x000fe200078e00ff */
[----:B------:R-:W-:Y:S01]  /*1b60*/  USHF.R.U32.HI UR4, URZ, 0x4, UR4 ;  /* 0x000000043f047899 */ /* 0x000fe20008011604 */
[----:B01----:R-:W-:Y:S01]  /*1b70*/  @!P1 VIADD R0, R7, 0x28840 ;  /* 0x0002884007009836 */ /* 0x003fe20000000000 */
[----:B------:R-:W-:Y:S01]  /*1b80*/  UMOV UR33, 0x40000040 ;  /* 0x4000004000217882 */ /* 0x000fe20000000000 */
[----:B------:R-:W-:Y:S01]  /*1b90*/  UMOV UR35, 0x40000040 ;  /* 0x4000004000237882 */ /* 0x000fe20000000000 */
[----:B------:R-:W-:Y:S01]  /*1ba0*/  ULOP3.LUT UR4, UR4, 0x3fff, URZ, 0xc0, !UPT ;  /* 0x00003fff04047892 */ /* 0x000fe2000f8ec03f */
[----:B------:R-:W-:Y:S01]  /*1bb0*/  IMAD R112, R88, R5, 0x80 ;  /* 0x0000008058707424 */ /* 0x000fe200078e0205 */
[----:B------:R-:W-:Y:S01]  /*1bc0*/  UMOV UR5, 0x40000040 ;  /* 0x4000004000057882 */ /* 0x000fe20000000000 */
[----:B------:R-:W-:Y:S01]  /*1bd0*/  UMOV UR7, 0x40000040 ;  /* 0x4000004000077882 */ /* 0x000fe20000000000 */
[----:B------:R-:W-:Y:S01]  /*1be0*/  ULOP3.LUT UR46, UR4, 0x10000, URZ, 0xfc, !UPT ;  /* 0x00010000042e7892 */ /* 0x000fe2000f8efc3f */
[----:B------:R-:W-:Y:S01]  /*1bf0*/  IMAD.IADD R5, R17, 0x1, R112 ;  /* 0x0000000111057824 */ /* 0x000fe200078e0270 */
[----:B------:R-:W-:Y:S01]  /*1c00*/  UIADD3 UR4, UR32, 0x2, URZ ;  /* 0x0000000220047890 */ /* 0x000fe2000fffe03f */
[----:B------:R-:W-:Y:S01]  /*1c10*/  @!P1 PRMT R0, RZ, 0x654, R0 ;  /* 0x00000654ff009816 */ /* 0x000fe20000000000 */
[----:B------:R-:W-:-:S02]  /*1c20*/  ULEA UR34, UR42, UR46, 0xb ;  /* 0x0000002e2a227291 */ /* 0x000fc4000f8e583f */
[----:B------:R-:W-:Y:S01]  /*1c30*/  UIADD3 UR8, UR32, 0x4, URZ ;  /* 0x0000000420087890 */ /* 0x000fe2000fffe03f */
[----:B------:R-:W-:Y:S01]  /*1c40*/  IADD3 R7, -R18, 0x1, R5 ;  /* 0x0000000112077810 */ /* 0x000fe20007ffe105 */
[----:B------:R-:W-:Y:S02]  /*1c50*/  UIADD3 UR6, UR34, 0x2, URZ ;  /* 0x0000000222067890 */ /* 0x000fe4000fffe03f */
[----:B------:R-:W-:Y:S01]  /*1c60*/  UIADD3 UR10, UR34, 0x4, URZ ;  /* 0x00000004220a7890 */ /* 0x000fe2000fffe03f */
[----:B------:R-:W-:Y:S02]  /*1c70*/  UMOV UR9, 0x40000040 ;  /* 0x4000004000097882 */ /* 0x000fe40000000000 */
[----:B------:R-:W-:Y:S01]  /*1c80*/  HGMMA.64x128x16.F32.BF16 R24, gdesc[UR32], RZ, !UPT, gsb0 ;  /* 0x01e00000201879f0 */ /* 0x000fe2000c0018ff */
[----:B------:R-:W-:Y:S01]  /*1c90*/  UMOV UR11, 0x40000040 ;  /* 0x40000040000b7882 */ /* 0x000fe20000000000 */
[----:B------:R-:W-:Y:S01]  /*1ca0*/  UIADD3 UR12, UR32, 0x6, URZ ;  /* 0x00000006200c7890 */ /* 0x000fe2000fffe03f */
[----:B------:R-:W-:Y:S01]  /*1cb0*/  IMAD R7, R16, -0x2, R7 ;  /* 0xfffffffe10077824 */ /* 0x000fe200078e0207 */
[----:B------:R-:W-:Y:S01]  /*1cc0*/  UIADD3 UR14, UR34, 0x6, URZ ;  /* 0x00000006220e7890 */ /* 0x000fe2000fffe03f */
[----:B------:R-:W-:Y:S01]  /*1cd0*/  UMOV UR13, 0x40000040 ;  /* 0x40000040000d7882 */ /* 0x000fe20000000000 */
[----:B------:R-:W-:Y:S01]  /*1ce0*/  UMOV UR15, 0x40000040 ;  /* 0x40000040000f7882 */ /* 0x000fe20000000000 */
[----:B------:R-:W-:-:S02]  /*1cf0*/  UIADD3 UR16, UR32, 0x400, URZ ;  /* 0x0000040020107890 */ /* 0x000fc4000fffe03f */
[----:B------:R-:W-:Y:S01]  /*1d00*/  UIADD3 UR18, UR34, 0x400, URZ ;  /* 0x0000040022127890 */ /* 0x000fe2000fffe03f */
[----:B------:R-:W-:Y:S01]  /*1d10*/  UMOV UR17, 0x40000040 ;  /* 0x4000004000117882 */ /* 0x000fe20000000000 */
[----:B------:R-:W-:Y:S01]  /*1d20*/  UMOV UR19, 0x40000040 ;  /* 0x4000004000137882 */ /* 0x000fe20000000000 */
[----:B------:R-:W-:Y:S02]  /*1d30*/  UIADD3 UR20, UR32, 0x402, URZ ;  /* 0x0000040220147890 */ /* 0x000fe4000fffe03f */
        /* <DEDUP_REMOVED lines=15> */
[----:B------:R-:W-:Y:S01]  /*1e30*/  UISETP.GE.AND UP0, UPT, UR7, 0x1, UPT ;  /* 0x000000010700788c */ /* 0x000fe2000bf06270 */
[----:B------:R-:W-:-:S05]  /*1e40*/  VIADD R114, R7, UR6 ;  /* 0x0000000607727c36 */ /* 0x000fca0008000000 */
[----:B------:R-:W-:Y:S01]  /*1e50*/  PLOP3.LUT P2, PT, PT, PT, UP0, 0x40, 0x0 ;  /* 0x000000000000781c */ /* 0x000fe20003f4e808 */
        /* <DEDUP_REMOVED lines=35> */
[----:B------:R0:W1:Y:S01]  /*2090*/  MUFU.TANH R6, R28 ;  /* 0x0000001c00067308 */ /* 0x0000620000002400 */
        /* <DEDUP_REMOVED lines=8> */
[----:B0-----:R-:W-:Y:S01]  /*2120*/  FMUL.FTZ R28, R39, UR10 ;  /* 0x0000000a271c7c20 */ /* 0x001fe20008410000 */
[----:B------:R-:W-:Y:S01]  /*2130*/  FMUL.FTZ R41, R41, UR10 ;  /* 0x0000000a29297c20 */ /* 0x000fe20008410000 */
[----:B------:R-:W-:Y:S01]  /*2140*/  FMUL.FTZ R45, R45, UR10 ;  /* 0x0000000a2d2d7c20 */ /* 0x000fe20008410000 */
[----:B------:R-:W-:Y:S01]  /*2150*/  FMUL.FTZ R49, R49, UR10 ;  /* 0x0000000a31317c20 */ /* 0x000fe20008410000 */
[----:B------:R-:W-:Y:S01]  /*2160*/  FMUL.FTZ R52, R52, UR10 ;  /* 0x0000000a34347c20 */ /* 0x000fe20008410000 */
[----:B------:R-:W-:Y:S01]  /*2170*/  FMUL.FTZ R53, R53, UR10 ;  /* 0x0000000a35357c20 */ /* 0x000fe20008410000 */
[----:B------:R-:W-:Y:S01]  /*2180*/  FMUL.FTZ R42, R54, UR10 ;  /* 0x0000000a362a7c20 */ /* 0x000fe20008410000 */
[----:B------:R0:W3:Y:S01]  /*2190*/  MUFU.TANH R11, R32 ;  /* 0x00000020000b7308 */ /* 0x0000e20000002400 */
        /* <DEDUP_REMOVED lines=8> */
[----:B0-----:R-:W-:Y:S01]  /*2220*/  FMUL.FTZ R32, R43, UR10 ;  /* 0x0000000a2b207c20 */ /* 0x001fe20008410000 */
        /* <DEDUP_REMOVED lines=13> */
[----:B----4-:R-:W-:Y:S01]  /*2300*/  FMUL.FTZ R33, R82, UR10 ;  /* 0x0000000a52217c20 */ /* 0x010fe20008410000 */
        /* <DEDUP_REMOVED lines=10> */
[----:B------:R-:W-:Y:S01]  /*23b0*/  FMUL.FTZ R77, R77, UR10 ;  /* 0x0000000a4d4d7c20 */ /* 0x000fe20008410000 */
[----:B------:R-:W-:Y:S01]  /*23c0*/  FMUL.FTZ R78, R78, UR10 ;  /* 0x0000000a4e4e7c20 */ /* 0x000fe20008410000 */
[----:B------:R-:W-:Y:S01]  /*23d0*/  FMUL.FTZ R80, R80, UR10 ;  /* 0x0000000a50507c20 */ /* 0x000fe20008410000 */
[----:B------:R-:W-:Y:S01]  /*23e0*/  FMUL.FTZ R84, R84, UR10 ;  /* 0x0000000a54547c20 */ /* 0x000fe20008410000 */
[----:B------:R4:W-:Y:S02]  /*23f0*/  @!P1 SYNCS.ARRIVE.TRANS64.RED.A1T0 RZ, [R0+URZ], RZ ;  /* 0x000000ff00ff99a7 */ /* 0x0009e4000810043f */
[----:B------:R5:W1:Y:S01]  /*2400*/  MUFU.TANH R106, R44 ;  /* 0x0000002c006a7308 */ /* 0x000a620000002400 */
[----:B0-----:R-:W-:Y:S01]  /*2410*/  FMUL.FTZ R40, R51, UR10 ;  /* 0x0000000a33287c20 */ /* 0x001fe20008410000 */
[----:B------:R-:W-:Y:S01]  /*2420*/  LEA R51, R88, 0xffffff80, 0x7 ;  /* 0xffffff8058337811 */ /* 0x000fe200078e38ff */
[----:B----4-:R-:W-:-:S05]  /*2430*/  IMAD R0, R185, 0x80, R190 ;  /* 0x00000080b9007824 */ /* 0x010fca00078e02be */
[----:B------:R0:W4:Y:S01]  /*2440*/  MUFU.TANH R102, R48 ;  /* 0x0000003000667308 */ /* 0x0001220000002400 */
[----:B-----5:R-:W-:Y:S01]  /*2450*/  FMUL.FTZ R44, R55, UR10 ;  /* 0x0000000a372c7c20 */ /* 0x020fe20008410000 */
[----:B------:R-:W-:-:S05]  /*2460*/  IMAD R55, R16, -0x2, R5 ;  /* 0xfffffffe10377824 */ /* 0x000fca00078e0205 */
[----:B------:R-:W-:Y:S01]  /*2470*/  VIADDMNMX R5, R0, R114, R55, PT ;  /* 0x0000007200057246 */ /* 0x000fe20003800137 */
[----:B------:R1:W1:Y:S01]  /*2480*/  MUFU.TANH R43, R70 ;  /* 0x00000046002b7308 */ /* 0x0002620000002400 */
[----:B0-----:R-:W-:Y:S01]  /*2490*/  FMUL.FTZ R48, R59, UR10 ;  /* 0x0000000a3b307c20 */ /* 0x001fe20008410000 */
[----:B------:R-:W-:-:S04]  /*24a0*/  VIADD R59, R7, UR47 ;  /* 0x0000002f073b7c36 */ /* 0x000fc80008000000 */
[----:B------:R-:W-:Y:S02]  /*24b0*/  IMAD.IADD R7, R59, 0x1, R0 ;  /* 0x000000013b077824 */ /* 0x000fe400078e0200 */
[----:B------:R-:W0:Y:S08]  /*24c0*/  MUFU.TANH R3, R3 ;  /* 0x0000000300037308 */ /* 0x000e300000002400 */
        /* <DEDUP_REMOVED lines=29> */
[----:B------:R0:W0:Y:S08]  /*26a0*/  MUFU.TANH R58, R63 ;  /* 0x0000003f003a7308 */ /* 0x0000300000002400 */
        /* <DEDUP_REMOVED lines=11> */
[----:B------:R0:W0:Y:S08]  /*2760*/  MUFU.TANH R27, R76 ;  /* 0x0000004c001b7308 */ /* 0x0000300000002400 */
[----:B------:R0:W0:Y:S08]  /*2770*/  MUFU.TANH R70, R77 ;  /* 0x0000004d00467308 */ /* 0x0000300000002400 */
[----:B------:R0:W0:Y:S08]  /*2780*/  MUFU.TANH R62, R78 ;  /* 0x0000004e003e7308 */ /* 0x0000300000002400 */
[----:B------:R-:W0:Y:S08]  /*2790*/  MUFU.TANH R29, R29 ;  /* 0x0000001d001d7308 */ /* 0x000e300000002400 */
[----:B------:R0:W0:Y:S08]  /*27a0*/  MUFU.TANH R39, R80 ;  /* 0x0000005000277308 */ /* 0x0000300000002400 */
[----:B------:R-:W0:Y:S08]  /*27b0*/  MUFU.TANH R81, R81 ;  /* 0x0000005100517308 */ /* 0x000e300000002400 */
[----:B------:R-:W0:Y:S08]  /*27c0*/  MUFU.TANH R33, R33 ;  /* 0x0000002100217308 */ /* 0x000e300000002400 */
[----:B------:R-:W0:Y:S08]  /*27d0*/  MUFU.TANH R31, R31 ;  /* 0x0000001f001f7308 */ /* 0x000e300000002400 */
[----:B------:R0:W0:Y:S08]  /*27e0*/  MUFU.TANH R47, R84 ;  /* 0x00000054002f7308 */ /* 0x0000300000002400 */
[----:B------:R-:W0:Y:S08]  /*27f0*/  MUFU.TANH R85, R85 ;  /* 0x0000005500557308 */ /* 0x000e300000002400 */
[----:B------:R-:W0:Y:S08]  /*2800*/  MUFU.TANH R35, R35 ;  /* 0x0000002300237308 */ /* 0x000e300000002400 */
[----:B------:R-:W0:Y:S01]  /*2810*/  MUFU.TANH R37, R37 ;  /* 0x0000002500257308 */ /* 0x000e220000002400 */
[----:B-1234-:R-:W-:Y:S05]  /*2820*/  @P2 BRA `(.L_x_1075) ;  /* 0x0000000000582947 */ /* 0x01efea0003800000 */
[----:B------:R-:W-:Y:S01]  /*2830*/  IADD3 R4, -R18, R17, R0 ;  /* 0x0000001112047210 */ /* 0x000fe20007ffe100 */
[----:B------:R-:W-:Y:S03]  /*2840*/  BSSY B0, `(.L_x_1076) ;  /* 0x0000010000007945 */ /* 0x000fe60003800000 */
[----:B------:R-:W-:-:S13]  /*2850*/  ISETP.GT.AND P2, PT, R4, -0x1, PT ;  /* 0xffffffff0400780c */ /* 0x000fda0003f44270 */
[----:B------:R-:W-:Y:S05]  /*2860*/  @P2 BRA `(.L_x_1077) ;  /* 0x0000000000202947 */ /* 0x000fea0003800000 */
[----:B------:R-:W-:Y:S01]  /*2870*/  UISETP.NE.AND UP1, UPT, UR7, 0x1, UPT ;  /* 0x000000010700788c */ /* 0x000fe2000bf25270 */
[----:B------:R-:W-:-:S05]  /*2880*/  LOP3.LUT R4, RZ, R4, RZ, 0x33, !PT ;  /* 0x00000004ff047212 */ /* 0x000fca00078e33ff */
[----:B------:R-:W-:-:S05]  /*2890*/  PLOP3.LUT P2, PT, PT, PT, UP1, 0x80, 0x0 ;  /* 0x000000000000781c */ /* 0x000fca0003f4f018 */
[----:B------:R-:W-:-:S08]  /*28a0*/  @UP1 ULDC.64 UR10, c[0x0][0x9e8] ;  /* 0x00027a00000a1ab9 */ /* 0x000fd00000000a00 */
[----:B------:R-:W-:-:S05]  /*28b0*/  @P2 IMAD.HI.U32 R9, R4, UR10, RZ ;  /* 0x0000000a04092c27 */ /* 0x000fca000f8e00ff */
[----:B------:R-:W-:-:S04]  /*28c0*/  @P2 SHF.R.U32.HI R4, RZ, UR11, R9 ;  /* 0x0000000bff042c19 */ /* 0x000fc80008011609 */
[----:B------:R-:W-:Y:S01]  /*28d0*/  LOP3.LUT R4, RZ, R4, RZ, 0x33, !PT ;  /* 0x00000004ff047212 */ /* 0x000fe200078e33ff */
[----:B------:R-:W-:Y:S06]  /*28e0*/  BRA `(.L_x_1078) ;  /* 0x0000000000147947 */ /* 0x000fec0003800000 */
.L_x_1077:
[----:B------:R-:W-:-:S06]  /*28f0*/  UISETP.NE.AND UP1, UPT, UR7, 0x1, UPT ;  /* 0x000000010700788c */ /* 0x000fcc000bf25270 */
[----:B------:R-:W-:-:S05]  /*2900*/  PLOP3.LUT P2, PT, PT, PT, UP1, 0x80, 0x0 ;  /* 0x000000000000781c */ /* 0x000fca0003f4f018 */
[----:B------:R-:W-:-:S08]  /*2910*/  @UP1 ULDC.64 UR10, c[0x0][0x9e8] ;  /* 0x00027a00000a1ab9 */ /* 0x000fd00000000a00 */
[----:B------:R-:W-:-:S05]  /*2920*/  @P2 IMAD.HI.U32 R9, R4, UR10, RZ ;  /* 0x0000000a04092c27 */ /* 0x000fca000f8e00ff */
[----:B------:R-:W-:-:S07]  /*2930*/  @P2 SHF.R.U32.HI R4, RZ, UR11, R9 ;  /* 0x0000000bff042c19 */ /* 0x000fce0008011609 */
.L_x_1078:
[----:B------:R-:W-:Y:S05]  /*2940*/  BSYNC B0 ;  /* 0x0000000000007941 */ /* 0x000fea0003800000 */
.L_x_1076:
[----:B------:R-:W-:-:S04]  /*2950*/  IMAD R9, R4, UR7, -R51 ;  /* 0x0000000704097c24 */ /* 0x000fc8000f8e0a33 */
[----:B------:R-:W-:-:S05]  /*2960*/  IMAD R4, R16, -0x2, R9 ;  /* 0xfffffffe10047824 */ /* 0x000fca00078e0209 */
[----:B------:R-:W-:Y:S02]  /*2970*/  VIMNMX R7, R7, R4, !PT ;  /* 0x0000000407077248 */ /* 0x000fe40007fe0100 */
[----:B------:R-:W-:-:S07]  /*2980*/  VIADDMNMX R5, R4, UR7, R5, PT ;  /* 0x0000000704057c46 */ /* 0x000fce000b800105 */
.L_x_1075:
[C---:B------:R-:W-:Y:S02]  /*2990*/  ISETP.GE.AND P2, PT, R112.reuse, 0x2, PT ;  /* 0x000000027000780c */ /* 0x040fe40003f46270 */
[C---:B------:R-:W-:Y:S02]  /*29a0*/  ISETP.GE.AND P5, PT, R112.reuse, 0xa, PT ;  /* 0x0000000a7000780c */ /* 0x040fe40003fa6270 */
[----:B------:R-:W-:Y:S02]  /*29b0*/  ISETP.GT.AND P3, PT, R7, 0x1, !P2 ;  /* 0x000000010700780c */ /* 0x000fe40005764270 */
[----:B------:R-:W-:Y:S02]  /*29c0*/  ISETP.GE.AND P4, PT, R112, 0x9, PT ;  /* 0x000000097000780c */ /* 0x000fe40003f86270 */
[----:B------:R-:W-:Y:S02]  /*29d0*/  ISETP.LT.OR P3, PT, R5, 0x2, P3 ;  /* 0x000000020500780c */ /* 0x000fe40001f61670 */
[----:B0-----:R-:W-:-:S02]  /*29e0*/  P2R R63, PR, RZ, 0x10 ;  /* 0x00000010ff3f7803 */ /* 0x001fc40000000000 */
[----:B------:R-:W-:Y:S02]  /*29f0*/  FSEL R116, R25, -INF , !P3 ;  /* 0xff80000019747808 */ /* 0x000fe40005800000 */
[----:B------:R-:W-:Y:S02]  /*2a00*/  ISETP.GT.AND P3, PT, R7, 0x9, !P5 ;  /* 0x000000090700780c */ /* 0x000fe40006f64270 */
[----:B------:R-:W-:Y:S02]  /*2a10*/  P2R R25, PR, RZ, 0x20 ;  /* 0x00000020ff197803 */ /* 0x000fe40000000000 */
[----:B------:R-:W-:Y:S02]  /*2a20*/  ISETP.LT.OR P3, PT, R5, 0xa, P3 ;  /* 0x0000000a0500780c */ /* 0x000fe40001f61670 */
[----:B------:R-:W-:Y:S02]  /*2a30*/  ISETP.GT.AND P4, PT, R7, 0x8, !P4 ;  /* 0x000000080700780c */ /* 0x000fe40006784270 */
[----:B------:R-:W-:-:S02]  /*2a40*/  ISETP.GE.AND P5, PT, R112, 0x11, PT ;  /* 0x000000117000780c */ /* 0x000fc40003fa6270 */
[----:B------:R-:W-:Y:S02]  /*2a50*/  FSEL R118, R8, -INF , !P3 ;  /* 0xff80000008767808 */ /* 0x000fe40005800000 */
[----:B------:R-:W-:Y:S02]  /*2a60*/  ISETP.LT.OR P4, PT, R5, 0x9, P4 ;  /* 0x000000090500780c */ /* 0x000fe40002781670 */
[----:B------:R-:W-:Y:S02]  /*2a70*/  ISETP.GT.AND P3, PT, R7, 0x10, !P5 ;  /* 0x000000100700780c */ /* 0x000fe40006f64270 */
[----:B------:R-:W-:Y:S02]  /*2a80*/  FSEL R182, R6, -INF , !P4 ;  /* 0xff80000006b67808 */ /* 0x000fe40006000000 */
        /* <DEDUP_REMOVED lines=26> */
[C---:B------:R-:W-:Y:S02]  /*2c30*/  ISETP.GE.AND P4, PT, R112.reuse, 0x29, PT ;  /* 0x000000297000780c */ /* 0x040fe40003f86270 */
        /* <DEDUP_REMOVED lines=89> */
[----:B------:R-:W-:Y:S02]  /*31d0*/  P2R R77, PR, RZ, 0x20 ;  /* 0x00000020ff4d7803 */ /* 0x000fe40000000000 */
[----:B------:R-:W-:Y:S02]  /*31e0*/  FSEL R70, R70, -INF , !P3 ;  /* 0xff80000046467808 */ /* 0x000fe40005800000 */
[----:B------:R-:W-:Y:S02]  /*31f0*/  ISETP.GE.AND P3, PT, R112, 0x71, PT ;  /* 0x000000717000780c */ /* 0x000fe40003f66270 */
[----:B------:R-:W-:Y:S02]  /*3200*/  IADD3 R27, R59, 0x8, R0 ;  /* 0x000000083b1b7810 */ /* 0x000fe40007ffe000 */
[----:B------:R-:W-:-:S04]  /*3210*/  ISETP.GT.AND P4, PT, R7, 0x70, !P3 ;  /* 0x000000700700780c */ /* 0x000fc80005f84270 */
[----:B------:R-:W-:-:S04]  /*3220*/  ISETP.LT.OR P4, PT, R5, 0x71, P4 ;  /* 0x000000710500780c */ /* 0x000fc80002781670 */
[----:B------:R-:W-:Y:S01]  /*3230*/  FSEL R68, R39, -INF , !P4 ;  /* 0xff80000027447808 */ /* 0x000fe20006000000 */
[----:B------:R-:W-:Y:S01]  /*3240*/  VIADD R39, R0, 0x8 ;  /* 0x0000000800277836 */ /* 0x000fe20000000000 */
[----:B------:R-:W-:-:S04]  /*3250*/  ISETP.GE.AND P4, PT, R112, 0x72, PT ;  /* 0x000000727000780c */ /* 0x000fc80003f86270 */
[----:B------:R-:W-:Y:S02]  /*3260*/  ISETP.GT.AND P5, PT, R7, 0x71, !P4 ;  /* 0x000000710700780c */ /* 0x000fe400067a4270 */
[----:B------:R-:W-:Y:S02]  /*3270*/  VIADDMNMX R39, R39, R114, R55, PT ;  /* 0x0000007227277246 */ /* 0x000fe40003800137 */
        /* <DEDUP_REMOVED lines=10> */
[----:B------:R-:W-:Y:S02]  /*3320*/  FSEL R180, R3, -INF , !P6 ;  /* 0xff80000003b47808 */ /* 0x000fe40007000000 */
[----:B------:R-:W-:-:S04]  /*3330*/  ISETP.GE.AND P6, PT, R112, 0x7a, PT ;  /* 0x0000007a7000780c */ /* 0x000fc80003fc6270 */
[----:B------:R-:W-:Y:S02]  /*3340*/  P2R R47, PR, RZ, 0x40 ;  /* 0x00000040ff2f7803 */ /* 0x000fe40000000000 */
[----:B------:R-:W-:-:S04]  /*3350*/  ISETP.GT.AND P6, PT, R7, 0x79, !P6 ;  /* 0x000000790700780c */ /* 0x000fc800077c4270 */
[----:B------:R-:W-:-:S04]  /*3360*/  ISETP.LT.OR P6, PT, R5, 0x7a, P6 ;  /* 0x0000007a0500780c */ /* 0x000fc800037c1670 */
[----:B------:R-:W-:Y:S02]  /*3370*/  FSEL R8, R85, -INF , !P6 ;  /* 0xff80000055087808 */ /* 0x000fe40007000000 */
[----:B------:R-:W-:-:S13]  /*3380*/  PLOP3.LUT P6, PT, PT, PT, UP0, 0x40, 0x0 ;  /* 0x000000000000781c */ /* 0x000fda0003fce808 */
[----:B------:R-:W-:Y:S05]  /*3390*/  @P6 BRA `(.L_x_1079) ;  /* 0x0000000000646947 */ /* 0x000fea0003800000 */
[----:B------:R-:W-:Y:S01]  /*33a0*/  IADD3 R3, R17, 0x8, R0 ;  /* 0x0000000811037810 */ /* 0x000fe20007ffe000 */
[----:B------:R-:W-:Y:S04]  /*33b0*/  BSSY B0, `(.L_x_1080) ;  /* 0x0000013000007945 */ /* 0x000fe80003800000 */
[----:B------:R-:W-:-:S05]  /*33c0*/  IMAD.IADD R3, R3, 0x1, -R18 ;  /* 0x0000000103037824 */ /* 0x000fca00078e0a12 */
[----:B------:R-:W-:-:S13]  /*33d0*/  ISETP.GT.AND P6, PT, R3, -0x1, PT ;  /* 0xffffffff0300780c */ /* 0x000fda0003fc4270 */
[----:B------:R-:W-:Y:S05]  /*33e0*/  @P6 BRA `(.L_x_1081) ;  /* 0x0000000000246947 */ /* 0x000fea0003800000 */
[----:B------:R-:W-:Y:S01]  /*33f0*/  UISETP.NE.AND UP1, UPT, UR7, 0x1, UPT ;  /* 0x000000010700788c */ /* 0x000fe2000bf25270 */
[----:B------:R-:W-:-:S05]  /*3400*/  LOP3.LUT R3, RZ, R3, RZ, 0x33, !PT ;  /* 0x00000003ff037212 */ /* 0x000fca00078e33ff */
[----:B------:R-:W-:-:S05]  /*3410*/  PLOP3.LUT P6, PT, PT, PT, UP1, 0x80, 0x0 ;  /* 0x000000000000781c */ /* 0x000fca0003fcf018 */
[----:B------:R-:W-:-:S08]  /*3420*/  @UP1 ULDC.64 UR10, c[0x0][0x9e8] ;  /* 0x00027a00000a1ab9 */ /* 0x000fd00000000a00 */
[----:B------:R-:W-:Y:S01]  /*3430*/  @P6 IMAD.HI.U32 R5, R3, UR10, RZ ;  /* 0x0000000a03056c27 */ /* 0x000fe2000f8e00ff */
[----:B------:R-:W-:-:S13]  /*3440*/  PLOP3.LUT P6, PT, PT, PT, UP1, 0x80, 0x0 ;  /* 0x000000000000781c */ /* 0x000fda0003fcf018 */
[----:B------:R-:W-:-:S04]  /*3450*/  @P6 SHF.R.U32.HI R3, RZ, UR11, R5 ;  /* 0x0000000bff036c19 */ /* 0x000fc80008011605 */
[----:B------:R-:W-:Y:S01]  /*3460*/  LOP3.LUT R3, RZ, R3, RZ, 0x33, !PT ;  /* 0x00000003ff037212 */ /* 0x000fe200078e33ff */
[----:B------:R-:W-:Y:S06]  /*3470*/  BRA `(.L_x_1082) ;  /* 0x0000000000187947 */ /* 0x000fec0003800000 */
.L_x_1081:
[----:B------:R-:W-:-:S06]  /*3480*/  UISETP.NE.AND UP1, UPT, UR7, 0x1, UPT ;  /* 0x000000010700788c */ /* 0x000fcc000bf25270 */
[----:B------:R-:W-:-:S05]  /*3490*/  PLOP3.LUT P6, PT, PT, PT, UP1, 0x80, 0x0 ;  /* 0x000000000000781c */ /* 0x000fca0003fcf018 */
[----:B------:R-:W-:-:S08]  /*34a0*/  @UP1 ULDC.64 UR10, c[0x0][0x9e8] ;  /* 0x00027a00000a1ab9 */ /* 0x000fd00000000a00 */
[----:B------:R-:W-:Y:S01]  /*34b0*/  @P6 IMAD.HI.U32 R5, R3, UR10, RZ ;  /* 0x0000000a03056c27 */ /* 0x000fe2000f8e00ff */
[----:B------:R-:W-:-:S13]  /*34c0*/  PLOP3.LUT P6, PT, PT, PT, UP1, 0x80, 0x0 ;  /* 0x000000000000781c */ /* 0x000fda0003fcf018 */
[----:B------:R-:W-:-:S07]  /*34d0*/  @P6 SHF.R.U32.HI R3, RZ, UR11, R5 ;  /* 0x0000000bff036c19 */ /* 0x000fce0008011605 */
.L_x_1082:
[----:B------:R-:W-:Y:S05]  /*34e0*/  BSYNC B0 ;  /* 0x0000000000007941 */ /* 0x000fea0003800000 */
.L_x_1080:
[----:B------:R-:W-:-:S04]  /*34f0*/  IMAD R3, R3, UR7, -R51 ;  /* 0x0000000703037c24 */ /* 0x000fc8000f8e0a33 */
[----:B------:R-:W-:-:S05]  /*3500*/  IMAD R52, R16, -0x2, R3 ;  /* 0xfffffffe10347824 */ /* 0x000fca00078e0203 */
[----:B------:R-:W-:Y:S02]  /*3510*/  VIMNMX R27, R27, R52, !PT ;  /* 0x000000341b1b7248 */ /* 0x000fe40007fe0100 */
[----:B------:R-:W-:-:S07]  /*3520*/  VIADDMNMX R39, R52, UR7, R39, PT ;  /* 0x0000000734277c46 */ /* 0x000fce000b800127 */
.L_x_1079:
[----:B------:R-:W-:Y:S01]  /*3530*/  ISETP.GT.AND P2, PT, R27, 0x1, !P2 ;  /* 0x000000011b00780c */ /* 0x000fe20005744270 */
[----:B------:R-:W-:Y:S01]  /*3540*/  ULDC UR10, c[0x0][0x988] ;  /* 0x00026200000a7ab9 */ /* 0x000fe20000000800 */
[----:B------:R-:W-:Y:S01]  /*3550*/  ISETP.NE.AND P6, PT, R77, RZ, PT ;  /* 0x000000ff4d00720c */ /* 0x000fe20003fc5270 */
[----:B------:R-:W-:Y:S01]  /*3560*/  IMAD.U32 R7, RZ, RZ, UR10 ;  /* 0x0000000aff077e24 */ /* 0x000fe2000f8e00ff */
        /* <DEDUP_REMOVED lines=18> */
[----:B------:R-:W-:Y:S02]  /*3690*/  FMNMX.FTZ R3, R110, R3, !PT ;  /* 0x000000036e037209 */ /* 0x000fe40007810000 */
[----:B------:R-:W-:Y:S02]  /*36a0*/  ISETP.LT.OR P2, PT, R39, 0x11, P2 ;  /* 0x000000112700780c */ /* 0x000fe40001741670 */
[----:B------:R-:W-:Y:S02]  /*36b0*/  ISETP.NE.AND P6, PT, R89, RZ, PT ;  /* 0x000000ff5900720c */ /* 0x000fe40003fc5270 */
        /* <DEDUP_REMOVED lines=55> */
[----:B------:R-:W-:Y:S01]  /*3a30*/  ISETP.GT.AND P3, PT, R27, 0x70, !P3 ;  /* 0x000000701b00780c */ /* 0x000fe20005f64270 */
[----:B------:R-:W0:Y:S01]  /*3a40*/  SHFL.BFLY PT, R112, R3, 0x2, 0x1f ;  /* 0x0c401f0003707f89 */ /* 0x000e2200000e0000 */
[----:B------:R-:W-:Y:S02]  /*3a50*/  FSEL R38, R38, -INF , !P2 ;  /* 0xff80000026267808 */ /* 0x000fe40005000000 */
[----:B------:R-:W-:Y:S02]  /*3a60*/  ISETP.NE.AND P2, PT, R87, RZ, PT ;  /* 0x000000ff5700720c */ /* 0x000fe40003f45270 */
[C---:B------:R-:W-:Y:S02]  /*3a70*/  ISETP.GT.AND P4, PT, R27.reuse, 0x71, !P4 ;  /* 0x000000711b00780c */ /* 0x040fe40006784270 */
[----:B------:R-:W-:Y:S02]  /*3a80*/  ISETP.GT.AND P2, PT, R27, 0x31, !P2 ;  /* 0x000000311b00780c */ /* 0x000fe40005744270 */
[----:B------:R-:W-:-:S02]  /*3a90*/  ISETP.LT.OR P3, PT, R39, 0x71, P3 ;  /* 0x000000712700780c */ /* 0x000fc40001f61670 */
[----:B------:R-:W-:Y:S02]  /*3aa0*/  ISETP.LT.OR P2, PT, R39, 0x32, P2 ;  /* 0x000000322700780c */ /* 0x000fe40001741670 */
[----:B------:R-:W-:Y:S02]  /*3ab0*/  ISETP.GT.AND P5, PT, R27, 0x78, !P5 ;  /* 0x000000781b00780c */ /* 0x000fe40006fa4270 */
[----:B------:R-:W-:Y:S02]  /*3ac0*/  FSEL R40, R40, -INF , !P2 ;  /* 0xff80000028287808 */ /* 0x000fe40005000000 */
[----:B------:R-:W-:Y:S02]  /*3ad0*/  ISETP.NE.AND P2, PT, R49, RZ, PT ;  /* 0x000000ff3100720c */ /* 0x000fe40003f45270 */
[----:B------:R-:W-:Y:S02]  /*3ae0*/  ISETP.LT.OR P4, PT, R39, 0x72, P4 ;  /* 0x000000722700780c */ /* 0x000fe40002781670 */
[----:B------:R-:W-:-:S02]  /*3af0*/  ISETP.GT.AND P2, PT, R27, 0x38, !P2 ;  /* 0x000000381b00780c */ /* 0x000fc40005744270 */
[C---:B------:R-:W-:Y:S02]  /*3b00*/  ISETP.LT.OR P5, PT, R39.reuse, 0x79, P5 ;  /* 0x000000792700780c */ /* 0x040fe40002fa1670 */
[----:B------:R-:W-:Y:S02]  /*3b10*/  ISETP.LT.OR P2, PT, R39, 0x39, P2 ;  /* 0x000000392700780c */ /* 0x000fe40001741670 */
[----:B0-----:R-:W-:Y:S02]  /*3b20*/  FMNMX.FTZ R112, R3, R112, !PT ;  /* 0x0000007003707209 */ /* 0x001fe40007810000 */
[----:B------:R-:W-:Y:S02]  /*3b30*/  FSEL R42, R42, -INF , !P2 ;  /* 0xff8000002a2a7808 */ /* 0x000fe40005000000 */
[----:B------:R-:W-:Y:S01]  /*3b40*/  ISETP.GT.AND P2, PT, R27, 0x39, !P6 ;  /* 0x000000391b00780c */ /* 0x000fe20007744270 */
[----:B------:R-:W0:Y:S01]  /*3b50*/  SHFL.BFLY PT, R5, R112, 0x1, 0x1f ;  /* 0x0c201f0070057f89 */ /* 0x000e2200000e0000 */
[----:B------:R-:W-:-:S02]  /*3b60*/  ISETP.NE.AND P6, PT, R73, RZ, PT ;  /* 0x000000ff4900720c */ /* 0x000fc40003fc5270 */
[----:B------:R-:W-:-:S04]  /*3b70*/  ISETP.LT.OR P2, PT, R39, 0x3a, P2 ;  /* 0x0000003a2700780c */ /* 0x000fc80001741670 */
[----:B------:R-:W-:Y:S02]  /*3b80*/  FSEL R44, R44, -INF , !P2 ;  /* 0xff8000002c2c7808 */ /* 0x000fe40005000000 */
[----:B------:R-:W-:-:S04]  /*3b90*/  ISETP.NE.AND P2, PT, R53, RZ, PT ;  /* 0x000000ff3500720c */ /* 0x000fc80003f45270 */
[----:B------:R-:W-:-:S04]  /*3ba0*/  ISETP.GT.AND P2, PT, R27, 0x40, !P2 ;  /* 0x000000401b00780c */ /* 0x000fc80005744270 */
[----:B------:R-:W-:-:S04]  /*3bb0*/  ISETP.LT.OR P2, PT, R39, 0x41, P2 ;  /* 0x000000412700780c */ /* 0x000fc80001741670 */
[----:B------:R-:W-:Y:S02]  /*3bc0*/  FSEL R46, R46, -INF , !P2 ;  /* 0xff8000002e2e7808 */ /* 0x000fe40005000000 */
[----:B------:R-:W-:Y:S02]  /*3bd0*/  ISETP.NE.AND P2, PT, R56, RZ, PT ;  /* 0x000000ff3800720c */ /* 0x000fe40003f45270 */
[----:B0-----:R-:W-:Y:S02]  /*3be0*/  FMNMX.FTZ R5, R112, R5, !PT ;  /* 0x0000000570057209 */ /* 0x001fe40007810000 */
        /* <DEDUP_REMOVED lines=36> */
[----:B------:R-:W-:Y:S01]  /*3e30*/  ISETP.NE.AND P6, PT, R9, RZ, PT ;  /* 0x000000ff0900720c */ /* 0x000fe20003fc5270 */
[----:B------:R-:W-:Y:S01]  /*3e40*/  FMUL.FTZ R9, R5, R7 ;  /* 0x0000000705097220 */ /* 0x000fe20000410000 */
        /* <DEDUP_REMOVED lines=9> */
[-CC-:B------:R-:W-:Y:S01]  /*3ee0*/  FFMA.FTZ R45, R96, R7.reuse, -R43.reuse ;  /* 0x00000007602d7223 */ /* 0x180fe2000001082b */
        /* <DEDUP_REMOVED lines=10> */
[--C-:B------:R-:W-:Y:S01]  /*3f90*/  FFMA.FTZ R182, R182, R7, -R43.reuse ;  /* 0x00000007b6b67223 */ /* 0x100fe2000001082b */
[----:B------:R-:W-:Y:S01]  /*3fa0*/  ISETP.LT.OR P2, PT, R39, 0x6a, P2 ;  /* 0x0000006a2700780c */ /* 0x000fe20001741670 */
[----:B------:R-:W-:Y:S01]  /*3fb0*/  MUFU.EX2 R180, R180 ;  /* 0x000000b400b47308 */ /* 0x000fe20000000800 */
[----:B------:R-:W-:Y:S01]  /*3fc0*/  FMNMX.FTZ R11, R14, R11, !PT ;  /* 0x0000000b0e0b7209 */ /* 0x000fe20007810000 */
[-CC-:B------:R-:W-:Y:S01]  /*3fd0*/  FFMA.FTZ R9, R118, R7.reuse, -R43.reuse ;  /* 0x0000000776097223 */ /* 0x180fe2000001082b */
[----:B------:R-:W-:Y:S01]  /*3fe0*/  FSEL R96, R29, -INF , !P2 ;  /* 0xff8000001d607808 */ /* 0x000fe20005000000 */
[--C-:B------:R-:W-:Y:S01]  /*3ff0*/  FFMA.FTZ R29, R92, R7, -R43.reuse ;  /* 0x000000075c1d7223 */ /* 0x100fe2000001082b */
[----:B------:R-:W-:Y:S01]  /*4000*/  FMNMX.FTZ R13, R20, R11, !PT ;  /* 0x0000000b140d7209 */ /* 0x000fe20007810000 */
[--C-:B------:R-:W-:Y:S01]  /*4010*/  FFMA.FTZ R176, R176, R7, -R43.reuse ;  /* 0x00000007b0b07223 */ /* 0x100fe2000001082b */
[----:B------:R-:W-:Y:S01]  /*4020*/  FSEL R94, R33, -INF , !P3 ;  /* 0xff800000215e7808 */ /* 0x000fe20005800000 */
[----:B------:R0:W-:Y:S01]  /*4030*/  MUFU.EX2 R11, R21 ;  /* 0x00000015000b7308 */ /* 0x0001e20000000800 */
[----:B------:R-:W-:Y:S01]  /*4040*/  FMNMX.FTZ R13, R24, R13, !PT ;  /* 0x0000000d180d7209 */ /* 0x000fe20007810000 */
[-CC-:B------:R-:W-:Y:S01]  /*4050*/  FFMA.FTZ R33, R86, R7.reuse, -R43.reuse ;  /* 0x0000000756217223 */ /* 0x180fe2000001082b */
[----:B------:R-:W-:Y:S01]  /*4060*/  ISETP.GT.AND P6, PT, R27, 0x79, !P6 ;  /* 0x000000791b00780c */ /* 0x000fe200077c4270 */
[--C-:B------:R-:W-:Y:S01]  /*4070*/  FFMA.FTZ R178, R178, R7, -R43.reuse ;  /* 0x00000007b2b27223 */ /* 0x100fe2000001082b */
[----:B------:R-:W-:Y:S01]  /*4080*/  FMNMX.FTZ R13, R26, R13, !PT ;  /* 0x0000000d1a0d7209 */ /* 0x000fe20007810000 */
[--C-:B------:R-:W-:Y:S01]  /*4090*/  FFMA.FTZ R8, R8, R7, -R43.reuse ;  /* 0x0000000708087223 */ /* 0x100fe2000001082b */
[----:B------:R-:W-:Y:S01]  /*40a0*/  FSEL R98, R31, -INF , !P4 ;  /* 0xff8000001f627808 */ /* 0x000fe20006000000 */
[----:B------:R-:W1:Y:S01]  /*40b0*/  MUFU.EX2 R3, R3 ;  /* 0x0000000300037308 */ /* 0x000e620000000800 */
[----:B------:R-:W-:Y:S01]  /*40c0*/  FMNMX.FTZ R13, R28, R13, !PT ;  /* 0x0000000d1c0d7209 */ /* 0x000fe20007810000 */
[-CC-:B------:R-:W-:Y:S01]  /*40d0*/  FFMA.FTZ R172, R110, R7.reuse, -R43.reuse ;  /* 0x000000076eac7223 */ /* 0x180fe2000001082b */
[----:B------:R-:W-:Y:S01]  /*40e0*/  ISETP.LT.OR P6, PT, R39, 0x7a, P6 ;  /* 0x0000007a2700780c */ /* 0x000fe200037c1670 */
[--C-:B------:R-:W-:Y:S01]  /*40f0*/  FFMA.FTZ R108, R108, R7, -R43.reuse ;  /* 0x000000076c6c7223 */ /* 0x100fe2000001082b */
[----:B------:R-:W-:Y:S01]  /*4100*/  FMNMX.FTZ R15, R30, R13, !PT ;  /* 0x0000000d1e0f7209 */ /* 0x000fe20007810000 */
[--C-:B------:R-:W-:Y:S01]  /*4110*/  FFMA.FTZ R174, R106, R7, -R43.reuse ;  /* 0x000000076aae7223 */ /* 0x100fe2000001082b */
[----:B------:R-:W-:Y:S01]  /*4120*/  FSEL R92, R35, -INF , !P5 ;  /* 0xff800000235c7808 */ /* 0x000fe20006800000 */
[----:B------:R2:W-:Y:S01]  /*4130*/  MUFU.EX2 R13, R25 ;  /* 0x00000019000d7308 */ /* 0x0005e20000000800 */
        /* <DEDUP_REMOVED lines=12> */
[----:B0-----:R-:W-:Y:S01]  /*4200*/  FMNMX.FTZ R21, R38, R15, !PT ;  /* 0x0000000f26157209 */ /* 0x001fe20007810000 */
[-CC-:B------:R-:W-:Y:S01]  /*4210*/  FFMA.FTZ R74, R74, R7.reuse, -R43.reuse ;  /* 0x000000074a4a7223 */ /* 0x180fe2000001082b */
[--C-:B------:R-:W-:Y:S01]  /*4220*/  FFMA.FTZ R72, R72, R7, -R43.reuse ;  /* 0x0000000748487223 */ /* 0x100fe2000001082b */
[----:B------:R-:W-:Y:S01]  /*4230*/  MUFU.EX2 R182, R182 ;  /* 0x000000b600b67308 */ /* 0x000fe20000000800 */
[----:B------:R-:W-:Y:S01]  /*4240*/  FMNMX.FTZ R21, R40, R21, !PT ;  /* 0x0000001528157209 */ /* 0x000fe20007810000 */
[-CC-:B------:R-:W-:Y:S01]  /*4250*/  FFMA.FTZ R70, R70, R7.reuse, -R43.reuse ;  /* 0x0000000746467223 */ /* 0x180fe2000001082b */
[-CC-:B------:R-:W-:Y:S01]  /*4260*/  FFMA.FTZ R68, R68, R7.reuse, -R43.reuse ;  /* 0x0000000744447223 */ /* 0x180fe2000001082b */
[----:B------:R-:W-:Y:S01]  /*4270*/  FFMA.FTZ R4, R4, R7, -R43 ;  /* 0x0000000704047223 */ /* 0x000fe2000001082b */
[----:B------:R-:W-:Y:S01]  /*4280*/  FMNMX.FTZ R21, R42, R21, !PT ;  /* 0x000000152a157209 */ /* 0x000fe20007810000 */
[----:B-1----:R-:W-:Y:S01]  /*4290*/  FADD.FTZ R47, R180, R3 ;  /* 0x00000003b42f7221 */ /* 0x002fe20000010000 */
[----:B------:R-:W-:Y:S01]  /*42a0*/  F2FP.BF16.F32.PACK_AB R180, R3, R180 ;  /* 0x000000b403b4723e */ /* 0x000fe200000010ff */
[----:B------:R0:W-:Y:S01]  /*42b0*/  MUFU.EX2 R27, R45 ;  /* 0x0000002d001b7308 */ /* 0x0001e20000000800 */
[----:B------:R-:W-:-:S04]  /*42c0*/  FMNMX.FTZ R21, R44, R21, !PT ;  /* 0x000000152c157209 */ /* 0x000fc80007810000 */
[----:B--2---:R-:W-:-:S03]  /*42d0*/  FMNMX.FTZ R25, R46, R21, !PT ;  /* 0x000000152e197209 */ /* 0x004fc60007810000 */
[----:B------:R-:W-:Y:S01]  /*42e0*/  MUFU.EX2 R9, R9 ;  /* 0x0000000900097308 */ /* 0x000fe20000000800 */
[----:B------:R-:W-:Y:S01]  /*42f0*/  FMNMX.FTZ R25, R48, R25, !PT ;  /* 0x0000001930197209 */ /* 0x000fe20007810000 */
[----:B0-----:R-:W-:-:S03]  /*4300*/  FFMA.FTZ R45, R6, R7, -R43 ;  /* 0x00000007062d7223 */ /* 0x001fc6000001082b */
[----:B------:R-:W-:-:S03]  /*4310*/  FMNMX.FTZ R25, R50, R25, !PT ;  /* 0x0000001932197209 */ /* 0x000fc60007810000 */
[----:B------:R-:W-:Y:S01]  /*4320*/  MUFU.EX2 R176, R176 ;  /* 0x000000b000b07308 */ /* 0x000fe20000000800 */
[----:B------:R-:W-:-:S04]  /*4330*/  FMNMX.FTZ R25, R58, R25, !PT ;  /* 0x000000193a197209 */ /* 0x000fc80007810000 */
[----:B------:R-:W-:-:S03]  /*4340*/  FMNMX.FTZ R41, R66, R25, !PT ;  /* 0x0000001942297209 */ /* 0x000fc60007810000 */
[----:B------:R0:W-:Y:S01]  /*4350*/  MUFU.EX2 R25, R100 ;  /* 0x0000006400197308 */ /* 0x0001e20000000800 */
[----:B------:R-:W-:-:S04]  /*4360*/  FMNMX.FTZ R41, R60, R41, !PT ;  /* 0x000000293c297209 */ /* 0x000fc80007810000 */
[----:B------:R-:W-:-:S03]  /*4370*/  FMNMX.FTZ R41, R56, R41, !PT ;  /* 0x0000002938297209 */ /* 0x000fc60007810000 */
[----:B------:R-:W-:Y:S01]  /*4380*/  MUFU.EX2 R178, R178 ;  /* 0x000000b200b27308 */ /* 0x000fe20000000800 */
[----:B------:R-:W-:Y:S02]  /*4390*/  FMNMX.FTZ R41, R64, R41, !PT ;  /* 0x0000002940297209 */ /* 0x000fe40007810000 */
[----:B0-----:R-:W-:Y:S02]  /*43a0*/  FSEL R100, R37, -INF , !P6 ;  /* 0xff80000025647808 */ /* 0x001fe40007000000 */
        /* <DEDUP_REMOVED lines=12> */
[----:B------:R-:W0:Y:S02]  /*4470*/  SHFL.BFLY PT, R86, R41, 0x2, 0x1f ;  /* 0x0c401f0029567f89 */ /* 0x000e2400000e0000 */
[----:B------:R-:W-:Y:S08]  /*4480*/  MUFU.EX2 R168, R168 ;  /* 0x000000a800a87308 */ /* 0x000ff00000000800 */
[----:B------:R-:W-:Y:S08]  /*4490*/  MUFU.EX2 R170, R170 ;  /* 0x000000aa00aa7308 */ /* 0x000ff00000000800 */
[----:B------:R-:W-:Y:S01]  /*44a0*/  MUFU.EX2 R164, R164 ;  /* 0x000000a400a47308 */ /* 0x000fe20000000800 */
[----:B0-----:R-:W-:-:S07]  /*44b0*/  FMNMX.FTZ R86, R41, R86, !PT ;  /* 0x0000005629567209 */ /* 0x001fce0007810000 */
[----:B------:R-:W-:Y:S01]  /*44c0*/  MUFU.EX2 R90, R90 ;  /* 0x0000005a005a7308 */ /* 0x000fe20000000800 */
[----:B------:R-:W0:Y:S07]  /*44d0*/  SHFL.BFLY PT, R29, R86, 0x1, 0x1f ;  /* 0x0c201f00561d7f89 */ /* 0x000e2e00000e0000 */
[----:B------:R-:W1:Y:S08]  /*44e0*/  MUFU.EX2 R33, R33 ;  /* 0x0000002100217308 */ /* 0x000e700000000800 */
[----:B------:R-:W-:Y:S08]  /*44f0*/  MUFU.EX2 R84, R84 ;  /* 0x0000005400547308 */ /* 0x000ff00000000800 */
[----:B------:R-:W-:Y:S01]  /*4500*/  MUFU.EX2 R35, R82 ;  /* 0x0000005200237308 */ /* 0x000fe20000000800 */
[----:B-1----:R-:W-:-:S02]  /*4510*/  F2FP.BF16.F32.PACK_AB R166, R33, R90 ;  /* 0x0000005a21a6723e */ /* 0x002fc400000010ff */
[----:B0-----:R-:W-:-:S04]  /*4520*/  FMNMX.FTZ R6, R86, R29, !PT ;  /* 0x0000001d56067209 */ /* 0x001fc80007810000 */
[C---:B------:R-:W-:Y:S01]  /*4530*/  FSETP.NEU.FTZ.AND P2, PT, R6.reuse, -INF , PT ;  /* 0xff8000000600780b */ /* 0x040fe20003f5d000 */
[-C--:B------:R-:W-:Y:S01]  /*4540*/  FMUL.FTZ R29, R6, R7.reuse ;  /* 0x00000007061d7220 */ /* 0x080fe20000410000 */
[----:B------:R-:W-:Y:S04]  /*4550*/  MUFU.EX2 R80, R80 ;  /* 0x0000005000507308 */ /* 0x000fe80000000800 */
[----:B------:R-:W-:Y:S02]  /*4560*/  FSEL R43, R29, RZ, P2 ;  /* 0x000000ff1d2b7208 */ /* 0x000fe40001000000 */
[----:B------:R-:W-:Y:S02]  /*4570*/  PLOP3.LUT P2, PT, PT, PT, UP0, 0x40, 0x0 ;  /* 0x000000000000781c */ /* 0x000fe40003f4e808 */
[----:B------:R0:W-:Y:S01]  /*4580*/  MUFU.EX2 R29, R8 ;  /* 0x00000008001d7308 */ /* 0x0001e20000000800 */
[-CC-:B------:R-:W-:Y:S01]  /*4590*/  FFMA.FTZ R2, R2, R7.reuse, -R43.reuse ;  /* 0x0000000702027223 */ /* 0x180fe2000001082b */
[-CC-:B------:R-:W-:Y:S01]  /*45a0*/  FFMA.FTZ R10, R10, R7.reuse, -R43.reuse ;  /* 0x000000070a0a7223 */ /* 0x180fe2000001082b */
[-CC-:B------:R-:W-:Y:S01]  /*45b0*/  FFMA.FTZ R12, R12, R7.reuse, -R43.reuse ;  /* 0x000000070c0c7223 */ /* 0x180fe2000001082b */
[-CC-:B------:R-:W-:Y:S01]  /*45c0*/  FFMA.FTZ R14, R14, R7.reuse, -R43.reuse ;  /* 0x000000070e0e7223 */ /* 0x180fe2000001082b */
[-CC-:B------:R-:W-:Y:S01]  /*45d0*/  FFMA.FTZ R20, R20, R7.reuse, -R43.reuse ;  /* 0x0000000714147223 */ /* 0x180fe2000001082b */
[-CC-:B------:R-:W-:Y:S01]  /*45e0*/  FFMA.FTZ R24, R24, R7.reuse, -R43.reuse ;  /* 0x0000000718187223 */ /* 0x180fe2000001082b */
[-C--:B------:R-:W-:Y:S01]  /*45f0*/  FFMA.FTZ R26, R26, R7.reuse, -R43 ;  /* 0x000000071a1a7223 */ /* 0x080fe2000001082b */
[----:B------:R-:W-:Y:S01]  /*4600*/  MUFU.EX2 R2, R2 ;  /* 0x0000000200027308 */ /* 0x000fe20000000800 */
[----:B0-----:R-:W-:Y:S01]  /*4610*/  FADD.FTZ R8, R182, R47 ;  /* 0x0000002fb6087221 */ /* 0x001fe20000010000 */
[-CC-:B------:R-:W-:Y:S01]  /*4620*/  FFMA.FTZ R28, R28, R7.reuse, -R43.reuse ;  /* 0x000000071c1c7223 */ /* 0x180fe2000001082b */
[-CC-:B------:R-:W-:Y:S01]  /*4630*/  FFMA.FTZ R30, R30, R7.reuse, -R43.reuse ;  /* 0x000000071e1e7223 */ /* 0x180fe2000001082b */
[-CC-:B------:R-:W-:Y:S01]  /*4640*/  FFMA.FTZ R32, R32, R7.reuse, -R43.reuse ;  /* 0x0000000720207223 */ /* 0x180fe2000001082b */
[----:B------:R-:W-:Y:S01]  /*4650*/  FADD.FTZ R47, R9, R8 ;  /* 0x00000008092f7221 */ /* 0x000fe20000010000 */
[-CC-:B------:R-:W-:Y:S01]  /*4660*/  FFMA.FTZ R34, R34, R7.reuse, -R43.reuse ;  /* 0x0000000722227223 */ /* 0x180fe2000001082b */
[-C--:B------:R-:W-:Y:S01]  /*4670*/  FFMA.FTZ R36, R36, R7.reuse, -R43 ;  /* 0x0000000724247223 */ /* 0x080fe2000001082b */
[----:B------:R-:W0:Y:S01]  /*4680*/  MUFU.EX2 R181, R10 ;  /* 0x0000000a00b57308 */ /* 0x000e220000000800 */
[----:B------:R-:W-:Y:S01]  /*4690*/  FADD.FTZ R8, R176, R47 ;  /* 0x0000002fb0087221 */ /* 0x000fe20000010000 */
[-CC-:B------:R-:W-:Y:S01]  /*46a0*/  FFMA.FTZ R38, R38, R7.reuse, -R43.reuse ;  /* 0x0000000726267223 */ /* 0x180fe2000001082b */
[-CC-:B------:R-:W-:Y:S01]  /*46b0*/  FFMA.FTZ R40, R40, R7.reuse, -R43.reuse ;  /* 0x0000000728287223 */ /* 0x180fe2000001082b */
[-CC-:B------:R-:W-:Y:S01]  /*46c0*/  FFMA.FTZ R42, R42, R7.reuse, -R43.reuse ;  /* 0x000000072a2a7223 */ /* 0x180fe2000001082b */
[----:B------:R-:W-:Y:S01]  /*46d0*/  FADD.FTZ R47, R11, R8 ;  /* 0x000000080b2f7221 */ /* 0x000fe20000010000 */
        /* <DEDUP_REMOVED lines=8> */
[-C--:B------:R-:W-:Y:S01]  /*4760*/  FFMA.FTZ R66, R66, R7.reuse, -R43 ;  /* 0x0000000742427223 */ /* 0x080fe2000001082b */
[----:B------:R-:W-:Y:S01]  /*4770*/  F2FP.BF16.F32.PACK_AB R182, R9, R182 ;  /* 0x000000b609b6723e */ /* 0x000fe200000010ff */
[----:B------:R-:W2:Y:S01]  /*4780*/  MUFU.EX2 R183, R14 ;  /* 0x0000000e00b77308 */ /* 0x000ea20000000800 */
[----:B------:R-:W-:Y:S01]  /*4790*/  FADD.FTZ R8, R172, R47 ;  /* 0x0000002fac087221 */ /* 0x000fe20000010000 */
[----:B0-----:R-:W-:Y:S01]  /*47a0*/  FADD.FTZ R47, R2, R181 ;  /* 0x000000b5022f7221 */ /* 0x001fe20000010000 */
[-CC-:B------:R-:W-:Y:S01]  /*47b0*/  FFMA.FTZ R60, R60, R7.reuse, -R43.reuse ;  /* 0x000000073c3c7223 */ /* 0x180fe2000001082b */
[-CC-:B------:R-:W-:Y:S01]  /*47c0*/  FFMA.FTZ R56, R56, R7.reuse, -R43.reuse ;  /* 0x0000000738387223 */ /* 0x180fe2000001082b */
[----:B------:R-:W-:Y:S01]  /*47d0*/  FADD.FTZ R49, R15, R8 ;  /* 0x000000080f317221 */ /* 0x000fe20000010000 */
[-CC-:B------:R-:W-:Y:S01]  /*47e0*/  FFMA.FTZ R64, R64, R7.reuse, -R43.reuse ;  /* 0x0000000740407223 */ /* 0x180fe2000001082b */
[-C--:B------:R-:W-:Y:S01]  /*47f0*/  FFMA.FTZ R54, R54, R7.reuse, -R43 ;  /* 0x0000000736367223 */ /* 0x080fe2000001082b */
[----:B------:R-:W0:Y:S01]  /*4800*/  MUFU.EX2 R20, R20 ;  /* 0x0000001400147308 */ /* 0x000e220000000800 */
[----:B-1----:R-:W-:Y:S01]  /*4810*/  FADD.FTZ R8, R12, R47 ;  /* 0x0000002f0c087221 */ /* 0x002fe20000010000 */
[----:B------:R-:W-:Y:S01]  /*4820*/  FADD.FTZ R10, R174, R49 ;  /* 0x00000031ae0a7221 */ /* 0x000fe20000010000 */
[-CC-:B------:R-:W-:Y:S01]  /*4830*/  FFMA.FTZ R52, R52, R7.reuse, -R43.reuse ;  /* 0x0000000734347223 */ /* 0x180fe2000001082b */
[-CC-:B------:R-:W-:Y:S01]  /*4840*/  FFMA.FTZ R62, R62, R7.reuse, -R43.reuse ;  /* 0x000000073e3e7223 */ /* 0x180fe2000001082b */
[-CC-:B------:R-:W-:Y:S01]  /*4850*/  FFMA.FTZ R96, R96, R7.reuse, -R43.reuse ;  /* 0x0000000760607223 */ /* 0x180fe2000001082b */
[----:B------:R-:W-:Y:S01]  /*4860*/  FADD.FTZ R49, R21, R10 ;  /* 0x0000000a15317221 */ /* 0x000fe20000010000 */
[-C--:B------:R-:W-:Y:S01]  /*4870*/  FFMA.FTZ R94, R94, R7.reuse, -R43 ;  /* 0x000000075e5e7223 */ /* 0x080fe2000001082b */
[----:B------:R-:W1:Y:S01]  /*4880*/  MUFU.EX2 R177, R24 ;  /* 0x0000001800b17308 */ /* 0x000e620000000800 */
[----:B--2---:R-:W-:Y:S01]  /*4890*/  FADD.FTZ R47, R183, R8 ;  /* 0x00000008b72f7221 */ /* 0x004fe20000010000 */
[----:B------:R-:W-:Y:S01]  /*48a0*/  FADD.FTZ R10, R168, R49 ;  /* 0x00000031a80a7221 */ /* 0x000fe20000010000 */
[-CC-:B------:R-:W-:Y:S01]  /*48b0*/  FFMA.FTZ R98, R98, R7.reuse, -R43.reuse ;  /* 0x0000000762627223 */ /* 0x180fe2000001082b */
[----:B------:R-:W-:Y:S01]  /*48c0*/  F2FP.BF16.F32.PACK_AB R181, R181, R2 ;  /* 0x00000002b5b5723e */ /* 0x000fe200000010ff */
[-C--:B------:R-:W-:Y:S01]  /*48d0*/  FFMA.FTZ R92, R92, R7.reuse, -R43 ;  /* 0x000000075c5c7223 */ /* 0x080fe2000001082b */
[----:B------:R-:W-:Y:S01]  /*48e0*/  FADD.FTZ R49, R25, R10 ;  /* 0x0000000a19317221 */ /* 0x000fe20000010000 */
[----:B------:R-:W-:Y:S01]  /*48f0*/  F2FP.BF16.F32.PACK_AB R176, R11, R176 ;  /* 0x000000b00bb0723e */ /* 0x000fe200000010ff */
[----:B------:R-:W2:Y:S01]  /*4900*/  MUFU.EX2 R26, R26 ;  /* 0x0000001a001a7308 */ /* 0x000ea20000000800 */
[----:B0-----:R-:W-:Y:S01]  /*4910*/  FADD.FTZ R8, R20, R47 ;  /* 0x0000002f14087221 */ /* 0x001fe20000010000 */
[----:B------:R-:W-:Y:S01]  /*4920*/  FADD.FTZ R10, R170, R49 ;  /* 0x00000031aa0a7221 */ /* 0x000fe20000010000 */
[----:B------:R-:W-:Y:S01]  /*4930*/  FFMA.FTZ R43, R100, R7, -R43 ;  /* 0x00000007642b7223 */ /* 0x000fe2000001082b */
[----:B------:R-:W-:-:S02]  /*4940*/  F2FP.BF16.F32.PACK_AB R178, R13, R178 ;  /* 0x000000b20db2723e */ /* 0x000fc400000010ff */
[----:B------:R-:W-:Y:S01]  /*4950*/  FADD.FTZ R49, R27, R10 ;  /* 0x0000000a1b317221 */ /* 0x000fe20000010000 */
[----:B------:R-:W-:Y:S01]  /*4960*/  F2FP.BF16.F32.PACK_AB R172, R15, R172 ;  /* 0x000000ac0fac723e */ /* 0x000fe200000010ff */
[----:B------:R-:W0:Y:S01]  /*4970*/  MUFU.EX2 R179, R28 ;  /* 0x0000001c00b37308 */ /* 0x000e220000000800 */
[----:B-1----:R-:W-:Y:S01]  /*4980*/  FADD.FTZ R47, R177, R8 ;  /* 0x00000008b12f7221 */ /* 0x002fe20000010000 */
[----:B------:R-:W-:Y:S01]  /*4990*/  FADD.FTZ R10, R164, R49 ;  /* 0x00000031a40a7221 */ /* 0x000fe20000010000 */
[----:B------:R-:W-:Y:S02]  /*49a0*/  F2FP.BF16.F32.PACK_AB R174, R21, R174 ;  /* 0x000000ae15ae723e */ /* 0x000fe400000010ff */
[----:B------:R-:W-:Y:S01]  /*49b0*/  F2FP.BF16.F32.PACK_AB R168, R25, R168 ;  /* 0x000000a819a8723e */ /* 0x000fe200000010ff */
[----:B------:R-:W-:Y:S01]  /*49c0*/  FADD.FTZ R49, R31, R10 ;  /* 0x0000000a1f317221 */ /* 0x000fe20000010000 */
[----:B------:R-:W-:Y:S01]  /*49d0*/  F2FP.BF16.F32.PACK_AB R170, R27, R170 ;  /* 0x000000aa1baa723e */ /* 0x000fe200000010ff */
[----:B------:R-:W1:Y:S01]  /*49e0*/  MUFU.EX2 R30, R30 ;  /* 0x0000001e001e7308 */ /* 0x000e620000000800 */
[----:B--2---:R-:W-:Y:S01]  /*49f0*/  FADD.FTZ R8, R26, R47 ;  /* 0x0000002f1a087221 */ /* 0x004fe20000010000 */
[----:B------:R-:W-:Y:S01]  /*4a00*/  FADD.FTZ R10, R90, R49 ;  /* 0x000000315a0a7221 */ /* 0x000fe20000010000 */
[----:B------:R-:W-:-:S02]  /*4a10*/  F2FP.BF16.F32.PACK_AB R164, R31, R164 ;  /* 0x000000a41fa4723e */ /* 0x000fc400000010ff */
[----:B------:R-:W-:Y:S01]  /*4a20*/  F2FP.BF16.F32.PACK_AB R160, R35, R84 ;  /* 0x0000005423a0723e */ /* 0x000fe200000010ff */
[----:B------:R-:W-:Y:S01]  /*4a30*/  FADD.FTZ R49, R33, R10 ;  /* 0x0000000a21317221 */ /* 0x000fe20000010000 */
[----:B------:R-:W-:Y:S01]  /*4a40*/  F2FP.BF16.F32.PACK_AB R183, R183, R12 ;  /* 0x0000000cb7b7723e */ /* 0x000fe200000010ff */
[----:B------:R-:W2:Y:S01]  /*4a50*/  MUFU.EX2 R173, R32 ;  /* 0x0000002000ad7308 */ /* 0x000ea20000000800 */
[----:B0-----:R-:W-:Y:S01]  /*4a60*/  FADD.FTZ R47, R179, R8 ;  /* 0x00000008b32f7221 */ /* 0x001fe20000010000 */
[----:B------:R-:W-:Y:S01]  /*4a70*/  FADD.FTZ R10, R84, R49 ;  /* 0x00000031540a7221 */ /* 0x000fe20000010000 */
[----:B------:R-:W-:Y:S02]  /*4a80*/  F2FP.BF16.F32.PACK_AB R177, R177, R20 ;  /* 0x00000014b1b1723e */ /* 0x000fe400000010ff */
[----:B------:R-:W-:Y:S01]  /*4a90*/  F2FP.BF16.F32.PACK_AB R179, R179, R26 ;  /* 0x0000001ab3b3723e */ /* 0x000fe200000010ff */
[----:B------:R-:W-:Y:S02]  /*4aa0*/  FADD.FTZ R49, R35, R10 ;  /* 0x0000000a23317221 */ /* 0x000fe40000010000 */
[----:B------:R-:W0:Y:S01]  /*4ab0*/  MUFU.EX2 R34, R34 ;  /* 0x0000002200227308 */ /* 0x000e220000000800 */
[----:B-1----:R-:W-:Y:S01]  /*4ac0*/  FADD.FTZ R8, R30, R47 ;  /* 0x0000002f1e087221 */ /* 0x002fe20000010000 */
[----:B------:R-:W-:-:S06]  /*4ad0*/  FADD.FTZ R10, R80, R49 ;  /* 0x00000031500a7221 */ /* 0x000fcc0000010000 */
[----:B------:R-:W1:Y:S01]  /*4ae0*/  MUFU.EX2 R175, R36 ;  /* 0x0000002400af7308 */ /* 0x000e620000000800 */
[C---:B--2---:R-:W-:Y:S01]  /*4af0*/  FADD.FTZ R47, R173.reuse, R8 ;  /* 0x00000008ad2f7221 */ /* 0x044fe20000010000 */
[----:B------:R-:W-:-:S06]  /*4b00*/  F2FP.BF16.F32.PACK_AB R173, R173, R30 ;  /* 0x0000001eadad723e */ /* 0x000fcc00000010ff */
[----:B------:R-:W2:Y:S01]  /*4b10*/  MUFU.EX2 R38, R38 ;  /* 0x0000002600267308 */ /* 0x000ea20000000800 */
[----:B0-----:R-:W-:-:S07]  /*4b20*/  FADD.FTZ R8, R34, R47 ;  /* 0x0000002f22087221 */ /* 0x001fce0000010000 */
[----:B------:R-:W0:Y:S01]  /*4b30*/  MUFU.EX2 R169, R40 ;  /* 0x0000002800a97308 */ /* 0x000e220000000800 */
[C---:B-1----:R-:W-:Y:S01]  /*4b40*/  FADD.FTZ R47, R175.reuse, R8 ;  /* 0x00000008af2f7221 */ /* 0x042fe20000010000 */
[----:B------:R-:W-:-:S06]  /*4b50*/  F2FP.BF16.F32.PACK_AB R175, R175, R34 ;  /* 0x00000022afaf723e */ /* 0x000fcc00000010ff */
[----:B------:R-:W1:Y:S01]  /*4b60*/  MUFU.EX2 R42, R42 ;  /* 0x0000002a002a7308 */ /* 0x000e620000000800 */
[----:B--2---:R-:W-:-:S07]  /*4b70*/  FADD.FTZ R8, R38, R47 ;  /* 0x0000002f26087221 */ /* 0x004fce0000010000 */
[----:B------:R-:W2:Y:S01]  /*4b80*/  MUFU.EX2 R171, R44 ;  /* 0x0000002c00ab7308 */ /* 0x000ea20000000800 */
[C---:B0-----:R-:W-:Y:S01]  /*4b90*/  FADD.FTZ R47, R169.reuse, R8 ;  /* 0x00000008a92f7221 */ /* 0x041fe20000010000 */
[----:B------:R-:W-:-:S06]  /*4ba0*/  F2FP.BF16.F32.PACK_AB R169, R169, R38 ;  /* 0x00000026a9a9723e */ /* 0x000fcc00000010ff */
        /* <DEDUP_REMOVED lines=27> */
[----:B------:R-:W-:-:S06]  /*4d60*/  F2FP.BF16.F32.PACK_AB R158, R41, R72 ;  /* 0x00000048299e723e */ /* 0x000fcc00000010ff */
        /* <DEDUP_REMOVED lines=13> */
[----:B--2---:R-:W-:Y:S01]  /*4e40*/  FADD.FTZ R10, R4, R9 ;  /* 0x00000009040a7221 */ /* 0x004fe20000010000 */
[C---:B------:R-:W-:Y:S01]  /*4e50*/  F2FP.BF16.F32.PACK_AB R154, R29.reuse, R4 ;  /* 0x000000041d9a723e */ /* 0x040fe200000010ff */
[----:B------:R-:W-:Y:S02]  /*4e60*/  VIADD R4, R88, 0xfffffffe ;  /* 0xfffffffe58047836 */ /* 0x000fe40000000000 */
[----:B------:R-:W-:-:S03]  /*4e70*/  FADD.FTZ R3, R29, R10 ;  /* 0x0000000a1d037221 */ /* 0x000fc60000010000 */
[----:B------:R-:W2:Y:S01]  /*4e80*/  MUFU.EX2 R157, R52 ;  /* 0x00000034009d7308 */ /* 0x000ea20000000800 */
[C---:B0-----:R-:W-:Y:S01]  /*4e90*/  FADD.FTZ R9, R163.reuse, R8 ;  /* 0x00000008a3097221 */ /* 0x041fe20000010000 */
[----:B------:R-:W-:-:S06]  /*4ea0*/  F2FP.BF16.F32.PACK_AB R163, R163, R56 ;  /* 0x00000038a3a3723e */ /* 0x000fcc00000010ff */
[----:B------:R-:W0:Y:S01]  /*4eb0*/  MUFU.EX2 R62, R62 ;  /* 0x0000003e003e7308 */ /* 0x000e220000000800 */
[----:B-1----:R-:W-:Y:S01]  /*4ec0*/  FADD.FTZ R2, R54, R9 ;  /* 0x0000000936027221 */ /* 0x002fe20000010000 */
[----:B------:R-:W-:-:S04]  /*4ed0*/  IMAD.IADD R9, R17, 0x1, -R18 ;  /* 0x0000000111097824 */ /* 0x000fc800078e0a12 */
[----:B------:R-:W-:Y:S02]  /*4ee0*/  IMAD R8, R185, 0x80, R9 ;  /* 0x00000080b9087824 */ /* 0x000fe400078e0209 */
[----:B------:R-:W1:Y:S01]  /*4ef0*/  MUFU.EX2 R159, R96 ;  /* 0x00000060009f7308 */ /* 0x000e620000000800 */
[C---:B--2---:R-:W-:Y:S01]  /*4f00*/  FADD.FTZ R11, R157.reuse, R2 ;  /* 0x000000029d0b7221 */ /* 0x044fe20000010000 */
[----:B------:R-:W-:Y:S02]  /*4f10*/  F2FP.BF16.F32.PACK_AB R157, R157, R54 ;  /* 0x000000369d9d723e */ /* 0x000fe400000010ff */
[----:B------:R-:W-:-:S04]  /*4f20*/  R2UR UR10, R8 ;  /* 0x00000000080a72ca */ /* 0x000fc800000e0000 */
[----:B------:R-:W2:Y:S01]  /*4f30*/  MUFU.EX2 R94, R94 ;  /* 0x0000005e005e7308 */ /* 0x000ea20000000800 */
[----:B0-----:R-:W-:-:S07]  /*4f40*/  FADD.FTZ R2, R62, R11 ;  /* 0x0000000b3e027221 */ /* 0x001fce0000010000 */
[----:B------:R-:W0:Y:S01]  /*4f50*/  MUFU.EX2 R153, R98 ;  /* 0x0000006200997308 */ /* 0x000e220000000800 */
[C---:B-1----:R-:W-:Y:S01]  /*4f60*/  FADD.FTZ R11, R159.reuse, R2 ;  /* 0x000000029f0b7221 */ /* 0x042fe20000010000 */
[----:B------:R-:W-:Y:S01]  /*4f70*/  UIADD3 UR6, UR10, UR6, URZ ;  /* 0x000000060a067290 */ /* 0x000fe2000fffe03f */
[----:B------:R-:W-:-:S05]  /*4f80*/  F2FP.BF16.F32.PACK_AB R159, R159, R62 ;  /* 0x0000003e9f9f723e */ /* 0x000fca00000010ff */
[----:B------:R-:W1:Y:S01]  /*4f90*/  MUFU.EX2 R92, R92 ;  /* 0x0000005c005c7308 */ /* 0x000e620000000800 */
[----:B--2---:R-:W-:-:S07]  /*4fa0*/  FADD.FTZ R2, R94, R11 ;  /* 0x0000000b5e027221 */ /* 0x004fce0000010000 */
[----:B------:R-:W2:Y:S01]  /*4fb0*/  MUFU.EX2 R43, R43 ;  /* 0x0000002b002b7308 */ /* 0x000ea20000000800 */
[C---:B0-----:R-:W-:Y:S01]  /*4fc0*/  FADD.FTZ R11, R153.reuse, R2 ;  /* 0x00000002990b7221 */ /* 0x041fe20000010000 */
[----:B------:R-:W-:-:S03]  /*4fd0*/  F2FP.BF16.F32.PACK_AB R153, R153, R94 ;  /* 0x0000005e9999723e */ /* 0x000fc600000010ff */
[----:B-1----:R-:W-:-:S04]  /*4fe0*/  FADD.FTZ R2, R92, R11 ;  /* 0x0000000b5c027221 */ /* 0x002fc80000010000 */
[C---:B--2---:R-:W-:Y:S01]  /*4ff0*/  FADD.FTZ R2, R43.reuse, R2 ;  /* 0x000000022b027221 */ /* 0x044fe20000010000 */
[----:B------:R-:W-:Y:S01]  /*5000*/  F2FP.BF16.F32.PACK_AB R155, R43, R92 ;  /* 0x0000005c2b9b723e */ /* 0x000fe200000010ff */
[----:B------:R-:W-:Y:S06]  /*5010*/  @P2 BRA `(.L_x_1083) ;  /* 0x0000000000482947 */ /* 0x000fec0003800000 */
[C---:B------:R-:W-:Y:S01]  /*5020*/  ISETP.GT.AND P2, PT, R8.reuse, RZ, PT ;  /* 0x000000ff0800720c */ /* 0x040fe20003f44270 */
[----:B------:R-:W-:-:S05]  /*5030*/  VIADD R10, R8, 0xffffffff ;  /* 0xffffffff080a7836 */ /* 0x000fca0000000000 */
[----:B------:R-:W-:-:S07]  /*5040*/  R2UR UR14, R10 ;  /* 0x000000000a0e72ca */ /* 0x000fce00000e0000 */
[----:B------:R-:W-:Y:S08]  /*5050*/  @P2 BRA `(.L_x_1084) ;  /* 0x00000000001c2947 */ /* 0x000ff00003800000 */
[----:B------:R-:W-:Y:S02]  /*5060*/  UISETP.NE.AND UP1, UPT, UR7, 0x1, UPT ;  /* 0x000000010700788c */ /* 0x000fe4000bf25270 */
[----:B------:R-:W-:-:S09]  /*5070*/  UIADD3 UR14, -UR10, URZ, URZ ;  /* 0x0000003f0a0e7290 */ /* 0x000fd2000fffe13f */
[----:B------:R-:W-:Y:S02]  /*5080*/  @UP1 ULDC.64 UR18, c[0x0][0x9e8] ;  /* 0x00027a0000121ab9 */ /* 0x000fe40000000a00 */
[----:B------:R-:W-:-:S04]  /*5090*/  UIMAD.WIDE.U32 UR10, UR14, UR18, URZ ;  /* 0x000000120e0a72a5 */ /* 0x000fc8000f8e003f */
[----:B------:R-:W-:-:S04]  /*50a0*/  @UP1 USHF.R.U32.HI UR14, URZ, UR19, UR11 ;  /* 0x000000133f0e1299 */ /* 0x000fc8000801160b */
[----:B------:R-:W-:Y:S01]  /*50b0*/  ULOP3.LUT UR14, URZ, UR14, URZ, 0x33, !UPT ;  /* 0x0000000e3f0e7292 */ /* 0x000fe2000f8e333f */
[----:B------:R-:W-:Y:S11]  /*50c0*/  BRA `(.L_x_1085) ;  /* 0x0000000000107947 */ /* 0x000ff60003800000 */
.L_x_1084:
[----:B------:R-:W-:-:S11]  /*50d0*/  UISETP.NE.AND UP1, UPT, UR7, 0x1, UPT ;  /* 0x000000010700788c */ /* 0x000fd6000bf25270 */
[----:B------:R-:W-:Y:S02]  /*50e0*/  @UP1 ULDC.64 UR18, c[0x0][0x9e8] ;  /* 0x00027a0000121ab9 */ /* 0x000fe40000000a00 */
[----:B------:R-:W-:-:S04]  /*50f0*/  UIMAD.WIDE.U32 UR10, UR14, UR18, URZ ;  /* 0x000000120e0a72a5 */ /* 0x000fc8000f8e003f */
[----:B------:R-:W-:-:S12]  /*5100*/  @UP1 USHF.R.U32.HI UR14, URZ, UR19, UR11 ;  /* 0x000000133f0e1299 */ /* 0x000fd8000801160b */
.L_x_1085:
[----:B------:R-:W-:-:S04]  /*5110*/  UIMAD UR7, UR14, UR7, UR7 ;  /* 0x000000070e0772a4 */ /* 0x000fc8000f8e0207 */
[----:B------:R-:W-:-:S04]  /*5120*/  UISETP.LT.AND UP1, UPT, UR6, UR7, UPT ;  /* 0x000000070600728c */ /* 0x000fc8000bf21270 */
[----:B------:R-:W-:-:S12]  /*5130*/  USEL UR6, UR6, UR7, UP1 ;  /* 0x0000000706067287 */ /* 0x000fd80008800000 */
.L_x_1083:
[----:B------:R-:W-:Y:S01]  /*5140*/  USHF.R.S32.HI UR7, URZ, 0x1f, UR6 ;  /* 0x0000001f3f077899 */ /* 0x000fe20008011406 */
[----:B------:R-:W-:Y:S02]  /*5150*/  CS2R R150, SRZ ;  /* 0x0000000000967805 */ /* 0x000fe4000001ff00 */
[----:B------:R-:W-:Y:S02]  /*5160*/  CS2R R148, SRZ ;  /* 0x0000000000947805 */ /* 0x000fe4000001ff00 */
        /* <DEDUP_REMOVED lines=9> */
[----:B------:R-:W-:Y:S01]  /*5200*/  UISETP.LT.AND UP1, UPT, UR39, UR7, UPT ;  /* 0x000000072700728c */ /* 0x000fe2000bf21270 */
[----:B------:R-:W-:Y:S02]  /*5210*/  CS2R R132, SRZ ;  /* 0x0000000000847805 */ /* 0x000fe4000001ff00 */
[----:B------:R-:W-:Y:S02]  /*5220*/  CS2R R130, SRZ ;  /* 0x0000000000827805 */ /* 0x000fe4000001ff00 */
[----:B------:R-:W-:Y:S01]  /*5230*/  CS2R R128, SRZ ;  /* 0x0000000000807805 */ /* 0x000fe2000001ff00 */
[----:B------:R-:W-:Y:S01]  /*5240*/  USEL UR55, UR39, UR7, !UP1 ;  /* 0x0000000727377287 */ /* 0x000fe2000c800000 */
[----:B------:R-:W-:-:S02]  /*5250*/  CS2R R126, SRZ ;  /* 0x00000000007e7805 */ /* 0x000fc4000001ff00 */
[----:B------:R-:W-:Y:S02]  /*5260*/  CS2R R124, SRZ ;  /* 0x00000000007c7805 */ /* 0x000fe4000001ff00 */
[----:B------:R-:W-:Y:S02]  /*5270*/  CS2R R122, SRZ ;  /* 0x00000000007a7805 */ /* 0x000fe4000001ff00 */
[----:B------:R-:W-:Y:S02]  /*5280*/  CS2R R120, SRZ ;  /* 0x0000000000787805 */ /* 0x000fe4000001ff00 */
[----:B------:R-:W-:Y:S02]  /*5290*/  CS2R R118, SRZ ;  /* 0x0000000000767805 */ /* 0x000fe4000001ff00 */
[----:B------:R-:W-:Y:S02]  /*52a0*/  ISETP.GE.AND P2, PT, R4, UR55, PT ;  /* 0x0000003704007c0c */ /* 0x000fe4000bf46270 */
        /* <DEDUP_REMOVED lines=15> */
[----:B------:R-:W-:Y:S06]  /*53a0*/  @!P2 BRA `(.L_x_1086) ;  /* 0x000000380028a947 */ /* 0x000fec0003800000 */
[----:B------:R-:W-:Y:S01]  /*53b0*/  IMAD.IADD R15, R0, 0x1, R9 ;  /* 0x00000001000f7824 */ /* 0x000fe200078e0209 */
[----:B------:R-:W-:Y:S01]  /*53c0*/  ULDC UR50, c[0x0][0x9e4] ;  /* 0x0002790000327ab9 */ /* 0x000fe20000000800 */
[----:B------:R-:W-:Y:S01]  /*53d0*/  IMAD.MOV.U32 R151, RZ, RZ, RZ ;  /* 0x000000ffff977224 */ /* 0x000fe200078e00ff */
[----:B------:R-:W-:Y:S01]  /*53e0*/  ULDC UR52, c[0x0][0x9d8] ;  /* 0x0002760000347ab9 */ /* 0x000fe20000000800 */
[----:B------:R-:W-:Y:S01]  /*53f0*/  VIADD R13, R15, 0x8 ;  /* 0x000000080f0d7836 */ /* 0x000fe20000000000 */
[----:B------:R-:W-:-:S04]  /*5400*/  ULDC UR51, c[0x0][0x9e0] ;  /* 0x0002780000337ab9 */ /* 0x000fc80000000800 */
[----:B------:R-:W-:-:S07]  /*5410*/  LOP3.LUT R11, RZ, R13, RZ, 0x33, !PT ;  /* 0x0000000dff0b7212 */ /* 0x000fce00078e33ff */
.L_x_1103:
        /* <DEDUP_REMOVED lines=9> */
.L_x_1088:
[----:B------:R-:W-:Y:S01]  /*54b0*/  ULEA UR6, UR54, UR41, 0x3 ;  /* 0x0000002936067291 */ /* 0x000fe2000f8e183f */
[----:B------:R-:W-:-:S05]  /*54c0*/  IMAD.U32 R7, RZ, RZ, UR53 ;  /* 0x00000035ff077e24 */ /* 0x000fca000f8e00ff */
[----:B------:R-:W-:-:S04]  /*54d0*/  SHF.L.U32 R7, R7, 0x1f, RZ ;  /* 0x0000001f07077819 */ /* 0x000fc800000006ff */
[----:B------:R0:W1:Y:S01]  /*54e0*/  SYNCS.PHASECHK.TRANS64.TRYWAIT P2, [UR6+0x28830], R7 ;  /* 0x02883007ff0075a7 */ /* 0x0000620008040146 */
[----:B------:R-:W-:Y:S05]  /*54f0*/  @!P0 BRA `(.L_x_1089) ;  /* 0x0000000000048947 */ /* 0x000fea0003800000 */
[----:B------:R-:W-:Y:S01]  /*5500*/  BPT.TRAP 0x1 ;  /* 0x000000040000795c */ /* 0x000fe20000300000 */
.L_x_1089:
[----:B-1----:R-:W-:Y:S05]  /*5510*/  @P2 BRA `(.L_x_1087) ;  /* 0x0000000000082947 */ /* 0x002fea0003800000 */
[----:B------:R-:W1:Y:S02]  /*5520*/  SYNCS.PHASECHK.TRANS64.TRYWAIT P2, [UR6+0x28830], R7 ;  /* 0x02883007ff0075a7 */ /* 0x000e640008040146 */
[----:B-1----:R-:W-:Y:S05]  /*5530*/  @!P2 BRA `(.L_x_1090) ;  /* 0x000001140050a947 */ /* 0x002fea0003800000 */
.L_x_1087:
[----:B-1----:R-:W1:Y:S01]  /*5540*/  S2R R8, SR_TID.X ;  /* 0x0000000000087919 */ /* 0x002e620000002100 */
[----:B------:R-:W-:Y:S01]  /*5550*/  ULEA UR34, UR54, UR46, 0xb ;  /* 0x0000002e36227291 */ /* 0x000fe2000f8e583f */
[----:B------:R-:W-:Y:S01]  /*5560*/  UMOV UR35, 0x40000040 ;  /* 0x4000004000237882 */ /* 0x000fe20000000000 */
[----:B------:R-:W-:Y:S02]  /*5570*/  UMOV UR7, 0x40000040 ;  /* 0x4000004000077882 */ /* 0x000fe40000000000 */
[----:B------:R-:W-:Y:S02]  /*5580*/  UIADD3 UR6, UR34, 0x2, URZ ;  /* 0x0000000222067890 */ /* 0x000fe4000fffe03f */
        /* <DEDUP_REMOVED lines=12> */
[----:B-1----:R-:W-:-:S05]  /*5650*/  SHF.R.U32.HI R8, RZ, 0x7, R8 ;  /* 0x00000007ff087819 */ /* 0x002fca0000011608 */
[----:B0-----:R-:W-:-:S05]  /*5660*/  VIADD R7, R8, 0x8 ;  /* 0x0000000808077836 */ /* 0x001fca0000000000 */
[----:B------:R0:W-:Y:S06]  /*5670*/  BAR.SYNC.DEFER_BLOCKING R7, 0x100 ;  /* 0x000400070000751d */ /* 0x0001ec0000010000 */
        /* <DEDUP_REMOVED lines=24> */
[----:B0-----:R-:W-:Y:S05]  /*5800*/  @P3 BRA `(.L_x_1091) ;  /* 0x00000000002c3947 */ /* 0x001fea0003800000 */
[----:B------:R-:W-:Y:S05]  /*5810*/  @!P0 BRA `(.L_x_1092) ;  /* 0x0000000000048947 */ /* 0x000fea0003800000 */
[----:B------:R-:W-:Y:S01]  /*5820*/  BPT.TRAP 0x1 ;  /* 0x000000040000795c */ /* 0x000fe20000300000 */
.L_x_1092:
[----:B------:R-:W-:Y:S01]  /*5830*/  ULEA UR6, UR42, UR41, 0x3 ;  /* 0x000000292a067291 */ /* 0x000fe2000f8e183f */
[----:B------:R-:W-:-:S05]  /*5840*/  IMAD.U32 R7, RZ, RZ, UR43 ;  /* 0x0000002bff077e24 */ /* 0x000fca000f8e00ff */
[----:B------:R-:W-:-:S04]  /*5850*/  SHF.L.U32 R7, R7, 0x1f, RZ ;  /* 0x0000001f07077819 */ /* 0x000fc800000006ff */
[----:B------:R0:W1:Y:S01]  /*5860*/  SYNCS.PHASECHK.TRANS64.TRYWAIT P2, [UR6+0x28850], R7 ;  /* 0x02885007ff0075a7 */ /* 0x0000620008040146 */
[----:B------:R-:W-:Y:S05]  /*5870*/  @!P0 BRA `(.L_x_1093) ;  /* 0x0000000000048947 */ /* 0x000fea0003800000 */
[----:B------:R-:W-:Y:S01]  /*5880*/  BPT.TRAP 0x1 ;  /* 0x000000040000795c */ /* 0x000fe20000300000 */
.L_x_1093:
[----:B-1----:R-:W-:Y:S05]  /*5890*/  @P2 BRA `(.L_x_1091) ;  /* 0x0000000000082947 */ /* 0x002fea0003800000 */
[----:B------:R-:W1:Y:S02]  /*58a0*/  SYNCS.PHASECHK.TRANS64.TRYWAIT P2, [UR6+0x28850], R7 ;  /* 0x02885007ff0075a7 */ /* 0x000e640008040146 */
[----:B-1----:R-:W-:Y:S05]  /*58b0*/  @!P2 BRA `(.L_x_1094) ;  /* 0x000001100088a947 */ /* 0x002fea0003800000 */
.L_x_1091:
[----:B------:R-:W-:Y:S01]  /*58c0*/  UIADD3 UR6, UR41, 0x400, URZ ;  /* 0x0000040029067890 */ /* 0x000fe2000fffe03f */
[----:B------:R-:W-:Y:S01]  /*58d0*/  WARPGROUP.ARRIVE ;  /* 0x00000000000079c5 */ /* 0x000fe20000000000 */
[----:B------:R-:W-:-:S05]  /*58e0*/  UMOV UR7, 0x40000040 ;  /* 0x4000004000077882 */ /* 0x000fca0000000000 */
[----:B------:R-:W2:Y:S01]  /*58f0*/  S2R R184, SR_TID.X ;  /* 0x0000000000b87919 */ /* 0x000ea20000002100 */
[----:B------:R-:W-:Y:S01]  /*5900*/  USHF.R.U32.HI UR6, URZ, 0x4, UR6 ;  /* 0x000000043f067899 */ /* 0x000fe20008011606 */
[----:B------:R-:W-:Y:S01]  /*5910*/  FMUL.FTZ R20, R34, UR52 ;  /* 0x0000003422147c20 */ /* 0x000fe20008410000 */
[----:B------:R-:W-:Y:S01]  /*5920*/  FMUL.FTZ R34, R36, UR52 ;  /* 0x0000003424227c20 */ /* 0x000fe20008410000 */
[----:B------:R-:W-:Y:S01]  /*5930*/  FMUL.FTZ R36, R58, UR52 ;  /* 0x000000343a247c20 */ /* 0x000fe20008410000 */
[----:B------:R-:W-:Y:S01]  /*5940*/  ULOP3.LUT UR6, UR6, 0x3fff, URZ, 0xc0, !UPT ;  /* 0x00003fff06067892 */ /* 0x000fe2000f8ec03f */
[----:B------:R-:W-:Y:S01]  /*5950*/  FMUL.FTZ R14, R31, UR52 ;  /* 0x000000341f0e7c20 */ /* 0x000fe20008410000 */
[----:B01----:R-:W-:Y:S01]  /*5960*/  FMUL.FTZ R7, R24, UR52 ;  /* 0x0000003418077c20 */ /* 0x003fe20008410000 */
[----:B------:R-:W-:Y:S01]  /*5970*/  FMUL.FTZ R31, R54, UR52 ;  /* 0x00000034361f7c20 */ /* 0x000fe20008410000 */
[----:B------:R-:W-:Y:S01]  /*5980*/  ULOP3.LUT UR6, UR6, 0x4000000, URZ, 0xfc, !UPT ;  /* 0x0400000006067892 */ /* 0x000fe2000f8efc3f */
[----:B------:R-:W-:Y:S01]  /*5990*/  FMUL.FTZ R8, R26, UR52 ;  /* 0x000000341a087c20 */ /* 0x000fe20008410000 */
[----:B------:R-:W-:Y:S01]  /*59a0*/  FMUL.FTZ R10, R27, UR52 ;  /* 0x000000341b0a7c20 */ /* 0x000fe20008410000 */
        /* <DEDUP_REMOVED lines=20> */
[----:B--2---:R-:W-:Y:S01]  /*5af0*/  SHF.R.U32.HI R184, RZ, 0x7, R184 ;  /* 0x00000007ffb87819 */ /* 0x004fe200000116b8 */
        /* <DEDUP_REMOVED lines=12> */
[----:B------:R-:W-:Y:S01]  /*5bc0*/  PLOP3.LUT P2, PT, PT, PT, UP0, 0x40, 0x0 ;  /* 0x000000000000781c */ /* 0x000fe20003f4e808 */
[----:B------:R-:W0:Y:S08]  /*5bd0*/  MUFU.TANH R7, R7 ;  /* 0x0000000700077308 */ /* 0x000e300000002400 */
[----:B------:R-:W1:Y:S08]  /*5be0*/  MUFU.TANH R8, R8 ;  /* 0x0000000800087308 */ /* 0x000e700000002400 */
[----:B------:R-:W2:Y:S08]  /*5bf0*/  MUFU.TANH R10, R10 ;  /* 0x0000000a000a7308 */ /* 0x000eb00000002400 */
[----:B------:R-:W3:Y:S08]  /*5c00*/  MUFU.TANH R12, R12 ;  /* 0x0000000c000c7308 */ /* 0x000ef00000002400 */
[----:B------:R-:W4:Y:S08]  /*5c10*/  MUFU.TANH R14, R14 ;  /* 0x0000000e000e7308 */ /* 0x000f300000002400 */
        /* <DEDUP_REMOVED lines=9> */
[----:B------:R-:W0:Y:S01]  /*5cb0*/  MUFU.TANH R53, R53 ;  /* 0x0000003500357308 */ /* 0x000e220000002400 */
[----:B------:R-:W-:-:S02]  /*5cc0*/  WARPGROUP.DEPBAR.LE gsb0, 0x0 ;  /* 0x00008000000079c5 */ /* 0x000fc40000010000 */
[----:B------:R-:W-:-:S05]  /*5cd0*/  WARPGROUP.ARRIVE ;  /* 0x00000000000079c5 */ /* 0x000fca0000000000 */
[----:B------:R-:W0:Y:S01]  /*5ce0*/  MUFU.TANH R31, R31 ;  /* 0x0000001f001f7308 */ /* 0x000e220000002400 */
[----:B------:R-:W-:Y:S01]  /*5cf0*/  HGMMA.64x128x16.F32.BF16 R88, R176, gdesc[UR4].tnspB, R88, gsb0 ;  /* 0x41e00004b0587df0 */ /* 0x000fe20008001858 */
[----:B------:R-:W-:Y:S01]  /*5d00*/  UIADD3 UR6, UR10, 0x100, URZ ;  /* 0x000001000a067890 */ /* 0x000fe2000fffe03f */
[----:B------:R-:W-:-:S05]  /*5d10*/  UMOV UR7, 0x40000040 ;  /* 0x4000004000077882 */ /* 0x000fca0000000000 */
        /* <DEDUP_REMOVED lines=30> */
[----:B------:R-:W-:-:S02]  /*5f00*/  FMUL.FTZ R170, R49, UR52 ;  /* 0x0000003431aa7c20 */ /* 0x000fc40008410000 */
[----:B------:R-:W-:Y:S01]  /*5f10*/  HGMMA.64x128x16.F32.BF16 R88, R164, gdesc[UR4].tnspB, R88, gsb0 ;  /* 0x41e00004a4587df0 */ /* 0x000fe20008001858 */
[----:B------:R-:W-:Y:S01]  /*5f20*/  UIADD3 UR6, UR10, 0x280, URZ ;  /* 0x000002800a067890 */ /* 0x000fe2000fffe03f */
[----:B------:R-:W-:Y:S01]  /*5f30*/  FMUL.FTZ R57, R61, UR52 ;  /* 0x000000343d397c20 */ /* 0x000fe20008410000 */
[----:B------:R-:W-:Y:S01]  /*5f40*/  UMOV UR7, 0x40000040 ;  /* 0x4000004000077882 */ /* 0x000fe20000000000 */
[----:B------:R-:W-:Y:S01]  /*5f50*/  FMUL.FTZ R61, R65, UR52 ;  /* 0x00000034413d7c20 */ /* 0x000fe20008410000 */
[----:B------:R-:W-:Y:S01]  /*5f60*/  FMUL.FTZ R49, R78, UR52 ;  /* 0x000000344e317c20 */ /* 0x000fe20008410000 */
[----:B------:R-:W-:Y:S01]  /*5f70*/  FMUL.FTZ R48, R82, UR52 ;  /* 0x0000003452307c20 */ /* 0x000fe20008410000 */
        /* <DEDUP_REMOVED lines=10> */
[----:B------:R-:W-:Y:S01]  /*6020*/  WARPGROUP.ARRIVE ;  /* 0x00000000000079c5 */ /* 0x000fe20000000000 */
[----:B------:R-:W-:Y:S01]  /*6030*/  FMUL.FTZ R166, R29, UR52 ;  /* 0x000000341da67c20 */ /* 0x000fe20008410000 */
[----:B------:R-:W-:Y:S01]  /*6040*/  FMUL.FTZ R29, R51, UR52 ;  /* 0x00000034331d7c20 */ /* 0x000fe20008410000 */
[----:B------:R-:W-:Y:S02]  /*6050*/  IMAD.U32 R51, RZ, RZ, UR54 ;  /* 0x00000036ff337e24 */ /* 0x000fe4000f8e00ff */
[----:B------:R-:W-:Y:S01]  /*6060*/  FMUL.FTZ R164, R25, UR52 ;  /* 0x0000003419a47c20 */ /* 0x000fe20008410000 */
[----:B------:R-:W-:Y:S01]  /*6070*/  FMUL.FTZ R165, R28, UR52 ;  /* 0x000000341ca57c20 */ /* 0x000fe20008410000 */
[----:B------:R-:W-:Y:S01]  /*6080*/  HGMMA.64x128x16.F32.BF16 R88, R160, gdesc[UR4].tnspB, R88, gsb0 ;  /* 0x41e00004a0587df0 */ /* 0x000fe20008001858 */
[----:B------:R-:W-:Y:S01]  /*6090*/  UIADD3 UR6, UR10, 0x300, URZ ;  /* 0x000003000a067890 */ /* 0x000fe2000fffe03f */
[----:B------:R-:W-:Y:S01]  /*60a0*/  @!P1 LEA R51, R51, UR41, 0x3 ;  /* 0x0000002933339c11 */ /* 0x000fe2000f8e18ff */
[----:B------:R-:W-:Y:S01]  /*60b0*/  UMOV UR7, 0x40000040 ;  /* 0x4000004000077882 */ /* 0x000fe20000000000 */
[----:B------:R-:W-:Y:S01]  /*60c0*/  FMUL.FTZ R167, R32, UR52 ;  /* 0x0000003420a77c20 */ /* 0x000fe20008410000 */
[----:B------:R-:W-:Y:S01]  /*60d0*/  FMUL.FTZ R25, R38, UR52 ;  /* 0x0000003426197c20 */ /* 0x000fe20008410000 */
[----:B------:R-:W-:Y:S01]  /*60e0*/  FMUL.FTZ R28, R42, UR52 ;  /* 0x000000342a1c7c20 */ /* 0x000fe20008410000 */
[----:B------:R-:W-:-:S02]  /*60f0*/  @!P1 VIADD R51, R51, 0x28840 ;  /* 0x0002884033339836 */ /* 0x000fc40000000000 */
[----:B------:R-:W-:Y:S01]  /*6100*/  FMUL.FTZ R32, R46, UR52 ;  /* 0x000000342e207c20 */ /* 0x000fe20008410000 */
[----:B------:R-:W-:Y:S01]  /*6110*/  FMUL.FTZ R38, R63, UR52 ;  /* 0x000000343f267c20 */ /* 0x000fe20008410000 */
[----:B------:R-:W-:Y:S01]  /*6120*/  FMUL.FTZ R63, R69, UR52 ;  /* 0x00000034453f7c20 */ /* 0x000fe20008410000 */
[----:B------:R-:W-:Y:S01]  /*6130*/  FMUL.FTZ R42, R71, UR52 ;  /* 0x00000034472a7c20 */ /* 0x000fe20008410000 */
[----:B------:R-:W-:Y:S01]  /*6140*/  @!P1 PRMT R51, RZ, 0x654, R51 ;  /* 0x00000654ff339816 */ /* 0x000fe20000000033 */
        /* <DEDUP_REMOVED lines=14> */
[----:B------:R0:W0:Y:S01]  /*6230*/  MUFU.TANH R79, R84 ;  /* 0x00000054004f7308 */ /* 0x0000220000002400 */
        /* <DEDUP_REMOVED lines=22> */
[----:B------:R0:W0:Y:S01]  /*63a0*/  MUFU.TANH R75, R80 ;  /* 0x00000050004b7308 */ /* 0x0000220000002400 */
[----:B------:R-:W-:-:S02]  /*63b0*/  WARPGROUP.DEPBAR.LE gsb0, 0x0 ;  /* 0x00008000000079c5 */ /* 0x000fc40000010000 */
[----:B------:R-:W-:Y:S01]  /*63c0*/  WARPGROUP.ARRIVE ;  /* 0x00000000000079c5 */ /* 0x000fe20000000000 */
[----:B------:R-:W-:-:S05]  /*63d0*/  IMAD.SHL.U32 R158, R4, 0x80, RZ ;  /* 0x00000080049e7824 */ /* 0x000fca00078e00ff */
[----:B------:R-:W-:Y:S01]  /*63e0*/  HGMMA.64x128x16.F32.BF16 R88, R152, gdesc[UR4].tnspB, R88, gsb0 ;  /* 0x41e0000498587df0 */ /* 0x000fe20008001858 */
[----:B------:R-:W-:-:S05]  /*63f0*/  IADD3 R59, R17, 0x1, -R158 ;  /* 0x00000001113b7810 */ /* 0x000fca0007ffe89e */
[----:B------:R-:W-:-:S04]  /*6400*/  IMAD.IADD R59, R59, 0x1, -R18 ;  /* 0x000000013b3b7824 */ /* 0x000fc800078e0a12 */
[----:B------:R-:W-:-:S04]  /*6410*/  IMAD R59, R16, -0x2, R59 ;  /* 0xfffffffe103b7824 */ /* 0x000fc800078e023b */
[----:B------:R-:W-:-:S04]  /*6420*/  VIADD R83, R59, UR51 ;  /* 0x000000333b537c36 */ /* 0x000fc80008000000 */
[----:B------:R-:W-:Y:S01]  /*6430*/  IMAD.IADD R65, R0, 0x1, R83 ;  /* 0x0000000100417824 */ /* 0x000fe200078e0253 */
[----:B------:R-:W-:Y:S02]  /*6440*/  WARPGROUP.DEPBAR.LE gsb0, 0x0 ;  /* 0x00008000000079c5 */ /* 0x000fe40000010000 */
[----:B------:R0:W-:Y:S06]  /*6450*/  BAR.ARV R58, 0x100 ;  /* 0x0004003a0000751d */ /* 0x0001ec0000002000 */
[----:B------:R5:W-:Y:S02]  /*6460*/  @!P1 SYNCS.ARRIVE.TRANS64.RED.A1T0 RZ, [R51+URZ], RZ ;  /* 0x000000ff33ff99a7 */ /* 0x000be4000810043f */
[----:B-----5:R-:W-:Y:S01]  /*6470*/  FMUL.FTZ R51, R87, UR52 ;  /* 0x0000003457337c20 */ /* 0x020fe20008410000 */
[----:B------:R-:W-:-:S04]  /*6480*/  VIADD R87, R59, UR47 ;  /* 0x0000002f3b577c36 */ /* 0x000fc80008000000 */
[----:B------:R-:W-:Y:S01]  /*6490*/  IMAD.IADD R67, R0, 0x1, R87 ;  /* 0x0000000100437824 */ /* 0x000fe200078e0257 */
[----:B------:R-:W0:Y:S01]  /*64a0*/  MUFU.TANH R51, R51 ;  /* 0x0000003300337308 */ /* 0x000e220000002400 */
[----:B-1234-:R-:W-:Y:S05]  /*64b0*/  @P2 BRA `(.L_x_1095) ;  /* 0x00000000005c2947 */ /* 0x01efea0003800000 */
[----:B------:R-:W-:Y:S01]  /*64c0*/  ISETP.GT.AND P2, PT, R15, -0x1, PT ;  /* 0xffffffff0f00780c */ /* 0x000fe20003f44270 */
[----:B------:R-:W-:-:S12]  /*64d0*/  BSSY B0, `(.L_x_1096) ;  /* 0x0000011000007945 */ /* 0x000fd80003800000 */
[----:B------:R-:W-:Y:S05]  /*64e0*/  @P2 BRA `(.L_x_1097) ;  /* 0x0000000000242947 */ /* 0x000fea0003800000 */
[----:B------:R-:W-:Y:S02]  /*64f0*/  IMAD.U32 R153, RZ, RZ, UR50 ;  /* 0x00000032ff997e24 */ /* 0x000fe4000f8e00ff */
[----:B------:R-:W-:-:S03]  /*6500*/  IMAD.IADD R69, R0, 0x1, R9 ;  /* 0x0000000100457824 */ /* 0x000fc600078e0209 */
[----:B------:R-:W-:Y:S02]  /*6510*/  ISETP.NE.AND P2, PT, R153, 0x1, PT ;  /* 0x000000019900780c */ /* 0x000fe40003f45270 */
[----:B------:R-:W-:-:S11]  /*6520*/  LOP3.LUT R69, RZ, R69, RZ, 0x33, !PT ;  /* 0x00000045ff457212 */ /* 0x000fd600078e33ff */
[----:B0-----:R-:W0:Y:S02]  /*6530*/  @P2 LDC.64 R58, c[0x0][0x9e8] ;  /* 0x00027a00ff3a2b82 */ /* 0x001e240000000a00 */
[----:B0-----:R-:W-:-:S05]  /*6540*/  @P2 IMAD.HI.U32 R58, R69, R58, RZ ;  /* 0x0000003a453a2227 */ /* 0x001fca00078e00ff */
[----:B------:R-:W-:-:S04]  /*6550*/  @P2 SHF.R.U32.HI R69, RZ, R59, R58 ;  /* 0x0000003bff452219 */ /* 0x000fc8000001163a */
[----:B------:R-:W-:Y:S01]  /*6560*/  LOP3.LUT R58, RZ, R69, RZ, 0x33, !PT ;  /* 0x00000045ff3a7212 */ /* 0x000fe200078e33ff */
[----:B------:R-:W-:Y:S06]  /*6570*/  BRA `(.L_x_1098) ;  /* 0x0000000000187947 */ /* 0x000fec0003800000 */
.L_x_1097:
[----:B------:R-:W-:-:S05]  /*6580*/  IMAD.U32 R153, RZ, RZ, UR50 ;  /* 0x00000032ff997e24 */ /* 0x000fca000f8e00ff */
[----:B------:R-:W-:-:S13]  /*6590*/  ISETP.NE.AND P2, PT, R153, 0x1, PT ;  /* 0x000000019900780c */ /* 0x000fda0003f45270 */
[----:B0-----:R-:W0:Y:S02]  /*65a0*/  @P2 LDC.64 R58, c[0x0][0x9e8] ;  /* 0x00027a00ff3a2b82 */ /* 0x001e240000000a00 */
[----:B0-----:R-:W-:-:S04]  /*65b0*/  @P2 IMAD.HI.U32 R64, R15, R58, RZ ;  /* 0x0000003a0f402227 */ /* 0x001fc800078e00ff */
[----:B------:R-:W-:Y:S01]  /*65c0*/  IMAD.MOV.U32 R58, RZ, RZ, R15 ;  /* 0x000000ffff3a7224 */ /* 0x000fe200078e000f */
[----:B------:R-:W-:-:S07]  /*65d0*/  @P2 SHF.R.U32.HI R58, RZ, R59, R64 ;  /* 0x0000003bff3a2219 */ /* 0x000fce0000011640 */
.L_x_1098:
[----:B------:R-:W-:Y:S05]  /*65e0*/  BSYNC B0 ;  /* 0x0000000000007941 */ /* 0x000fea0003800000 */
.L_x_1096:
[----:B------:R-:W-:-:S04]  /*65f0*/  IMAD R59, R58, R153, -R158 ;  /* 0x000000993a3b7224 */ /* 0x000fc800078e0a9e */
[----:B------:R-:W-:-:S05]  /*6600*/  IMAD R58, R16, -0x2, R59 ;  /* 0xfffffffe103a7824 */ /* 0x000fca00078e023b */
[----:B------:R-:W-:Y:S02]  /*6610*/  VIADDMNMX R65, R58, R153, R65, PT ;  /* 0x000000993a417246 */ /* 0x000fe40003800141 */
[----:B------:R-:W-:-:S07]  /*6620*/  VIMNMX R67, R67, R58, !PT ;  /* 0x0000003a43437248 */ /* 0x000fce0007fe0100 */
.L_x_1095:
[----:B------:R-:W-:-:S04]  /*6630*/  ISETP.GT.AND P2, PT, R4, -0x1, PT ;  /* 0xffffffff0400780c */ /* 0x000fc80003f44270 */
[C---:B------:R-:W-:Y:S02]  /*6640*/  ISETP.GT.AND P5, PT, R67.reuse, RZ, P2 ;  /* 0x000000ff4300720c */ /* 0x040fe400017a4270 */
[----:B------:R-:W-:Y:S02]  /*6650*/  ISETP.GT.AND P4, PT, R67, 0x1, P2 ;  /* 0x000000014300780c */ /* 0x000fe40001784270 */
[----:B------:R-:W-:Y:S02]  /*6660*/  ISETP.LT.OR P5, PT, R65, 0x1, P5 ;  /* 0x000000014100780c */ /* 0x000fe40002fa1670 */
[----:B------:R-:W-:Y:S02]  /*6670*/  ISETP.GT.AND P6, PT, R67, 0x8, P2 ;  /* 0x000000084300780c */ /* 0x000fe400017c4270 */
[----:B0-----:R-:W-:Y:S02]  /*6680*/  FSEL R156, R7, -INF , !P5 ;  /* 0xff800000079c7808 */ /* 0x001fe40006800000 */
[----:B------:R-:W-:-:S02]  /*6690*/  ISETP.GT.AND P5, PT, R67, 0x10, P2 ;  /* 0x000000104300780c */ /* 0x000fc400017a4270 */
[----:B------:R-:W-:Y:S02]  /*66a0*/  ISETP.GT.AND P3, PT, R67, 0x9, P2 ;  /* 0x000000094300780c */ /* 0x000fe40001764270 */
[C---:B------:R-:W-:Y:S02]  /*66b0*/  ISETP.LT.OR P5, PT, R65.reuse, 0x11, P5 ;  /* 0x000000114100780c */ /* 0x040fe40002fa1670 */
[----:B------:R-:W-:Y:S02]  /*66c0*/  ISETP.LT.OR P4, PT, R65, 0x2, P4 ;  /* 0x000000024100780c */ /* 0x000fe40002781670 */
[----:B------:R-:W-:Y:S02]  /*66d0*/  FSEL R176, R167, -INF , !P5 ;  /* 0xff800000a7b07808 */ /* 0x000fe40006800000 */
[----:B------:R-:W-:Y:S02]  /*66e0*/  ISETP.GT.AND P5, PT, R67, 0x20, P2 ;  /* 0x000000204300780c */ /* 0x000fe400017a4270 */
[----:B------:R-:W-:-:S02]  /*66f0*/  ISETP.LT.OR P6, PT, R65, 0x9, P6 ;  /* 0x000000094100780c */ /* 0x000fc400037c1670 */
[C---:B------:R-:W-:Y:S02]  /*6700*/  ISETP.LT.OR P3, PT, R65.reuse, 0xa, P3 ;  /* 0x0000000a4100780c */ /* 0x040fe40001f61670 */
[----:B------:R-:W-:Y:S02]  /*6710*/  ISETP.LT.OR P5, PT, R65, 0x21, P5 ;  /* 0x000000214100780c */ /* 0x000fe40002fa1670 */
[----:B------:R-:W-:Y:S02]  /*6720*/  FSEL R182, R164, -INF , !P4 ;  /* 0xff800000a4b67808 */ /* 0x000fe40006000000 */
[----:B------:R-:W-:Y:S02]  /*6730*/  ISETP.GT.AND P4, PT, R67, 0x11, P2 ;  /* 0x000000114300780c */ /* 0x000fe40001784270 */
[----:B------:R-:W-:Y:S02]  /*6740*/  FSEL R164, R165, -INF , !P6 ;  /* 0xff800000a5a47808 */ /* 0x000fe40007000000 */
[----:B------:R-:W-:-:S02]  /*6750*/  FSEL R178, R166, -INF , !P3 ;  /* 0xff800000a6b27808 */ /* 0x000fc40005800000 */
[C---:B------:R-:W-:Y:S02]  /*6760*/  ISETP.GT.AND P6, PT, R67.reuse, 0x18, P2 ;  /* 0x000000184300780c */ /* 0x040fe400017c4270 */
[C---:B------:R-:W-:Y:S02]  /*6770*/  ISETP.GT.AND P3, PT, R67.reuse, 0x19, P2 ;  /* 0x000000194300780c */ /* 0x040fe40001764270 */
[----:B------:R-:W-:Y:S02]  /*6780*/  FSEL R166, R160, -INF , !P5 ;  /* 0xff800000a0a67808 */ /* 0x000fe40006800000 */
[----:B------:R-:W-:Y:S02]  /*6790*/  ISETP.GT.AND P5, PT, R67, 0x30, P2 ;  /* 0x000000304300780c */ /* 0x000fe400017a4270 */
[C---:B------:R-:W-:Y:S02]  /*67a0*/  ISETP.LT.OR P4, PT, R65.reuse, 0x12, P4 ;  /* 0x000000124100780c */ /* 0x040fe40002781670 */
[----:B------:R-:W-:-:S02]  /*67b0*/  ISETP.LT.OR P6, PT, R65, 0x19, P6 ;  /* 0x000000194100780c */ /* 0x000fc400037c1670 */
[C---:B------:R-:W-:Y:S02]  /*67c0*/  ISETP.LT.OR P3, PT, R65.reuse, 0x1a, P3 ;  /* 0x0000001a4100780c */ /* 0x040fe40001f61670 */
[----:B------:R-:W-:Y:S02]  /*67d0*/  ISETP.LT.OR P5, PT, R65, 0x31, P5 ;  /* 0x000000314100780c */ /* 0x000fe40002fa1670 */
[----:B------:R-:W-:Y:S02]  /*67e0*/  FSEL R174, R168, -INF , !P4 ;  /* 0xff800000a8ae7808 */ /* 0x000fe40006000000 */
[----:B------:R-:W-:Y:S02]  /*67f0*/  FSEL R172, R34, -INF , !P6 ;  /* 0xff80000022ac7808 */ /* 0x000fe40007000000 */
[----:B------:R-:W-:Y:S02]  /*6800*/  FSEL R168, R35, -INF , !P3 ;  /* 0xff80000023a87808 */ /* 0x000fe40005800000 */
[----:B------:R-:W-:-:S02]  /*6810*/  ISETP.GT.AND P4, PT, R67, 0x21, P2 ;  /* 0x000000214300780c */ /* 0x000fc40001784270 */
[C---:B------:R-:W-:Y:S02]  /*6820*/  ISETP.GT.AND P6, PT, R67.reuse, 0x28, P2 ;  /* 0x000000284300780c */ /* 0x040fe400017c4270 */
[----:B------:R-:W-:Y:S02]  /*6830*/  ISETP.GT.AND P3, PT, R67, 0x29, P2 ;  /* 0x000000294300780c */ /* 0x000fe40001764270 */
        /* <DEDUP_REMOVED lines=49> */
[----:B------:R-:W-:Y:S02]  /*6b50*/  PLOP3.LUT P5, PT, PT, PT, UP0, 0x40, 0x0 ;  /* 0x000000000000781c */ /* 0x000fe40003fae808 */
        /* <DEDUP_REMOVED lines=12> */
[--C-:B------:R-:W-:Y:S02]  /*6c20*/  IADD3 R53, R83, 0x8, R0.reuse ;  /* 0x0000000853357810 */ /* 0x100fe40007ffe000 */
[----:B------:R-:W-:-:S02]  /*6c30*/  IADD3 R55, R87, 0x8, R0 ;  /* 0x0000000857377810 */ /* 0x000fc40007ffe000 */
[----:B------:R-:W-:Y:S02]  /*6c40*/  FSEL R56, R81, -INF , !P4 ;  /* 0xff80000051387808 */ /* 0x000fe40006000000 */
[----:B------:R-:W-:Y:S02]  /*6c50*/  FSEL R54, R79, -INF , !P6 ;  /* 0xff8000004f367808 */ /* 0x000fe40007000000 */
[----:B------:R-:W-:Y:S01]  /*6c60*/  FSEL R52, R85, -INF , !P3 ;  /* 0xff80000055347808 */ /* 0x000fe20005800000 */
[----:B------:R-:W-:Y:S06]  /*6c70*/  @P5 BRA `(.L_x_1099) ;  /* 0x0000000000585947 */ /* 0x000fec0003800000 */
[----:B------:R-:W-:Y:S01]  /*6c80*/  ISETP.GT.AND P3, PT, R13, -0x1, PT ;  /* 0xffffffff0d00780c */ /* 0x000fe20003f64270 */
[----:B------:R-:W-:-:S12]  /*6c90*/  BSSY B0, `(.L_x_1100) ;  /* 0x0000010000007945 */ /* 0x000fd80003800000 */
[----:B------:R-:W-:Y:S05]  /*6ca0*/  @P3 BRA `(.L_x_1101) ;  /* 0x0000000000203947 */ /* 0x000fea0003800000 */
[----:B------:R-:W-:Y:S02]  /*6cb0*/  IMAD.U32 R57, RZ, RZ, UR50 ;  /* 0x00000032ff397e24 */ /* 0x000fe4000f8e00ff */
[----:B------:R-:W-:-:S03]  /*6cc0*/  IMAD.MOV.U32 R7, RZ, RZ, R11 ;  /* 0x000000ffff077224 */ /* 0x000fc600078e000b */
[----:B------:R-:W-:-:S13]  /*6cd0*/  ISETP.NE.AND P3, PT, R57, 0x1, PT ;  /* 0x000000013900780c */ /* 0x000fda0003f65270 */
[----:B------:R-:W0:Y:S02]  /*6ce0*/  @P3 LDC.64 R34, c[0x0][0x9e8] ;  /* 0x00027a00ff223b82 */ /* 0x000e240000000a00 */
[----:B0-----:R-:W-:-:S05]  /*6cf0*/  @P3 IMAD.HI.U32 R34, R11, R34, RZ ;  /* 0x000000220b223227 */ /* 0x001fca00078e00ff */
[----:B------:R-:W-:-:S04]  /*6d00*/  @P3 SHF.R.U32.HI R7, RZ, R35, R34 ;  /* 0x00000023ff073219 */ /* 0x000fc80000011622 */
[----:B------:R-:W-:Y:S01]  /*6d10*/  LOP3.LUT R7, RZ, R7, RZ, 0x33, !PT ;  /* 0x00000007ff077212 */ /* 0x000fe200078e33ff */
[----:B------:R-:W-:Y:S06]  /*6d20*/  BRA `(.L_x_1102) ;  /* 0x0000000000187947 */ /* 0x000fec0003800000 */
.L_x_1101:
[----:B------:R-:W-:Y:S02]  /*6d30*/  IMAD.U32 R57, RZ, RZ, UR50 ;  /* 0x00000032ff397e24 */ /* 0x000fe4000f8e00ff */
[----:B------:R-:W-:-:S03]  /*6d40*/  IMAD.MOV.U32 R7, RZ, RZ, R13 ;  /* 0x000000ffff077224 */ /* 0x000fc600078e000d */
[----:B------:R-:W-:-:S13]  /*6d50*/  ISETP.NE.AND P3, PT, R57, 0x1, PT ;  /* 0x000000013900780c */ /* 0x000fda0003f65270 */
[----:B------:R-:W0:Y:S02]  /*6d60*/  @P3 LDC.64 R34, c[0x0][0x9e8] ;  /* 0x00027a00ff223b82 */ /* 0x000e240000000a00 */
[----:B0-----:R-:W-:-:S05]  /*6d70*/  @P3 IMAD.HI.U32 R34, R13, R34, RZ ;  /* 0x000000220d223227 */ /* 0x001fca00078e00ff */
[----:B------:R-:W-:-:S07]  /*6d80*/  @P3 SHF.R.U32.HI R7, RZ, R35, R34 ;  /* 0x00000023ff073219 */ /* 0x000fce0000011622 */
.L_x_1102:
[----:B------:R-:W-:Y:S05]  /*6d90*/  BSYNC B0 ;  /* 0x0000000000007941 */ /* 0x000fea0003800000 */
.L_x_1100:
[----:B------:R-:W-:-:S04]  /*6da0*/  IMAD R7, R7, R57, -R158 ;  /* 0x0000003907077224 */ /* 0x000fc800078e0a9e */
[----:B------:R-:W-:-:S05]  /*6db0*/  IMAD R34, R16, -0x2, R7 ;  /* 0xfffffffe10227824 */ /* 0x000fca00078e0207 */
[----:B------:R-:W-:Y:S02]  /*6dc0*/  VIADDMNMX R53, R34, R57, R53, PT ;  /* 0x0000003922357246 */ /* 0x000fe40003800135 */
[----:B------:R-:W-:-:S07]  /*6dd0*/  VIMNMX R55, R55, R34, !PT ;  /* 0x0000002237377248 */ /* 0x000fce0007fe0100 */
.L_x_1099:
        /* <DEDUP_REMOVED lines=10> */
[C---:B------:R-:W-:Y:S02]  /*6e80*/  ISETP.GT.AND P6, PT, R55.reuse, 0x8, P2 ;  /* 0x000000083700780c */ /* 0x040fe400017c4270 */
        /* <DEDUP_REMOVED lines=25> */
[----:B------:R-:W-:-:S02]  /*7020*/  ISETP.GT.AND P4, PT, R55, RZ, P2 ;  /* 0x000000ff3700720c */ /* 0x000fc40001784270 */
[----:B------:R-:W-:Y:S02]  /*7030*/  FMNMX.FTZ R7, R78, R7, !PT ;  /* 0x000000074e077209 */ /* 0x000fe40007810000 */
[----:B------:R-:W-:Y:S02]  /*7040*/  ISETP.LT.OR P4, PT, R53, 0x1, P4 ;  /* 0x000000013500780c */ /* 0x000fe40002781670 */
[----:B------:R-:W-:Y:S02]  /*7050*/  FMNMX.FTZ R7, R72, R7, !PT ;  /* 0x0000000748077209 */ /* 0x000fe40007810000 */
[----:B------:R-:W-:Y:S02]  /*7060*/  ISETP.GT.AND P5, PT, R55, 0x10, P2 ;  /* 0x000000103700780c */ /* 0x000fe400017a4270 */
[----:B------:R-:W-:Y:S02]  /*7070*/  FMNMX.FTZ R7, R68, R7, !PT ;  /* 0x0000000744077209 */ /* 0x000fe40007810000 */
[----:B------:R-:W-:-:S02]  /*7080*/  ISETP.LT.OR P5, PT, R53, 0x11, P5 ;  /* 0x000000113500780c */ /* 0x000fc40002fa1670 */
[----:B------:R-:W-:Y:S02]  /*7090*/  FMNMX.FTZ R7, R76, R7, !PT ;  /* 0x000000074c077209 */ /* 0x000fe40007810000 */
[----:B------:R-:W-:Y:S02]  /*70a0*/  FSEL R20, R20, -INF , !P5 ;  /* 0xff80000014147808 */ /* 0x000fe40006800000 */
        /* <DEDUP_REMOVED lines=19> */
[----:B------:R-:W0:Y:S01]  /*71e0*/  LDC R7, c[0x0][0x988] ;  /* 0x00026200ff077b82 */ /* 0x000e220000000800 */
[----:B------:R-:W-:Y:S02]  /*71f0*/  ISETP.GT.AND P5, PT, R55, 0x39, P2 ;  /* 0x000000393700780c */ /* 0x000fe400017a4270 */
[----:B------:R-:W1:Y:S02]  /*7200*/  SHFL.BFLY PT, R34, R35, 0x2, 0x1f ;  /* 0x0c401f0023227f89 */ /* 0x000e6400000e0000 */
[----:B------:R-:W-:-:S04]  /*7210*/  ISETP.LT.OR P5, PT, R53, 0x3a, P5 ;  /* 0x0000003a3500780c */ /* 0x000fc80002fa1670 */
[----:B------:R-:W-:Y:S02]  /*7220*/  FSEL R184, R33, -INF , !P5 ;  /* 0xff80000021b87808 */ /* 0x000fe40006800000 */
[----:B------:R-:W-:-:S04]  /*7230*/  ISETP.GT.AND P5, PT, R55, 0x48, P2 ;  /* 0x000000483700780c */ /* 0x000fc800017a4270 */
[----:B------:R-:W-:Y:S02]  /*7240*/  ISETP.LT.OR P5, PT, R53, 0x49, P5 ;  /* 0x000000493500780c */ /* 0x000fe40002fa1670 */
[----:B-1----:R-:W-:-:S05]  /*7250*/  FMNMX.FTZ R57, R35, R34, !PT ;  /* 0x0000002223397209 */ /* 0x002fca0007810000 */
[----:B------:R-:W1:Y:S02]  /*7260*/  SHFL.BFLY PT, R34, R57, 0x1, 0x1f ;  /* 0x0c201f0039227f89 */ /* 0x000e6400000e0000 */
[----:B-1----:R-:W-:Y:S02]  /*7270*/  FMNMX.FTZ R34, R57, R34, !PT ;  /* 0x0000002239227209 */ /* 0x002fe40007810000 */
[----:B------:R-:W-:Y:S02]  /*7280*/  FSEL R57, R8, -INF , !P4 ;  /* 0xff80000008397808 */ /* 0x000fe40006000000 */
[C---:B------:R-:W-:Y:S01]  /*7290*/  FSETP.NEU.FTZ.AND P6, PT, R34.reuse, -INF , PT ;  /* 0xff8000002200780b */ /* 0x040fe20003fdd000 */
[----:B0-----:R-:W-:-:S05]  /*72a0*/  FMUL.FTZ R35, R34, R7 ;  /* 0x0000000722237220 */ /* 0x001fca0000410000 */
[----:B------:R-:W-:-:S05]  /*72b0*/  FSEL R35, R35, RZ, P6 ;  /* 0x000000ff23237208 */ /* 0x000fca0003000000 */
[-CC-:B------:R-:W-:Y:S01]  /*72c0*/  FFMA.FTZ R180, R156, R7.reuse, -R35.reuse ;  /* 0x000000079cb47223 */ /* 0x180fe20000010823 */
[----:B------:R-:W-:Y:S01]  /*72d0*/  FSEL R156, R25, -INF , !P3 ;  /* 0xff800000199c7808 */ /* 0x000fe20005800000 */
[-CC-:B------:R-:W-:Y:S01]  /*72e0*/  FFMA.FTZ R21, R182, R7.reuse, -R35.reuse ;  /* 0x00000007b6157223 */ /* 0x180fe20000010823 */
[----:B------:R-:W-:Y:S01]  /*72f0*/  ISETP.GT.AND P3, PT, R55, 0x21, P2 ;  /* 0x000000213700780c */ /* 0x000fe20001764270 */
[-CC-:B------:R-:W-:Y:S01]  /*7300*/  FFMA.FTZ R182, R164, R7.reuse, -R35.reuse ;  /* 0x00000007a4b67223 */ /* 0x180fe20000010823 */
[-CC-:B------:R-:W-:Y:S01]  /*7310*/  FFMA.FTZ R61, R174, R7.reuse, -R35.reuse ;  /* 0x00000007ae3d7223 */ /* 0x180fe20000010823 */
[-CC-:B------:R-:W-:Y:S01]  /*7320*/  FFMA.FTZ R25, R178, R7.reuse, -R35.reuse ;  /* 0x00000007b2197223 */ /* 0x180fe20000010823 */
[----:B------:R-:W-:Y:S01]  /*7330*/  ISETP.LT.OR P3, PT, R53, 0x22, P3 ;  /* 0x000000223500780c */ /* 0x000fe20001f61670 */
[-CC-:B------:R-:W-:Y:S01]  /*7340*/  FFMA.FTZ R178, R172, R7.reuse, -R35.reuse ;  /* 0x00000007acb27223 */ /* 0x180fe20000010823 */
[-CC-:B------:R-:W-:Y:S01]  /*7350*/  FFMA.FTZ R172, R166, R7.reuse, -R35.reuse ;  /* 0x00000007a6ac7223 */ /* 0x180fe20000010823 */
[-CC-:B------:R-:W-:Y:S01]  /*7360*/  FFMA.FTZ R33, R162, R7.reuse, -R35.reuse ;  /* 0x00000007a2217223 */ /* 0x180fe20000010823 */
        /* <DEDUP_REMOVED lines=11> */
[-CC-:B------:R-:W-:Y:S01]  /*7420*/  FFMA.FTZ R56, R56, R7.reuse, -R35.reuse ;  /* 0x0000000738387223 */ /* 0x180fe20000010823 */
[----:B------:R-:W-:Y:S01]  /*7430*/  ISETP.GT.AND P3, PT, R55, 0x31, P2 ;  /* 0x000000313700780c */ /* 0x000fe20001764270 */
[----:B------:R-:W-:Y:S01]  /*7440*/  FFMA.FTZ R52, R52, R7, -R35 ;  /* 0x0000000734347223 */ /* 0x000fe20000010823 */
[----:B------:R-:W-:-:S02]  /*7450*/  FMNMX.FTZ R59, R14, R27, !PT ;  /* 0x0000001b0e3b7209 */ /* 0x000fc40007810000 */
[----:B------:R-:W-:Y:S01]  /*7460*/  FSEL R26, R26, -INF , !P4 ;  /* 0xff8000001a1a7808 */ /* 0x000fe20006000000 */
[----:B------:R-:W-:Y:S01]  /*7470*/  MUFU.EX2 R182, R182 ;  /* 0x000000b600b67308 */ /* 0x000fe20000000800 */
[----:B------:R-:W-:Y:S02]  /*7480*/  FMNMX.FTZ R59, R20, R59, !PT ;  /* 0x0000003b143b7209 */ /* 0x000fe40007810000 */
[----:B------:R-:W-:Y:S02]  /*7490*/  ISETP.GT.AND P4, PT, R55, 0x38, P2 ;  /* 0x000000383700780c */ /* 0x000fe40001784270 */
[----:B------:R-:W-:Y:S02]  /*74a0*/  FMNMX.FTZ R59, R158, R59, !PT ;  /* 0x0000003b9e3b7209 */ /* 0x000fe40007810000 */
[----:B------:R-:W-:Y:S01]  /*74b0*/  ISETP.LT.OR P3, PT, R53, 0x32, P3 ;  /* 0x000000323500780c */ /* 0x000fe20001f61670 */
[----:B------:R-:W-:Y:S01]  /*74c0*/  MUFU.EX2 R25, R25 ;  /* 0x0000001900197308 */ /* 0x000fe20000000800 */
[----:B------:R-:W-:-:S02]  /*74d0*/  FMNMX.FTZ R59, R156, R59, !PT ;  /* 0x0000003b9c3b7209 */ /* 0x000fc40007810000 */
[----:B------:R-:W-:Y:S01]  /*74e0*/  FSEL R8, R29, -INF , !P3 ;  /* 0xff8000001d087808 */ /* 0x000fe20005800000 */
[----:B------:R-:W-:Y:S01]  /*74f0*/  FFMA.FTZ R29, R168, R7, -R35 ;  /* 0x00000007a81d7223 */ /* 0x000fe20000010823 */
[----:B------:R-:W-:Y:S02]  /*7500*/  FMNMX.FTZ R59, R24, R59, !PT ;  /* 0x0000003b183b7209 */ /* 0x000fe40007810000 */
[----:B------:R-:W-:Y:S01]  /*7510*/  ISETP.LT.OR P4, PT, R53, 0x39, P4 ;  /* 0x000000393500780c */ /* 0x000fe20002781670 */
[----:B------:R-:W-:Y:S01]  /*7520*/  MUFU.EX2 R176, R176 ;  /* 0x000000b000b07308 */ /* 0x000fe20000000800 */
[----:B------:R-:W-:Y:S02]  /*7530*/  FMNMX.FTZ R59, R28, R59, !PT ;  /* 0x0000003b1c3b7209 */ /* 0x000fe40007810000 */
[----:B------:R-:W-:Y:S02]  /*7540*/  ISETP.GT.AND P3, PT, R55, 0x40, P2 ;  /* 0x000000403700780c */ /* 0x000fe40001764270 */
[----:B------:R-:W-:-:S02]  /*7550*/  FMNMX.FTZ R59, R164, R59, !PT ;  /* 0x0000003ba43b7209 */ /* 0x000fc40007810000 */
[----:B------:R-:W-:Y:S01]  /*7560*/  FSEL R174, R31, -INF , !P4 ;  /* 0xff8000001fae7808 */ /* 0x000fe20006000000 */
[----:B------:R-:W-:Y:S01]  /*7570*/  FFMA.FTZ R31, R160, R7, -R35 ;  /* 0x00000007a01f7223 */ /* 0x000fe20000010823 */
[----:B------:R-:W-:Y:S01]  /*7580*/  FMNMX.FTZ R59, R32, R59, !PT ;  /* 0x0000003b203b7209 */ /* 0x000fe20007810000 */
[----:B------:R-:W-:Y:S01]  /*7590*/  MUFU.EX2 R27, R61 ;  /* 0x0000003d001b7308 */ /* 0x000fe20000000800 */
[----:B------:R-:W-:Y:S02]  /*75a0*/  ISETP.GT.AND P4, PT, R55, 0x41, P2 ;  /* 0x000000413700780c */ /* 0x000fe40001784270 */
[----:B------:R-:W-:Y:S02]  /*75b0*/  FMNMX.FTZ R59, R26, R59, !PT ;  /* 0x0000003b1a3b7209 */ /* 0x000fe40007810000 */
[C---:B------:R-:W-:Y:S02]  /*75c0*/  ISETP.LT.OR P3, PT, R53.reuse, 0x41, P3 ;  /* 0x000000413500780c */ /* 0x040fe40001f61670 */
[----:B------:R-:W-:Y:S01]  /*75d0*/  FMNMX.FTZ R59, R30, R59, !PT ;  /* 0x0000003b1e3b7209 */ /* 0x000fe20007810000 */
[----:B------:R-:W-:Y:S01]  /*75e0*/  MUFU.EX2 R178, R178 ;  /* 0x000000b200b27308 */ /* 0x000fe20000000800 */
[----:B------:R-:W-:-:S02]  /*75f0*/  ISETP.LT.OR P4, PT, R53, 0x42, P4 ;  /* 0x000000423500780c */ /* 0x000fc40002781670 */
[----:B------:R-:W-:Y:S02]  /*7600*/  FMNMX.FTZ R59, R8, R59, !PT ;  /* 0x0000003b083b7209 */ /* 0x000fe40007810000 */
[----:B------:R-:W-:Y:S02]  /*7610*/  FSEL R36, R36, -INF , !P3 ;  /* 0xff80000024247808 */ /* 0x000fe40005800000 */
[----:B------:R-:W-:Y:S01]  /*7620*/  FMNMX.FTZ R59, R174, R59, !PT ;  /* 0x0000003bae3b7209 */ /* 0x000fe20007810000 */
[----:B------:R-:W-:Y:S01]  /*7630*/  MUFU.EX2 R29, R29 ;  /* 0x0000001d001d7308 */ /* 0x000fe20000000800 */
[----:B------:R-:W-:Y:S02]  /*7640*/  ISETP.GT.AND P3, PT, R55, 0x49, P2 ;  /* 0x000000493700780c */ /* 0x000fe40001764270 */
[----:B------:R-:W-:Y:S02]  /*7650*/  FMNMX.FTZ R59, R184, R59, !PT ;  /* 0x0000003bb83b7209 */ /* 0x000fe40007810000 */
[----:B------:R-:W-:Y:S01]  /*7660*/  FSEL R166, R37, -INF , !P4 ;  /* 0xff80000025a67808 */ /* 0x000fe20006000000 */
[----:B------:R-:W-:Y:S01]  /*7670*/  FFMA.FTZ R37, R152, R7, -R35 ;  /* 0x0000000798257223 */ /* 0x000fe20000010823 */
[----:B------:R-:W-:Y:S01]  /*7680*/  FMNMX.FTZ R59, R36, R59, !PT ;  /* 0x0000003b243b7209 */ /* 0x000fe20007810000 */
[----:B------:R-:W-:Y:S01]  /*7690*/  MUFU.EX2 R172, R172 ;  /* 0x000000ac00ac7308 */ /* 0x000fe20000000800 */
[----:B------:R-:W-:-:S02]  /*76a0*/  ISETP.GT.AND P4, PT, R55, 0x50, P2 ;  /* 0x000000503700780c */ /* 0x000fc40001784270 */
[----:B------:R-:W-:Y:S02]  /*76b0*/  ISETP.LT.OR P3, PT, R53, 0x4a, P3 ;  /* 0x0000004a3500780c */ /* 0x000fe40001f61670 */
[----:B------:R-:W-:Y:S01]  /*76c0*/  FSEL R160, R39, -INF , !P5 ;  /* 0xff80000027a07808 */ /* 0x000fe20006800000 */
[--C-:B------:R-:W-:Y:S01]  /*76d0*/  FFMA.FTZ R39, R84, R7, -R35.reuse ;  /* 0x0000000754277223 */ /* 0x100fe20000010823 */
[----:B------:R-:W-:Y:S01]  /*76e0*/  FMNMX.FTZ R59, R166, R59, !PT ;  /* 0x0000003ba63b7209 */ /* 0x000fe20007810000 */
[----:B------:R-:W-:Y:S01]  /*76f0*/  MUFU.EX2 R31, R31 ;  /* 0x0000001f001f7308 */ /* 0x000fe20000000800 */
[----:B------:R-:W-:Y:S02]  /*7700*/  ISETP.GT.AND P5, PT, R55, 0x51, P2 ;  /* 0x000000513700780c */ /* 0x000fe400017a4270 */
[----:B------:R-:W-:Y:S01]  /*7710*/  FSEL R168, R38, -INF , !P3 ;  /* 0xff80000026a87808 */ /* 0x000fe20005800000 */
[----:B------:R-:W-:Y:S01]  /*7720*/  FFMA.FTZ R38, R154, R7, -R35 ;  /* 0x000000079a267223 */ /* 0x000fe20000010823 */
[----:B------:R-:W-:-:S02]  /*7730*/  ISETP.LT.OR P4, PT, R53, 0x51, P4 ;  /* 0x000000513500780c */ /* 0x000fc40002781670 */
[----:B------:R-:W-:Y:S01]  /*7740*/  FMNMX.FTZ R59, R160, R59, !PT ;  /* 0x0000003ba03b7209 */ /* 0x000fe20007810000 */
[----:B------:R-:W-:Y:S01]  /*7750*/  MUFU.EX2 R33, R33 ;  /* 0x0000002100217308 */ /* 0x000fe20000000800 */
[----:B------:R-:W-:Y:S02]  /*7760*/  ISETP.GT.AND P3, PT, R55, 0x58, P2 ;  /* 0x000000583700780c */ /* 0x000fe40001764270 */
[----:B------:R-:W-:Y:S02]  /*7770*/  ISETP.LT.OR P5, PT, R53, 0x52, P5 ;  /* 0x000000523500780c */ /* 0x000fe40002fa1670 */
[----:B------:R-:W-:Y:S02]  /*7780*/  FSEL R40, R40, -INF , !P4 ;  /* 0xff80000028287808 */ /* 0x000fe40006000000 */
[----:B------:R-:W-:Y:S01]  /*7790*/  FMNMX.FTZ R59, R168, R59, !PT ;  /* 0x0000003ba83b7209 */ /* 0x000fe20007810000 */
[----:B------:R-:W-:Y:S01]  /*77a0*/  MUFU.EX2 R38, R38 ;  /* 0x0000002600267308 */ /* 0x000fe20000000800 */
[----:B------:R-:W-:-:S02]  /*77b0*/  ISETP.GT.AND P4, PT, R55, 0x59, P2 ;  /* 0x000000593700780c */ /* 0x000fc40001784270 */
[----:B------:R-:W-:Y:S01]  /*77c0*/  FSEL R154, R41, -INF , !P5 ;  /* 0xff800000299a7808 */ /* 0x000fe20006800000 */
[--C-:B------:R-:W-:Y:S01]  /*77d0*/  FFMA.FTZ R41, R82, R7, -R35.reuse ;  /* 0x0000000752297223 */ /* 0x100fe20000010823 */
[----:B------:R-:W-:Y:S02]  /*77e0*/  ISETP.LT.OR P3, PT, R53, 0x59, P3 ;  /* 0x000000593500780c */ /* 0x000fe40001f61670 */
[----:B------:R-:W-:Y:S01]  /*77f0*/  FMNMX.FTZ R59, R40, R59, !PT ;  /* 0x0000003b283b7209 */ /* 0x000fe20007810000 */
[----:B------:R-:W-:Y:S01]  /*7800*/  MUFU.EX2 R37, R37 ;  /* 0x0000002500257308 */ /* 0x000fe20000000800 */
[----:B------:R-:W-:Y:S02]  /*7810*/  ISETP.GT.AND P5, PT, R55, 0x60, P2 ;  /* 0x000000603700780c */ /* 0x000fe400017a4270 */
[----:B------:R-:W-:Y:S02]  /*7820*/  ISETP.LT.OR P4, PT, R53, 0x5a, P4 ;  /* 0x0000005a3500780c */ /* 0x000fe40002781670 */
[----:B------:R-:W-:Y:S01]  /*7830*/  FSEL R152, R43, -INF , !P3 ;  /* 0xff8000002b987808 */ /* 0x000fe20005800000 */
[----:B------:R-:W-:Y:S01]  /*7840*/  FFMA.FTZ R43, R78, R7, -R35 ;  /* 0x000000074e2b7223 */ /* 0x000fe20000010823 */
[----:B------:R-:W-:Y:S01]  /*7850*/  FMNMX.FTZ R59, R154, R59, !PT ;  /* 0x0000003b9a3b7209 */ /* 0x000fe20007810000 */
[----:B------:R-:W-:Y:S01]  /*7860*/  MUFU.EX2 R39, R39 ;  /* 0x0000002700277308 */ /* 0x000fe20000000800 */
[----:B------:R-:W-:-:S02]  /*7870*/  ISETP.GT.AND P3, PT, R55, 0x61, P2 ;  /* 0x000000613700780c */ /* 0x000fc40001764270 */
[----:B------:R-:W-:Y:S01]  /*7880*/  FSEL R162, R42, -INF , !P4 ;  /* 0xff8000002aa27808 */ /* 0x000fe20006000000 */
[-CC-:B------:R-:W-:Y:S01]  /*7890*/  FFMA.FTZ R42, R170, R7.reuse, -R35.reuse ;  /* 0x00000007aa2a7223 */ /* 0x180fe20000010823 */
[----:B------:R-:W-:Y:S01]  /*78a0*/  ISETP.LT.OR P5, PT, R53, 0x61, P5 ;  /* 0x000000613500780c */ /* 0x000fe20002fa1670 */
[----:B------:R-:W-:Y:S01]  /*78b0*/  FFMA.FTZ R170, R86, R7, -R35 ;  /* 0x0000000756aa7223 */ /* 0x000fe20000010823 */
[----:B------:R-:W-:Y:S01]  /*78c0*/  FMNMX.FTZ R59, R152, R59, !PT ;  /* 0x0000003b983b7209 */ /* 0x000fe20007810000 */
[----:B------:R-:W-:Y:S01]  /*78d0*/  MUFU.EX2 R41, R41 ;  /* 0x0000002900297308 */ /* 0x000fe20000000800 */
[----:B------:R-:W-:Y:S02]  /*78e0*/  ISETP.GT.AND P4, PT, R55, 0x68, P2 ;  /* 0x000000683700780c */ /* 0x000fe40001784270 */
[----:B------:R-:W-:Y:S02]  /*78f0*/  ISETP.LT.OR P3, PT, R53, 0x62, P3 ;  /* 0x000000623500780c */ /* 0x000fe40001f61670 */
[----:B------:R-:W-:-:S02]  /*7900*/  FSEL R44, R44, -INF , !P5 ;  /* 0xff8000002c2c7808 */ /* 0x000fc40006800000 */
[----:B------:R-:W-:Y:S01]  /*7910*/  FMNMX.FTZ R59, R162, R59, !PT ;  /* 0x0000003ba23b7209 */ /* 0x000fe20007810000 */
[----:B------:R-:W-:Y:S01]  /*7920*/  MUFU.EX2 R42, R42 ;  /* 0x0000002a002a7308 */ /* 0x000fe20000000800 */
[----:B------:R-:W-:Y:S02]  /*7930*/  ISETP.GT.AND P5, PT, R55, 0x69, P2 ;  /* 0x000000693700780c */ /* 0x000fe400017a4270 */
[----:B------:R-:W-:Y:S01]  /*7940*/  FSEL R86, R45, -INF , !P3 ;  /* 0xff8000002d567808 */ /* 0x000fe20005800000 */
[-CC-:B------:R-:W-:Y:S01]  /*7950*/  FFMA.FTZ R45, R68, R7.reuse, -R35.reuse ;  /* 0x00000007442d7223 */ /* 0x180fe20000010823 */
[----:B------:R-:W-:Y:S01]  /*7960*/  ISETP.LT.OR P4, PT, R53, 0x69, P4 ;  /* 0x000000693500780c */ /* 0x000fe20002781670 */
[----:B------:R-:W-:Y:S01]  /*7970*/  FFMA.FTZ R68, R76, R7, -R35 ;  /* 0x000000074c447223 */ /* 0x000fe20000010823 */
[----:B------:R-:W-:Y:S01]  /*7980*/  FMNMX.FTZ R59, R44, R59, !PT ;  /* 0x0000003b2c3b7209 */ /* 0x000fe20007810000 */
[----:B------:R-:W-:Y:S01]  /*7990*/  MUFU.EX2 R170, R170 ;  /* 0x000000aa00aa7308 */ /* 0x000fe20000000800 */
[----:B------:R-:W-:-:S02]  /*79a0*/  ISETP.GT.AND P3, PT, R55, 0x70, P2 ;  /* 0x000000703700780c */ /* 0x000fc40001764270 */
[----:B------:R-:W-:Y:S02]  /*79b0*/  ISETP.LT.OR P5, PT, R53, 0x6a, P5 ;  /* 0x0000006a3500780c */ /* 0x000fe40002fa1670 */
[----:B------:R-:W-:Y:S01]  /*79c0*/  FSEL R84, R49, -INF , !P4 ;  /* 0xff80000031547808 */ /* 0x000fe20006000000 */
[----:B------:R-:W-:Y:S01]  /*79d0*/  FFMA.FTZ R49, R66, R7, -R35 ;  /* 0x0000000742317223 */ /* 0x000fe20000010823 */
[----:B------:R-:W-:Y:S01]  /*79e0*/  FMNMX.FTZ R59, R86, R59, !PT ;  /* 0x0000003b563b7209 */ /* 0x000fe20007810000 */
[----:B------:R-:W-:Y:S01]  /*79f0*/  MUFU.EX2 R43, R43 ;  /* 0x0000002b002b7308 */ /* 0x000fe20000000800 */
[----:B------:R-:W-:Y:S02]  /*7a00*/  ISETP.GT.AND P4, PT, R55, 0x71, P2 ;  /* 0x000000713700780c */ /* 0x000fe40001784270 */
[----:B------:R-:W-:Y:S02]  /*7a10*/  FSEL R46, R46, -INF , !P5 ;  /* 0xff8000002e2e7808 */ /* 0x000fe40006800000 */
[----:B------:R-:W-:-:S02]  /*7a20*/  ISETP.LT.OR P3, PT, R53, 0x71, P3 ;  /* 0x000000713500780c */ /* 0x000fc40001f61670 */
        /* <DEDUP_REMOVED lines=13> */
[-CC-:B------:R-:W-:Y:S01]  /*7b00*/  FFMA.FTZ R70, R74, R7.reuse, -R35.reuse ;  /* 0x000000074a467223 */ /* 0x180fe20000010823 */
[----:B------:R-:W-:Y:S01]  /*7b10*/  ISETP.LT.OR P2, PT, R53, 0x7a, P2 ;  /* 0x0000007a3500780c */ /* 0x000fe20001741670 */
[-CC-:B------:R-:W-:Y:S01]  /*7b20*/  FFMA.FTZ R53, R62, R7.reuse, -R35.reuse ;  /* 0x000000073e357223 */ /* 0x180fe20000010823 */
[----:B------:R-:W-:Y:S01]  /*7b30*/  FSEL R186, R50, -INF , !P5 ;  /* 0xff80000032ba7808 */ /* 0x000fe20006800000 */
[--C-:B------:R-:W-:Y:S01]  /*7b40*/  FFMA.FTZ R50, R72, R7, -R35.reuse ;  /* 0x0000000748327223 */ /* 0x100fe20000010823 */
[----:B------:R-:W-:Y:S01]  /*7b50*/  FMNMX.FTZ R59, R80, R59, !PT ;  /* 0x0000003b503b7209 */ /* 0x000fe20007810000 */
[----:B------:R-:W-:Y:S01]  /*7b60*/  MUFU.EX2 R48, R48 ;  /* 0x0000003000307308 */ /* 0x000fe20000000800 */
[----:B------:R-:W-:Y:S01]  /*7b70*/  FSEL R78, R51, -INF , !P2 ;  /* 0xff800000334e7808 */ /* 0x000fe20005000000 */
[----:B------:R-:W-:Y:S01]  /*7b80*/  FFMA.FTZ R51, R60, R7, -R35 ;  /* 0x000000073c337223 */ /* 0x000fe20000010823 */
[----:B------:R-:W-:-:S02]  /*7b90*/  FMNMX.FTZ R59, R186, R59, !PT ;  /* 0x0000003bba3b7209 */ /* 0x000fc40007810000 */
[----:B------:R-:W-:Y:S02]  /*7ba0*/  FSEL R60, R34, RZ, P6 ;  /* 0x000000ff223c7208 */ /* 0x000fe40003000000 */
[----:B------:R-:W-:Y:S01]  /*7bb0*/  FMNMX.FTZ R59, R78, R59, !PT ;  /* 0x0000003b4e3b7209 */ /* 0x000fe20007810000 */
[----:B------:R-:W-:Y:S02]  /*7bc0*/  MUFU.EX2 R50, R50 ;  /* 0x0000003200327308 */ /* 0x000fe40000000800 */
[----:B------:R-:W-:Y:S02]  /*7bd0*/  FADD.FTZ R60, -R60, R5 ;  /* 0x000000053c3c7221 */ /* 0x000fe40000010100 */
[----:B------:R-:W0:Y:S02]  /*7be0*/  SHFL.BFLY PT, R72, R59, 0x2, 0x1f ;  /* 0x0c401f003b487f89 */ /* 0x000e2400000e0000 */
[-C--:B------:R-:W-:Y:S02]  /*7bf0*/  FMUL.FTZ R5, R60, R7.reuse ;  /* 0x000000073c057220 */ /* 0x080fe40000410000 */
[----:B------:R-:W-:Y:S08]  /*7c00*/  MUFU.EX2 R47, R47 ;  /* 0x0000002f002f7308 */ /* 0x000ff00000000800 */
[----:B------:R-:W1:Y:S08]  /*7c10*/  MUFU.EX2 R5, R5 ;  /* 0x0000000500057308 */ /* 0x000e700000000800 */
[----:B------:R-:W-:Y:S01]  /*7c20*/  MUFU.EX2 R70, R70 ;  /* 0x0000004600467308 */ /* 0x000fe20000000800 */
[----:B0-----:R-:W-:Y:S01]  /*7c30*/  FMNMX.FTZ R72, R59, R72, !PT ;  /* 0x000000483b487209 */ /* 0x001fe20007810000 */
[----:B------:R-:W-:-:S06]  /*7c40*/  FFMA.FTZ R59, R54, R7, -R35 ;  /* 0x00000007363b7223 */ /* 0x000fcc0000010823 */
[----:B------:R-:W-:Y:S01]  /*7c50*/  MUFU.EX2 R49, R49 ;  /* 0x0000003100317308 */ /* 0x000fe20000000800 */
[----:B------:R-:W0:Y:S01]  /*7c60*/  SHFL.BFLY PT, R55, R72, 0x1, 0x1f ;  /* 0x0c201f0048377f89 */ /* 0x000e2200000e0000 */
[-C--:B-1----:R-:W-:Y:S01]  /*7c70*/  FMUL.FTZ R88, R88, R5.reuse ;  /* 0x0000000558587220 */ /* 0x082fe20000410000 */
        /* <DEDUP_REMOVED lines=20> */
[----:B------:R-:W-:Y:S01]  /*7dc0*/  FMUL.FTZ R125, R125, R5 ;  /* 0x000000057d7d7220 */ /* 0x000fe20000410000 */
[----:B------:R-:W-:Y:S01]  /*7dd0*/  MUFU.EX2 R58, R58 ;  /* 0x0000003a003a7308 */ /* 0x000fe20000000800 */
[----:B0-----:R-:W-:Y:S01]  /*7de0*/  FMNMX.FTZ R54, R72, R55, !PT ;  /* 0x0000003748367209 */ /* 0x001fe20007810000 */
[-C--:B------:R-:W-:Y:S01]  /*7df0*/  FMUL.FTZ R128, R128, R5.reuse ;  /* 0x0000000580807220 */ /* 0x080fe20000410000 */
[-C--:B------:R-:W-:Y:S01]  /*7e00*/  FMUL.FTZ R129, R129, R5.reuse ;  /* 0x0000000581817220 */ /* 0x080fe20000410000 */
[----:B------:R-:W-:Y:S01]  /*7e10*/  FMUL.FTZ R132, R132, R5 ;  /* 0x0000000584847220 */ /* 0x000fe20000410000 */
[C---:B------:R-:W-:Y:S01]  /*7e20*/  FSETP.NEU.FTZ.AND P2, PT, R54.reuse, -INF , PT ;  /* 0xff8000003600780b */ /* 0x040fe20003f5d000 */
[----:B------:R-:W-:Y:S01]  /*7e30*/  FMUL.FTZ R35, R54, R7 ;  /* 0x0000000736237220 */ /* 0x000fe20000410000 */
[-C--:B------:R-:W-:Y:S01]  /*7e40*/  FMUL.FTZ R133, R133, R5.reuse ;  /* 0x0000000585857220 */ /* 0x080fe20000410000 */
[----:B------:R-:W-:Y:S01]  /*7e50*/  MUFU.EX2 R53, R53 ;  /* 0x0000003500357308 */ /* 0x000fe20000000800 */
[-C--:B------:R-:W-:Y:S01]  /*7e60*/  FMUL.FTZ R136, R136, R5.reuse ;  /* 0x0000000588887220 */ /* 0x080fe20000410000 */
[-C--:B------:R-:W-:Y:S01]  /*7e70*/  FMUL.FTZ R137, R137, R5.reuse ;  /* 0x0000000589897220 */ /* 0x080fe20000410000 */
[----:B------:R-:W-:Y:S01]  /*7e80*/  FSEL R35, R35, RZ, P2 ;  /* 0x000000ff23237208 */ /* 0x000fe20001000000 */
[-C--:B------:R-:W-:Y:S01]  /*7e90*/  FMUL.FTZ R140, R140, R5.reuse ;  /* 0x000000058c8c7220 */ /* 0x080fe20000410000 */
[-C--:B------:R-:W-:Y:S01]  /*7ea0*/  FMUL.FTZ R141, R141, R5.reuse ;  /* 0x000000058d8d7220 */ /* 0x080fe20000410000 */
[-C--:B------:R-:W-:Y:S01]  /*7eb0*/  FMUL.FTZ R144, R144, R5.reuse ;  /* 0x0000000590907220 */ /* 0x080fe20000410000 */
[----:B------:R-:W-:Y:S01]  /*7ec0*/  FMUL.FTZ R145, R145, R5 ;  /* 0x0000000591917220 */ /* 0x000fe20000410000 */
[--C-:B------:R-:W-:Y:S01]  /*7ed0*/  FFMA.FTZ R173, R28, R7, -R35.reuse ;  /* 0x000000071cad7223 */ /* 0x100fe20000010823 */
[----:B------:R-:W-:Y:S01]  /*7ee0*/  FFMA.FTZ R28, R5, R3, R180 ;  /* 0x00000003051c7223 */ /* 0x000fe200000100b4 */
[----:B------:R-:W-:Y:S01]  /*7ef0*/  FFMA.FTZ R175, R32, R7, -R35 ;  /* 0x0000000720af7223 */ /* 0x000fe20000010823 */
[----:B------:R-:W-:-:S02]  /*7f00*/  IMAD.U32 R32, RZ, RZ, UR42 ;  /* 0x0000002aff207e24 */ /* 0x000fc4000f8e00ff */
[-CC-:B------:R-:W-:Y:S01]  /*7f10*/  FFMA.FTZ R181, R57, R7.reuse, -R35.reuse ;  /* 0x0000000739b57223 */ /* 0x180fe20000010823 */
[----:B------:R-:W-:Y:S01]  /*7f20*/  FADD.FTZ R3, R21, R28 ;  /* 0x0000001c15037221 */ /* 0x000fe20000010000 */
[-CC-:B------:R-:W-:Y:S01]  /*7f30*/  FFMA.FTZ R169, R30, R7.reuse, -R35.reuse ;  /* 0x000000071ea97223 */ /* 0x180fe20000010823 */
[-C--:B------:R-:W-:Y:S01]  /*7f40*/  FFMA.FTZ R10, R10, R7.reuse, -R35 ;  /* 0x000000070a0a7223 */ /* 0x080fe20000010823 */
[----:B------:R-:W-:Y:S01]  /*7f50*/  @!P1 LEA R32, R32, UR41, 0x3 ;  /* 0x0000002920209c11 */ /* 0x000fe2000f8e18ff */
[----:B------:R-:W-:Y:S01]  /*7f60*/  FADD.FTZ R28, R182, R3 ;  /* 0x00000003b61c7221 */ /* 0x000fe20000010000 */
[----:B------:R-:W-:Y:S01]  /*7f70*/  MUFU.EX2 R181, R181 ;  /* 0x000000b500b57308 */ /* 0x000fe20000000800 */
[-CC-:B------:R-:W-:Y:S01]  /*7f80*/  FFMA.FTZ R183, R12, R7.reuse, -R35.reuse ;  /* 0x000000070cb77223 */ /* 0x180fe20000010823 */
[----:B------:R-:W-:Y:S01]  /*7f90*/  FFMA.FTZ R12, R14, R7, -R35 ;  /* 0x000000070e0c7223 */ /* 0x000fe20000010823 */
[----:B------:R-:W-:Y:S01]  /*7fa0*/  FADD.FTZ R3, R25, R28 ;  /* 0x0000001c19037221 */ /* 0x000fe20000010000 */
[----:B------:R-:W-:-:S02]  /*7fb0*/  @!P1 VIADD R32, R32, 0x28860 ;  /* 0x0002886020209836 */ /* 0x000fc40000000000 */
[-CC-:B------:R-:W-:Y:S01]  /*7fc0*/  FFMA.FTZ R177, R20, R7.reuse, -R35.reuse ;  /* 0x0000000714b17223 */ /* 0x180fe20000010823 */
[-C--:B------:R-:W-:Y:S01]  /*7fd0*/  FFMA.FTZ R14, R158, R7.reuse, -R35 ;  /* 0x000000079e0e7223 */ /* 0x080fe20000010823 */
[----:B------:R-:W-:Y:S01]  /*7fe0*/  FADD.FTZ R28, R176, R3 ;  /* 0x00000003b01c7221 */ /* 0x000fe20000010000 */
[----:B------:R-:W-:Y:S01]  /*7ff0*/  MUFU.EX2 R10, R10 ;  /* 0x0000000a000a7308 */ /* 0x000fe20000000800 */
[----:B------:R-:W-:Y:S01]  /*8000*/  @!P1 PRMT R32, RZ, 0x654, R32 ;  /* 0x00000654ff209816 */ /* 0x000fe20000000020 */
[-CC-:B------:R-:W-:Y:S01]  /*8010*/  FFMA.FTZ R165, R36, R7.reuse, -R35.reuse ;  /* 0x0000000724a57223 */ /* 0x180fe20000010823 */
[----:B------:R-:W-:Y:S01]  /*8020*/  FADD.FTZ R3, R27, R28 ;  /* 0x0000001c1b037221 */ /* 0x000fe20000010000 */
[-CC-:B------:R-:W-:Y:S01]  /*8030*/  FFMA.FTZ R179, R156, R7.reuse, -R35.reuse ;  /* 0x000000079cb37223 */ /* 0x180fe20000010823 */
[----:B------:R0:W-:Y:S01]  /*8040*/  @!P1 SYNCS.ARRIVE.TRANS64.RED.A1T0 RZ, [R32+URZ], RZ ;  /* 0x000000ff20ff99a7 */ /* 0x0001e2000810043f */
[-C--:B------:R-:W-:Y:S01]  /*8050*/  FFMA.FTZ R20, R24, R7.reuse, -R35 ;  /* 0x0000000718147223 */ /* 0x080fe20000010823 */
[----:B------:R-:W-:Y:S01]  /*8060*/  FADD.FTZ R28, R178, R3 ;  /* 0x00000003b21c7221 */ /* 0x000fe20000010000 */
[----:B------:R-:W-:Y:S01]  /*8070*/  MUFU.EX2 R183, R183 ;  /* 0x000000b700b77308 */ /* 0x000fe20000000800 */
[-CC-:B------:R-:W-:Y:S01]  /*8080*/  FFMA.FTZ R24, R164, R7.reuse, -R35.reuse ;  /* 0x00000007a4187223 */ /* 0x180fe20000010823 */
[----:B------:R-:W-:Y:S01]  /*8090*/  F2FP.BF16.F32.PACK_AB R180, R21, R180 ;  /* 0x000000b415b4723e */ /* 0x000fe200000010ff */
[----:B------:R-:W-:Y:S01]  /*80a0*/  FADD.FTZ R3, R29, R28 ;  /* 0x0000001c1d037221 */ /* 0x000fe20000010000 */
[-CC-:B------:R-:W-:Y:S01]  /*80b0*/  FFMA.FTZ R26, R26, R7.reuse, -R35.reuse ;  /* 0x000000071a1a7223 */ /* 0x180fe20000010823 */
[-CC-:B------:R-:W-:Y:S01]  /*80c0*/  FFMA.FTZ R8, R8, R7.reuse, -R35.reuse ;  /* 0x0000000708087223 */ /* 0x180fe20000010823 */
        /* <DEDUP_REMOVED lines=8> */
[-CC-:B------:R-:W-:Y:S01]  /*8150*/  FFMA.FTZ R40, R40, R7.reuse, -R35.reuse ;  /* 0x0000000728287223 */ /* 0x180fe20000010823 */
[----:B------:R-:W-:Y:S01]  /*8160*/  FADD.FTZ R57, R33, R28 ;  /* 0x0000001c21397221 */ /* 0x000fe20000010000 */
[-C--:B------:R-:W-:Y:S01]  /*8170*/  FFMA.FTZ R28, R184, R7.reuse, -R35 ;  /* 0x00000007b81c7223 */ /* 0x080fe20000010823 */
[-C--:B------:R-:W-:Y:S01]  /*8180*/  FMUL.FTZ R6, R6, R7.reuse ;  /* 0x0000000706067220 */ /* 0x080fe20000410000 */
[----:B------:R-:W-:Y:S01]  /*8190*/  MUFU.EX2 R177, R177 ;  /* 0x000000b100b17308 */ /* 0x000fe20000000800 */
[----:B------:R-:W-:Y:S01]  /*81a0*/  FADD.FTZ R30, R38, R57 ;  /* 0x00000039261e7221 */ /* 0x000fe20000010000 */
[-CC-:B------:R-:W-:Y:S01]  /*81b0*/  FFMA.FTZ R154, R154, R7.reuse, -R35.reuse ;  /* 0x000000079a9a7223 */ /* 0x180fe20000010823 */
[----:B------:R-:W-:Y:S01]  /*81c0*/  F2FP.BF16.F32.PACK_AB R182, R25, R182 ;  /* 0x000000b619b6723e */ /* 0x000fe200000010ff */
        /* <DEDUP_REMOVED lines=13> */
[----:B------:R-:W-:Y:S01]  /*82a0*/  FADD.FTZ R32, R39, R32 ;  /* 0x0000002027207221 */ /* 0x000fe20000010000 */
[-CC-:B------:R-:W-:Y:S01]  /*82b0*/  FFMA.FTZ R186, R186, R7.reuse, -R35.reuse ;  /* 0x00000007baba7223 */ /* 0x180fe20000010823 */
[----:B------:R-:W-:Y:S01]  /*82c0*/  ISETP.GT.AND P2, PT, R4, UR55, PT ;  /* 0x0000003704007c0c */ /* 0x000fe2000bf44270 */
[----:B------:R-:W-:Y:S01]  /*82d0*/  UMOV UR42, UR54 ;  /* 0x00000036002a7c82 */ /* 0x000fe20008000000 */
[----:B------:R-:W-:Y:S01]  /*82e0*/  FADD.FTZ R3, R41, R32 ;  /* 0x0000002029037221 */ /* 0x000fe20000010000 */
[-CC-:B------:R-:W-:Y:S01]  /*82f0*/  FFMA.FTZ R32, R162, R7.reuse, -R35.reuse ;  /* 0x00000007a2207223 */ /* 0x180fe20000010823 */
[----:B------:R-:W-:Y:S01]  /*8300*/  FFMA.FTZ R35, R78, R7, -R35 ;  /* 0x000000074e237223 */ /* 0x000fe20000010823 */
[----:B------:R-:W2:Y:S01]  /*8310*/  MUFU.EX2 R179, R179 ;  /* 0x000000b300b37308 */ /* 0x000ea20000000800 */
[----:B------:R-:W-:Y:S01]  /*8320*/  FADD.FTZ R36, R48, R3 ;  /* 0x0000000330247221 */ /* 0x000fe20000010000 */
[----:B-1----:R-:W-:Y:S01]  /*8330*/  FFMA.FTZ R3, R6, R2, R181 ;  /* 0x0000000206037223 */ /* 0x002fe200000100b5 */
[-C--:B------:R-:W-:Y:S01]  /*8340*/  FMUL.FTZ R148, R148, R5.reuse ;  /* 0x0000000594947220 */ /* 0x080fe20000410000 */
[----:B------:R-:W-:Y:S01]  /*8350*/  FMUL.FTZ R149, R149, R5 ;  /* 0x0000000595957220 */ /* 0x000fe20000410000 */
        /* <DEDUP_REMOVED lines=11> */
[----:B------:R-:W3:Y:S01]  /*8410*/  MUFU.EX2 R173, R173 ;  /* 0x000000ad00ad7308 */ /* 0x000ee20000000800 */
[----:B------:R-:W-:Y:S01]  /*8420*/  FADD.FTZ R36, R68, R57 ;  /* 0x0000003944247221 */ /* 0x000fe20000010000 */
[----:B------:R-:W-:Y:S01]  /*8430*/  FADD.FTZ R3, R177, R2 ;  /* 0x00000002b1037221 */ /* 0x000fe20000010000 */
[-C--:B------:R-:W-:Y:S01]  /*8440*/  FMUL.FTZ R98, R98, R6.reuse ;  /* 0x0000000662627220 */ /* 0x080fe20000410000 */
[-C--:B------:R-:W-:Y:S01]  /*8450*/  FMUL.FTZ R99, R99, R6.reuse ;  /* 0x0000000663637220 */ /* 0x080fe20000410000 */
[----:B------:R-:W-:Y:S01]  /*8460*/  FADD.FTZ R21, R47, R36 ;  /* 0x000000242f157221 */ /* 0x000fe20000010000 */
[----:B0-----:R-:W-:Y:S01]  /*8470*/  FADD.FTZ R2, R14, R3 ;  /* 0x000000030e027221 */ /* 0x001fe20000010000 */
[-C--:B------:R-:W-:Y:S01]  /*8480*/  FMUL.FTZ R102, R102, R6.reuse ;  /* 0x0000000666667220 */ /* 0x080fe20000410000 */
[----:B------:R-:W0:Y:S01]  /*8490*/  MUFU.EX2 R24, R24 ;  /* 0x0000001800187308 */ /* 0x000e220000000800 */
[----:B------:R-:W-:Y:S01]  /*84a0*/  FADD.FTZ R36, R70, R21 ;  /* 0x0000001546247221 */ /* 0x000fe20000010000 */
[----:B--2---:R-:W-:Y:S01]  /*84b0*/  FADD.FTZ R3, R179, R2 ;  /* 0x00000002b3037221 */ /* 0x004fe20000010000 */
[-C--:B------:R-:W-:Y:S01]  /*84c0*/  FMUL.FTZ R103, R103, R6.reuse ;  /* 0x0000000667677220 */ /* 0x080fe20000410000 */
[-C--:B------:R-:W-:Y:S01]  /*84d0*/  FMUL.FTZ R106, R106, R6.reuse ;  /* 0x000000066a6a7220 */ /* 0x080fe20000410000 */
[----:B------:R-:W-:Y:S01]  /*84e0*/  FADD.FTZ R21, R49, R36 ;  /* 0x0000002431157221 */ /* 0x000fe20000010000 */
[----:B-1----:R-:W-:Y:S01]  /*84f0*/  FADD.FTZ R2, R20, R3 ;  /* 0x0000000314027221 */ /* 0x002fe20000010000 */
[-C--:B------:R-:W-:Y:S01]  /*8500*/  FMUL.FTZ R107, R107, R6.reuse ;  /* 0x000000066b6b7220 */ /* 0x080fe20000410000 */
[----:B------:R-:W1:Y:S01]  /*8510*/  MUFU.EX2 R175, R175 ;  /* 0x000000af00af7308 */ /* 0x000e620000000800 */
[----:B------:R-:W-:Y:S01]  /*8520*/  FADD.FTZ R36, R64, R21 ;  /* 0x0000001540247221 */ /* 0x000fe20000010000 */
[----:B---3--:R-:W-:Y:S01]  /*8530*/  FADD.FTZ R3, R173, R2 ;  /* 0x00000002ad037221 */ /* 0x008fe20000010000 */
[-C--:B------:R-:W-:Y:S01]  /*8540*/  FMUL.FTZ R110, R110, R6.reuse ;  /* 0x000000066e6e7220 */ /* 0x080fe20000410000 */
[-C--:B------:R-:W-:Y:S01]  /*8550*/  FMUL.FTZ R111, R111, R6.reuse ;  /* 0x000000066f6f7220 */ /* 0x080fe20000410000 */
[----:B------:R-:W-:Y:S01]  /*8560*/  FADD.FTZ R21, R51, R36 ;  /* 0x0000002433157221 */ /* 0x000fe20000010000 */
[-C--:B------:R-:W-:Y:S01]  /*8570*/  FMUL.FTZ R114, R114, R6.reuse ;  /* 0x0000000672727220 */ /* 0x080fe20000410000 */
[-C--:B------:R-:W-:Y:S01]  /*8580*/  FMUL.FTZ R115, R115, R6.reuse ;  /* 0x0000000673737220 */ /* 0x080fe20000410000 */
[----:B------:R-:W2:Y:S01]  /*8590*/  MUFU.EX2 R26, R26 ;  /* 0x0000001a001a7308 */ /* 0x000ea20000000800 */
[----:B0-----:R-:W-:Y:S01]  /*85a0*/  FADD.FTZ R2, R24, R3 ;  /* 0x0000000318027221 */ /* 0x001fe20000010000 */
[----:B------:R-:W-:Y:S01]  /*85b0*/  FADD.FTZ R36, R58, R21 ;  /* 0x000000153a247221 */ /* 0x000fe20000010000 */
[-C--:B------:R-:W-:Y:S01]  /*85c0*/  FMUL.FTZ R118, R118, R6.reuse ;  /* 0x0000000676767220 */ /* 0x080fe20000410000 */
[-C--:B------:R-:W-:Y:S01]  /*85d0*/  FMUL.FTZ R119, R119, R6.reuse ;  /* 0x0000000677777220 */ /* 0x080fe20000410000 */
[-C--:B------:R-:W-:Y:S01]  /*85e0*/  FMUL.FTZ R122, R122, R6.reuse ;  /* 0x000000067a7a7220 */ /* 0x080fe20000410000 */
[----:B------:R-:W-:Y:S01]  /*85f0*/  FADD.FTZ R21, R53, R36 ;  /* 0x0000002435157221 */ /* 0x000fe20000010000 */
[-C--:B------:R-:W-:Y:S01]  /*8600*/  FMUL.FTZ R123, R123, R6.reuse ;  /* 0x000000067b7b7220 */ /* 0x080fe20000410000 */
[----:B------:R-:W0:Y:S01]  /*8610*/  MUFU.EX2 R56, R56 ;  /* 0x0000003800387308 */ /* 0x000e220000000800 */
        /* <DEDUP_REMOVED lines=16> */
[----:B0-----:R-:W-:Y:S01]  /*8720*/  FADD.FTZ R36, R56, R21 ;  /* 0x0000001538247221 */ /* 0x001fe20000010000 */
[-C--:B------:R-:W-:Y:S01]  /*8730*/  FMUL.FTZ R150, R150, R6.reuse ;  /* 0x0000000696967220 */ /* 0x080fe20000410000 */
[----:B------:R-:W-:Y:S01]  /*8740*/  FMUL.FTZ R151, R151, R6 ;  /* 0x0000000697977220 */ /* 0x000fe20000410000 */
[----:B------:R-:W-:Y:S01]  /*8750*/  F2FP.BF16.F32.PACK_AB R176, R27, R176 ;  /* 0x000000b01bb0723e */ /* 0x000fe200000010ff */
[----:B------:R-:W-:Y:S01]  /*8760*/  VIADD R4, R4, 0xffffffff ;  /* 0xffffffff04047836 */ /* 0x000fe20000000000 */
[----:B------:R-:W-:Y:S01]  /*8770*/  F2FP.BF16.F32.PACK_AB R178, R29, R178 ;  /* 0x000000b21db2723e */ /* 0x000fe200000010ff */
[----:B------:R-:W-:Y:S01]  /*8780*/  IMAD.MOV.U32 R5, RZ, RZ, R34 ;  /* 0x000000ffff057224 */ /* 0x000fe200078e0022 */
[----:B------:R-:W0:Y:S01]  /*8790*/  MUFU.EX2 R171, R171 ;  /* 0x000000ab00ab7308 */ /* 0x000e220000000800 */
[----:B-1----:R-:W-:Y:S01]  /*87a0*/  FADD.FTZ R21, R169, R2 ;  /* 0x00000002a9157221 */ /* 0x002fe20000010000 */
[----:B------:R-:W-:Y:S01]  /*87b0*/  F2FP.BF16.F32.PACK_AB R172, R31, R172 ;  /* 0x000000ac1fac723e */ /* 0x000fe200000010ff */
[----:B------:R-:W-:Y:S01]  /*87c0*/  IMAD.MOV.U32 R6, RZ, RZ, R54 ;  /* 0x000000ffff067224 */ /* 0x000fe200078e0036 */
[----:B------:R-:W-:-:S02]  /*87d0*/  F2FP.BF16.F32.PACK_AB R174, R38, R33 ;  /* 0x0000002126ae723e */ /* 0x000fc400000010ff */
[----:B------:R-:W-:Y:S02]  /*87e0*/  F2FP.BF16.F32.PACK_AB R170, R39, R170 ;  /* 0x000000aa27aa723e */ /* 0x000fe400000010ff */
[----:B------:R-:W1:Y:S01]  /*87f0*/  MUFU.EX2 R28, R28 ;  /* 0x0000001c001c7308 */ /* 0x000e620000000800 */
[----:B--2---:R-:W-:Y:S01]  /*8800*/  FADD.FTZ R2, R8, R21 ;  /* 0x0000001508027221 */ /* 0x004fe20000010000 */
[----:B------:R-:W-:Y:S02]  /*8810*/  F2FP.BF16.F32.PACK_AB R164, R48, R41 ;  /* 0x0000002930a4723e */ /* 0x000fe400000010ff */
[----:B------:R-:W-:Y:S02]  /*8820*/  F2FP.BF16.F32.PACK_AB R166, R50, R43 ;  /* 0x0000002b32a6723e */ /* 0x000fe400000010ff */
[----:B------:R-:W-:Y:S02]  /*8830*/  F2FP.BF16.F32.PACK_AB R160, R68, R45 ;  /* 0x0000002d44a0723e */ /* 0x000fe400000010ff */
[----:B------:R-:W2:Y:S01]  /*8840*/  MUFU.EX2 R165, R165 ;  /* 0x000000a500a57308 */ /* 0x000ea20000000800 */
[----:B0-----:R-:W-:Y:S01]  /*8850*/  FADD.FTZ R21, R171, R2 ;  /* 0x00000002ab157221 */ /* 0x001fe20000010000 */
[----:B------:R-:W-:-:S02]  /*8860*/  F2FP.BF16.F32.PACK_AB R162, R70, R47 ;  /* 0x0000002f46a2723e */ /* 0x000fc400000010ff */
[----:B------:R-:W-:Y:S02]  /*8870*/  F2FP.BF16.F32.PACK_AB R156, R64, R49 ;  /* 0x00000031409c723e */ /* 0x000fe400000010ff */
[----:B------:R-:W-:Y:S02]  /*8880*/  F2FP.BF16.F32.PACK_AB R158, R58, R51 ;  /* 0x000000333a9e723e */ /* 0x000fe400000010ff */
[----:B------:R-:W0:Y:S01]  /*8890*/  MUFU.EX2 R30, R30 ;  /* 0x0000001e001e7308 */ /* 0x000e220000000800 */
[----:B-1----:R-:W-:Y:S01]  /*88a0*/  FADD.FTZ R2, R28, R21 ;  /* 0x000000151c027221 */ /* 0x002fe20000010000 */
[----:B------:R-:W-:Y:S02]  /*88b0*/  F2FP.BF16.F32.PACK_AB R181, R10, R181 ;  /* 0x000000b50ab5723e */ /* 0x000fe400000010ff */
[----:B------:R-:W-:Y:S02]  /*88c0*/  F2FP.BF16.F32.PACK_AB R183, R12, R183 ;  /* 0x000000b70cb7723e */ /* 0x000fe400000010ff */
[----:B------:R-:W-:-:S02]  /*88d0*/  F2FP.BF16.F32.PACK_AB R177, R14, R177 ;  /* 0x000000b10eb1723e */ /* 0x000fc400000010ff */
[----:B------:R-:W1:Y:S01]  /*88e0*/  MUFU.EX2 R167, R167 ;  /* 0x000000a700a77308 */ /* 0x000e620000000800 */
[----:B--2---:R-:W-:Y:S01]  /*88f0*/  FADD.FTZ R21, R165, R2 ;  /* 0x00000002a5157221 */ /* 0x004fe20000010000 */
[----:B------:R-:W-:Y:S02]  /*8900*/  F2FP.BF16.F32.PACK_AB R179, R20, R179 ;  /* 0x000000b314b3723e */ /* 0x000fe400000010ff */
[----:B------:R-:W-:Y:S02]  /*8910*/  F2FP.BF16.F32.PACK_AB R173, R24, R173 ;  /* 0x000000ad18ad723e */ /* 0x000fe400000010ff */
[----:B------:R-:W-:Y:S02]  /*8920*/  F2FP.BF16.F32.PACK_AB R175, R26, R175 ;  /* 0x000000af1aaf723e */ /* 0x000fe400000010ff */
[----:B------:R2:W3:Y:S01]  /*8930*/  MUFU.EX2 R57, R168 ;  /* 0x000000a800397308 */ /* 0x0004e20000000800 */
[----:B0-----:R-:W-:Y:S01]  /*8940*/  FADD.FTZ R2, R30, R21 ;  /* 0x000000151e027221 */ /* 0x001fe20000010000 */
[----:B------:R-:W-:-:S02]  /*8950*/  F2FP.BF16.F32.PACK_AB R169, R8, R169 ;  /* 0x000000a908a9723e */ /* 0x000fc400000010ff */
[----:B------:R-:W-:Y:S02]  /*8960*/  F2FP.BF16.F32.PACK_AB R171, R28, R171 ;  /* 0x000000ab1cab723e */ /* 0x000fe400000010ff */
[----:B------:R-:W-:Y:S02]  /*8970*/  F2FP.BF16.F32.PACK_AB R165, R30, R165 ;  /* 0x000000a51ea5723e */ /* 0x000fe400000010ff */
[----:B------:R-:W0:Y:S01]  /*8980*/  MUFU.EX2 R161, R40 ;  /* 0x0000002800a17308 */ /* 0x000e220000000800 */
[----:B-1----:R-:W-:Y:S01]  /*8990*/  FADD.FTZ R2, R167, R2 ;  /* 0x00000002a7027221 */ /* 0x002fe20000010000 */
[----:B--2---:R-:W-:-:S06]  /*89a0*/  F2FP.BF16.F32.PACK_AB R168, R42, R37 ;  /* 0x000000252aa8723e */ /* 0x004fcc00000010ff */
[----:B------:R-:W1:Y:S01]  /*89b0*/  MUFU.EX2 R25, R154 ;  /* 0x0000009a00197308 */ /* 0x000e620000000800 */
[C---:B---3--:R-:W-:Y:S01]  /*89c0*/  FADD.FTZ R2, R57.reuse, R2 ;  /* 0x0000000239027221 */ /* 0x048fe20000010000 */
[----:B------:R-:W-:-:S06]  /*89d0*/  F2FP.BF16.F32.PACK_AB R167, R57, R167 ;  /* 0x000000a739a7723e */ /* 0x000fcc00000010ff */
[----:B------:R2:W3:Y:S01]  /*89e0*/  MUFU.EX2 R163, R152 ;  /* 0x0000009800a37308 */ /* 0x0004e20000000800 */
[----:B0-----:R-:W-:-:S07]  /*89f0*/  FADD.FTZ R2, R161, R2 ;  /* 0x00000002a1027221 */ /* 0x001fce0000010000 */
[----:B------:R-:W0:Y:S01]  /*8a00*/  MUFU.EX2 R32, R32 ;  /* 0x0000002000207308 */ /* 0x000e220000000800 */
[C---:B-1----:R-:W-:Y:S01]  /*8a10*/  FADD.FTZ R2, R25.reuse, R2 ;  /* 0x0000000219027221 */ /* 0x042fe20000010000 */
[----:B--2---:R-:W-:Y:S02]  /*8a20*/  F2FP.BF16.F32.PACK_AB R152, R56, R53 ;  /* 0x000000353898723e */ /* 0x004fe400000010ff */
[----:B------:R-:W-:-:S04]  /*8a30*/  F2FP.BF16.F32.PACK_AB R161, R25, R161 ;  /* 0x000000a119a1723e */ /* 0x000fc800000010ff */
[----:B------:R-:W1:Y:S01]  /*8a40*/  MUFU.EX2 R157, R44 ;  /* 0x0000002c009d7308 */ /* 0x000e620000000800 */
[----:B---3--:R-:W-:-:S07]  /*8a50*/  FADD.FTZ R2, R163, R2 ;  /* 0x00000002a3027221 */ /* 0x008fce0000010000 */
        /* <DEDUP_REMOVED lines=21> */
[----:B--2---:R-:W-:Y:S01]  /*8bb0*/  FADD.FTZ R2, R155, R2 ;  /* 0x000000029b027221 */ /* 0x004fe20000010000 */
[C---:B0-----:R-:W-:Y:S01]  /*8bc0*/  FADD.FTZ R3, R52.reuse, R3 ;  /* 0x0000000334037221 */ /* 0x041fe20000010000 */
[----:B------:R-:W-:Y:S02]  /*8bd0*/  F2FP.BF16.F32.PACK_AB R154, R52, R55 ;  /* 0x00000037349a723e */ /* 0x000fe400000010ff */
[C---:B-1----:R-:W-:Y:S01]  /*8be0*/  FADD.FTZ R2, R35.reuse, R2 ;  /* 0x0000000223027221 */ /* 0x042fe20000010000 */
[----:B------:R-:W-:Y:S01]  /*8bf0*/  F2FP.BF16.F32.PACK_AB R155, R35, R155 ;  /* 0x0000009b239b723e */ /* 0x000fe200000010ff */
[----:B------:R-:W-:Y:S06]  /*8c00*/  @P2 BRA `(.L_x_1103) ;  /* 0xffffffc800042947 */ /* 0x000fec000383ffff */
[----:B------:R-:W-:Y:S01]  /*8c10*/  IMAD.MOV.U32 R6, RZ, RZ, R54 ;  /* 0x000000ffff067224 */ /* 0x000fe200078e0036 */
[----:B------:R-:W-:Y:S01]  /*8c20*/  UMOV UR42, UR54 ;  /* 0x00000036002a7c82 */ /* 0x000fe20008000000 */
[----:B------:R-:W-:Y:S01]  /*8c30*/  IMAD.MOV.U32 R5, RZ, RZ, R34 ;  /* 0x000000ffff057224 */ /* 0x000fe200078e0022 */
[----:B------:R-:W-:-:S06]  /*8c40*/  UMOV UR43, UR53 ;  /* 0x00000035002b7c82 */ /* 0x000fcc0008000000 */
.L_x_1086:
[----:B------:R-:W-:Y:S01]  /*8c50*/  IADD3 R8, R17, 0x80, -R18 ;  /* 0x0000008011087810 */ /* 0x000fe20007ffe812 */
[----:B------:R-:W-:Y:S01]  /*8c60*/  ULDC UR14, c[0x0][0x9e4] ;  /* 0x00027900000e7ab9 */ /* 0x000fe20000000800 */
[----:B------:R-:W-:Y:S01]  /*8c70*/  ULDC UR11, c[0x0][0x9dc] ;  /* 0x00027700000b7ab9 */ /* 0x000fe20000000800 */
[----:B------:R-:W-:Y:S02]  /*8c80*/  UISETP.GE.AND UP0, UPT, UR14, 0x1, UPT ;  /* 0x000000010e00788c */ /* 0x000fe4000bf06270 */
[----:B------:R-:W-:-:S04]  /*8c90*/  IMAD R8, R185, 0x80, R8 ;  /* 0x00000080b9087824 */ /* 0x000fc800078e0208 */
[----:B------:R-:W-:Y:S02]  /*8ca0*/  PLOP3.LUT P6, PT, PT, PT, UP0, 0x80, 0x0 ;  /* 0x000000000000781c */ /* 0x000fe40003fcf008 */
[----:B------:R-:W-:-:S13]  /*8cb0*/  R2UR UR10, R8 ;  /* 0x00000000080a72ca */ /* 0x000fda00000e0000 */
[----:B------:R-:W-:Y:S01]  /*8cc0*/  UIADD3 UR11, UR10, -UR11, URZ ;  /* 0x8000000b0a0b7290 */ /* 0x000fe2000fffe03f */
        /* <DEDUP_REMOVED lines=11> */
.L_x_1105:
[----:B------:R-:W-:-:S11]  /*8d80*/  UISETP.NE.AND UP0, UPT, UR14, 0x1, UPT ;  /* 0x000000010e00788c */ /* 0x000fd6000bf05270 */
[----:B------:R-:W-:Y:S02]  /*8d90*/  @UP0 ULDC.64 UR18, c[0x0][0x9e8] ;  /* 0x00027a0000120ab9 */ /* 0x000fe40000000a00 */
[----:B------:R-:W-:-:S04]  /*8da0*/  UIMAD.WIDE.U32 UR6, UR10, UR18, URZ ;  /* 0x000000120a0672a5 */ /* 0x000fc8000f8e003f */
[----:B------:R-:W-:-:S12]  /*8db0*/  @UP0 USHF.R.U32.HI UR10, URZ, UR19, UR7 ;  /* 0x000000133f0a0299 */ /* 0x000fd80008011607 */
.L_x_1106:
[----:B------:R-:W-:-:S04]  /*8dc0*/  UIMAD UR10, UR10, UR14, URZ ;  /* 0x0000000e0a0a72a4 */ /* 0x000fc8000f8e023f */
[----:B------:R-:W-:-:S04]  /*8dd0*/  UISETP.LT.AND UP0, UPT, UR11, UR10, UPT ;  /* 0x0000000a0b00728c */ /* 0x000fc8000bf01270 */
[----:B------:R-:W-:-:S12]  /*8de0*/  USEL UR11, UR11, UR10, !UP0 ;  /* 0x0000000a0b0b7287 */ /* 0x000fd8000c000000 */
.L_x_1104:
        /* <DEDUP_REMOVED lines=13> */
.L_x_1116:
        /* <DEDUP_REMOVED lines=9> */
.L_x_1109:
[----:B------:R-:W-:Y:S01]  /*8f50*/  ULEA UR6, UR42, UR41, 0x3 ;  /* 0x000000292a067291 */ /* 0x000fe2000f8e183f */
[----:B------:R-:W-:-:S05]  /*8f60*/  IMAD.U32 R5, RZ, RZ, UR43 ;  /* 0x0000002bff057e24 */ /* 0x000fca000f8e00ff */
[----:B------:R-:W-:-:S04]  /*8f70*/  SHF.L.U32 R5, R5, 0x1f, RZ ;  /* 0x0000001f05057819 */ /* 0x000fc800000006ff */
[----:B------:R0:W1:Y:S01]  /*8f80*/  SYNCS.PHASECHK.TRANS64.TRYWAIT P2, [UR6+0x28830], R5 ;  /* 0x02883005ff0075a7 */ /* 0x0000620008040146 */
[----:B------:R-:W-:Y:S05]  /*8f90*/  @!P0 BRA `(.L_x_1110) ;  /* 0x0000000000048947 */ /* 0x000fea0003800000 */
[----:B------:R-:W-:Y:S01]  /*8fa0*/  BPT.TRAP 0x1 ;  /* 0x000000040000795c */ /* 0x000fe20000300000 */
.L_x_1110:
[----:B-1----:R-:W-:Y:S05]  /*8fb0*/  @P2 BRA `(.L_x_1108) ;  /* 0x0000000000082947 */ /* 0x002fea0003800000 */
[----:B------:R-:W1:Y:S02]  /*8fc0*/  SYNCS.PHASECHK.TRANS64.TRYWAIT P2, [UR6+0x28830], R5 ;  /* 0x02883005ff0075a7 */ /* 0x000e640008040146 */
[----:B-1----:R-:W-:Y:S05]  /*8fd0*/  @!P2 BRA `(.L_x_1111) ;  /* 0x000000d800d8a947 */ /* 0x002fea0003800000 */
.L_x_1108:
        /* <DEDUP_REMOVED lines=47> */
.L_x_1113:
[----:B------:R-:W-:Y:S01]  /*92d0*/  ULEA UR6, UR52, UR41, 0x3 ;  /* 0x0000002934067291 */ /* 0x000fe2000f8e183f */
[----:B------:R-:W-:-:S05]  /*92e0*/  IMAD.U32 R5, RZ, RZ, UR53 ;  /* 0x00000035ff057e24 */ /* 0x000fca000f8e00ff */
[----:B------:R-:W-:-:S04]  /*92f0*/  SHF.L.U32 R5, R5, 0x1f, RZ ;  /* 0x0000001f05057819 */ /* 0x000fc800000006ff */
[----:B------:R0:W1:Y:S01]  /*9300*/  SYNCS.PHASECHK.TRANS64.TRYWAIT P2, [UR6+0x28850], R5 ;  /* 0x02885005ff0075a7 */ /* 0x0000620008040146 */
[----:B------:R-:W-:Y:S05]  /*9310*/  @!P0 BRA `(.L_x_1114) ;  /* 0x0000000000048947 */ /* 0x000fea0003800000 */
[----:B------:R-:W-:Y:S01]  /*9320*/  BPT.TRAP 0x1 ;  /* 0x000000040000795c */ /* 0x000fe20000300000 */
.L_x_1114:
[----:B-1----:R-:W-:Y:S05]  /*9330*/  @P2 BRA `(.L_x_1112) ;  /* 0x0000000000082947 */ /* 0x002fea0003800000 */
[----:B------:R-:W1:Y:S02]  /*9340*/  SYNCS.PHASECHK.TRANS64.TRYWAIT P2, [UR6+0x28850], R5 ;  /* 0x02885005ff0075a7 */ /* 0x000e640008040146 */
[----:B-1----:R-:W-:Y:S05]  /*9350*/  @!P2 BRA `(.L_x_1115) ;  /* 0x000000d80010a947 */ /* 0x002fea0003800000 */
.L_x_1112:
[----:B------:R-:W-:Y:S01]  /*9360*/  UIADD3 UR6, UR41, 0x400, URZ ;  /* 0x0000040029067890 */ /* 0x000fe2000fffe03f */
[----:B------:R-:W-:Y:S01]  /*9370*/  WARPGROUP.ARRIVE ;  /* 0x00000000000079c5 */ /* 0x000fe20000000000 */
[----:B------:R-:W-:Y:S01]  /*9380*/  UMOV UR7, 0x40000040 ;  /* 0x4000004000077882 */ /* 0x000fe20000000000 */
[----:B-1----:R-:W-:Y:S01]  /*9390*/  FMUL.FTZ R6, R24, UR50 ;  /* 0x0000003218067c20 */ /* 0x002fe20008410000 */
[----:B------:R-:W-:Y:S01]  /*93a0*/  USHF.R.U32.HI UR6, URZ, 0x4, UR6 ;  /* 0x000000043f067899 */ /* 0x000fe20008011606 */
[----:B------:R-:W-:Y:S01]  /*93b0*/  FMUL.FTZ R10, R25, UR50 ;  /* 0x00000032190a7c20 */ /* 0x000fe20008410000 */
[----:B------:R-:W-:Y:S01]  /*93c0*/  FMUL.FTZ R20, R28, UR50 ;  /* 0x000000321c147c20 */ /* 0x000fe20008410000 */
[----:B------:R-:W-:Y:S01]  /*93d0*/  FMUL.FTZ R12, R26, UR50 ;  /* 0x000000321a0c7c20 */ /* 0x000fe20008410000 */
[----:B------:R-:W-:Y:S01]  /*93e0*/  ULOP3.LUT UR6, UR6, 0x3fff, URZ, 0xc0, !UPT ;  /* 0x00003fff06067892 */ /* 0x000fe2000f8ec03f */
[----:B------:R-:W0:Y:S01]  /*93f0*/  MUFU.TANH R6, R6 ;  /* 0x0000000600067308 */ /* 0x000e220000002400 */
[----:B------:R-:W-:Y:S01]  /*9400*/  FMUL.FTZ R26, R29, UR50 ;  /* 0x000000321d1a7c20 */ /* 0x000fe20008410000 */
[----:B------:R-:W-:Y:S01]  /*9410*/  FMUL.FTZ R24, R30, UR50 ;  /* 0x000000321e187c20 */ /* 0x000fe20008410000 */
[----:B------:R-:W-:Y:S01]  /*9420*/  ULOP3.LUT UR6, UR6, 0x4000000, URZ, 0xfc, !UPT ;  /* 0x0400000006067892 */ /* 0x000fe2000f8efc3f */
[----:B------:R-:W-:Y:S01]  /*9430*/  FMUL.FTZ R30, R32, UR50 ;  /* 0x00000032201e7c20 */ /* 0x000fe20008410000 */
[----:B------:R-:W-:Y:S01]  /*9440*/  FMUL.FTZ R184, R37, UR50 ;  /* 0x0000003225b87c20 */ /* 0x000fe20008410000 */
[----:B------:R-:W-:Y:S01]  /*9450*/  FMUL.FTZ R186, R40, UR50 ;  /* 0x0000003228ba7c20 */ /* 0x000fe20008410000 */
[----:B------:R-:W-:Y:S01]  /*9460*/  ULEA UR10, UR52, UR6, 0xb ;  /* 0x00000006340a7291 */ /* 0x000fe2000f8e583f */
[----:B------:R-:W1:Y:S01]  /*9470*/  MUFU.TANH R10, R10 ;  /* 0x0000000a000a7308 */ /* 0x000e620000002400 */
        /* <DEDUP_REMOVED lines=16> */
[----:B-1----:R-:W-:Y:S01]  /*9580*/  FMNMX.FTZ R5, R10, R5, !PT ;  /* 0x000000050a057209 */ /* 0x002fe20007810000 */
        /* <DEDUP_REMOVED lines=17> */
[----:B0-----:R-:W-:Y:S01]  /*96a0*/  FMNMX.FTZ R5, R26, R5, !PT ;  /* 0x000000051a057209 */ /* 0x001fe20007810000 */
        /* <DEDUP_REMOVED lines=19> */
[----:B------:R-:W0:Y:S01]  /*97e0*/  LDC R7, c[0x0][0x988] ;  /* 0x00026200ff077b82 */ /* 0x000e220000000800 */
[----:B------:R-:W-:Y:S01]  /*97f0*/  FMUL.FTZ R86, R86, UR50 ;  /* 0x0000003256567c20 */ /* 0x000fe20008410000 */
[----:B------:R-:W1:Y:S01]  /*9800*/  S2R R185, SR_TID.X ;  /* 0x0000000000b97919 */ /* 0x000e620000002100 */
[----:B------:R-:W-:Y:S01]  /*9810*/  MUFU.TANH R196, R196 ;  /* 0x000000c400c47308 */ /* 0x000fe20000002400 */
[C---:B------:R-:W-:Y:S01]  /*9820*/  ISETP.GT.AND P2, PT, R4.reuse, UR51, PT ;  /* 0x0000003304007c0c */ /* 0x040fe2000bf44270 */
[----:B------:R-:W-:Y:S01]  /*9830*/  UMOV UR53, UR43 ;  /* 0x0000002b00357c82 */ /* 0x000fe20008000000 */
[----:B------:R-:W-:-:S05]  /*9840*/  VIADD R4, R4, 0xffffffff ;  /* 0xffffffff04047836 */ /* 0x000fca0000000000 */
[----:B------:R-:W-:Y:S08]  /*9850*/  MUFU.TANH R198, R198 ;  /* 0x000000c600c67308 */ /* 0x000ff00000002400 */
[----:B------:R-:W-:Y:S08]  /*9860*/  MUFU.TANH R200, R200 ;  /* 0x000000c800c87308 */ /* 0x000ff00000002400 */
[----:B------:R-:W-:Y:S01]  /*9870*/  MUFU.TANH R202, R202 ;  /* 0x000000ca00ca7308 */ /* 0x000fe20000002400 */
[----:B-1----:R-:W-:-:S07]  /*9880*/  SHF.R.U32.HI R185, RZ, 0x7, R185 ;  /* 0x00000007ffb97819 */ /* 0x002fce00000116b9 */
[----:B------:R-:W-:Y:S08]  /*9890*/  MUFU.TANH R204, R204 ;  /* 0x000000cc00cc7308 */ /* 0x000ff00000002400 */
[----:B------:R-:W-:Y:S08]  /*98a0*/  MUFU.TANH R206, R206 ;  /* 0x000000ce00ce7308 */ /* 0x000ff00000002400 */
[----:B------:R-:W1:Y:S08]  /*98b0*/  MUFU.TANH R12, R12 ;  /* 0x0000000c000c7308 */ /* 0x000e700000002400 */
[----:B------:R-:W-:Y:S08]  /*98c0*/  MUFU.TANH R208, R208 ;  /* 0x000000d000d07308 */ /* 0x000ff00000002400 */
[----:B------:R-:W2:Y:S01]  /*98d0*/  MUFU.TANH R14, R14 ;  /* 0x0000000e000e7308 */ /* 0x000ea20000002400 */
[----:B-1----:R-:W-:-:S07]  /*98e0*/  FMNMX.FTZ R15, R12, R9, !PT ;  /* 0x000000090c0f7209 */ /* 0x002fce0007810000 */
[----:B------:R-:W-:Y:S08]  /*98f0*/  MUFU.TANH R210, R210 ;  /* 0x000000d200d27308 */ /* 0x000ff00000002400 */
[----:B------:R-:W1:Y:S01]  /*9900*/  MUFU.TANH R24, R24 ;  /* 0x0000001800187308 */ /* 0x000e620000002400 */
[----:B--2---:R-:W-:-:S07]  /*9910*/  FMNMX.FTZ R21, R14, R15, !PT ;  /* 0x0000000f0e157209 */ /* 0x004fce0007810000 */
[----:B------:R-:W2:Y:S01]  /*9920*/  MUFU.TANH R28, R28 ;  /* 0x0000001c001c7308 */ /* 0x000ea20000002400 */
[----:B------:R-:W-:Y:S02]  /*9930*/  WARPGROUP.DEPBAR.LE gsb0, 0x0 ;  /* 0x00008000000079c5 */ /* 0x000fe40000010000 */
[----:B------:R-:W-:Y:S01]  /*9940*/  WARPGROUP.ARRIVE ;  /* 0x00000000000079c5 */ /* 0x000fe20000000000 */
[----:B------:R-:W-:Y:S01]  /*9950*/  FMUL.FTZ R180, R33, UR50 ;  /* 0x0000003221b47c20 */ /* 0x000fe20008410000 */
[----:B------:R-:W-:-:S03]  /*9960*/  FMUL.FTZ R182, R36, UR50 ;  /* 0x0000003224b67c20 */ /* 0x000fc60008410000 */
[----:B------:R-:W3:Y:S01]  /*9970*/  MUFU.TANH R32, R32 ;  /* 0x0000002000207308 */ /* 0x000ee20000002400 */
[----:B------:R-:W-:Y:S01]  /*9980*/  FMUL.FTZ R36, R38, UR50 ;  /* 0x0000003226247c20 */ /* 0x000fe20008410000 */
[----:B------:R-:W-:Y:S01]  /*9990*/  FMUL.FTZ R38, R39, UR50 ;  /* 0x0000003227267c20 */ /* 0x000fe20008410000 */
[----:B------:R-:W-:Y:S01]  /*99a0*/  HGMMA.64x128x16.F32.BF16 R88, R176, gdesc[UR4].tnspB, R88, gsb0 ;  /* 0x41e00004b0587df0 */ /* 0x000fe20008001858 */
[----:B------:R-:W-:Y:S01]  /*99b0*/  UIADD3 UR6, UR10, 0x100, URZ ;  /* 0x000001000a067890 */ /* 0x000fe2000fffe03f */
[----:B-1----:R-:W-:Y:S01]  /*99c0*/  FMNMX.FTZ R21, R24, R21, !PT ;  /* 0x0000001518157209 */ /* 0x002fe20007810000 */
[----:B------:R-:W-:Y:S02]  /*99d0*/  UMOV UR7, 0x40000040 ;  /* 0x4000004000077882 */ /* 0x000fe40000000000 */
[----:B------:R-:W1:Y:S01]  /*99e0*/  MUFU.TANH R180, R180 ;  /* 0x000000b400b47308 */ /* 0x000e620000002400 */
[----:B--2---:R-:W-:-:S07]  /*99f0*/  FMNMX.FTZ R21, R28, R21, !PT ;  /* 0x000000151c157209 */ /* 0x004fce0007810000 */
[----:B------:R-:W2:Y:S01]  /*9a00*/  MUFU.TANH R182, R182 ;  /* 0x000000b600b67308 */ /* 0x000ea20000002400 */
[----:B---3--:R-:W-:-:S07]  /*9a10*/  FMNMX.FTZ R21, R32, R21, !PT ;  /* 0x0000001520157209 */ /* 0x008fce0007810000 */
[----:B------:R-:W-:Y:S01]  /*9a20*/  MUFU.TANH R212, R212 ;  /* 0x000000d400d47308 */ /* 0x000fe20000002400 */
[----:B-1----:R-:W-:-:S07]  /*9a30*/  FMNMX.FTZ R5, R180, R5, !PT ;  /* 0x00000005b4057209 */ /* 0x002fce0007810000 */
[----:B------:R-:W1:Y:S01]  /*9a40*/  MUFU.TANH R34, R34 ;  /* 0x0000002200227308 */ /* 0x000e620000002400 */
[----:B--2---:R-:W-:-:S04]  /*9a50*/  FMNMX.FTZ R5, R182, R5, !PT ;  /* 0x00000005b6057209 */ /* 0x004fc80007810000 */
[----:B------:R-:W-:-:S03]  /*9a60*/  FMNMX.FTZ R5, R184, R5, !PT ;  /* 0x00000005b8057209 */ /* 0x000fc60007810000 */
[----:B------:R-:W-:Y:S01]  /*9a70*/  MUFU.TANH R214, R214 ;  /* 0x000000d600d67308 */ /* 0x000fe20000002400 */
[----:B------:R-:W-:-:S04]  /*9a80*/  FMNMX.FTZ R5, R186, R5, !PT ;  /* 0x00000005ba057209 */ /* 0x000fc80007810000 */
[----:B------:R-:W-:-:S03]  /*9a90*/  FMNMX.FTZ R5, R194, R5, !PT ;  /* 0x00000005c2057209 */ /* 0x000fc60007810000 */
[----:B------:R-:W2:Y:S01]  /*9aa0*/  MUFU.TANH R36, R36 ;  /* 0x0000002400247308 */ /* 0x000ea20000002400 */
[----:B------:R-:W-:Y:S02]  /*9ab0*/  FMNMX.FTZ R5, R196, R5, !PT ;  /* 0x00000005c4057209 */ /* 0x000fe40007810000 */
[----:B-1----:R-:W-:-:S05]  /*9ac0*/  FMNMX.FTZ R25, R34, R21, !PT ;  /* 0x0000001522197209 */ /* 0x002fca0007810000 */
[----:B------:R-:W-:Y:S08]  /*9ad0*/  MUFU.TANH R216, R216 ;  /* 0x000000d800d87308 */ /* 0x000ff00000002400 */
[----:B------:R-:W1:Y:S01]  /*9ae0*/  MUFU.TANH R38, R38 ;  /* 0x0000002600267308 */ /* 0x000e620000002400 */
[----:B--2---:R-:W-:-:S07]  /*9af0*/  FMNMX.FTZ R25, R36, R25, !PT ;  /* 0x0000001924197209 */ /* 0x004fce0007810000 */
[----:B------:R-:W-:Y:S08]  /*9b00*/  MUFU.TANH R218, R218 ;  /* 0x000000da00da7308 */ /* 0x000ff00000002400 */
[----:B------:R-:W2:Y:S01]  /*9b10*/  MUFU.TANH R40, R40 ;  /* 0x0000002800287308 */ /* 0x000ea20000002400 */
[----:B-1----:R-:W-:-:S07]  /*9b20*/  FMNMX.FTZ R25, R38, R25, !PT ;  /* 0x0000001926197209 */ /* 0x002fce0007810000 */
        /* <DEDUP_REMOVED lines=20> */
[----:B-1----:R-:W-:Y:S01]  /*9c70*/  FMNMX.FTZ R27, R46, R27, !PT ;  /* 0x0000001b2e1b7209 */ /* 0x002fe20007810000 */
[----:B------:R-:W-:-:S04]  /*9c80*/  UMOV UR7, 0x40000040 ;  /* 0x4000004000077882 */ /* 0x000fc80000000000 */
[----:B------:R-:W1:Y:S08]  /*9c90*/  MUFU.TANH R176, R176 ;  /* 0x000000b000b07308 */ /* 0x000e700000002400 */
[----:B------:R-:W2:Y:S08]  /*9ca0*/  MUFU.TANH R178, R178 ;  /* 0x000000b200b27308 */ /* 0x000eb00000002400 */
[----:B------:R-:W3:Y:S01]  /*9cb0*/  MUFU.TANH R48, R48 ;  /* 0x0000003000307308 */ /* 0x000ee20000002400 */
[----:B-1----:R-:W-:-:S07]  /*9cc0*/  FMNMX.FTZ R5, R176, R5, !PT ;  /* 0x00000005b0057209 */ /* 0x002fce0007810000 */
[----:B------:R-:W1:Y:S01]  /*9cd0*/  MUFU.TANH R50, R50 ;  /* 0x0000003200327308 */ /* 0x000e620000002400 */
[----:B--2---:R-:W-:-:S04]  /*9ce0*/  FMNMX.FTZ R5, R178, R5, !PT ;  /* 0x00000005b2057209 */ /* 0x004fc80007810000 */
[----:B------:R-:W-:-:S03]  /*9cf0*/  FMNMX.FTZ R5, R198, R5, !PT ;  /* 0x00000005c6057209 */ /* 0x000fc60007810000 */
[----:B------:R-:W2:Y:S01]  /*9d00*/  MUFU.TANH R52, R52 ;  /* 0x0000003400347308 */ /* 0x000ea20000002400 */
[----:B------:R-:W-:Y:S02]  /*9d10*/  FMNMX.FTZ R5, R200, R5, !PT ;  /* 0x00000005c8057209 */ /* 0x000fe40007810000 */
[----:B---3--:R-:W-:Y:S02]  /*9d20*/  FMNMX.FTZ R27, R48, R27, !PT ;  /* 0x0000001b301b7209 */ /* 0x008fe40007810000 */
[----:B------:R-:W-:-:S03]  /*9d30*/  FMNMX.FTZ R5, R202, R5, !PT ;  /* 0x00000005ca057209 */ /* 0x000fc60007810000 */
[----:B------:R-:W3:Y:S01]  /*9d40*/  MUFU.TANH R54, R54 ;  /* 0x0000003600367308 */ /* 0x000ee20000002400 */
[----:B------:R-:W-:Y:S02]  /*9d50*/  FMNMX.FTZ R5, R204, R5, !PT ;  /* 0x00000005cc057209 */ /* 0x000fe40007810000 */
[----:B-1----:R-:W-:Y:S02]  /*9d60*/  FMNMX.FTZ R29, R50, R27, !PT ;  /* 0x0000001b321d7209 */ /* 0x002fe40007810000 */
[----:B------:R-:W-:-:S03]  /*9d70*/  FMNMX.FTZ R5, R206, R5, !PT ;  /* 0x00000005ce057209 */ /* 0x000fc60007810000 */
[----:B------:R-:W1:Y:S01]  /*9d80*/  MUFU.TANH R56, R56 ;  /* 0x0000003800387308 */ /* 0x000e620000002400 */
[----:B------:R-:W-:Y:S02]  /*9d90*/  FMNMX.FTZ R5, R208, R5, !PT ;  /* 0x00000005d0057209 */ /* 0x000fe40007810000 */
[----:B--2---:R-:W-:Y:S02]  /*9da0*/  FMNMX.FTZ R29, R52, R29, !PT ;  /* 0x0000001d341d7209 */ /* 0x004fe40007810000 */
[----:B------:R-:W-:-:S03]  /*9db0*/  FMNMX.FTZ R5, R210, R5, !PT ;  /* 0x00000005d2057209 */ /* 0x000fc60007810000 */
[----:B------:R-:W2:Y:S01]  /*9dc0*/  MUFU.TANH R58, R58 ;  /* 0x0000003a003a7308 */ /* 0x000ea20000002400 */
[----:B---3--:R-:W-:-:S07]  /*9dd0*/  FMNMX.FTZ R29, R54, R29, !PT ;  /* 0x0000001d361d7209 */ /* 0x008fce0007810000 */
[----:B------:R-:W3:Y:S01]  /*9de0*/  MUFU.TANH R60, R60 ;  /* 0x0000003c003c7308 */ /* 0x000ee20000002400 */
[----:B-1----:R-:W-:-:S07]  /*9df0*/  FMNMX.FTZ R29, R56, R29, !PT ;  /* 0x0000001d381d7209 */ /* 0x002fce0007810000 */
[----:B------:R-:W1:Y:S01]  /*9e00*/  MUFU.TANH R62, R62 ;  /* 0x0000003e003e7308 */ /* 0x000e620000002400 */
[----:B--2---:R-:W-:-:S07]  /*9e10*/  FMNMX.FTZ R33, R58, R29, !PT ;  /* 0x0000001d3a217209 */ /* 0x004fce0007810000 */
[----:B------:R-:W-:Y:S01]  /*9e20*/  MUFU.TANH R68, R68 ;  /* 0x0000004400447308 */ /* 0x000fe20000002400 */
[----:B---3--:R-:W-:-:S07]  /*9e30*/  FMNMX.FTZ R33, R60, R33, !PT ;  /* 0x000000213c217209 */ /* 0x008fce0007810000 */
[----:B------:R-:W-:Y:S01]  /*9e40*/  MUFU.TANH R70, R70 ;  /* 0x0000004600467308 */ /* 0x000fe20000002400 */
[----:B-1----:R-:W-:-:S07]  /*9e50*/  FMNMX.FTZ R33, R62, R33, !PT ;  /* 0x000000213e217209 */ /* 0x002fce0007810000 */
        /* <DEDUP_REMOVED lines=13> */
[----:B------:R-:W1:Y:S01]  /*9f30*/  MUFU.TANH R172, R172 ;  /* 0x000000ac00ac7308 */ /* 0x000e620000002400 */
[----:B------:R-:W-:-:S07]  /*9f40*/  UMOV UR7, 0x40000040 ;  /* 0x4000004000077882 */ /* 0x000fce0000000000 */
[----:B------:R-:W2:Y:S08]  /*9f50*/  MUFU.TANH R174, R174 ;  /* 0x000000ae00ae7308 */ /* 0x000eb00000002400 */
[----:B------:R-:W3:Y:S01]  /*9f60*/  MUFU.TANH R64, R64 ;  /* 0x0000004000407308 */ /* 0x000ee20000002400 */
[----:B-1----:R-:W-:-:S07]  /*9f70*/  FMNMX.FTZ R5, R172, R5, !PT ;  /* 0x00000005ac057209 */ /* 0x002fce0007810000 */
[----:B------:R-:W1:Y:S01]  /*9f80*/  MUFU.TANH R66, R66 ;  /* 0x0000004200427308 */ /* 0x000e620000002400 */
[----:B--2---:R-:W-:-:S04]  /*9f90*/  FMNMX.FTZ R5, R174, R5, !PT ;  /* 0x00000005ae057209 */ /* 0x004fc80007810000 */
[----:B------:R-:W-:-:S04]  /*9fa0*/  FMNMX.FTZ R5, R212, R5, !PT ;  /* 0x00000005d4057209 */ /* 0x000fc80007810000 */
[----:B------:R-:W-:Y:S02]  /*9fb0*/  FMNMX.FTZ R5, R214, R5, !PT ;  /* 0x00000005d6057209 */ /* 0x000fe40007810000 */
[----:B---3--:R-:W-:Y:S02]  /*9fc0*/  FMNMX.FTZ R33, R64, R33, !PT ;  /* 0x0000002140217209 */ /* 0x008fe40007810000 */
[----:B------:R-:W-:-:S04]  /*9fd0*/  FMNMX.FTZ R5, R216, R5, !PT ;  /* 0x00000005d8057209 */ /* 0x000fc80007810000 */
[----:B------:R-:W-:Y:S02]  /*9fe0*/  FMNMX.FTZ R5, R218, R5, !PT ;  /* 0x00000005da057209 */ /* 0x000fe40007810000 */
[----:B-1----:R-:W-:Y:S02]  /*9ff0*/  FMNMX.FTZ R35, R66, R33, !PT ;  /* 0x0000002142237209 */ /* 0x002fe40007810000 */
        /* <DEDUP_REMOVED lines=8> */
[----:B------:R-:W-:Y:S02]  /*a080*/  FMNMX.FTZ R5, R226, R5, !PT ;  /* 0x00000005e2057209 */ /* 0x000fe40007810000 */
[----:B------:R-:W-:-:S02]  /*a090*/  FMNMX.FTZ R37, R78, R37, !PT ;  /* 0x000000254e257209 */ /* 0x000fc40007810000 */
[----:B------:R-:W-:-:S05]  /*a0a0*/  FMNMX.FTZ R5, R224, R5, !PT ;  /* 0x00000005e0057209 */ /* 0x000fca0007810000 */
[----:B------:R-:W1:Y:S02]  /*a0b0*/  SHFL.BFLY PT, R84, R5, 0x2, 0x1f ;  /* 0x0c401f0005547f89 */ /* 0x000e6400000e0000 */
[----:B-1----:R-:W-:Y:S01]  /*a0c0*/  FMNMX.FTZ R11, R5, R84, !PT ;  /* 0x00000054050b7209 */ /* 0x002fe20007810000 */
[----:B------:R-:W-:-:S04]  /*a0d0*/  FMUL.FTZ R84, R79, UR50 ;  /* 0x000000324f547c20 */ /* 0x000fc80008410000 */
[----:B------:R-:W1:Y:S02]  /*a0e0*/  SHFL.BFLY PT, R228, R11, 0x1, 0x1f ;  /* 0x0c201f000be47f89 */ /* 0x000e6400000e0000 */
[----:B------:R-:W2:Y:S02]  /*a0f0*/  MUFU.TANH R84, R84 ;  /* 0x0000005400547308 */ /* 0x000ea40000002400 */
[----:B--2---:R-:W-:-:S04]  /*a100*/  FMNMX.FTZ R37, R84, R37, !PT ;  /* 0x0000002554257209 */ /* 0x004fc80007810000 */
[----:B------:R-:W-:Y:S02]  /*a110*/  FMNMX.FTZ R37, R82, R37, !PT ;  /* 0x0000002552257209 */ /* 0x000fe40007810000 */
[----:B-1----:R-:W-:-:S05]  /*a120*/  FMNMX.FTZ R5, R11, R228, !PT ;  /* 0x000000e40b057209 */ /* 0x002fca0007810000 */
[C---:B0-----:R-:W-:Y:S01]  /*a130*/  FMUL.FTZ R31, R5.reuse, R7 ;  /* 0x00000007051f7220 */ /* 0x041fe20000410000 */
[----:B------:R-:W-:-:S03]  /*a140*/  FADD.FTZ R8, -R5, R8 ;  /* 0x0000000805087221 */ /* 0x000fc60000010100 */
[-CC-:B------:R-:W-:Y:S01]  /*a150*/  FFMA.FTZ R11, R6, R7.reuse, -R31.reuse ;  /* 0x00000007060b7223 */ /* 0x180fe2000001081f */
[-CC-:B------:R-:W-:Y:S01]  /*a160*/  FFMA.FTZ R30, R30, R7.reuse, -R31.reuse ;  /* 0x000000071e1e7223 */ /* 0x180fe2000001081f */
[-CC-:B------:R-:W-:Y:S01]  /*a170*/  FFMA.FTZ R184, R184, R7.reuse, -R31.reuse ;  /* 0x00000007b8b87223 */ /* 0x180fe2000001081f */
[-CC-:B------:R-:W-:Y:S01]  /*a180*/  FFMA.FTZ R186, R186, R7.reuse, -R31.reuse ;  /* 0x00000007baba7223 */ /* 0x180fe2000001081f */
[-CC-:B------:R-:W-:Y:S01]  /*a190*/  FFMA.FTZ R196, R196, R7.reuse, -R31.reuse ;  /* 0x00000007c4c47223 */ /* 0x180fe2000001081f */
[-CC-:B------:R-:W-:Y:S01]  /*a1a0*/  FFMA.FTZ R200, R200, R7.reuse, -R31.reuse ;  /* 0x00000007c8c87223 */ /* 0x180fe2000001081f */
[----:B------:R-:W-:Y:S01]  /*a1b0*/  MUFU.EX2 R15, R30 ;  /* 0x0000001e000f7308 */ /* 0x000fe20000000800 */
[----:B------:R-:W-:Y:S02]  /*a1c0*/  WARPGROUP.DEPBAR.LE gsb0, 0x0 ;  /* 0x00008000000079c5 */ /* 0x000fe40000010000 */
[----:B------:R-:W-:Y:S01]  /*a1d0*/  WARPGROUP.ARRIVE ;  /* 0x00000000000079c5 */ /* 0x000fe20000000000 */
[----:B------:R-:W-:Y:S01]  /*a1e0*/  FMUL.FTZ R168, R83, UR50 ;  /* 0x0000003253a87c20 */ /* 0x000fe20008410000 */
[----:B------:R-:W-:Y:S01]  /*a1f0*/  FMUL.FTZ R170, R87, UR50 ;  /* 0x0000003257aa7c20 */ /* 0x000fe20008410000 */
[-CC-:B------:R-:W-:Y:S01]  /*a200*/  FFMA.FTZ R13, R20, R7.reuse, -R31.reuse ;  /* 0x00000007140d7223 */ /* 0x180fe2000001081f */
[-CC-:B------:R-:W-:Y:S01]  /*a210*/  FFMA.FTZ R20, R26, R7.reuse, -R31.reuse ;  /* 0x000000071a147223 */ /* 0x180fe2000001081f */
[----:B------:R0:W-:Y:S01]  /*a220*/  MUFU.EX2 R30, R184 ;  /* 0x000000b8001e7308 */ /* 0x0001e20000000800 */
[----:B------:R-:W-:Y:S01]  /*a230*/  HGMMA.64x128x16.F32.BF16 R88, R164, gdesc[UR4].tnspB, R88, gsb0 ;  /* 0x41e00004a4587df0 */ /* 0x000fe20008001858 */
[----:B------:R-:W-:Y:S01]  /*a240*/  UIADD3 UR6, UR10, 0x280, URZ ;  /* 0x000002800a067890 */ /* 0x000fe2000fffe03f */
[-CC-:B------:R-:W-:Y:S01]  /*a250*/  FFMA.FTZ R47, R80, R7.reuse, -R31.reuse ;  /* 0x00000007502f7223 */ /* 0x180fe2000001081f */
[----:B------:R-:W-:Y:S01]  /*a260*/  UMOV UR7, 0x40000040 ;  /* 0x4000004000077882 */ /* 0x000fe20000000000 */
[-CC-:B------:R-:W-:Y:S01]  /*a270*/  FFMA.FTZ R10, R10, R7.reuse, -R31.reuse ;  /* 0x000000070a0a7223 */ /* 0x180fe2000001081f */
[-CC-:B------:R-:W-:Y:S01]  /*a280*/  FFMA.FTZ R26, R180, R7.reuse, -R31.reuse ;  /* 0x00000007b41a7223 */ /* 0x180fe2000001081f */
[-CC-:B------:R-:W-:Y:S01]  /*a290*/  FFMA.FTZ R182, R182, R7.reuse, -R31.reuse ;  /* 0x00000007b6b67223 */ /* 0x180fe2000001081f */
[----:B------:R-:W1:Y:S01]  /*a2a0*/  MUFU.TANH R168, R168 ;  /* 0x000000a800a87308 */ /* 0x000e620000002400 */
[-CC-:B0-----:R-:W-:Y:S01]  /*a2b0*/  FFMA.FTZ R184, R198, R7.reuse, -R31.reuse ;  /* 0x00000007c6b87223 */ /* 0x181fe2000001081f */
[-CC-:B------:R-:W-:Y:S01]  /*a2c0*/  FFMA.FTZ R178, R178, R7.reuse, -R31.reuse ;  /* 0x00000007b2b27223 */ /* 0x180fe2000001081f */
[-CC-:B------:R-:W-:Y:S01]  /*a2d0*/  FFMA.FTZ R204, R204, R7.reuse, -R31.reuse ;  /* 0x00000007cccc7223 */ /* 0x180fe2000001081f */
[-CC-:B------:R-:W-:Y:S01]  /*a2e0*/  FFMA.FTZ R208, R208, R7.reuse, -R31.reuse ;  /* 0x00000007d0d07223 */ /* 0x180fe2000001081f */
[-CC-:B------:R-:W-:Y:S01]  /*a2f0*/  FFMA.FTZ R41, R212, R7.reuse, -R31.reuse ;  /* 0x00000007d4297223 */ /* 0x180fe2000001081f */
[-CC-:B------:R-:W-:Y:S01]  /*a300*/  FFMA.FTZ R43, R216, R7.reuse, -R31.reuse ;  /* 0x00000007d82b7223 */ /* 0x180fe2000001081f */
[-CC-:B------:R-:W-:Y:S01]  /*a310*/  FFMA.FTZ R198, R218, R7.reuse, -R31.reuse ;  /* 0x00000007dac67223 */ /* 0x180fe2000001081f */
[----:B------:R-:W0:Y:S01]  /*a320*/  MUFU.TANH R170, R170 ;  /* 0x000000aa00aa7308 */ /* 0x000e220000002400 */
[-CC-:B------:R-:W-:Y:S01]  /*a330*/  FFMA.FTZ R80, R222, R7.reuse, -R31.reuse ;  /* 0x00000007de507223 */ /* 0x180fe2000001081f */
[-C--:B------:R-:W-:Y:S01]  /*a340*/  FFMA.FTZ R226, R226, R7.reuse, -R31 ;  /* 0x00000007e2e27223 */ /* 0x080fe2000001081f */
[----:B------:R-:W-:-:S05]  /*a350*/  FMUL.FTZ R8, R8, R7 ;  /* 0x0000000708087220 */ /* 0x000fca0000410000 */
[----:B------:R2:W-:Y:S01]  /*a360*/  MUFU.EX2 R25, R186 ;  /* 0x000000ba00197308 */ /* 0x0005e20000000800 */
[----:B-1----:R-:W-:-:S04]  /*a370*/  FMNMX.FTZ R39, R168, R37, !PT ;  /* 0x00000025a8277209 */ /* 0x002fc80007810000 */
[----:B------:R-:W-:-:S03]  /*a380*/  FMNMX.FTZ R39, R86, R39, !PT ;  /* 0x0000002756277209 */ /* 0x000fc60007810000 */
[----:B------:R1:W-:Y:S01]  /*a390*/  MUFU.EX2 R27, R196 ;  /* 0x000000c4001b7308 */ /* 0x0003e20000000800 */
[----:B0-----:R-:W-:Y:S01]  /*a3a0*/  FMNMX.FTZ R6, R170, R39, !PT ;  /* 0x00000027aa067209 */ /* 0x001fe20007810000 */
[-CC-:B--2---:R-:W-:Y:S01]  /*a3b0*/  FFMA.FTZ R186, R210, R7.reuse, -R31.reuse ;  /* 0x00000007d2ba7223 */ /* 0x184fe2000001081f */
[----:B------:R-:W-:-:S03]  /*a3c0*/  FFMA.FTZ R39, R172, R7, -R31 ;  /* 0x00000007ac277223 */ /* 0x000fc6000001081f */
[----:B------:R-:W0:Y:S02]  /*a3d0*/  SHFL.BFLY PT, R45, R6, 0x2, 0x1f ;  /* 0x0c401f00062d7f89 */ /* 0x000e2400000e0000 */
[----:B------:R2:W-:Y:S01]  /*a3e0*/  MUFU.EX2 R33, R200 ;  /* 0x000000c800217308 */ /* 0x0005e20000000800 */
[----:B-1----:R-:W-:-:S07]  /*a3f0*/  FFMA.FTZ R196, R214, R7, -R31 ;  /* 0x00000007d6c47223 */ /* 0x002fce000001081f */
[----:B------:R-:W-:Y:S01]  /*a400*/  MUFU.EX2 R8, R8 ;  /* 0x0000000800087308 */ /* 0x000fe20000000800 */
[----:B--2---:R-:W-:-:S07]  /*a410*/  FFMA.FTZ R200, R224, R7, -R31 ;  /* 0x00000007e0c87223 */ /* 0x004fce000001081f */
[----:B------:R-:W1:Y:S01]  /*a420*/  MUFU.EX2 R11, R11 ;  /* 0x0000000b000b7308 */ /* 0x000e620000000800 */
[----:B0-----:R-:W-:Y:S01]  /*a430*/  FMNMX.FTZ R49, R6, R45, !PT ;  /* 0x0000002d06317209 */ /* 0x001fe20007810000 */
[-CC-:B------:R-:W-:Y:S01]  /*a440*/  FFMA.FTZ R45, R76, R7.reuse, -R31.reuse ;  /* 0x000000074c2d7223 */ /* 0x180fe2000001081f */
[----:B------:R-:W-:-:S05]  /*a450*/  FFMA.FTZ R76, R220, R7, -R31 ;  /* 0x00000007dc4c7223 */ /* 0x000fca000001081f */
[----:B------:R-:W0:Y:S01]  /*a460*/  MUFU.EX2 R10, R10 ;  /* 0x0000000a000a7308 */ /* 0x000e220000000800 */
[----:B------:R-:W2:Y:S07]  /*a470*/  SHFL.BFLY PT, R6, R49, 0x1, 0x1f ;  /* 0x0c201f0031067f89 */ /* 0x000eae00000e0000 */
[----:B------:R-:W-:Y:S01]  /*a480*/  MUFU.EX2 R13, R13 ;  /* 0x0000000d000d7308 */ /* 0x000fe20000000800 */
[----:B-1----:R-:W-:-:S07]  /*a490*/  FFMA.FTZ R3, R8, R3, R11 ;  /* 0x0000000308037223 */ /* 0x002fce000001000b */
[----:B------:R-:W1:Y:S01]  /*a4a0*/  MUFU.EX2 R20, R20 ;  /* 0x0000001400147308 */ /* 0x000e620000000800 */
[----:B0-----:R-:W-:-:S07]  /*a4b0*/  F2FP.BF16.F32.PACK_AB R180, R10, R11 ;  /* 0x0000000b0ab4723e */ /* 0x001fce00000010ff */
[----:B------:R-:W-:Y:S01]  /*a4c0*/  MUFU.EX2 R26, R26 ;  /* 0x0000001a001a7308 */ /* 0x000fe20000000800 */
[----:B--2---:R-:W-:-:S07]  /*a4d0*/  FMNMX.FTZ R6, R49, R6, !PT ;  /* 0x0000000631067209 */ /* 0x004fce0007810000 */
[----:B------:R1:W0:Y:S08]  /*a4e0*/  MUFU.EX2 R21, R182 ;  /* 0x000000b600157308 */ /* 0x0002300000000800 */
[----:B------:R0:W-:Y:S01]  /*a4f0*/  MUFU.EX2 R29, R178 ;  /* 0x000000b2001d7308 */ /* 0x0001e20000000800 */
[----:B-1----:R-:W-:-:S07]  /*a500*/  F2FP.BF16.F32.PACK_AB R182, R20, R13 ;  /* 0x0000000d14b6723e */ /* 0x002fce00000010ff */
[----:B------:R-:W-:Y:S01]  /*a510*/  MUFU.EX2 R184, R184 ;  /* 0x000000b800b87308 */ /* 0x000fe20000000800 */
[----:B0-----:R-:W-:-:S07]  /*a520*/  F2FP.BF16.F32.PACK_AB R178, R30, R21 ;  /* 0x000000151eb2723e */ /* 0x001fce00000010ff */
[----:B------:R-:W-:Y:S08]  /*a530*/  MUFU.EX2 R35, R204 ;  /* 0x000000cc00237308 */ /* 0x000ff00000000800 */
[----:B------:R-:W-:Y:S08]  /*a540*/  MUFU.EX2 R37, R208 ;  /* 0x000000d000257308 */ /* 0x000ff00000000800 */
[----:B------:R-:W-:Y:S01]  /*a550*/  MUFU.EX2 R186, R186 ;  /* 0x000000ba00ba7308 */ /* 0x000fe20000000800 */
[----:B------:R-:W-:-:S02]  /*a560*/  WARPGROUP.DEPBAR.LE gsb0, 0x0 ;  /* 0x00008000000079c5 */ /* 0x000fc40000010000 */
[----:B------:R-:W-:Y:S01]  /*a570*/  WARPGROUP.ARRIVE ;  /* 0x00000000000079c5 */ /* 0x000fe20000000000 */
[-CC-:B------:R-:W-:Y:S01]  /*a580*/  FFMA.FTZ R164, R194, R7.reuse, -R31.reuse ;  /* 0x00000007c2a47223 */ /* 0x180fe2000001081f */
[-CC-:B------:R-:W-:Y:S01]  /*a590*/  FFMA.FTZ R166, R176, R7.reuse, -R31.reuse ;  /* 0x00000007b0a67223 */ /* 0x180fe2000001081f */
[----:B------:R-:W-:Y:S02]  /*a5a0*/  FFMA.FTZ R194, R174, R7, -R31 ;  /* 0x00000007aec27223 */ /* 0x000fe4000001081f */
[----:B------:R-:W-:Y:S01]  /*a5b0*/  MUFU.EX2 R39, R39 ;  /* 0x0000002700277308 */ /* 0x000fe20000000800 */
[----:B------:R-:W-:Y:S01]  /*a5c0*/  F2FP.BF16.F32.PACK_AB R176, R26, R15 ;  /* 0x0000000f1ab0723e */ /* 0x000fe200000010ff */
[----:B------:R-:W-:Y:S01]  /*a5d0*/  HGMMA.64x128x16.F32.BF16 R88, R160, gdesc[UR4].tnspB, R88, gsb0 ;  /* 0x41e00004a0587df0 */ /* 0x000fe20008001858 */
[----:B------:R-:W-:Y:S01]  /*a5e0*/  UIADD3 UR6, UR10, 0x300, URZ ;  /* 0x000003000a067890 */ /* 0x000fe2000fffe03f */
[----:B------:R-:W-:-:S04]  /*a5f0*/  UMOV UR7, 0x40000040 ;  /* 0x4000004000077882 */ /* 0x000fc80000000000 */
[----:B------:R-:W0:Y:S08]  /*a600*/  MUFU.EX2 R164, R164 ;  /* 0x000000a400a47308 */ /* 0x000e300000000800 */
[----:B------:R-:W1:Y:S08]  /*a610*/  MUFU.EX2 R166, R166 ;  /* 0x000000a600a67308 */ /* 0x000e700000000800 */
[----:B------:R-:W-:Y:S01]  /*a620*/  MUFU.EX2 R194, R194 ;  /* 0x000000c200c27308 */ /* 0x000fe20000000800 */
[----:B0-----:R-:W-:-:S07]  /*a630*/  F2FP.BF16.F32.PACK_AB R172, R164, R25 ;  /* 0x00000019a4ac723e */ /* 0x001fce00000010ff */
[----:B------:R-:W-:Y:S01]  /*a640*/  MUFU.EX2 R41, R41 ;  /* 0x0000002900297308 */ /* 0x000fe20000000800 */
[----:B-1----:R-:W-:-:S07]  /*a650*/  F2FP.BF16.F32.PACK_AB R174, R166, R27 ;  /* 0x0000001ba6ae723e */ /* 0x002fce00000010ff */
[----:B------:R-:W-:Y:S08]  /*a660*/  MUFU.EX2 R196, R196 ;  /* 0x000000c400c47308 */ /* 0x000ff00000000800 */
[----:B------:R-:W-:Y:S08]  /*a670*/  MUFU.EX2 R43, R43 ;  /* 0x0000002b002b7308 */ /* 0x000ff00000000800 */
[----:B------:R-:W-:Y:S08]  /*a680*/  MUFU.EX2 R198, R198 ;  /* 0x000000c600c67308 */ /* 0x000ff00000000800 */
[----:B------:R-:W-:Y:S08]  /*a690*/  MUFU.EX2 R45, R45 ;  /* 0x0000002d002d7308 */ /* 0x000ff00000000800 */
[----:B------:R-:W0:Y:S08]  /*a6a0*/  MUFU.EX2 R76, R76 ;  /* 0x0000004c004c7308 */ /* 0x000e300000000800 */
[----:B------:R-:W-:Y:S08]  /*a6b0*/  MUFU.EX2 R47, R47 ;  /* 0x0000002f002f7308 */ /* 0x000ff00000000800 */
[----:B------:R-:W-:Y:S08]  /*a6c0*/  MUFU.EX2 R80, R80 ;  /* 0x0000005000507308 */ /* 0x000ff00000000800 */
[----:B------:R-:W-:Y:S08]  /*a6d0*/  MUFU.EX2 R49, R226 ;  /* 0x000000e200317308 */ /* 0x000ff00000000800 */
[----:B------:R-:W-:Y:S01]  /*a6e0*/  MUFU.EX2 R200, R200 ;  /* 0x000000c800c87308 */ /* 0x000fe20000000800 */
[----:B------:R-:W-:-:S02]  /*a6f0*/  WARPGROUP.DEPBAR.LE gsb0, 0x0 ;  /* 0x00008000000079c5 */ /* 0x000fc40000010000 */
[----:B------:R-:W-:Y:S01]  /*a700*/  WARPGROUP.ARRIVE ;  /* 0x00000000000079c5 */ /* 0x000fe20000000000 */
[-CC-:B------:R-:W-:Y:S01]  /*a710*/  FFMA.FTZ R160, R202, R7.reuse, -R31.reuse ;  /* 0x00000007caa07223 */ /* 0x180fe2000001081f */
[-C--:B------:R-:W-:Y:S01]  /*a720*/  FFMA.FTZ R162, R206, R7.reuse, -R31 ;  /* 0x00000007cea27223 */ /* 0x080fe2000001081f */
[----:B------:R-:W-:-:S03]  /*a730*/  FMUL.FTZ R31, R6, R7 ;  /* 0x00000007061f7220 */ /* 0x000fc60000410000 */
[----:B------:R-:W-:Y:S01]  /*a740*/  HGMMA.64x128x16.F32.BF16 R88, R156, gdesc[UR4].tnspB, R88, gsb0 ;  /* 0x41e000049c587df0 */ /* 0x000fe20008001858 */
[----:B------:R-:W-:Y:S01]  /*a750*/  UIADD3 UR6, UR10, 0x380, URZ ;  /* 0x000003800a067890 */ /* 0x000fe2000fffe03f */
[-CC-:B------:R-:W-:Y:S01]  /*a760*/  FFMA.FTZ R12, R12, R7.reuse, -R31.reuse ;  /* 0x000000070c0c7223 */ /* 0x180fe2000001081f */
[----:B------:R-:W-:Y:S01]  /*a770*/  UMOV UR7, 0x40000040 ;  /* 0x4000004000077882 */ /* 0x000fe20000000000 */
[-CC-:B------:R-:W-:Y:S01]  /*a780*/  FFMA.FTZ R181, R14, R7.reuse, -R31.reuse ;  /* 0x000000070eb57223 */ /* 0x180fe2000001081f */
[-CC-:B------:R-:W-:Y:S01]  /*a790*/  FFMA.FTZ R179, R36, R7.reuse, -R31.reuse ;  /* 0x0000000724b37223 */ /* 0x180fe2000001081f */
[-CC-:B------:R-:W-:Y:S01]  /*a7a0*/  FFMA.FTZ R36, R38, R7.reuse, -R31.reuse ;  /* 0x0000000726247223 */ /* 0x180fe2000001081f */
[----:B------:R-:W-:Y:S01]  /*a7b0*/  IMAD.U32 R38, RZ, RZ, UR42 ;  /* 0x0000002aff267e24 */ /* 0x000fe2000f8e00ff */
[----:B------:R-:W-:Y:S01]  /*a7c0*/  MUFU.EX2 R12, R12 ;  /* 0x0000000c000c7308 */ /* 0x000fe20000000800 */
[-CC-:B------:R-:W-:Y:S01]  /*a7d0*/  FFMA.FTZ R183, R24, R7.reuse, -R31.reuse ;  /* 0x0000000718b77223 */ /* 0x180fe2000001081f */
[-CC-:B------:R-:W-:Y:S01]  /*a7e0*/  FFMA.FTZ R177, R32, R7.reuse, -R31.reuse ;  /* 0x0000000720b17223 */ /* 0x180fe2000001081f */
[-CC-:B------:R-:W-:Y:S01]  /*a7f0*/  FFMA.FTZ R32, R42, R7.reuse, -R31.reuse ;  /* 0x000000072a207223 */ /* 0x180fe2000001081f */
[----:B------:R-:W-:Y:S01]  /*a800*/  @!P1 LEA R38, R38, UR41, 0x3 ;  /* 0x0000002926269c11 */ /* 0x000fe2000f8e18ff */
[-CC-:B------:R-:W-:Y:S01]  /*a810*/  FFMA.FTZ R34, R34, R7.reuse, -R31.reuse ;  /* 0x0000000722227223 */ /* 0x180fe2000001081f */
[----:B------:R-:W-:Y:S01]  /*a820*/  IADD3 R42, -R185, 0xb, RZ ;  /* 0x0000000bb92a7810 */ /* 0x000fe20007ffe1ff */
[----:B------:R-:W-:Y:S01]  /*a830*/  FFMA.FTZ R173, R40, R7, -R31 ;  /* 0x0000000728ad7223 */ /* 0x000fe2000001081f */
[----:B------:R-:W-:Y:S01]  /*a840*/  MUFU.EX2 R181, R181 ;  /* 0x000000b500b57308 */ /* 0x000fe20000000800 */
[----:B------:R-:W-:-:S02]  /*a850*/  @!P1 VIADD R38, R38, 0x28840 ;  /* 0x0002884026269836 */ /* 0x000fc40000000000 */
[-CC-:B------:R-:W-:Y:S01]  /*a860*/  FFMA.FTZ R175, R44, R7.reuse, -R31.reuse ;  /* 0x000000072caf7223 */ /* 0x180fe2000001081f */
[-CC-:B------:R-:W-:Y:S01]  /*a870*/  FFMA.FTZ R24, R46, R7.reuse, -R31.reuse ;  /* 0x000000072e187223 */ /* 0x180fe2000001081f */
[----:B------:R-:W-:Y:S02]  /*a880*/  IMAD.U32 R44, RZ, RZ, UR52 ;  /* 0x00000034ff2c7e24 */ /* 0x000fe4000f8e00ff */
[-CC-:B------:R-:W-:Y:S01]  /*a890*/  FFMA.FTZ R169, R48, R7.reuse, -R31.reuse ;  /* 0x0000000730a97223 */ /* 0x180fe2000001081f */
[----:B------:R-:W-:Y:S01]  /*a8a0*/  @!P1 PRMT R40, RZ, 0x654, R38 ;  /* 0x00000654ff289816 */ /* 0x000fe20000000026 */
[-CC-:B------:R-:W-:Y:S01]  /*a8b0*/  FFMA.FTZ R171, R52, R7.reuse, -R31.reuse ;  /* 0x0000000734ab7223 */ /* 0x180fe2000001081f */
[----:B------:R-:W-:Y:S01]  /*a8c0*/  MUFU.EX2 R183, R183 ;  /* 0x000000b700b77308 */ /* 0x000fe20000000800 */
[----:B------:R-:W-:Y:S01]  /*a8d0*/  @!P1 LEA R44, R44, UR41, 0x3 ;  /* 0x000000292c2c9c11 */ /* 0x000fe2000f8e18ff */
        /* <DEDUP_REMOVED lines=17> */
[----:B------:R-:W-:-:S05]  /*a9f0*/  UMOV UR52, UR42 ;  /* 0x0000002a00347c82 */ /* 0x000fca0008000000 */
        /* <DEDUP_REMOVED lines=14> */
[----:B------:R-:W-:-:S04]  /*aae0*/  FADD.FTZ R156, -R6, R9 ;  /* 0x00000009069c7221 */ /* 0x000fc80000010100 */
[----:B------:R-:W-:Y:S01]  /*aaf0*/  MUFU.EX2 R38, R38 ;  /* 0x0000002600267308 */ /* 0x000fe20000000800 */
[----:B0-----:R-:W-:Y:S01]  /*ab00*/  F2FP.BF16.F32.PACK_AB R158, R76, R45 ;  /* 0x0000002d4c9e723e */ /* 0x001fe200000010ff */
[-C--:B------:R-:W-:Y:S01]  /*ab10*/  FMUL.FTZ R9, R156, R7.reuse ;  /* 0x000000079c097220 */ /* 0x080fe20000410000 */
[----:B------:R-:W-:Y:S01]  /*ab20*/  HGMMA.64x128x16.F32.BF16 R88, R152, gdesc[UR4].tnspB, R88, gsb0 ;  /* 0x41e0000498587df0 */ /* 0x000fe20008001858 */
[-CC-:B------:R-:W-:Y:S01]  /*ab30*/  FFMA.FTZ R156, R28, R7.reuse, -R31.reuse ;  /* 0x000000071c9c7223 */ /* 0x180fe2000001081f */
[----:B------:R-:W-:-:S03]  /*ab40*/  FFMA.FTZ R28, R50, R7, -R31 ;  /* 0x00000007321c7223 */ /* 0x000fc6000001081f */
[----:B------:R-:W-:Y:S08]  /*ab50*/  MUFU.EX2 R167, R167 ;  /* 0x000000a700a77308 */ /* 0x000ff00000000800 */
[----:B------:R-:W0:Y:S08]  /*ab60*/  MUFU.EX2 R9, R9 ;  /* 0x0000000900097308 */ /* 0x000e300000000800 */
[----:B------:R-:W1:Y:S08]  /*ab70*/  MUFU.EX2 R156, R156 ;  /* 0x0000009c009c7308 */ /* 0x000e700000000800 */
[----:B------:R-:W2:Y:S01]  /*ab80*/  MUFU.EX2 R28, R28 ;  /* 0x0000001c001c7308 */ /* 0x000ea20000000800 */
[----:B0-----:R-:W-:-:S04]  /*ab90*/  FFMA.FTZ R2, R9, R2, R12 ;  /* 0x0000000209027223 */ /* 0x001fc8000001000c */
[C---:B------:R-:W-:Y:S01]  /*aba0*/  FADD.FTZ R2, R181.reuse, R2 ;  /* 0x00000002b5027221 */ /* 0x040fe20000010000 */
[----:B------:R-:W-:Y:S02]  /*abb0*/  F2FP.BF16.F32.PACK_AB R181, R181, R12 ;  /* 0x0000000cb5b5723e */ /* 0x000fe400000010ff */
[----:B------:R-:W0:Y:S01]  /*abc0*/  MUFU.EX2 R62, R62 ;  /* 0x0000003e003e7308 */ /* 0x000e220000000800 */
[----:B------:R-:W-:Y:S01]  /*abd0*/  FADD.FTZ R51, R183, R2 ;  /* 0x00000002b7337221 */ /* 0x000fe20000010000 */
[----:B-1----:R-:W-:-:S06]  /*abe0*/  F2FP.BF16.F32.PACK_AB R183, R156, R183 ;  /* 0x000000b79cb7723e */ /* 0x002fcc00000010ff */
[----:B------:R-:W1:Y:S08]  /*abf0*/  MUFU.EX2 R161, R64 ;  /* 0x0000004000a17308 */ /* 0x000e700000000800 */
[----:B------:R-:W3:Y:S08]  /*ac00*/  MUFU.EX2 R66, R66 ;  /* 0x0000004200427308 */ /* 0x000ef00000000800 */
[----:B------:R-:W4:Y:S08]  /*ac10*/  MUFU.EX2 R163, R68 ;  /* 0x0000004400a37308 */ /* 0x000f300000000800 */
        /* <DEDUP_REMOVED lines=9> */
[----:B--2---:R-:W-:Y:S02]  /*acb0*/  @!P1 VIADD R42, R44, 0x28860 ;  /* 0x000288602c2a9836 */ /* 0x004fe40000000000 */
[-C--:B------:R-:W-:Y:S01]  /*acc0*/  FMUL.FTZ R88, R88, R8.reuse ;  /* 0x0000000858587220 */ /* 0x080fe20000410000 */
[-C--:B------:R-:W-:Y:S01]  /*acd0*/  FMUL.FTZ R89, R89, R8.reuse ;  /* 0x0000000859597220 */ /* 0x080fe20000410000 */
[-C--:B------:R-:W-:Y:S01]  /*ace0*/  FMUL.FTZ R92, R92, R8.reuse ;  /* 0x000000085c5c7220 */ /* 0x080fe20000410000 */
[-C--:B------:R-:W-:Y:S01]  /*acf0*/  FMUL.FTZ R93, R93, R8.reuse ;  /* 0x000000085d5d7220 */ /* 0x080fe20000410000 */
[----:B------:R-:W-:Y:S01]  /*ad00*/  @!P1 PRMT R42, RZ, 0x654, R42 ;  /* 0x00000654ff2a9816 */ /* 0x000fe2000000002a */
[----:B0-----:R-:W-:Y:S01]  /*ad10*/  FADD.FTZ R40, R10, R3 ;  /* 0x000000030a287221 */ /* 0x001fe20000010000 */
[----:B------:R-:W-:Y:S01]  /*ad20*/  MUFU.EX2 R155, R86 ;  /* 0x00000056009b7308 */ /* 0x000fe20000000800 */
[-C--:B------:R-:W-:Y:S01]  /*ad30*/  FMUL.FTZ R96, R96, R8.reuse ;  /* 0x0000000860607220 */ /* 0x080fe20000410000 */
[----:B------:R0:W-:Y:S01]  /*ad40*/  @!P1 SYNCS.ARRIVE.TRANS64.RED.A1T0 RZ, [R42+URZ], RZ ;  /* 0x000000ff2aff99a7 */ /* 0x0001e2000810043f */
        /* <DEDUP_REMOVED lines=30> */
[----:B------:R-:W-:Y:S01]  /*af30*/  F2FP.BF16.F32.PACK_AB R164, R162, R35 ;  /* 0x00000023a2a4723e */ /* 0x000fe200000010ff */
[-C--:B------:R-:W-:Y:S01]  /*af40*/  FMUL.FTZ R125, R125, R8.reuse ;  /* 0x000000087d7d7220 */ /* 0x080fe20000410000 */
[----:B------:R-:W-:Y:S01]  /*af50*/  FADD.FTZ R3, R27, R2 ;  /* 0x000000021b037221 */ /* 0x000fe20000010000 */
[----:B0-----:R-:W-:Y:S01]  /*af60*/  FADD.FTZ R42, R24, R51 ;  /* 0x00000033182a7221 */ /* 0x001fe20000010000 */
[-CC-:B------:R-:W-:Y:S01]  /*af70*/  FFMA.FTZ R2, R168, R7.reuse, -R31.reuse ;  /* 0x00000007a8027223 */ /* 0x180fe2000001081f */
[----:B------:R-:W-:Y:S01]  /*af80*/  FFMA.FTZ R31, R170, R7, -R31 ;  /* 0x00000007aa1f7223 */ /* 0x000fe2000001081f */
[----:B------:R-:W-:Y:S01]  /*af90*/  FADD.FTZ R40, R166, R3 ;  /* 0x00000003a6287221 */ /* 0x000fe20000010000 */
[----:B------:R-:W-:Y:S01]  /*afa0*/  FADD.FTZ R11, R169, R42 ;  /* 0x0000002aa90b7221 */ /* 0x000fe20000010000 */
[----:B------:R-:W-:Y:S01]  /*afb0*/  F2FP.BF16.F32.PACK_AB R170, R160, R33 ;  /* 0x00000021a0aa723e */ /* 0x000fe200000010ff */
[-C--:B------:R-:W-:Y:S01]  /*afc0*/  FMUL.FTZ R128, R128, R8.reuse ;  /* 0x0000000880807220 */ /* 0x080fe20000410000 */
[----:B------:R-:W-:Y:S01]  /*afd0*/  FADD.FTZ R3, R29, R40 ;  /* 0x000000281d037221 */ /* 0x000fe20000010000 */
[----:B------:R-:W-:Y:S01]  /*afe0*/  FADD.FTZ R20, R28, R11 ;  /* 0x0000000b1c147221 */ /* 0x000fe20000010000 */
[----:B------:R-:W-:Y:S01]  /*aff0*/  MUFU.EX2 R31, R31 ;  /* 0x0000001f001f7308 */ /* 0x000fe20000000800 */
        /* <DEDUP_REMOVED lines=16> */
[----:B------:R0:W2:Y:S01]  /*b100*/  MUFU.EX2 R11, R2 ;  /* 0x00000002000b7308 */ /* 0x0000a20000000800 */
[----:B------:R-:W-:Y:S01]  /*b110*/  FADD.FTZ R10, R162, R3 ;  /* 0x00000003a20a7221 */ /* 0x000fe20000010000 */
[----:B------:R-:W-:Y:S01]  /*b120*/  FADD.FTZ R12, R167, R12 ;  /* 0x0000000ca70c7221 */ /* 0x000fe20000010000 */
[-C--:B------:R-:W-:Y:S01]  /*b130*/  FMUL.FTZ R145, R145, R8.reuse ;  /* 0x0000000891917220 */ /* 0x080fe20000410000 */
[-C--:B------:R-:W-:Y:S01]  /*b140*/  FMUL.FTZ R148, R148, R8.reuse ;  /* 0x0000000894947220 */ /* 0x080fe20000410000 */
[----:B------:R-:W-:Y:S01]  /*b150*/  FADD.FTZ R3, R37, R10 ;  /* 0x0000000a25037221 */ /* 0x000fe20000010000 */
[----:B------:R-:W-:Y:S01]  /*b160*/  FADD.FTZ R12, R62, R12 ;  /* 0x0000000c3e0c7221 */ /* 0x000fe20000010000 */
[----:B------:R-:W-:Y:S01]  /*b170*/  FMUL.FTZ R149, R149, R8 ;  /* 0x0000000895957220 */ /* 0x000fe20000410000 */
[-C--:B------:R-:W-:Y:S01]  /*b180*/  FMUL.FTZ R90, R90, R9.reuse ;  /* 0x000000095a5a7220 */ /* 0x080fe20000410000 */
[----:B------:R-:W-:Y:S01]  /*b190*/  FADD.FTZ R10, R186, R3 ;  /* 0x00000003ba0a7221 */ /* 0x000fe20000010000 */
[----:B-1----:R-:W-:Y:S01]  /*b1a0*/  FADD.FTZ R12, R161, R12 ;  /* 0x0000000ca10c7221 */ /* 0x002fe20000010000 */
[-C--:B------:R-:W-:Y:S01]  /*b1b0*/  FMUL.FTZ R91, R91, R9.reuse ;  /* 0x000000095b5b7220 */ /* 0x080fe20000410000 */
[-C--:B------:R-:W-:Y:S01]  /*b1c0*/  FMUL.FTZ R94, R94, R9.reuse ;  /* 0x000000095e5e7220 */ /* 0x080fe20000410000 */
[----:B------:R-:W-:Y:S01]  /*b1d0*/  FADD.FTZ R3, R39, R10 ;  /* 0x0000000a27037221 */ /* 0x000fe20000010000 */
[----:B---3--:R-:W-:Y:S01]  /*b1e0*/  FADD.FTZ R12, R66, R12 ;  /* 0x0000000c420c7221 */ /* 0x008fe20000010000 */
[-C--:B------:R-:W-:Y:S01]  /*b1f0*/  FMUL.FTZ R95, R95, R9.reuse ;  /* 0x000000095f5f7220 */ /* 0x080fe20000410000 */
[-C--:B------:R-:W-:Y:S01]  /*b200*/  FMUL.FTZ R98, R98, R9.reuse ;  /* 0x0000000962627220 */ /* 0x080fe20000410000 */
[----:B------:R-:W-:Y:S01]  /*b210*/  FADD.FTZ R10, R194, R3 ;  /* 0x00000003c20a7221 */ /* 0x000fe20000010000 */
[----:B----4-:R-:W-:Y:S01]  /*b220*/  FADD.FTZ R12, R163, R12 ;  /* 0x0000000ca30c7221 */ /* 0x010fe20000010000 */
[-C--:B------:R-:W-:Y:S01]  /*b230*/  FMUL.FTZ R99, R99, R9.reuse ;  /* 0x0000000963637220 */ /* 0x080fe20000410000 */
[-C--:B------:R-:W-:Y:S01]  /*b240*/  FMUL.FTZ R102, R102, R9.reuse ;  /* 0x0000000966667220 */ /* 0x080fe20000410000 */
[----:B------:R-:W-:Y:S01]  /*b250*/  FADD.FTZ R3, R41, R10 ;  /* 0x0000000a29037221 */ /* 0x000fe20000010000 */
[----:B-----5:R-:W-:Y:S01]  /*b260*/  FADD.FTZ R12, R70, R12 ;  /* 0x0000000c460c7221 */ /* 0x020fe20000010000 */
        /* <DEDUP_REMOVED lines=18> */
[----:B0-----:R-:W-:Y:S01]  /*b390*/  FADD.FTZ R2, R76, R3 ;  /* 0x000000034c027221 */ /* 0x001fe20000010000 */
[----:B------:R-:W-:Y:S01]  /*b3a0*/  FADD.FTZ R12, R153, R12 ;  /* 0x0000000c990c7221 */ /* 0x000fe20000010000 */
[-C--:B------:R-:W-:Y:S01]  /*b3b0*/  FMUL.FTZ R123, R123, R9.reuse ;  /* 0x000000097b7b7220 */ /* 0x080fe20000410000 */
[-C--:B------:R-:W-:Y:S01]  /*b3c0*/  FMUL.FTZ R126, R126, R9.reuse ;  /* 0x000000097e7e7220 */ /* 0x080fe20000410000 */
[----:B------:R-:W-:Y:S01]  /*b3d0*/  FADD.FTZ R3, R47, R2 ;  /* 0x000000022f037221 */ /* 0x000fe20000010000 */
[----:B--2---:R-:W-:Y:S01]  /*b3e0*/  FADD.FTZ R12, R11, R12 ;  /* 0x0000000c0b0c7221 */ /* 0x004fe20000010000 */
[-C--:B------:R-:W-:Y:S01]  /*b3f0*/  FMUL.FTZ R127, R127, R9.reuse ;  /* 0x000000097f7f7220 */ /* 0x080fe20000410000 */
[-C--:B------:R-:W-:Y:S01]  /*b400*/  FMUL.FTZ R130, R130, R9.reuse ;  /* 0x0000000982827220 */ /* 0x080fe20000410000 */
[----:B------:R-:W-:Y:S01]  /*b410*/  FADD.FTZ R2, R80, R3 ;  /* 0x0000000350027221 */ /* 0x000fe20000010000 */
[----:B------:R-:W-:Y:S01]  /*b420*/  FADD.FTZ R12, R155, R12 ;  /* 0x0000000c9b0c7221 */ /* 0x000fe20000010000 */
[-C--:B------:R-:W-:Y:S01]  /*b430*/  FMUL.FTZ R131, R131, R9.reuse ;  /* 0x0000000983837220 */ /* 0x080fe20000410000 */
[-C--:B------:R-:W-:Y:S01]  /*b440*/  FMUL.FTZ R134, R134, R9.reuse ;  /* 0x0000000986867220 */ /* 0x080fe20000410000 */
[----:B------:R-:W-:Y:S01]  /*b450*/  FADD.FTZ R3, R49, R2 ;  /* 0x0000000231037221 */ /* 0x000fe20000010000 */
        /* <DEDUP_REMOVED lines=10> */
[----:B------:R-:W-:Y:S01]  /*b500*/  FADD.FTZ R3, R200, R3 ;  /* 0x00000003c8037221 */ /* 0x000fe20000010000 */
[----:B------:R-:W-:Y:S01]  /*b510*/  F2FP.BF16.F32.PACK_AB R179, R36, R179 ;  /* 0x000000b324b3723e */ /* 0x000fe200000010ff */
[----:B------:R-:W-:Y:S01]  /*b520*/  FADD.FTZ R2, R31, R12 ;  /* 0x0000000c1f027221 */ /* 0x000fe20000010000 */
        /* <DEDUP_REMOVED lines=20> */
[----:B------:R-:W-:Y:S01]  /*b670*/  F2FP.BF16.F32.PACK_AB R155, R31, R155 ;  /* 0x0000009b1f9b723e */ /* 0x000fe200000010ff */
[----:B------:R-:W-:Y:S06]  /*b680*/  @P2 BRA `(.L_x_1116) ;  /* 0xffffffd8000c2947 */ /* 0x000fec000383ffff */
.L_x_1107:
[----:B------:R-:W-:-:S13]  /*b690*/  ISETP.GE.AND P2, PT, R4, UR39, PT ;  /* 0x0000002704007c0c */ /* 0x000fda000bf46270 */
[----:B------:R-:W-:Y:S05]  /*b6a0*/  @!P2 BRA `(.L_x_1117) ;  /* 0x000000380020a947 */ /* 0x000fea0003800000 */
[----:B------:R-:W-:Y:S01]  /*b6b0*/  IMAD.IADD R11, R17, 0x1, -R18 ;  /* 0x00000001110b7824 */ /* 0x000fe200078e0a12 */
[----:B------:R-:W-:Y:S01]  /*b6c0*/  UMOV UR54, UR43 ;  /* 0x0000002b00367c82 */ /* 0x000fe20008000000 */
[----:B------:R-:W-:Y:S01]  /*b6d0*/  IMAD.MOV.U32 R10, RZ, RZ, R6 ;  /* 0x000000ffff0a7224 */ /* 0x000fe200078e0006 */
[----:B------:R-:W-:Y:S01]  /*b6e0*/  UMOV UR53, UR42 ;  /* 0x0000002a00357c82 */ /* 0x000fe20008000000 */
[----:B------:R-:W-:Y:S01]  /*b6f0*/  IMAD.MOV.U32 R8, RZ, RZ, R5 ;  /* 0x000000ffff087224 */ /* 0x000fe200078e0005 */
[----:B------:R-:W-:Y:S01]  /*b700*/  IADD3 R13, R11, 0x8, R0 ;  /* 0x000000080b0d7810 */ /* 0x000fe20007ffe000 */
[----:B------:R-:W-:Y:S01]  /*b710*/  IMAD.IADD R11, R0, 0x1, R11 ;  /* 0x00000001000b7824 */ /* 0x000fe200078e020b */
[----:B------:R-:W-:Y:S01]  /*b720*/  ULDC UR50, c[0x0][0x9e4] ;  /* 0x0002790000327ab9 */ /* 0x000fe20000000800 */
[----:B------:R-:W-:Y:S01]  /*b730*/  ULDC UR52, c[0x0][0x9d8] ;  /* 0x0002760000347ab9 */ /* 0x000fe20000000800 */
[----:B------:R-:W-:Y:S01]  /*b740*/  LOP3.LUT R9, RZ, R13, RZ, 0x33, !PT ;  /* 0x0000000dff097212 */ /* 0x000fe200078e33ff */
[----:B------:R-:W-:-:S06]  /*b750*/  ULDC UR51, c[0x0][0x9e0] ;  /* 0x0002780000337ab9 */ /* 0x000fcc0000000800 */
.L_x_1134:
        /* <DEDUP_REMOVED lines=9> */
.L_x_1119:
[----:B------:R-:W-:Y:S01]  /*b7f0*/  ULEA UR6, UR42, UR41, 0x3 ;  /* 0x000000292a067291 */ /* 0x000fe2000f8e183f */
[----:B------:R-:W-:-:S05]  /*b800*/  IMAD.U32 R5, RZ, RZ, UR43 ;  /* 0x0000002bff057e24 */ /* 0x000fca000f8e00ff */
[----:B------:R-:W-:-:S04]  /*b810*/  SHF.L.U32 R5, R5, 0x1f, RZ ;  /* 0x0000001f05057819 */ /* 0x000fc800000006ff */
[----:B------:R0:W1:Y:S01]  /*b820*/  SYNCS.PHASECHK.TRANS64.TRYWAIT P2, [UR6+0x28830], R5 ;  /* 0x02883005ff0075a7 */ /* 0x0000620008040146 */
[----:B------:R-:W-:Y:S05]  /*b830*/  @!P0 BRA `(.L_x_1120) ;  /* 0x0000000000048947 */ /* 0x000fea0003800000 */
[----:B------:R-:W-:Y:S01]  /*b840*/  BPT.TRAP 0x1 ;  /* 0x000000040000795c */ /* 0x000fe20000300000 */
.L_x_1120:
[----:B-1----:R-:W-:Y:S05]  /*b850*/  @P2 BRA `(.L_x_1118) ;  /* 0x0000000000082947 */ /* 0x002fea0003800000 */
[----:B------:R-:W1:Y:S02]  /*b860*/  SYNCS.PHASECHK.TRANS64.TRYWAIT P2, [UR6+0x28830], R5 ;  /* 0x02883005ff0075a7 */ /* 0x000e640008040146 */
[----:B-1----:R-:W-:Y:S05]  /*b870*/  @!P2 BRA `(.L_x_1121) ;  /* 0x000000b000e0a947 */ /* 0x002fea0003800000 */
.L_x_1118:
        /* <DEDUP_REMOVED lines=47> */
.L_x_1123:
[----:B------:R-:W-:Y:S01]  /*bb70*/  ULEA UR6, UR53, UR41, 0x3 ;  /* 0x0000002935067291 */ /* 0x000fe2000f8e183f */
[----:B------:R-:W-:-:S05]  /*bb80*/  IMAD.U32 R5, RZ, RZ, UR54 ;  /* 0x00000036ff057e24 */ /* 0x000fca000f8e00ff */
[----:B------:R-:W-:-:S04]  /*bb90*/  SHF.L.U32 R5, R5, 0x1f, RZ ;  /* 0x0000001f05057819 */ /* 0x000fc800000006ff */
[----:B------:R0:W1:Y:S01]  /*bba0*/  SYNCS.PHASECHK.TRANS64.TRYWAIT P2, [UR6+0x28850], R5 ;  /* 0x02885005ff0075a7 */ /* 0x0000620008040146 */
[----:B------:R-:W-:Y:S05]  /*bbb0*/  @!P0 BRA `(.L_x_1124) ;  /* 0x0000000000048947 */ /* 0x000fea0003800000 */
[----:B------:R-:W-:Y:S01]  /*bbc0*/  BPT.TRAP 0x1 ;  /* 0x000000040000795c */ /* 0x000fe20000300000 */
.L_x_1124:
[----:B-1----:R-:W-:Y:S05]  /*bbd0*/  @P2 BRA `(.L_x_1122) ;  /* 0x0000000000082947 */ /* 0x002fea0003800000 */
[----:B------:R-:W1:Y:S02]  /*bbe0*/  SYNCS.PHASECHK.TRANS64.TRYWAIT P2, [UR6+0x28850], R5 ;  /* 0x02885005ff0075a7 */ /* 0x000e640008040146 */
[----:B-1----:R-:W-:Y:S05]  /*bbf0*/  @!P2 BRA `(.L_x_1125) ;  /* 0x000000b00018a947 */ /* 0x002fea0003800000 */
.L_x_1122:
        /* <DEDUP_REMOVED lines=10> */
[----:B------:R-:W-:Y:S01]  /*bca0*/  FMUL.FTZ R56, R57, UR52 ;  /* 0x0000003439387c20 */ /* 0x000fe20008410000 */
[----:B------:R-:W-:Y:S01]  /*bcb0*/  FMUL.FTZ R12, R27, UR52 ;  /* 0x000000341b0c7c20 */ /* 0x000fe20008410000 */
[----:B------:R-:W-:Y:S01]  /*bcc0*/  ULOP3.LUT UR6, UR6, 0x4000000, URZ, 0xfc, !UPT ;  /* 0x0400000006067892 */ /* 0x000fe2000f8efc3f */
[----:B------:R-:W-:Y:S01]  /*bcd0*/  FMUL.FTZ R15, R30, UR52 ;  /* 0x000000341e0f7c20 */ /* 0x000fe20008410000 */
[----:B------:R-:W-:Y:S01]  /*bce0*/  FMUL.FTZ R14, R31, UR52 ;  /* 0x000000341f0e7c20 */ /* 0x000fe20008410000 */
[----:B------:R-:W-:Y:S01]  /*bcf0*/  FMUL.FTZ R25, R51, UR52 ;  /* 0x0000003433197c20 */ /* 0x000fe20008410000 */
[----:B------:R-:W-:Y:S01]  /*bd00*/  ULEA UR10, UR53, UR6, 0xb ;  /* 0x00000006350a7291 */ /* 0x000fe2000f8e583f */
[----:B------:R-:W-:Y:S01]  /*bd10*/  FMUL.FTZ R57, R60, UR52 ;  /* 0x000000343c397c20 */ /* 0x000fe20008410000 */
[----:B01----:R-:W-:Y:S01]  /*bd20*/  FMUL.FTZ R5, R24, UR52 ;  /* 0x0000003418057c20 */ /* 0x003fe20008410000 */
        /* <DEDUP_REMOVED lines=92> */
[----:B------:R-:W-:Y:S01]  /*c2f0*/  WARPGROUP.ARRIVE ;  /* 0x00000000000079c5 */ /* 0x000fe20000000000 */
[----:B------:R-:W-:Y:S01]  /*c300*/  FMUL.FTZ R168, R48, UR52 ;  /* 0x0000003430a87c20 */ /* 0x000fe20008410000 */
[----:B------:R-:W-:-:S05]  /*c310*/  FMUL.FTZ R48, R83, UR52 ;  /* 0x0000003453307c20 */ /* 0x000fca0008410000 */
[----:B------:R-:W-:Y:S01]  /*c320*/  HGMMA.64x128x16.F32.BF16 R88, R164, gdesc[UR4].tnspB, R88, gsb0 ;  /* 0x41e00004a4587df0 */ /* 0x000fe20008001858 */
[----:B------:R-:W-:Y:S01]  /*c330*/  UIADD3 UR6, UR10, 0x280, URZ ;  /* 0x000002800a067890 */ /* 0x000fe2000fffe03f */
[----:B------:R-:W0:Y:S01]  /*c340*/  MUFU.TANH R168, R168 ;  /* 0x000000a800a87308 */ /* 0x000e220000002400 */
[----:B------:R-:W-:-:S07]  /*c350*/  UMOV UR7, 0x40000040 ;  /* 0x4000004000077882 */ /* 0x000fce0000000000 */
[----:B------:R-:W0:Y:S01]  /*c360*/  MUFU.TANH R48, R48 ;  /* 0x0000003000307308 */ /* 0x000e220000002400 */
[----:B------:R-:W-:Y:S02]  /*c370*/  WARPGROUP.DEPBAR.LE gsb0, 0x0 ;  /* 0x00008000000079c5 */ /* 0x000fe40000010000 */
        /* <DEDUP_REMOVED lines=11> */
[----:B------:R-:W-:Y:S01]  /*c430*/  IADD3 R58, -R184, 0xb, RZ ;  /* 0x0000000bb83a7810 */ /* 0x000fe20007ffe1ff */
[----:B------:R-:W-:Y:S01]  /*c440*/  FMUL.FTZ R166, R44, UR52 ;  /* 0x000000342ca67c20 */ /* 0x000fe20008410000 */
[----:B------:R-:W-:-:S02]  /*c450*/  @!P1 VIADD R54, R54, 0x28840 ;  /* 0x0002884036369836 */ /* 0x000fc40000000000 */
[----:B------:R-:W-:Y:S01]  /*c460*/  FMUL.FTZ R167, R45, UR52 ;  /* 0x000000342da77c20 */ /* 0x000fe20008410000 */
[----:B------:R-:W-:Y:S01]  /*c470*/  FMUL.FTZ R44, R75, UR52 ;  /* 0x000000344b2c7c20 */ /* 0x000fe20008410000 */
[----:B------:R-:W-:Y:S01]  /*c480*/  FMUL.FTZ R45, R79, UR52 ;  /* 0x000000344f2d7c20 */ /* 0x000fe20008410000 */
[----:B------:R-:W0:Y:S01]  /*c490*/  MUFU.TANH R164, R164 ;  /* 0x000000a400a47308 */ /* 0x000e220000002400 */
[----:B------:R-:W-:-:S07]  /*c4a0*/  @!P1 PRMT R54, RZ, 0x654, R54 ;  /* 0x00000654ff369816 */ /* 0x000fce0000000036 */
        /* <DEDUP_REMOVED lines=51> */
[----:B-1234-:R-:W-:Y:S05]  /*c7e0*/  @!P6 BRA `(.L_x_1126) ;  /* 0x00000000005ce947 */ /* 0x01efea0003800000 */
[----:B------:R-:W-:Y:S01]  /*c7f0*/  ISETP.GT.AND P2, PT, R11, -0x1, PT ;  /* 0xffffffff0b00780c */ /* 0x000fe20003f44270 */
[----:B------:R-:W-:-:S12]  /*c800*/  BSSY B0, `(.L_x_1127) ;  /* 0x0000011000007945 */ /* 0x000fd80003800000 */
[----:B------:R-:W-:Y:S05]  /*c810*/  @P2 BRA `(.L_x_1128) ;  /* 0x0000000000242947 */ /* 0x000fea0003800000 */
[----:B------:R-:W-:Y:S01]  /*c820*/  IMAD.U32 R153, RZ, RZ, UR50 ;  /* 0x00000032ff997e24 */ /* 0x000fe2000f8e00ff */
[----:B------:R-:W-:-:S04]  /*c830*/  IADD3 R66, R0, R17, -R18 ;  /* 0x0000001100427210 */ /* 0x000fc80007ffe812 */
[----:B------:R-:W-:Y:S02]  /*c840*/  ISETP.NE.AND P2, PT, R153, 0x1, PT ;  /* 0x000000019900780c */ /* 0x000fe40003f45270 */
[----:B------:R-:W-:-:S11]  /*c850*/  LOP3.LUT R69, RZ, R66, RZ, 0x33, !PT ;  /* 0x00000042ff457212 */ /* 0x000fd600078e33ff */
[----:B0-----:R-:W0:Y:S02]  /*c860*/  @P2 LDC.64 R58, c[0x0][0x9e8] ;  /* 0x00027a00ff3a2b82 */ /* 0x001e240000000a00 */
[----:B0-----:R-:W-:-:S05]  /*c870*/  @P2 IMAD.HI.U32 R58, R69, R58, RZ ;  /* 0x0000003a453a2227 */ /* 0x001fca00078e00ff */
[----:B------:R-:W-:-:S04]  /*c880*/  @P2 SHF.R.U32.HI R69, RZ, R59, R58 ;  /* 0x0000003bff452219 */ /* 0x000fc8000001163a */
[----:B------:R-:W-:Y:S01]  /*c890*/  LOP3.LUT R58, RZ, R69, RZ, 0x33, !PT ;  /* 0x00000045ff3a7212 */ /* 0x000fe200078e33ff */
[----:B------:R-:W-:Y:S06]  /*c8a0*/  BRA `(.L_x_1129) ;  /* 0x0000000000187947 */ /* 0x000fec0003800000 */
.L_x_1128:
[----:B------:R-:W-:-:S05]  /*c8b0*/  IMAD.U32 R153, RZ, RZ, UR50 ;  /* 0x00000032ff997e24 */ /* 0x000fca000f8e00ff */
[----:B------:R-:W-:-:S13]  /*c8c0*/  ISETP.NE.AND P2, PT, R153, 0x1, PT ;  /* 0x000000019900780c */ /* 0x000fda0003f45270 */
[----:B0-----:R-:W0:Y:S02]  /*c8d0*/  @P2 LDC.64 R58, c[0x0][0x9e8] ;  /* 0x00027a00ff3a2b82 */ /* 0x001e240000000a00 */
[----:B0-----:R-:W-:-:S04]  /*c8e0*/  @P2 IMAD.HI.U32 R66, R11, R58, RZ ;  /* 0x0000003a0b422227 */ /* 0x001fc800078e00ff */
[----:B------:R-:W-:Y:S01]  /*c8f0*/  IMAD.MOV.U32 R58, RZ, RZ, R11 ;  /* 0x000000ffff3a7224 */ /* 0x000fe200078e000b */
[----:B------:R-:W-:-:S07]  /*c900*/  @P2 SHF.R.U32.HI R58, RZ, R59, R66 ;  /* 0x0000003bff3a2219 */ /* 0x000fce0000011642 */
.L_x_1129:
[----:B------:R-:W-:Y:S05]  /*c910*/  BSYNC B0 ;  /* 0x0000000000007941 */ /* 0x000fea0003800000 */
.L_x_1127:
[----:B------:R-:W-:-:S04]  /*c920*/  IMAD R59, R58, R153, -R158 ;  /* 0x000000993a3b7224 */ /* 0x000fc800078e0a9e */
[----:B------:R-:W-:-:S05]  /*c930*/  IMAD R58, R16, -0x2, R59 ;  /* 0xfffffffe103a7824 */ /* 0x000fca00078e023b */
[----:B------:R-:W-:Y:S02]  /*c940*/  VIADDMNMX R65, R58, R153, R65, PT ;  /* 0x000000993a417246 */ /* 0x000fe40003800141 */
[----:B------:R-:W-:-:S07]  /*c950*/  VIMNMX R67, R67, R58, !PT ;  /* 0x0000003a43437248 */ /* 0x000fce0007fe0100 */
.L_x_1126:
[----:B------:R-:W-:-:S04]  /*c960*/  ISETP.GT.AND P2, PT, R4, -0x1, PT ;  /* 0xffffffff0400780c */ /* 0x000fc80003f44270 */
[C---:B------:R-:W-:Y:S02]  /*c970*/  ISETP.GT.AND P4, PT, R67.reuse, RZ, P2 ;  /* 0x000000ff4300720c */ /* 0x040fe40001784270 */
[----:B------:R-:W-:Y:S02]  /*c980*/  ISETP.GT.AND P5, PT, R67, 0x1, P2 ;  /* 0x000000014300780c */ /* 0x000fe400017a4270 */
[C---:B------:R-:W-:Y:S02]  /*c990*/  ISETP.LT.OR P4, PT, R65.reuse, 0x1, P4 ;  /* 0x000000014100780c */ /* 0x040fe40002781670 */
[----:B------:R-:W-:Y:S02]  /*c9a0*/  ISETP.LT.OR P5, PT, R65, 0x2, P5 ;  /* 0x000000024100780c */ /* 0x000fe40002fa1670 */
[----:B0-----:R-:W-:Y:S02]  /*c9b0*/  FSEL R180, R5, -INF , !P4 ;  /* 0xff80000005b47808 */ /* 0x001fe40006000000 */
        /* <DEDUP_REMOVED lines=88> */
[--C-:B------:R-:W-:Y:S02]  /*cf40*/  IADD3 R49, R83, 0x8, R0.reuse ;  /* 0x0000000853317810 */ /* 0x100fe40007ffe000 */
[----:B------:R-:W-:Y:S02]  /*cf50*/  IADD3 R51, R87, 0x8, R0 ;  /* 0x0000000857337810 */ /* 0x000fe40007ffe000 */
[----:B------:R-:W-:-:S02]  /*cf60*/  FSEL R60, R81, -INF , !P3 ;  /* 0xff800000513c7808 */ /* 0x000fc40005800000 */
[----:B------:R-:W-:Y:S02]  /*cf70*/  FSEL R56, R79, -INF , !P4 ;  /* 0xff8000004f387808 */ /* 0x000fe40006000000 */
[----:B------:R-:W-:Y:S01]  /*cf80*/  FSEL R52, R85, -INF , !P5 ;  /* 0xff80000055347808 */ /* 0x000fe20006800000 */
[----:B------:R-:W-:Y:S06]  /*cf90*/  @!P6 BRA `(.L_x_1130) ;  /* 0x000000000058e947 */ /* 0x000fec0003800000 */
        /* <DEDUP_REMOVED lines=11> */
.L_x_1132:
[----:B------:R-:W-:Y:S02]  /*d050*/  IMAD.U32 R7, RZ, RZ, UR50 ;  /* 0x00000032ff077e24 */ /* 0x000fe4000f8e00ff */
[----:B------:R-:W-:-:S03]  /*d060*/  IMAD.MOV.U32 R5, RZ, RZ, R13 ;  /* 0x000000ffff057224 */ /* 0x000fc600078e000d */
[----:B------:R-:W-:-:S13]  /*d070*/  ISETP.NE.AND P3, PT, R7, 0x1, PT ;  /* 0x000000010700780c */ /* 0x000fda0003f65270 */
[----:B------:R-:W0:Y:S02]  /*d080*/  @P3 LDC.64 R30, c[0x0][0x9e8] ;  /* 0x00027a00ff1e3b82 */ /* 0x000e240000000a00 */
[----:B0-----:R-:W-:-:S05]  /*d090*/  @P3 IMAD.HI.U32 R30, R13, R30, RZ ;  /* 0x0000001e0d1e3227 */ /* 0x001fca00078e00ff */
[----:B------:R-:W-:-:S07]  /*d0a0*/  @P3 SHF.R.U32.HI R5, RZ, R31, R30 ;  /* 0x0000001fff053219 */ /* 0x000fce000001161e */
.L_x_1133:
[----:B------:R-:W-:Y:S05]  /*d0b0*/  BSYNC B0 ;  /* 0x0000000000007941 */ /* 0x000fea0003800000 */
.L_x_1131:
[----:B------:R-:W-:-:S04]  /*d0c0*/  IMAD R5, R5, R7, -R158 ;  /* 0x0000000705057224 */ /* 0x000fc800078e0a9e */
[----:B------:R-:W-:-:S05]  /*d0d0*/  IMAD R30, R16, -0x2, R5 ;  /* 0xfffffffe101e7824 */ /* 0x000fca00078e0205 */
[----:B------:R-:W-:Y:S02]  /*d0e0*/  VIADDMNMX R49, R30, R7, R49, PT ;  /* 0x000000071e317246 */ /* 0x000fe40003800131 */
[----:B------:R-:W-:-:S07]  /*d0f0*/  VIMNMX R51, R51, R30, !PT ;  /* 0x0000001e33337248 */ /* 0x000fce0007fe0100 */
.L_x_1130:
[----:B------:R-:W-:Y:S01]  /*d100*/  FMNMX.FTZ R5, R180, R8, !PT ;  /* 0x00000008b4057209 */ /* 0x000fe20007810000 */
[----:B------:R-:W0:Y:S01]  /*d110*/  LDC R7, c[0x0][0x988] ;  /* 0x00026200ff077b82 */ /* 0x000e220000000800 */
        /* <DEDUP_REMOVED lines=53> */
[----:B------:R-:W1:Y:S02]  /*d470*/  SHFL.BFLY PT, R5, R30, 0x2, 0x1f ;  /* 0x0c401f001e057f89 */ /* 0x000e6400000e0000 */
[----:B-1----:R-:W-:Y:S02]  /*d480*/  FMNMX.FTZ R31, R30, R5, !PT ;  /* 0x000000051e1f7209 */ /* 0x002fe40007810000 */
[----:B------:R-:W-:Y:S02]  /*d490*/  FSEL R30, R15, -INF , !P4 ;  /* 0xff8000000f1e7808 */ /* 0x000fe40006000000 */
[----:B------:R-:W-:Y:S01]  /*d4a0*/  ISETP.GT.AND P4, PT, R51, 0x11, P2 ;  /* 0x000000113300780c */ /* 0x000fe20001784270 */
[----:B------:R-:W1:Y:S03]  /*d4b0*/  SHFL.BFLY PT, R158, R31, 0x1, 0x1f ;  /* 0x0c201f001f9e7f89 */ /* 0x000e6600000e0000 */
[----:B------:R-:W-:-:S04]  /*d4c0*/  ISETP.LT.OR P4, PT, R49, 0x12, P4 ;  /* 0x000000123100780c */ /* 0x000fc80002781670 */
[----:B------:R-:W-:Y:S02]  /*d4d0*/  FSEL R20, R20, -INF , !P4 ;  /* 0xff80000014147808 */ /* 0x000fe40006000000 */
[----:B------:R-:W-:-:S04]  /*d4e0*/  ISETP.GT.AND P4, PT, R51, 0x19, P2 ;  /* 0x000000193300780c */ /* 0x000fc80001784270 */
[----:B------:R-:W-:-:S04]  /*d4f0*/  ISETP.LT.OR P4, PT, R49, 0x1a, P4 ;  /* 0x0000001a3100780c */ /* 0x000fc80002781670 */
[----:B------:R-:W-:Y:S02]  /*d500*/  FSEL R162, R27, -INF , !P4 ;  /* 0xff8000001ba27808 */ /* 0x000fe40006000000 */
[----:B------:R-:W-:-:S04]  /*d510*/  ISETP.GT.AND P4, PT, R51, 0x21, P2 ;  /* 0x000000213300780c */ /* 0x000fc80001784270 */
[----:B------:R-:W-:Y:S02]  /*d520*/  ISETP.LT.OR P4, PT, R49, 0x22, P4 ;  /* 0x000000223100780c */ /* 0x000fe40002781670 */
[----:B-1----:R-:W-:Y:S02]  /*d530*/  FMNMX.FTZ R5, R31, R158, !PT ;  /* 0x0000009e1f057209 */ /* 0x002fe40007810000 */
[----:B------:R-:W-:Y:S02]  /*d540*/  FSEL R26, R26, -INF , !P4 ;  /* 0xff8000001a1a7808 */ /* 0x000fe40006000000 */
[----:B------:R-:W-:Y:S01]  /*d550*/  ISETP.GT.AND P4, PT, R51, RZ, P2 ;  /* 0x000000ff3300720c */ /* 0x000fe20001784270 */
[----:B0-----:R-:W-:Y:S01]  /*d560*/  FMUL.FTZ R31, R5, R7 ;  /* 0x00000007051f7220 */ /* 0x001fe20000410000 */
[----:B------:R-:W-:Y:S02]  /*d570*/  FSEL R158, R12, -INF , !P5 ;  /* 0xff8000000c9e7808 */ /* 0x000fe40006800000 */
[----:B------:R-:W-:-:S02]  /*d580*/  ISETP.LT.OR P4, PT, R49, 0x1, P4 ;  /* 0x000000013100780c */ /* 0x000fc40002781670 */
[----:B------:R-:W-:Y:S02]  /*d590*/  ISETP.GT.AND P5, PT, R51, 0x10, P2 ;  /* 0x000000103300780c */ /* 0x000fe400017a4270 */
[----:B------:R-:W-:Y:S02]  /*d5a0*/  FSEL R33, R6, -INF , !P4 ;  /* 0xff80000006217808 */ /* 0x000fe40006000000 */
[----:B------:R-:W-:Y:S02]  /*d5b0*/  ISETP.LT.OR P5, PT, R49, 0x11, P5 ;  /* 0x000000113100780c */ /* 0x000fe40002fa1670 */
[----:B------:R-:W-:Y:S02]  /*d5c0*/  FMNMX.FTZ R27, R33, R10, !PT ;  /* 0x0000000a211b7209 */ /* 0x000fe40007810000 */
[----:B------:R-:W-:Y:S02]  /*d5d0*/  ISETP.GT.AND P4, PT, R51, 0x30, P2 ;  /* 0x000000303300780c */ /* 0x000fe40001784270 */
[----:B------:R-:W-:-:S02]  /*d5e0*/  FMNMX.FTZ R27, R158, R27, !PT ;  /* 0x0000001b9e1b7209 */ /* 0x000fc40007810000 */
[----:B------:R-:W-:Y:S02]  /*d5f0*/  FSEL R12, R21, -INF , !P5 ;  /* 0xff800000150c7808 */ /* 0x000fe40006800000 */
[----:B------:R-:W-:Y:S02]  /*d600*/  FMNMX.FTZ R27, R30, R27, !PT ;  /* 0x0000001b1e1b7209 */ /* 0x000fe40007810000 */
[----:B------:R-:W-:Y:S02]  /*d610*/  ISETP.LT.OR P4, PT, R49, 0x31, P4 ;  /* 0x000000313100780c */ /* 0x000fe40002781670 */
[----:B------:R-:W-:Y:S02]  /*d620*/  FMNMX.FTZ R27, R14, R27, !PT ;  /* 0x0000001b0e1b7209 */ /* 0x000fe40007810000 */
[----:B------:R-:W-:Y:S02]  /*d630*/  FSETP.NEU.FTZ.AND P5, PT, R5, -INF , PT ;  /* 0xff8000000500780b */ /* 0x000fe40003fbd000 */
[----:B------:R-:W-:-:S02]  /*d640*/  FMNMX.FTZ R27, R12, R27, !PT ;  /* 0x0000001b0c1b7209 */ /* 0x000fc40007810000 */
[----:B------:R-:W-:Y:S02]  /*d650*/  FSEL R32, R32, -INF , !P4 ;  /* 0xff80000020207808 */ /* 0x000fe40006000000 */
[----:B------:R-:W-:Y:S02]  /*d660*/  ISETP.GT.AND P4, PT, R51, 0x38, P2 ;  /* 0x000000383300780c */ /* 0x000fe40001784270 */
[----:B------:R-:W-:Y:S02]  /*d670*/  FMNMX.FTZ R27, R20, R27, !PT ;  /* 0x0000001b141b7209 */ /* 0x000fe40007810000 */
[----:B------:R-:W-:Y:S02]  /*d680*/  FSEL R31, R31, RZ, P5 ;  /* 0x000000ff1f1f7208 */ /* 0x000fe40002800000 */
[----:B------:R-:W-:Y:S02]  /*d690*/  ISETP.LT.OR P4, PT, R49, 0x39, P4 ;  /* 0x000000393100780c */ /* 0x000fe40002781670 */
[----:B------:R-:W-:Y:S01]  /*d6a0*/  FMNMX.FTZ R27, R28, R27, !PT ;  /* 0x0000001b1c1b7209 */ /* 0x000fe20007810000 */
[-CC-:B------:R-:W-:Y:S01]  /*d6b0*/  FFMA.FTZ R21, R184, R7.reuse, -R31.reuse ;  /* 0x00000007b8157223 */ /* 0x180fe2000001081f */
[----:B------:R-:W-:Y:S01]  /*d6c0*/  FSEL R184, R29, -INF , !P4 ;  /* 0xff8000001db87808 */ /* 0x000fe20006000000 */
[--C-:B------:R-:W-:Y:S01]  /*d6d0*/  FFMA.FTZ R6, R174, R7, -R31.reuse ;  /* 0x00000007ae067223 */ /* 0x100fe2000001081f */
[----:B------:R-:W-:Y:S01]  /*d6e0*/  FMNMX.FTZ R29, R162, R27, !PT ;  /* 0x0000001ba21d7209 */ /* 0x000fe20007810000 */
[-CC-:B------:R-:W-:Y:S01]  /*d6f0*/  FFMA.FTZ R15, R186, R7.reuse, -R31.reuse ;  /* 0x00000007ba0f7223 */ /* 0x180fe2000001081f */
[----:B------:R-:W-:Y:S01]  /*d700*/  FSEL R174, R25, -INF , !P3 ;  /* 0xff80000019ae7808 */ /* 0x000fe20005800000 */
[--C-:B------:R-:W-:Y:S01]  /*d710*/  FFMA.FTZ R166, R166, R7, -R31.reuse ;  /* 0x00000007a6a67223 */ /* 0x100fe2000001081f */
[----:B------:R-:W-:Y:S01]  /*d720*/  FMNMX.FTZ R29, R164, R29, !PT ;  /* 0x0000001da41d7209 */ /* 0x000fe20007810000 */
[----:B------:R0:W-:Y:S01]  /*d730*/  MUFU.EX2 R25, R6 ;  /* 0x0000000600197308 */ /* 0x0001e20000000800 */
[----:B------:R-:W-:Y:S01]  /*d740*/  ISETP.GT.AND P3, PT, R51, 0x39, P2 ;  /* 0x000000393300780c */ /* 0x000fe20001764270 */
[--C-:B------:R-:W-:Y:S01]  /*d750*/  FFMA.FTZ R84, R84, R7, -R31.reuse ;  /* 0x0000000754547223 */ /* 0x100fe2000001081f */
[----:B------:R-:W-:Y:S01]  /*d760*/  FMNMX.FTZ R29, R26, R29, !PT ;  /* 0x0000001d1a1d7209 */ /* 0x000fe20007810000 */
[-CC-:B------:R-:W-:Y:S01]  /*d770*/  FFMA.FTZ R59, R56, R7.reuse, -R31.reuse ;  /* 0x00000007383b7223 */ /* 0x180fe2000001081f */
[----:B------:R-:W-:Y:S01]  /*d780*/  ISETP.LT.OR P3, PT, R49, 0x3a, P3 ;  /* 0x0000003a3100780c */ /* 0x000fe20001f61670 */
[--C-:B------:R-:W-:Y:S01]  /*d790*/  FFMA.FTZ R180, R180, R7, -R31.reuse ;  /* 0x00000007b4b47223 */ /* 0x100fe2000001081f */
[----:B------:R-:W-:Y:S01]  /*d7a0*/  FMNMX.FTZ R29, R34, R29, !PT ;  /* 0x0000001d221d7209 */ /* 0x000fe20007810000 */
[-CC-:B------:R-:W-:Y:S01]  /*d7b0*/  FFMA.FTZ R182, R182, R7.reuse, -R31.reuse ;  /* 0x00000007b6b67223 */ /* 0x180fe2000001081f */
[----:B------:R-:W-:Y:S01]  /*d7c0*/  FSEL R186, R35, -INF , !P3 ;  /* 0xff80000023ba7808 */ /* 0x000fe20005800000 */
[-CC-:B0-----:R-:W-:Y:S01]  /*d7d0*/  FFMA.FTZ R6, R172, R7.reuse, -R31.reuse ;  /* 0x00000007ac067223 */ /* 0x181fe2000001081f */
[C---:B------:R-:W-:Y:S01]  /*d7e0*/  ISETP.GT.AND P3, PT, R51.reuse, 0x41, P2 ;  /* 0x000000413300780c */ /* 0x040fe20001764270 */
[--C-:B------:R-:W-:Y:S01]  /*d7f0*/  FFMA.FTZ R172, R170, R7, -R31.reuse ;  /* 0x00000007aaac7223 */ /* 0x100fe2000001081f */
[----:B------:R-:W-:Y:S01]  /*d800*/  FMNMX.FTZ R35, R24, R29, !PT ;  /* 0x0000001d18237209 */ /* 0x000fe20007810000 */
[----:B------:R0:W-:Y:S01]  /*d810*/  MUFU.EX2 R27, R6 ;  /* 0x00000006001b7308 */ /* 0x0001e20000000800 */
[----:B------:R-:W-:Y:S01]  /*d820*/  ISETP.GT.AND P4, PT, R51, 0x40, P2 ;  /* 0x000000403300780c */ /* 0x000fe20001784270 */
[-CC-:B------:R-:W-:Y:S01]  /*d830*/  FFMA.FTZ R176, R176, R7.reuse, -R31.reuse ;  /* 0x00000007b0b07223 */ /* 0x180fe2000001081f */
[C---:B------:R-:W-:Y:S01]  /*d840*/  ISETP.LT.OR P3, PT, R49.reuse, 0x42, P3 ;  /* 0x000000423100780c */ /* 0x040fe20001f61670 */
[--C-:B------:R-:W-:Y:S01]  /*d850*/  FFMA.FTZ R178, R178, R7, -R31.reuse ;  /* 0x00000007b2b27223 */ /* 0x100fe2000001081f */
[----:B------:R-:W-:Y:S01]  /*d860*/  FMNMX.FTZ R35, R32, R35, !PT ;  /* 0x0000002320237209 */ /* 0x000fe20007810000 */
[-CC-:B------:R-:W-:Y:S01]  /*d870*/  FFMA.FTZ R168, R168, R7.reuse, -R31.reuse ;  /* 0x00000007a8a87223 */ /* 0x180fe2000001081f */
[----:B------:R-:W-:Y:S01]  /*d880*/  ISETP.LT.OR P4, PT, R49, 0x41, P4 ;  /* 0x000000413100780c */ /* 0x000fe20002781670 */
[-CC-:B------:R-:W-:Y:S01]  /*d890*/  FFMA.FTZ R66, R66, R7.reuse, -R31.reuse ;  /* 0x0000000742427223 */ /* 0x180fe2000001081f */
[----:B------:R-:W-:Y:S01]  /*d8a0*/  FSEL R170, R37, -INF , !P3 ;  /* 0xff80000025aa7808 */ /* 0x000fe20005800000 */
[--C-:B0-----:R-:W-:Y:S01]  /*d8b0*/  FFMA.FTZ R6, R160, R7, -R31.reuse ;  /* 0x00000007a0067223 */ /* 0x101fe2000001081f */
[----:B------:R-:W-:Y:S01]  /*d8c0*/  FMNMX.FTZ R37, R174, R35, !PT ;  /* 0x00000023ae257209 */ /* 0x000fe20007810000 */
[----:B------:R-:W-:Y:S01]  /*d8d0*/  FFMA.FTZ R62, R62, R7, -R31 ;  /* 0x000000073e3e7223 */ /* 0x000fe2000001081f */
[----:B------:R-:W-:Y:S01]  /*d8e0*/  FSEL R38, R38, -INF , !P4 ;  /* 0xff80000026267808 */ /* 0x000fe20006000000 */
[----:B------:R-:W-:Y:S01]  /*d8f0*/  MUFU.EX2 R35, R166 ;  /* 0x000000a600237308 */ /* 0x000fe20000000800 */
[----:B------:R-:W-:-:S02]  /*d900*/  ISETP.GT.AND P4, PT, R51, 0x48, P2 ;  /* 0x000000483300780c */ /* 0x000fc40001784270 */
[----:B------:R-:W-:Y:S02]  /*d910*/  FMNMX.FTZ R37, R184, R37, !PT ;  /* 0x00000025b8257209 */ /* 0x000fe40007810000 */
[----:B------:R-:W-:Y:S02]  /*d920*/  ISETP.GT.AND P3, PT, R51, 0x49, P2 ;  /* 0x000000493300780c */ /* 0x000fe40001764270 */
[C---:B------:R-:W-:Y:S01]  /*d930*/  ISETP.LT.OR P4, PT, R49.reuse, 0x49, P4 ;  /* 0x000000493100780c */ /* 0x040fe20002781670 */
[----:B------:R0:W-:Y:S01]  /*d940*/  MUFU.EX2 R29, R6 ;  /* 0x00000006001d7308 */ /* 0x0001e20000000800 */
[----:B------:R-:W-:Y:S02]  /*d950*/  FMNMX.FTZ R37, R186, R37, !PT ;  /* 0x00000025ba257209 */ /* 0x000fe40007810000 */
[----:B------:R-:W-:Y:S02]  /*d960*/  ISETP.LT.OR P3, PT, R49, 0x4a, P3 ;  /* 0x0000004a3100780c */ /* 0x000fe40001f61670 */
[----:B------:R-:W-:-:S02]  /*d970*/  FSEL R194, R39, -INF , !P4 ;  /* 0xff80000027c27808 */ /* 0x000fc40006000000 */
[C---:B------:R-:W-:Y:S01]  /*d980*/  ISETP.GT.AND P4, PT, R51.reuse, 0x50, P2 ;  /* 0x000000503300780c */ /* 0x040fe20001784270 */
[----:B------:R-:W-:Y:S01]  /*d990*/  MUFU.EX2 R180, R180 ;  /* 0x000000b400b47308 */ /* 0x000fe20000000800 */
[----:B------:R-:W-:Y:S01]  /*d9a0*/  FMNMX.FTZ R37, R38, R37, !PT ;  /* 0x0000002526257209 */ /* 0x000fe20007810000 */
[-CC-:B0-----:R-:W-:Y:S01]  /*d9b0*/  FFMA.FTZ R6, R154, R7.reuse, -R31.reuse ;  /* 0x000000079a067223 */ /* 0x181fe2000001081f */
[----:B------:R-:W-:Y:S01]  /*d9c0*/  FSEL R160, R36, -INF , !P3 ;  /* 0xff80000024a07808 */ /* 0x000fe20005800000 */
[----:B------:R-:W-:Y:S01]  /*d9d0*/  FFMA.FTZ R36, R156, R7, -R31 ;  /* 0x000000079c247223 */ /* 0x000fe2000001081f */
[----:B------:R-:W-:Y:S02]  /*d9e0*/  ISETP.GT.AND P3, PT, R51, 0x51, P2 ;  /* 0x000000513300780c */ /* 0x000fe40001764270 */
[----:B------:R-:W-:Y:S01]  /*d9f0*/  ISETP.LT.OR P4, PT, R49, 0x51, P4 ;  /* 0x000000513100780c */ /* 0x000fe20002781670 */
[----:B------:R-:W-:Y:S01]  /*da00*/  MUFU.EX2 R15, R15 ;  /* 0x0000000f000f7308 */ /* 0x000fe20000000800 */
[----:B------:R-:W-:-:S02]  /*da10*/  FMNMX.FTZ R37, R170, R37, !PT ;  /* 0x00000025aa257209 */ /* 0x000fc40007810000 */
[----:B------:R-:W-:Y:S02]  /*da20*/  ISETP.LT.OR P3, PT, R49, 0x52, P3 ;  /* 0x000000523100780c */ /* 0x000fe40001f61670 */
[----:B------:R-:W-:Y:S02]  /*da30*/  FSEL R42, R42, -INF , !P4 ;  /* 0xff8000002a2a7808 */ /* 0x000fe40006000000 */
[C---:B------:R-:W-:Y:S01]  /*da40*/  ISETP.GT.AND P4, PT, R51.reuse, 0x58, P2 ;  /* 0x000000583300780c */ /* 0x040fe20001784270 */
[----:B------:R-:W-:Y:S01]  /*da50*/  MUFU.EX2 R182, R182 ;  /* 0x000000b600b67308 */ /* 0x000fe20000000800 */
[----:B------:R-:W-:Y:S02]  /*da60*/  FMNMX.FTZ R37, R194, R37, !PT ;  /* 0x00000025c2257209 */ /* 0x000fe40007810000 */
[----:B------:R-:W-:Y:S02]  /*da70*/  FSEL R40, R40, -INF , !P3 ;  /* 0xff80000028287808 */ /* 0x000fe40005800000 */
[----:B------:R-:W-:-:S02]  /*da80*/  ISETP.GT.AND P3, PT, R51, 0x59, P2 ;  /* 0x000000593300780c */ /* 0x000fc40001764270 */
[C---:B------:R-:W-:Y:S01]  /*da90*/  ISETP.LT.OR P4, PT, R49.reuse, 0x59, P4 ;  /* 0x000000593100780c */ /* 0x040fe20002781670 */
[----:B------:R-:W-:Y:S01]  /*daa0*/  MUFU.EX2 R21, R21 ;  /* 0x0000001500157308 */ /* 0x000fe20000000800 */
[----:B------:R-:W-:Y:S02]  /*dab0*/  FMNMX.FTZ R39, R160, R37, !PT ;  /* 0x00000025a0277209 */ /* 0x000fe40007810000 */
[----:B------:R-:W-:Y:S02]  /*dac0*/  ISETP.LT.OR P3, PT, R49, 0x5a, P3 ;  /* 0x0000005a3100780c */ /* 0x000fe40001f61670 */
[----:B------:R-:W-:Y:S01]  /*dad0*/  FSEL R156, R43, -INF , !P4 ;  /* 0xff8000002b9c7808 */ /* 0x000fe20006000000 */
[----:B------:R-:W-:Y:S01]  /*dae0*/  FFMA.FTZ R43, R152, R7, -R31 ;  /* 0x00000007982b7223 */ /* 0x000fe2000001081f */
[----:B------:R-:W-:Y:S01]  /*daf0*/  FMNMX.FTZ R39, R42, R39, !PT ;  /* 0x000000272a277209 */ /* 0x000fe20007810000 */
[----:B------:R-:W-:Y:S01]  /*db00*/  MUFU.EX2 R37, R6 ;  /* 0x0000000600257308 */ /* 0x000fe20000000800 */
[----:B------:R-:W-:-:S02]  /*db10*/  ISETP.GT.AND P4, PT, R51, 0x60, P2 ;  /* 0x000000603300780c */ /* 0x000fc40001784270 */
[----:B------:R-:W-:Y:S02]  /*db20*/  FSEL R166, R41, -INF , !P3 ;  /* 0xff80000029a67808 */ /* 0x000fe40005800000 */
[----:B------:R-:W-:Y:S02]  /*db30*/  FMNMX.FTZ R41, R40, R39, !PT ;  /* 0x0000002728297209 */ /* 0x000fe40007810000 */
[----:B------:R-:W-:Y:S01]  /*db40*/  ISETP.LT.OR P4, PT, R49, 0x61, P4 ;  /* 0x000000613100780c */ /* 0x000fe20002781670 */
[----:B------:R0:W-:Y:S01]  /*db50*/  MUFU.EX2 R39, R43 ;  /* 0x0000002b00277308 */ /* 0x0001e20000000800 */
[----:B------:R-:W-:Y:S02]  /*db60*/  ISETP.GT.AND P3, PT, R51, 0x61, P2 ;  /* 0x000000613300780c */ /* 0x000fe40001764270 */
[----:B------:R-:W-:Y:S02]  /*db70*/  FMNMX.FTZ R41, R156, R41, !PT ;  /* 0x000000299c297209 */ /* 0x000fe40007810000 */
[----:B------:R-:W-:-:S02]  /*db80*/  FSEL R46, R46, -INF , !P4 ;  /* 0xff8000002e2e7808 */ /* 0x000fc40006000000 */
[----:B------:R-:W-:Y:S01]  /*db90*/  ISETP.GT.AND P4, PT, R51, 0x68, P2 ;  /* 0x000000683300780c */ /* 0x000fe20001784270 */
[----:B------:R-:W-:Y:S01]  /*dba0*/  MUFU.EX2 R176, R176 ;  /* 0x000000b000b07308 */ /* 0x000fe20000000800 */
[C---:B------:R-:W-:Y:S02]  /*dbb0*/  ISETP.LT.OR P3, PT, R49.reuse, 0x62, P3 ;  /* 0x000000623100780c */ /* 0x040fe40001f61670 */
[----:B------:R-:W-:Y:S02]  /*dbc0*/  FMNMX.FTZ R41, R166, R41, !PT ;  /* 0x00000029a6297209 */ /* 0x000fe40007810000 */
[----:B------:R-:W-:Y:S02]  /*dbd0*/  ISETP.LT.OR P4, PT, R49, 0x69, P4 ;  /* 0x000000693100780c */ /* 0x000fe40002781670 */
[----:B------:R-:W-:Y:S01]  /*dbe0*/  FSEL R152, R44, -INF , !P3 ;  /* 0xff8000002c987808 */ /* 0x000fe20005800000 */
[----:B------:R-:W-:Y:S01]  /*dbf0*/  FFMA.FTZ R44, R86, R7, -R31 ;  /* 0x00000007562c7223 */ /* 0x000fe2000001081f */
[----:B------:R-:W-:Y:S01]  /*dc00*/  ISETP.GT.AND P3, PT, R51, 0x69, P2 ;  /* 0x000000693300780c */ /* 0x000fe20001764270 */
[----:B------:R-:W-:Y:S01]  /*dc10*/  MUFU.EX2 R178, R178 ;  /* 0x000000b200b27308 */ /* 0x000fe20000000800 */
[----:B------:R-:W-:-:S02]  /*dc20*/  FMNMX.FTZ R41, R46, R41, !PT ;  /* 0x000000292e297209 */ /* 0x000fc40007810000 */
[----:B------:R-:W-:Y:S01]  /*dc30*/  FSEL R154, R47, -INF , !P4 ;  /* 0xff8000002f9a7808 */ /* 0x000fe20006000000 */
[----:B------:R-:W-:Y:S01]  /*dc40*/  FFMA.FTZ R47, R82, R7, -R31 ;  /* 0x00000007522f7223 */ /* 0x000fe2000001081f */
[----:B------:R-:W-:Y:S02]  /*dc50*/  ISETP.GT.AND P4, PT, R51, 0x70, P2 ;  /* 0x000000703300780c */ /* 0x000fe40001784270 */
[C---:B------:R-:W-:Y:S01]  /*dc60*/  ISETP.LT.OR P3, PT, R49.reuse, 0x6a, P3 ;  /* 0x0000006a3100780c */ /* 0x040fe20001f61670 */
[----:B------:R-:W-:Y:S01]  /*dc70*/  MUFU.EX2 R172, R172 ;  /* 0x000000ac00ac7308 */ /* 0x000fe20000000800 */
[----:B0-----:R-:W-:Y:S02]  /*dc80*/  FMNMX.FTZ R43, R152, R41, !PT ;  /* 0x00000029982b7209 */ /* 0x001fe40007810000 */
[----:B------:R-:W-:Y:S02]  /*dc90*/  ISETP.LT.OR P4, PT, R49, 0x71, P4 ;  /* 0x000000713100780c */ /* 0x000fe40002781670 */
[----:B------:R-:W-:-:S02]  /*dca0*/  FSEL R86, R45, -INF , !P3 ;  /* 0xff8000002d567808 */ /* 0x000fc40005800000 */
[C---:B------:R-:W-:Y:S01]  /*dcb0*/  ISETP.GT.AND P3, PT, R51.reuse, 0x71, P2 ;  /* 0x000000713300780c */ /* 0x040fe20001764270 */
[----:B------:R0:W-:Y:S01]  /*dcc0*/  MUFU.EX2 R41, R84 ;  /* 0x0000005400297308 */ /* 0x0001e20000000800 */
[----:B------:R-:W-:Y:S02]  /*dcd0*/  FMNMX.FTZ R43, R154, R43, !PT ;  /* 0x0000002b9a2b7209 */ /* 0x000fe40007810000 */
[----:B------:R-:W-:Y:S02]  /*dce0*/  FSEL R50, R50, -INF , !P4 ;  /* 0xff80000032327808 */ /* 0x000fe40006000000 */
[----:B------:R-:W-:Y:S02]  /*dcf0*/  ISETP.GT.AND P4, PT, R51, 0x78, P2 ;  /* 0x000000783300780c */ /* 0x000fe40001784270 */
[----:B------:R-:W-:Y:S01]  /*dd00*/  ISETP.LT.OR P3, PT, R49, 0x72, P3 ;  /* 0x000000723100780c */ /* 0x000fe20001f61670 */
[----:B------:R-:W-:Y:S01]  /*dd10*/  MUFU.EX2 R36, R36 ;  /* 0x0000002400247308 */ /* 0x000fe20000000800 */
[----:B------:R-:W-:-:S02]  /*dd20*/  FMNMX.FTZ R43, R86, R43, !PT ;  /* 0x0000002b562b7209 */ /* 0x000fc40007810000 */
[----:B------:R-:W-:Y:S02]  /*dd30*/  ISETP.GT.AND P2, PT, R51, 0x79, P2 ;  /* 0x000000793300780c */ /* 0x000fe40001744270 */
[C---:B------:R-:W-:Y:S02]  /*dd40*/  ISETP.LT.OR P4, PT, R49.reuse, 0x79, P4 ;  /* 0x000000793100780c */ /* 0x040fe40002781670 */
[----:B------:R-:W-:Y:S01]  /*dd50*/  FSEL R82, R48, -INF , !P3 ;  /* 0xff80000030527808 */ /* 0x000fe20005800000 */
[----:B------:R-:W-:Y:S01]  /*dd60*/  MUFU.EX2 R168, R168 ;  /* 0x000000a800a87308 */ /* 0x000fe20000000800 */
[----:B------:R-:W-:Y:S02]  /*dd70*/  FMNMX.FTZ R43, R50, R43, !PT ;  /* 0x0000002b322b7209 */ /* 0x000fe40007810000 */
[----:B------:R-:W-:Y:S01]  /*dd80*/  ISETP.LT.OR P2, PT, R49, 0x7a, P2 ;  /* 0x0000007a3100780c */ /* 0x000fe20001741670 */
[-CC-:B------:R-:W-:Y:S01]  /*dd90*/  FFMA.FTZ R49, R80, R7.reuse, -R31.reuse ;  /* 0x0000000750317223 */ /* 0x180fe2000001081f */
[----:B0-----:R-:W-:Y:S01]  /*dda0*/  FSEL R84, R53, -INF , !P4 ;  /* 0xff80000035547808 */ /* 0x001fe20006000000 */
[--C-:B------:R-:W-:Y:S01]  /*ddb0*/  FFMA.FTZ R53, R58, R7, -R31.reuse ;  /* 0x000000073a357223 */ /* 0x100fe2000001081f */
[----:B------:R-:W-:Y:S01]  /*ddc0*/  FMNMX.FTZ R45, R82, R43, !PT ;  /* 0x0000002b522d7209 */ /* 0x000fe20007810000 */
[----:B------:R0:W-:Y:S01]  /*ddd0*/  MUFU.EX2 R48, R47 ;  /* 0x0000002f00307308 */ /* 0x0001e20000000800 */
[----:B------:R-:W-:Y:S01]  /*dde0*/  FSEL R80, R54, -INF , !P2 ;  /* 0xff80000036507808 */ /* 0x000fe20005000000 */
[--C-:B------:R-:W-:Y:S01]  /*ddf0*/  FFMA.FTZ R54, R74, R7, -R31.reuse ;  /* 0x000000074a367223 */ /* 0x100fe2000001081f */
[----:B------:R-:W-:Y:S01]  /*de00*/  FMNMX.FTZ R45, R84, R45, !PT ;  /* 0x0000002d542d7209 */ /* 0x000fe20007810000 */
[----:B------:R-:W-:Y:S01]  /*de10*/  FFMA.FTZ R58, R60, R7, -R31 ;  /* 0x000000073c3a7223 */ /* 0x000fe2000001081f */
[----:B------:R-:W-:-:S02]  /*de20*/  FSEL R57, R5, RZ, P5 ;  /* 0x000000ff05397208 */ /* 0x000fc40002800000 */
[----:B------:R-:W-:Y:S01]  /*de30*/  FMNMX.FTZ R6, R80, R45, !PT ;  /* 0x0000002d50067209 */ /* 0x000fe20007810000 */
[----:B------:R1:W-:Y:S01]  /*de40*/  MUFU.EX2 R43, R49 ;  /* 0x00000031002b7308 */ /* 0x0003e20000000800 */
[-CC-:B------:R-:W-:Y:S01]  /*de50*/  FFMA.FTZ R45, R70, R7.reuse, -R31.reuse ;  /* 0x00000007462d7223 */ /* 0x180fe2000001081f */
[----:B------:R-:W-:Y:S01]  /*de60*/  FADD.FTZ R56, -R57, R8 ;  /* 0x0000000839387221 */ /* 0x000fe20000010100 */
[-CC-:B0-----:R-:W-:Y:S01]  /*de70*/  FFMA.FTZ R47, R72, R7.reuse, -R31.reuse ;  /* 0x00000007482f7223 */ /* 0x181fe2000001081f */
[----:B------:R-:W0:Y:S01]  /*de80*/  SHFL.BFLY PT, R51, R6, 0x2, 0x1f ;  /* 0x0c401f0006337f89 */ /* 0x000e2200000e0000 */
[-CC-:B------:R-:W-:Y:S01]  /*de90*/  FFMA.FTZ R70, R78, R7.reuse, -R31.reuse ;  /* 0x000000074e467223 */ /* 0x180fe2000001081f */
[-CC-:B------:R-:W-:Y:S01]  /*dea0*/  FFMA.FTZ R72, R76, R7.reuse, -R31.reuse ;  /* 0x000000074c487223 */ /* 0x180fe2000001081f */
[-CC-:B------:R-:W-:Y:S01]  /*deb0*/  FFMA.FTZ R8, R52, R7.reuse, -R31.reuse ;  /* 0x0000000734087223 */ /* 0x180fe2000001081f */
[----:B------:R-:W-:Y:S01]  /*dec0*/  MUFU.EX2 R44, R44 ;  /* 0x0000002c002c7308 */ /* 0x000fe20000000800 */
[----:B-1----:R-:W-:-:S07]  /*ded0*/  FFMA.FTZ R49, R68, R7, -R31 ;  /* 0x0000000744317223 */ /* 0x002fce000001081f */
[----:B------:R-:W-:Y:S08]  /*dee0*/  MUFU.EX2 R54, R54 ;  /* 0x0000003600367308 */ /* 0x000ff00000000800 */
[----:B------:R-:W-:Y:S01]  /*def0*/  MUFU.EX2 R45, R45 ;  /* 0x0000002d002d7308 */ /* 0x000fe20000000800 */
[----:B0-----:R-:W-:Y:S01]  /*df00*/  FMNMX.FTZ R55, R6, R51, !PT ;  /* 0x0000003306377209 */ /* 0x001fe20007810000 */
[-C--:B------:R-:W-:Y:S01]  /*df10*/  FFMA.FTZ R51, R64, R7.reuse, -R31 ;  /* 0x0000000740337223 */ /* 0x080fe2000001081f */
[----:B------:R-:W-:-:S05]  /*df20*/  FMUL.FTZ R31, R56, R7 ;  /* 0x00000007381f7220 */ /* 0x000fca0000410000 */
[----:B------:R-:W-:Y:S01]  /*df30*/  MUFU.EX2 R70, R70 ;  /* 0x0000004600467308 */ /* 0x000fe20000000800 */
[----:B------:R-:W0:Y:S07]  /*df40*/  SHFL.BFLY PT, R6, R55, 0x1, 0x1f ;  /* 0x0c201f0037067f89 */ /* 0x000e2e00000e0000 */
[----:B------:R-:W1:Y:S08]  /*df50*/  MUFU.EX2 R31, R31 ;  /* 0x0000001f001f7308 */ /* 0x000e700000000800 */
[----:B------:R-:W-:Y:S08]  /*df60*/  MUFU.EX2 R47, R47 ;  /* 0x0000002f002f7308 */ /* 0x000ff00000000800 */
[----:B------:R-:W-:Y:S01]  /*df70*/  MUFU.EX2 R72, R72 ;  /* 0x0000004800487308 */ /* 0x000fe20000000800 */
[----:B0-----:R-:W-:Y:S01]  /*df80*/  FMNMX.FTZ R6, R55, R6, !PT ;  /* 0x0000000637067209 */ /* 0x001fe20007810000 */
[-C--:B-1----:R-:W-:Y:S01]  /*df90*/  FMUL.FTZ R88, R88, R31.reuse ;  /* 0x0000001f58587220 */ /* 0x082fe20000410000 */
[-C--:B------:R-:W-:Y:S01]  /*dfa0*/  FMUL.FTZ R89, R89, R31.reuse ;  /* 0x0000001f59597220 */ /* 0x080fe20000410000 */
[----:B------:R-:W-:Y:S01]  /*dfb0*/  FMUL.FTZ R92, R92, R31 ;  /* 0x0000001f5c5c7220 */ /* 0x000fe20000410000 */
[C---:B------:R-:W-:Y:S01]  /*dfc0*/  FSETP.NEU.FTZ.AND P2, PT, R6.reuse, -INF , PT ;  /* 0xff8000000600780b */ /* 0x040fe20003f5d000 */
[----:B------:R-:W-:Y:S01]  /*dfd0*/  FMUL.FTZ R52, R6, R7 ;  /* 0x0000000706347220 */ /* 0x000fe20000410000 */
[-C--:B------:R-:W-:Y:S01]  /*dfe0*/  FMUL.FTZ R93, R93, R31.reuse ;  /* 0x0000001f5d5d7220 */ /* 0x080fe20000410000 */
[----:B------:R0:W-:Y:S01]  /*dff0*/  MUFU.EX2 R55, R59 ;  /* 0x0000003b00377308 */ /* 0x0001e20000000800 */
        /* <DEDUP_REMOVED lines=9> */
[-CC-:B------:R-:W-:Y:S01]  /*e090*/  FFMA.FTZ R183, R30, R7.reuse, -R57.reuse ;  /* 0x000000071eb77223 */ /* 0x180fe20000010839 */
[-CC-:B------:R-:W-:Y:S01]  /*e0a0*/  FFMA.FTZ R181, R33, R7.reuse, -R57.reuse ;  /* 0x0000000721b57223 */ /* 0x180fe20000010839 */
[----:B------:R-:W-:Y:S01]  /*e0b0*/  FFMA.FTZ R175, R34, R7, -R57 ;  /* 0x0000000722af7223 */ /* 0x000fe20000010839 */
[----:B------:R-:W-:Y:S01]  /*e0c0*/  FADD.FTZ R3, R15, R28 ;  /* 0x0000001c0f037221 */ /* 0x000fe20000010000 */
[----:B------:R-:W-:-:S02]  /*e0d0*/  IMAD.U32 R34, RZ, RZ, UR53 ;  /* 0x00000035ff227e24 */ /* 0x000fc4000f8e00ff */
[-CC-:B------:R-:W-:Y:S01]  /*e0e0*/  FFMA.FTZ R169, R32, R7.reuse, -R57.reuse ;  /* 0x0000000720a97223 */ /* 0x180fe20000010839 */
[-C--:B------:R-:W-:Y:S01]  /*e0f0*/  FFMA.FTZ R52, R158, R7.reuse, -R57 ;  /* 0x000000079e347223 */ /* 0x080fe20000010839 */
[----:B------:R-:W-:Y:S01]  /*e100*/  FADD.FTZ R28, R182, R3 ;  /* 0x00000003b61c7221 */ /* 0x000fe20000010000 */
[----:B------:R-:W-:Y:S01]  /*e110*/  MUFU.EX2 R181, R181 ;  /* 0x000000b500b57308 */ /* 0x000fe20000000800 */
[----:B------:R-:W-:Y:S01]  /*e120*/  @!P1 LEA R34, R34, UR41, 0x3 ;  /* 0x0000002922229c11 */ /* 0x000fe2000f8e18ff */
[-CC-:B------:R-:W-:Y:S01]  /*e130*/  FFMA.FTZ R14, R14, R7.reuse, -R57.reuse ;  /* 0x000000070e0e7223 */ /* 0x180fe20000010839 */
[----:B------:R-:W-:Y:S01]  /*e140*/  FADD.FTZ R3, R21, R28 ;  /* 0x0000001c15037221 */ /* 0x000fe20000010000 */
[-CC-:B------:R-:W-:Y:S01]  /*e150*/  FFMA.FTZ R177, R12, R7.reuse, -R57.reuse ;  /* 0x000000070cb17223 */ /* 0x180fe20000010839 */
[-C--:B------:R-:W-:Y:S01]  /*e160*/  FFMA.FTZ R12, R20, R7.reuse, -R57 ;  /* 0x00000007140c7223 */ /* 0x080fe20000010839 */
[----:B------:R-:W-:Y:S02]  /*e170*/  @!P1 VIADD R34, R34, 0x28860 ;  /* 0x0002886022229836 */ /* 0x000fe40000000000 */
[----:B------:R-:W-:Y:S01]  /*e180*/  FADD.FTZ R28, R176, R3 ;  /* 0x00000003b01c7221 */ /* 0x000fe20000010000 */
[----:B------:R-:W-:Y:S01]  /*e190*/  MUFU.EX2 R52, R52 ;  /* 0x0000003400347308 */ /* 0x000fe20000000800 */
[-CC-:B------:R-:W-:Y:S01]  /*e1a0*/  FFMA.FTZ R20, R162, R7.reuse, -R57.reuse ;  /* 0x00000007a2147223 */ /* 0x180fe20000010839 */
[-CC-:B------:R-:W-:Y:S01]  /*e1b0*/  FFMA.FTZ R173, R164, R7.reuse, -R57.reuse ;  /* 0x00000007a4ad7223 */ /* 0x180fe20000010839 */
[----:B------:R-:W-:Y:S01]  /*e1c0*/  FADD.FTZ R3, R25, R28 ;  /* 0x0000001c19037221 */ /* 0x000fe20000010000 */
[----:B------:R-:W-:Y:S01]  /*e1d0*/  @!P1 PRMT R34, RZ, 0x654, R34 ;  /* 0x00000654ff229816 */ /* 0x000fe20000000022 */
[-C--:B------:R-:W-:Y:S01]  /*e1e0*/  FFMA.FTZ R26, R26, R7.reuse, -R57 ;  /* 0x000000071a1a7223 */ /* 0x080fe20000010839 */
[----:B------:R-:W-:Y:S01]  /*e1f0*/  F2FP.BF16.F32.PACK_AB R180, R15, R180 ;  /* 0x000000b40fb4723e */ /* 0x000fe200000010ff */
[----:B------:R-:W-:Y:S01]  /*e200*/  FADD.FTZ R30, R178, R3 ;  /* 0x00000003b21e7221 */ /* 0x000fe20000010000 */
[----:B------:R1:W-:Y:S01]  /*e210*/  @!P1 SYNCS.ARRIVE.TRANS64.RED.A1T0 RZ, [R34+URZ], RZ ;  /* 0x000000ff22ff99a7 */ /* 0x0003e2000810043f */
[----:B------:R-:W-:Y:S01]  /*e220*/  MUFU.EX2 R183, R183 ;  /* 0x000000b700b77308 */ /* 0x000fe20000000800 */
[-CC-:B------:R-:W-:Y:S01]  /*e230*/  FFMA.FTZ R24, R24, R7.reuse, -R57.reuse ;  /* 0x0000000718187223 */ /* 0x180fe20000010839 */
        /* <DEDUP_REMOVED lines=18> */
[-CC-:B------:R-:W-:Y:S01]  /*e360*/  FFMA.FTZ R46, R46, R7.reuse, -R57.reuse ;  /* 0x000000072e2e7223 */ /* 0x180fe20000010839 */
[-C--:B------:R-:W-:Y:S01]  /*e370*/  FFMA.FTZ R38, R154, R7.reuse, -R57 ;  /* 0x000000079a267223 */ /* 0x080fe20000010839 */
[----:B------:R-:W-:Y:S01]  /*e380*/  FADD.FTZ R32, R168, R33 ;  /* 0x00000021a8207221 */ /* 0x000fe20000010000 */
[-CC-:B------:R-:W-:Y:S01]  /*e390*/  FFMA.FTZ R33, R166, R7.reuse, -R57.reuse ;  /* 0x00000007a6217223 */ /* 0x180fe20000010839 */
[-CC-:B------:R-:W-:Y:S01]  /*e3a0*/  FFMA.FTZ R86, R86, R7.reuse, -R57.reuse ;  /* 0x0000000756567223 */ /* 0x180fe20000010839 */
[----:B------:R-:W2:Y:S01]  /*e3b0*/  MUFU.EX2 R10, R10 ;  /* 0x0000000a000a7308 */ /* 0x000ea20000000800 */
[----:B------:R-:W-:Y:S01]  /*e3c0*/  FADD.FTZ R32, R37, R32 ;  /* 0x0000002025207221 */ /* 0x000fe20000010000 */
[-CC-:B------:R-:W-:Y:S01]  /*e3d0*/  FFMA.FTZ R50, R50, R7.reuse, -R57.reuse ;  /* 0x0000000732327223 */ /* 0x180fe20000010839 */
[-CC-:B------:R-:W-:Y:S01]  /*e3e0*/  FFMA.FTZ R82, R82, R7.reuse, -R57.reuse ;  /* 0x0000000752527223 */ /* 0x180fe20000010839 */
[----:B------:R-:W-:Y:S01]  /*e3f0*/  F2FP.BF16.F32.PACK_AB R182, R21, R182 ;  /* 0x000000b615b6723e */ /* 0x000fe200000010ff */
[----:B------:R-:W-:Y:S01]  /*e400*/  FADD.FTZ R3, R39, R32 ;  /* 0x0000002027037221 */ /* 0x000fe20000010000 */
[----:B------:R-:W-:Y:S01]  /*e410*/  FFMA.FTZ R32, R170, R7, -R57 ;  /* 0x00000007aa207223 */ /* 0x000fe20000010839 */
[C---:B------:R-:W-:Y:S01]  /*e420*/  F2FP.BF16.F32.PACK_AB R170, R44.reuse, R39 ;  /* 0x000000272caa723e */ /* 0x040fe200000010ff */
[----:B------:R-:W3:Y:S01]  /*e430*/  MUFU.EX2 R12, R12 ;  /* 0x0000000c000c7308 */ /* 0x000ee20000000800 */
[----:B-1----:R-:W-:Y:S01]  /*e440*/  FADD.FTZ R34, R44, R3 ;  /* 0x000000032c227221 */ /* 0x002fe20000010000 */
[-CC-:B------:R-:W-:Y:S01]  /*e450*/  FFMA.FTZ R3, R156, R7.reuse, -R57.reuse ;  /* 0x000000079c037223 */ /* 0x180fe20000010839 */
[--C-:B------:R-:W-:Y:S01]  /*e460*/  FFMA.FTZ R84, R84, R7, -R57.reuse ;  /* 0x0000000754547223 */ /* 0x100fe20000010839 */
[----:B------:R-:W-:Y:S01]  /*e470*/  F2FP.BF16.F32.PACK_AB R174, R36, R35 ;  /* 0x0000002324ae723e */ /* 0x000fe200000010ff */
[----:B0-----:R-:W-:Y:S01]  /*e480*/  FADD.FTZ R59, R41, R34 ;  /* 0x00000022293b7221 */ /* 0x001fe20000010000 */
[-CC-:B------:R-:W-:Y:S01]  /*e490*/  FFMA.FTZ R34, R152, R7.reuse, -R57.reuse ;  /* 0x0000000798227223 */ /* 0x180fe20000010839 */
[----:B------:R-:W-:Y:S01]  /*e4a0*/  FFMA.FTZ R57, R80, R7, -R57 ;  /* 0x0000000750397223 */ /* 0x000fe20000010839 */
[----:B------:R-:W0:Y:S01]  /*e4b0*/  MUFU.EX2 R179, R179 ;  /* 0x000000b300b37308 */ /* 0x000e220000000800 */
[----:B------:R-:W-:Y:S01]  /*e4c0*/  FADD.FTZ R56, R48, R59 ;  /* 0x0000003b30387221 */ /* 0x000fe20000010000 */
[----:B--2---:R-:W-:Y:S01]  /*e4d0*/  FFMA.FTZ R59, R10, R2, R181 ;  /* 0x000000020a3b7223 */ /* 0x004fe200000100b5 */
[----:B------:R-:W-:Y:S01]  /*e4e0*/  ISETP.GT.AND P2, PT, R4, UR39, PT ;  /* 0x0000002704007c0c */ /* 0x000fe2000bf44270 */
[----:B------:R-:W-:Y:S01]  /*e4f0*/  UMOV UR53, UR42 ;  /* 0x0000002a00357c82 */ /* 0x000fe20008000000 */
        /* <DEDUP_REMOVED lines=11> */
[----:B------:R-:W2:Y:S01]  /*e5b0*/  MUFU.EX2 R173, R173 ;  /* 0x000000ad00ad7308 */ /* 0x000ea20000000800 */
[----:B------:R-:W-:Y:S01]  /*e5c0*/  FADD.FTZ R56, R70, R61 ;  /* 0x0000003d46387221 */ /* 0x000fe20000010000 */
[----:B------:R-:W-:Y:S01]  /*e5d0*/  FADD.FTZ R15, R177, R2 ;  /* 0x00000002b10f7221 */ /* 0x000fe20000010000 */
[-C--:B------:R-:W-:Y:S01]  /*e5e0*/  FMUL.FTZ R98, R98, R10.reuse ;  /* 0x0000000a62627220 */ /* 0x080fe20000410000 */
[-C--:B------:R-:W-:Y:S01]  /*e5f0*/  FMUL.FTZ R99, R99, R10.reuse ;  /* 0x0000000a63637220 */ /* 0x080fe20000410000 */
[----:B------:R-:W-:Y:S01]  /*e600*/  FADD.FTZ R59, R47, R56 ;  /* 0x000000382f3b7221 */ /* 0x000fe20000010000 */
[----:B---3--:R-:W-:Y:S01]  /*e610*/  FADD.FTZ R2, R12, R15 ;  /* 0x0000000f0c027221 */ /* 0x008fe20000010000 */
[-C--:B------:R-:W-:Y:S01]  /*e620*/  FMUL.FTZ R102, R102, R10.reuse ;  /* 0x0000000a66667220 */ /* 0x080fe20000410000 */
[----:B------:R-:W3:Y:S01]  /*e630*/  MUFU.EX2 R26, R26 ;  /* 0x0000001a001a7308 */ /* 0x000ee20000000800 */
[----:B------:R-:W-:Y:S01]  /*e640*/  FADD.FTZ R56, R72, R59 ;  /* 0x0000003b48387221 */ /* 0x000fe20000010000 */
[----:B0-----:R-:W-:Y:S01]  /*e650*/  FADD.FTZ R15, R179, R2 ;  /* 0x00000002b30f7221 */ /* 0x001fe20000010000 */
[-C--:B------:R-:W-:Y:S01]  /*e660*/  FMUL.FTZ R103, R103, R10.reuse ;  /* 0x0000000a67677220 */ /* 0x080fe20000410000 */
[-C--:B------:R-:W-:Y:S01]  /*e670*/  FMUL.FTZ R106, R106, R10.reuse ;  /* 0x0000000a6a6a7220 */ /* 0x080fe20000410000 */
[-C--:B------:R-:W-:Y:S01]  /*e680*/  FMUL.FTZ R107, R107, R10.reuse ;  /* 0x0000000a6b6b7220 */ /* 0x080fe20000410000 */
[----:B-1----:R-:W-:Y:S01]  /*e690*/  FADD.FTZ R2, R20, R15 ;  /* 0x0000000f14027221 */ /* 0x002fe20000010000 */
[-C--:B------:R-:W-:Y:S01]  /*e6a0*/  FMUL.FTZ R110, R110, R10.reuse ;  /* 0x0000000a6e6e7220 */ /* 0x080fe20000410000 */
[----:B------:R-:W0:Y:S01]  /*e6b0*/  MUFU.EX2 R175, R175 ;  /* 0x000000af00af7308 */ /* 0x000e220000000800 */
[-C--:B------:R-:W-:Y:S01]  /*e6c0*/  FMUL.FTZ R111, R111, R10.reuse ;  /* 0x0000000a6f6f7220 */ /* 0x080fe20000410000 */
[----:B--2---:R-:W-:Y:S01]  /*e6d0*/  FADD.FTZ R15, R173, R2 ;  /* 0x00000002ad0f7221 */ /* 0x004fe20000010000 */
        /* <DEDUP_REMOVED lines=16> */
[-C--:B------:R-:W-:Y:S01]  /*e7e0*/  FMUL.FTZ R138, R138, R10.reuse ;  /* 0x0000000a8a8a7220 */ /* 0x080fe20000410000 */
[-C--:B------:R-:W-:Y:S01]  /*e7f0*/  FMUL.FTZ R139, R139, R10.reuse ;  /* 0x0000000a8b8b7220 */ /* 0x080fe20000410000 */
[-C--:B------:R-:W-:Y:S01]  /*e800*/  FMUL.FTZ R142, R142, R10.reuse ;  /* 0x0000000a8e8e7220 */ /* 0x080fe20000410000 */
[-C--:B------:R-:W-:Y:S01]  /*e810*/  FMUL.FTZ R143, R143, R10.reuse ;  /* 0x0000000a8f8f7220 */ /* 0x080fe20000410000 */
[-C--:B------:R-:W-:Y:S01]  /*e820*/  FMUL.FTZ R146, R146, R10.reuse ;  /* 0x0000000a92927220 */ /* 0x080fe20000410000 */
[----:B------:R-:W0:Y:S01]  /*e830*/  MUFU.EX2 R28, R28 ;  /* 0x0000001c001c7308 */ /* 0x000e220000000800 */
[----:B-1----:R-:W-:Y:S01]  /*e840*/  FADD.FTZ R2, R24, R15 ;  /* 0x0000000f18027221 */ /* 0x002fe20000010000 */
[-C--:B------:R-:W-:Y:S01]  /*e850*/  FMUL.FTZ R147, R147, R10.reuse ;  /* 0x0000000a93937220 */ /* 0x080fe20000410000 */
[-C--:B------:R-:W-:Y:S01]  /*e860*/  FMUL.FTZ R150, R150, R10.reuse ;  /* 0x0000000a96967220 */ /* 0x080fe20000410000 */
[----:B------:R-:W-:Y:S01]  /*e870*/  FMUL.FTZ R151, R151, R10 ;  /* 0x0000000a97977220 */ /* 0x000fe20000410000 */
[----:B------:R-:W-:Y:S01]  /*e880*/  F2FP.BF16.F32.PACK_AB R176, R25, R176 ;  /* 0x000000b019b0723e */ /* 0x000fe200000010ff */
[-C--:B------:R-:W-:Y:S01]  /*e890*/  FMUL.FTZ R108, R108, R31.reuse ;  /* 0x0000001f6c6c7220 */ /* 0x080fe20000410000 */
[----:B------:R-:W-:Y:S01]  /*e8a0*/  F2FP.BF16.F32.PACK_AB R178, R27, R178 ;  /* 0x000000b21bb2723e */ /* 0x000fe200000010ff */
[----:B------:R-:W1:Y:S01]  /*e8b0*/  MUFU.EX2 R171, R171 ;  /* 0x000000ab00ab7308 */ /* 0x000e620000000800 */
[----:B--2---:R-:W-:Y:S01]  /*e8c0*/  FADD.FTZ R15, R169, R2 ;  /* 0x00000002a90f7221 */ /* 0x004fe20000010000 */
[----:B------:R-:W-:Y:S01]  /*e8d0*/  F2FP.BF16.F32.PACK_AB R172, R29, R172 ;  /* 0x000000ac1dac723e */ /* 0x000fe200000010ff */
[-C--:B------:R-:W-:Y:S01]  /*e8e0*/  FMUL.FTZ R109, R109, R31.reuse ;  /* 0x0000001f6d6d7220 */ /* 0x080fe20000410000 */
[----:B------:R-:W-:Y:S01]  /*e8f0*/  F2FP.BF16.F32.PACK_AB R168, R37, R168 ;  /* 0x000000a825a8723e */ /* 0x000fe200000010ff */
[----:B------:R-:W-:Y:S01]  /*e900*/  FMUL.FTZ R112, R112, R31 ;  /* 0x0000001f70707220 */ /* 0x000fe20000410000 */
[----:B------:R-:W-:Y:S01]  /*e910*/  F2FP.BF16.F32.PACK_AB R164, R48, R41 ;  /* 0x0000002930a4723e */ /* 0x000fe200000010ff */
[----:B------:R-:W-:Y:S01]  /*e920*/  FMUL.FTZ R113, R113, R31 ;  /* 0x0000001f71717220 */ /* 0x000fe20000410000 */
[----:B------:R-:W2:Y:S01]  /*e930*/  MUFU.EX2 R30, R30 ;  /* 0x0000001e001e7308 */ /* 0x000ea20000000800 */
[----:B0-----:R-:W-:Y:S01]  /*e940*/  FADD.FTZ R2, R28, R15 ;  /* 0x0000000f1c027221 */ /* 0x001fe20000010000 */
[----:B------:R-:W-:Y:S01]  /*e950*/  F2FP.BF16.F32.PACK_AB R166, R54, R43 ;  /* 0x0000002b36a6723e */ /* 0x000fe200000010ff */
[----:B------:R-:W-:Y:S01]  /*e960*/  FMUL.FTZ R116, R116, R31 ;  /* 0x0000001f74747220 */ /* 0x000fe20000410000 */
[----:B------:R-:W-:Y:S01]  /*e970*/  F2FP.BF16.F32.PACK_AB R162, R72, R47 ;  /* 0x0000002f48a2723e */ /* 0x000fe200000010ff */
[-C--:B------:R-:W-:Y:S01]  /*e980*/  FMUL.FTZ R117, R117, R31.reuse ;  /* 0x0000001f75757220 */ /* 0x080fe20000410000 */
[-C--:B------:R-:W-:Y:S01]  /*e990*/  FMUL.FTZ R120, R120, R31.reuse ;  /* 0x0000001f78787220 */ /* 0x080fe20000410000 */
        /* <DEDUP_REMOVED lines=25> */
[----:B------:R0:W3:Y:S01]  /*eb30*/  MUFU.EX2 R167, R160 ;  /* 0x000000a000a77308 */ /* 0x0000e20000000800 */
[----:B-1----:R-:W-:Y:S01]  /*eb40*/  FADD.FTZ R15, R32, R15 ;  /* 0x0000000f200f7221 */ /* 0x002fe20000010000 */
[----:B------:R-:W-:-:S02]  /*eb50*/  F2FP.BF16.F32.PACK_AB R177, R12, R177 ;  /* 0x000000b10cb1723e */ /* 0x000fc400000010ff */
[----:B------:R-:W-:Y:S02]  /*eb60*/  F2FP.BF16.F32.PACK_AB R179, R20, R179 ;  /* 0x000000b314b3723e */ /* 0x000fe400000010ff */
[----:B------:R-:W-:Y:S02]  /*eb70*/  F2FP.BF16.F32.PACK_AB R173, R26, R173 ;  /* 0x000000ad1aad723e */ /* 0x000fe400000010ff */
[----:B------:R-:W1:Y:S01]  /*eb80*/  MUFU.EX2 R42, R42 ;  /* 0x0000002a002a7308 */ /* 0x000e620000000800 */
[----:B--2---:R-:W-:Y:S01]  /*eb90*/  FADD.FTZ R15, R194, R15 ;  /* 0x0000000fc20f7221 */ /* 0x004fe20000010000 */
[----:B0-----:R-:W-:Y:S02]  /*eba0*/  F2FP.BF16.F32.PACK_AB R160, R70, R45 ;  /* 0x0000002d46a0723e */ /* 0x001fe400000010ff */
[----:B------:R-:W-:Y:S02]  /*ebb0*/  F2FP.BF16.F32.PACK_AB R175, R24, R175 ;  /* 0x000000af18af723e */ /* 0x000fe400000010ff */
[----:B------:R-:W-:-:S02]  /*ebc0*/  F2FP.BF16.F32.PACK_AB R169, R28, R169 ;  /* 0x000000a91ca9723e */ /* 0x000fc400000010ff */
[----:B------:R-:W0:Y:S01]  /*ebd0*/  MUFU.EX2 R40, R40 ;  /* 0x0000002800287308 */ /* 0x000e220000000800 */
[C---:B---3--:R-:W-:Y:S01]  /*ebe0*/  FADD.FTZ R15, R167.reuse, R15 ;  /* 0x0000000fa70f7221 */ /* 0x048fe20000010000 */
[----:B------:R-:W-:Y:S02]  /*ebf0*/  F2FP.BF16.F32.PACK_AB R171, R30, R171 ;  /* 0x000000ab1eab723e */ /* 0x000fe400000010ff */
[----:B------:R-:W-:Y:S02]  /*ec00*/  F2FP.BF16.F32.PACK_AB R165, R32, R165 ;  /* 0x000000a520a5723e */ /* 0x000fe400000010ff */
[----:B------:R-:W-:Y:S02]  /*ec10*/  F2FP.BF16.F32.PACK_AB R167, R167, R194 ;  /* 0x000000c2a7a7723e */ /* 0x000fe400000010ff */
[----:B------:R-:W2:Y:S01]  /*ec20*/  MUFU.EX2 R44, R3 ;  /* 0x00000003002c7308 */ /* 0x000ea20000000800 */
[----:B-1----:R-:W-:-:S07]  /*ec30*/  FADD.FTZ R15, R42, R15 ;  /* 0x0000000f2a0f7221 */ /* 0x002fce0000010000 */
[----:B------:R-:W1:Y:S01]  /*ec40*/  MUFU.EX2 R33, R33 ;  /* 0x0000002100217308 */ /* 0x000e620000000800 */
[C---:B0-----:R-:W-:Y:S01]  /*ec50*/  FADD.FTZ R15, R40.reuse, R15 ;  /* 0x0000000f280f7221 */ /* 0x041fe20000010000 */
[----:B------:R-:W-:-:S06]  /*ec60*/  F2FP.BF16.F32.PACK_AB R161, R40, R42 ;  /* 0x0000002a28a1723e */ /* 0x000fcc00000010ff */
[----:B------:R-:W0:Y:S01]  /*ec70*/  MUFU.EX2 R49, R49 ;  /* 0x0000003100317308 */ /* 0x000e220000000800 */
[----:B--2---:R-:W-:-:S07]  /*ec80*/  FADD.FTZ R15, R44, R15 ;  /* 0x0000000f2c0f7221 */ /* 0x004fce0000010000 */
[----:B------:R-:W2:Y:S01]  /*ec90*/  MUFU.EX2 R46, R46 ;  /* 0x0000002e002e7308 */ /* 0x000ea20000000800 */
[C---:B-1----:R-:W-:Y:S01]  /*eca0*/  FADD.FTZ R15, R33.reuse, R15 ;  /* 0x0000000f210f7221 */ /* 0x042fe20000010000 */
[----:B------:R-:W-:-:S06]  /*ecb0*/  F2FP.BF16.F32.PACK_AB R163, R33, R44 ;  /* 0x0000002c21a3723e */ /* 0x000fcc00000010ff */
        /* <DEDUP_REMOVED lines=9> */
[----:B------:R-:W-:-:S06]  /*ed50*/  F2FP.BF16.F32.PACK_AB R157, R34, R46 ;  /* 0x0000002e229d723e */ /* 0x000fcc00000010ff */
[----:B------:R-:W0:Y:S01]  /*ed60*/  MUFU.EX2 R62, R62 ;  /* 0x0000003e003e7308 */ /* 0x000e220000000800 */
[----:B--2---:R-:W-:-:S07]  /*ed70*/  FADD.FTZ R21, R51, R36 ;  /* 0x0000002433157221 */ /* 0x004fce0000010000 */
[----:B------:R-:W2:Y:S01]  /*ed80*/  MUFU.EX2 R86, R86 ;  /* 0x0000005600567308 */ /* 0x000ea20000000800 */
[----:B-1----:R-:W-:-:S07]  /*ed90*/  FADD.FTZ R15, R38, R15 ;  /* 0x0000000f260f7221 */ /* 0x002fce0000010000 */
[----:B------:R-:W1:Y:S01]  /*eda0*/  MUFU.EX2 R53, R53 ;  /* 0x0000003500357308 */ /* 0x000e620000000800 */
[C---:B0-----:R-:W-:Y:S01]  /*edb0*/  FADD.FTZ R36, R62.reuse, R21 ;  /* 0x000000153e247221 */ /* 0x041fe20000010000 */
[----:B------:R-:W-:-:S06]  /*edc0*/  F2FP.BF16.F32.PACK_AB R158, R62, R51 ;  /* 0x000000333e9e723e */ /* 0x000fcc00000010ff */
[----:B------:R-:W0:Y:S01]  /*edd0*/  MUFU.EX2 R50, R50 ;  /* 0x0000003200327308 */ /* 0x000e220000000800 */
[C---:B--2---:R-:W-:Y:S01]  /*ede0*/  FADD.FTZ R15, R86.reuse, R15 ;  /* 0x0000000f560f7221 */ /* 0x044fe20000010000 */
[----:B------:R-:W-:-:S06]  /*edf0*/  F2FP.BF16.F32.PACK_AB R159, R86, R38 ;  /* 0x00000026569f723e */ /* 0x000fcc00000010ff */
[----:B------:R-:W2:Y:S01]  /*ee00*/  MUFU.EX2 R58, R58 ;  /* 0x0000003a003a7308 */ /* 0x000ea20000000800 */
[----:B-1----:R-:W-:-:S07]  /*ee10*/  FADD.FTZ R21, R53, R36 ;  /* 0x0000002435157221 */ /* 0x002fce0000010000 */
[----:B------:R-:W1:Y:S01]  /*ee20*/  MUFU.EX2 R82, R82 ;  /* 0x0000005200527308 */ /* 0x000e620000000800 */
[----:B0-----:R-:W-:-:S07]  /*ee30*/  FADD.FTZ R15, R50, R15 ;  /* 0x0000000f320f7221 */ /* 0x001fce0000010000 */
[----:B------:R-:W0:Y:S01]  /*ee40*/  MUFU.EX2 R84, R84 ;  /* 0x0000005400547308 */ /* 0x000e220000000800 */
[C---:B--2---:R-:W-:Y:S01]  /*ee50*/  FADD.FTZ R36, R58.reuse, R21 ;  /* 0x000000153a247221 */ /* 0x044fe20000010000 */
[----:B------:R-:W-:-:S03]  /*ee60*/  F2FP.BF16.F32.PACK_AB R152, R58, R53 ;  /* 0x000000353a98723e */ /* 0x000fc600000010ff */
[----:B------:R-:W-:-:S03]  /*ee70*/  FADD.FTZ R21, R55, R36 ;  /* 0x0000002437157221 */ /* 0x000fc60000010000 */
[----:B------:R-:W2:Y:S01]  /*ee80*/  MUFU.EX2 R8, R8 ;  /* 0x0000000800087308 */ /* 0x000ea20000000800 */
[C---:B-1----:R-:W-:Y:S01]  /*ee90*/  FADD.FTZ R15, R82.reuse, R15 ;  /* 0x0000000f520f7221 */ /* 0x042fe20000010000 */
[----:B------:R-:W-:-:S06]  /*eea0*/  F2FP.BF16.F32.PACK_AB R153, R82, R50 ;  /* 0x000000325299723e */ /* 0x000fcc00000010ff */
[----:B------:R-:W1:Y:S01]  /*eeb0*/  MUFU.EX2 R57, R57 ;  /* 0x0000003900397308 */ /* 0x000e620000000800 */
[----:B0-----:R-:W-:Y:S01]  /*eec0*/  FADD.FTZ R15, R84, R15 ;  /* 0x0000000f540f7221 */ /* 0x001fe20000010000 */
[C---:B--2---:R-:W-:Y:S01]  /*eed0*/  FADD.FTZ R3, R8.reuse, R21 ;  /* 0x0000001508037221 */ /* 0x044fe20000010000 */
[----:B------:R-:W-:Y:S01]  /*eee0*/  F2FP.BF16.F32.PACK_AB R154, R8, R55 ;  /* 0x00000037089a723e */ /* 0x000fe200000010ff */
[----:B------:R-:W-:Y:S02]  /*eef0*/  IMAD.MOV.U32 R8, RZ, RZ, R5 ;  /* 0x000000ffff087224 */ /* 0x000fe400078e0005 */
[C---:B-1----:R-:W-:Y:S01]  /*ef00*/  FADD.FTZ R2, R57.reuse, R15 ;  /* 0x0000000f39027221 */ /* 0x042fe20000010000 */
[----:B------:R-:W-:Y:S01]  /*ef10*/  F2FP.BF16.F32.PACK_AB R155, R57, R84 ;  /* 0x00000054399b723e */ /* 0x000fe200000010ff */
[----:B------:R-:W-:Y:S06]  /*ef20*/  @P2 BRA `(.L_x_1134) ;  /* 0xffffffc8000c2947 */ /* 0x000fec000383ffff */
.L_x_1117:
[----:B------:R-:W-:Y:S06]  /*ef30*/  BAR.ARV 0x8, 0x120 ;  /* 0x0204800000007b1d */ /* 0x000fec0000002000 */
[----:B------:R-:W-:Y:S05]  /*ef40*/  @!P0 BRA `(.L_x_1135) ;  /* 0x0000000000048947 */ /* 0x000fea0003800000 */
[----:B------:R-:W-:Y:S01]  /*ef50*/  BPT.TRAP 0x1 ;  /* 0x000000040000795c */ /* 0x000fe20000300000 */
.L_x_1135:
[----:B------:R-:W-:Y:S01]  /*ef60*/  ULEA UR5, UR42, UR41, 0x3 ;  /* 0x000000292a057291 */ /* 0x000fe2000f8e183f */
[----:B------:R-:W-:-:S05]  /*ef70*/  IMAD.U32 R0, RZ, RZ, UR43 ;  /* 0x0000002bff007e24 */ /* 0x000fca000f8e00ff */
[----:B------:R-:W-:-:S04]  /*ef80*/  SHF.L.U32 R0, R0, 0x1f, RZ ;  /* 0x0000001f00007819 */ /* 0x000fc800000006ff */
[----:B------:R0:W1:Y:S01]  /*ef90*/  SYNCS.PHASECHK.TRANS64.TRYWAIT P2, [UR5+0x28850], R0 ;  /* 0x02885000ff0075a7 */ /* 0x0000620008040145 */
[----:B------:R-:W-:Y:S05]  /*efa0*/  @!P0 BRA `(.L_x_1136) ;  /* 0x0000000000048947 */ /* 0x000fea0003800000 */
[----:B------:R-:W-:Y:S01]  /*efb0*/  BPT.TRAP 0x1 ;  /* 0x000000040000795c */ /* 0x000fe20000300000 */
.L_x_1136:
[----:B-1----:R-:W-:Y:S05]  /*efc0*/  @P2 BRA `(.L_x_1137) ;  /* 0x0000000000082947 */ /* 0x002fea0003800000 */
[----:B------:R-:W1:Y:S02]  /*efd0*/  SYNCS.PHASECHK.TRANS64.TRYWAIT P0, [UR5+0x28850], R0 ;  /* 0x02885000ff0075a7 */ /* 0x000e640008000145 */
[----:B-1----:R-:W-:Y:S05]  /*efe0*/  @!P0 BRA `(.L_x_1138) ;  /* 0x0000007c00348947 */ /* 0x002fea0003800000 */
.L_x_1137:
[----:B------:R-:W-:Y:S01]  /*eff0*/  UIADD3 UR41, UR41, 0x400, URZ ;  /* 0x0000040029297890 */ /* 0x000fe2000fffe03f */
[----:B------:R-:W-:Y:S01]  /*f000*/  WARPGROUP.ARRIVE ;  /* 0x00000000000079c5 */ /* 0x000fe20000000000 */
[----:B------:R-:W-:Y:S01]  /*f010*/  UMOV UR7, 0x40000040 ;  /* 0x4000004000077882 */ /* 0x000fe20000000000 */
[----:B01----:R-:W0:Y:S01]  /*f020*/  SHFL.BFLY PT, R0, R3, 0x2, 0x1f ;  /* 0x0c401f0003007f89 */ /* 0x003e2200000e0000 */
[----:B------:R-:W-:Y:S01]  /*f030*/  USHF.R.U32.HI UR41, URZ, 0x4, UR41 ;  /* 0x000000043f297899 */ /* 0x000fe20008011629 */
[----:B------:R-:W-:Y:S01]  /*f040*/  IMAD.U32 R15, RZ, RZ, UR5 ;  /* 0x00000005ff0f7e24 */ /* 0x000fe2000f8e00ff */
[----:B------:R-:W-:Y:S01]  /*f050*/  UIADD3 UR44, UR44, 0x1, URZ ;  /* 0x000000012c2c7890 */ /* 0x000fe2000fffe03f */
[----:B------:R-:W1:Y:S01]  /*f060*/  SHFL.BFLY PT, R9, R2, 0x2, 0x1f ;  /* 0x0c401f0002097f89 */ /* 0x000e6200000e0000 */
        /* <DEDUP_REMOVED lines=8> */
[----:B0-----:R-:W-:Y:S01]  /*f0f0*/  FADD.FTZ R0, R0, R3 ;  /* 0x0000000300007221 */ /* 0x001fe20000010000 */
[----:B------:R-:W-:Y:S01]  /*f100*/  UMOV UR7, 0x40000040 ;  /* 0x4000004000077882 */ /* 0x000fe20000000000 */
[----:B------:R-:W-:Y:S02]  /*f110*/  IMAD.MOV.U32 R3, RZ, RZ, RZ ;  /* 0x000000ffff037224 */ /* 0x000fe400078e00ff */
[----:B-1----:R-:W-:Y:S01]  /*f120*/  FADD.FTZ R4, R9, R2 ;  /* 0x0000000209047221 */ /* 0x002fe20000010000 */
[----:B------:R-:W-:Y:S01]  /*f130*/  IMAD.MOV.U32 R2, RZ, RZ, -0x800000 ;  /* 0xff800000ff027424 */ /* 0x000fe200078e00ff */
[----:B------:R-:W0:Y:S01]  /*f140*/  SHFL.BFLY PT, R9, R0, 0x1, 0x1f ;  /* 0x0c201f0000097f89 */ /* 0x000e2200000e0000 */
[----:B------:R-:W-:-:S03]  /*f150*/  USEL UR42, UR42, URZ, UP0 ;  /* 0x0000003f2a2a7287 */ /* 0x000fc60008000000 */
[----:B------:R-:W1:Y:S01]  /*f160*/  SHFL.BFLY PT, R11, R4, 0x1, 0x1f ;  /* 0x0c201f00040b7f89 */ /* 0x000e6200000e0000 */
[----:B0-----:R-:W-:Y:S01]  /*f170*/  FADD.FTZ R12, R0, R9 ;  /* 0x00000009000c7221 */ /* 0x001fe20000010000 */
[----:B------:R-:W-:Y:S02]  /*f180*/  IMAD.MOV.U32 R9, RZ, RZ, RZ ;  /* 0x000000ffff097224 */ /* 0x000fe400078e00ff */
[----:B------:R-:W-:Y:S02]  /*f190*/  IMAD.MOV.U32 R0, RZ, RZ, -0x800000 ;  /* 0xff800000ff007424 */ /* 0x000fe400078e00ff */
[----:B-1----:R-:W-:Y:S01]  /*f1a0*/  FADD.FTZ R13, R4, R11 ;  /* 0x0000000b040d7221 */ /* 0x002fe20000010000 */
[----:B------:R-:W-:-:S04]  /*f1b0*/  FSETP.NE.FTZ.AND P0, PT, R12, RZ, PT ;  /* 0x000000ff0c00720b */ /* 0x000fc80003f15000 */
[----:B------:R-:W-:-:S09]  /*f1c0*/  FSETP.NE.FTZ.AND P2, PT, R13, RZ, PT ;  /* 0x000000ff0d00720b */ /* 0x000fd20003f55000 */
[----:B------:R-:W0:Y:S01]  /*f1d0*/  @P0 MUFU.LG2 R8, R12 ;  /* 0x0000000c00080308 */ /* 0x000e220000000c00 */
[----:B------:R-:W-:-:S03]  /*f1e0*/  @P0 FMUL.FTZ R4, R7, 0.69314718246459960938 ;  /* 0x3f31721807040820 */ /* 0x000fc60000410000 */
[----:B------:R-:W-:-:S04]  /*f1f0*/  @P2 FMUL.FTZ R14, R7, 0.69314718246459960938 ;  /* 0x3f317218070e2820 */ /* 0x000fc80000410000 */
[----:B------:R-:W1:Y:S08]  /*f200*/  @P2 MUFU.LG2 R10, R13 ;  /* 0x0000000d000a2308 */ /* 0x000e700000000c00 */
[----:B------:R-:W2:Y:S01]  /*f210*/  @P0 MUFU.RCP R3, R12 ;  /* 0x0000000c00030308 */ /* 0x000ea20000001000 */
[----:B0-----:R-:W-:Y:S01]  /*f220*/  @P0 FMUL.FTZ R7, R8, 0.69314718246459960938 ;  /* 0x3f31721808070820 */ /* 0x001fe20000410000 */
[----:B------:R-:W-:-:S03]  /*f230*/  @!P1 VIADD R8, R15, 0x28860 ;  /* 0x000288600f089836 */ /* 0x000fc60000000000 */
[----:B------:R-:W-:Y:S01]  /*f240*/  @P0 FFMA.FTZ R2, R4, R5, R7 ;  /* 0x0000000504020223 */ /* 0x000fe20000010007 */
[----:B------:R-:W-:Y:S02]  /*f250*/  PLOP3.LUT P0, PT, PT, PT, PT, 0x8, 0x0 ;  /* 0x000000000000781c */ /* 0x000fe40003f0e170 */
[----:B------:R-:W-:Y:S01]  /*f260*/  @!P1 PRMT R4, RZ, 0x654, R8 ;  /* 0x00000654ff049816 */ /* 0x000fe20000000008 */
[----:B------:R-:W0:Y:S01]  /*f270*/  @P2 MUFU.RCP R9, R13 ;  /* 0x0000000d00092308 */ /* 0x000e220000001000 */
[----:B-1----:R-:W-:-:S04]  /*f280*/  @P2 FMUL.FTZ R11, R10, 0.69314718246459960938 ;  /* 0x3f3172180a0b2820 */ /* 0x002fc80000410000 */
        /* <DEDUP_REMOVED lines=102> */
[----:B-1----:R-:W-:-:S07]  /*f8f0*/  FMUL.FTZ R151, R151, R9 ;  /* 0x0000000997977220 */ /* 0x002fce0000410000 */
.L_x_1068:
[----:B------:R-:W0:Y:S01]  /*f900*/  S2R R4, SR_CgaCtaId ;  /* 0x0000000000047919 */ /* 0x000e220000008800 */
[----:B------:R-:W-:Y:S01]  /*f910*/  MOV R3, 0x400 ;  /* 0x0000040000037802 */ /* 0x000fe20000000f00 */
[----:B------:R-:W-:Y:S01]  /*f920*/  BSSY B0, `(.L_x_1139) ;  /* 0x00001ed000007945 */ /* 0x000fe20003800000 */
[----:B------:R-:W-:Y:S02]  /*f930*/  BAR.SYNC.DEFER_BLOCKING 0x5, 0x120 ;  /* 0x0144800000007b1d */ /* 0x000fe40000010000 */
[----:B0-----:R-:W-:-:S05]  /*f940*/  LEA R3, R4, R3, 0x18 ;  /* 0x0000000304037211 */ /* 0x001fca00078ec0ff */
[----:B------:R-:W0:Y:S02]  /*f950*/  LDS.128 R184, [R3+0x288d0] ;  /* 0x0288d00003b87984 */ /* 0x000e240000000c00 */
[----:B0-----:R-:W-:Y:S02]  /*f960*/  R2UR UR6, R186 ;  /* 0x00000000ba0672ca */ /* 0x001fe400000e0000 */
[----:B------:R-:W-:Y:S01]  /*f970*/  R2UR UR5, R187 ;  /* 0x00000000bb0572ca */ /* 0x000fe200000e0000 */
[----:B------:R-:W-:Y:S06]  /*f980*/  BAR.ARV 0x4, 0x120 ;  /* 0x0104800000007b1d */ /* 0x000fec0000002000 */
[----:B------:R-:W-:Y:S08]  /*f990*/  @P0 BRA `(.L_x_1140) ;  /* 0x0000001000f00947 */ /* 0x000ff00003800000 */
[----:B------:R-:W0:Y:S01]  /*f9a0*/  S2R R4, SR_SWINHI ;  /* 0x0000000000047919 */ /* 0x000e220000002f00 */
[----:B------:R-:W-:Y:S01]  /*f9b0*/  F2FP.BF16.F32.PACK_AB R6, R6, R31 ;  /* 0x0000001f0606723e */ /* 0x000fe200000010ff */
[----:B------:R-:W-:Y:S01]  /*f9c0*/  ULDC.64 UR8, c[0x0][0xbd8] ;  /* 0x0002f60000087ab9 */ /* 0x000fe20000000a00 */
[----:B------:R-:W-:Y:S01]  /*f9d0*/  F2FP.BF16.F32.PACK_AB R7, R7, R94 ;  /* 0x0000005e0707723e */ /* 0x000fe200000010ff */
[----:B------:R-:W-:Y:S01]  /*f9e0*/  UISETP.NE.U32.AND UP0, UPT, UR8, URZ, UPT ;  /* 0x0000003f0800728c */ /* 0x000fe2000bf05070 */
[----:B------:R-:W-:Y:S02]  /*f9f0*/  F2FP.BF16.F32.PACK_AB R120, R121, R120 ;  /* 0x000000787978723e */ /* 0x000fe400000010ff */
[----:B------:R-:W-:Y:S01]  /*fa00*/  F2FP.BF16.F32.PACK_AB R121, R123, R122 ;  /* 0x0000007a7b79723e */ /* 0x000fe200000010ff */
[----:B------:R-:W-:Y:S01]  /*fa10*/  UISETP.NE.AND.EX UP0, UPT, UR9, URZ, UPT, UP0 ;  /* 0x0000003f0900728c */ /* 0x000fe2000bf05300 */
[----:B------:R-:W-:Y:S02]  /*fa20*/  F2FP.BF16.F32.PACK_AB R128, R129, R128 ;  /* 0x000000808180723e */ /* 0x000fe400000010ff */
[----:B------:R-:W-:Y:S01]  /*fa30*/  F2FP.BF16.F32.PACK_AB R122, R125, R124 ;  /* 0x0000007c7d7a723e */ /* 0x000fe200000010ff */
[----:B------:R-:W-:Y:S01]  /*fa40*/  ULDC.64 UR8, c[0x0][0xbd8] ;  /* 0x0002f60000087ab9 */ /* 0x000fe20000000a00 */
[----:B------:R-:W-:Y:S01]  /*fa50*/  F2FP.BF16.F32.PACK_AB R123, R127, R126 ;  /* 0x0000007e7f7b723e */ /* 0x000fe200000010ff */
[----:B------:R-:W-:Y:S01]  /*fa60*/  UIMAD.WIDE UR8, UR38, 0x4, UR8 ;  /* 0x00000004260878a5 */ /* 0x000fe2000f8e0208 */
        /* <DEDUP_REMOVED lines=9> */
[----:B------:R-:W-:Y:S02]  /*fb00*/  MOV R20, R3 ;  /* 0x0000000300147202 */ /* 0x000fe40000000f00 */
[----:B0-----:R-:W-:Y:S02]  /*fb10*/  MOV R21, R4 ;  /* 0x0000000400157202 */ /* 0x001fe40000000f00 */
[----:B------:R-:W-:Y:S02]  /*fb20*/  F2FP.BF16.F32.PACK_AB R146, R149, R148 ;  /* 0x000000949592723e */ /* 0x000fe400000010ff */
[----:B------:R-:W-:Y:S01]  /*fb30*/  F2FP.BF16.F32.PACK_AB R147, R151, R150 ;  /* 0x000000969793723e */ /* 0x000fe200000010ff */
[----:B------:R-:W-:-:S03]  /*fb40*/  IMAD.WIDE R4, R192, 0x2, R20 ;  /* 0x00000002c0047825 */ /* 0x000fc600078e0214 */
[C---:B------:R-:W-:Y:S02]  /*fb50*/  LOP3.LUT R9, R4.reuse, 0x380, RZ, 0xc0, !PT ;  /* 0x0000038004097812 */ /* 0x040fe400078ec0ff */
[C---:B------:R-:W-:Y:S02]  /*fb60*/  IADD3 R17, P6, R4.reuse, 0x20, RZ ;  /* 0x0000002004117810 */ /* 0x040fe40007fde0ff */
[C---:B------:R-:W-:Y:S02]  /*fb70*/  IADD3 R33, P5, R4.reuse, 0x40, RZ ;  /* 0x0000004004217810 */ /* 0x040fe40007fbe0ff */
[----:B------:R-:W-:Y:S01]  /*fb80*/  SHF.R.U64 R9, R9, 0x3, RZ ;  /* 0x0000000309097819 */ /* 0x000fe200000012ff */
[--C-:B------:R-:W-:Y:S01]  /*fb90*/  IMAD.X R29, RZ, RZ, R5.reuse, P6 ;  /* 0x000000ffff1d7224 */ /* 0x100fe200030e0605 */
[----:B------:R-:W-:Y:S01]  /*fba0*/  IADD3 R37, P3, R4, 0x4000, RZ ;  /* 0x0000400004257810 */ /* 0x000fe20007f7e0ff */
[----:B------:R-:W-:Y:S01]  /*fbb0*/  IMAD.X R27, RZ, RZ, R5, P5 ;  /* 0x000000ffff1b7224 */ /* 0x000fe200028e0605 */
[----:B------:R-:W-:-:S02]  /*fbc0*/  LOP3.LUT R10, R17, 0x380, RZ, 0xc0, !PT ;  /* 0x00000380110a7812 */ /* 0x000fc400078ec0ff */
[C---:B------:R-:W-:Y:S01]  /*fbd0*/  IADD3 R35, P4, R4.reuse, 0x60, RZ ;  /* 0x0000006004237810 */ /* 0x040fe20007f9e0ff */
[--C-:B------:R-:W-:Y:S01]  /*fbe0*/  IMAD.X R13, RZ, RZ, R5.reuse, P3 ;  /* 0x000000ffff0d7224 */ /* 0x100fe200018e0605 */
[C---:B------:R-:W-:Y:S02]  /*fbf0*/  IADD3 R39, P2, R4.reuse, 0x4020, RZ ;  /* 0x0000402004277810 */ /* 0x040fe40007f5e0ff */
[C---:B------:R-:W-:Y:S01]  /*fc00*/  IADD3 R24, P1, R4.reuse, 0x4040, RZ ;  /* 0x0000404004187810 */ /* 0x040fe20007f3e0ff */
[--C-:B------:R-:W-:Y:S01]  /*fc10*/  IMAD.X R15, RZ, RZ, R5.reuse, P4 ;  /* 0x000000ffff0f7224 */ /* 0x100fe200020e0605 */
[----:B------:R-:W-:Y:S01]  /*fc20*/  BAR.SYNC.DEFER_BLOCKING 0x1, 0x100 ;  /* 0x0044000000007b1d */ /* 0x000fe20000010000 */
[----:B------:R-:W-:Y:S01]  /*fc30*/  IADD3 R41, P0, R4, 0x4060, RZ ;  /* 0x0000406004297810 */ /* 0x000fe20007f1e0ff */
[--C-:B------:R-:W-:Y:S01]  /*fc40*/  IMAD.X R11, RZ, RZ, R5.reuse, P2 ;  /* 0x000000ffff0b7224 */ /* 0x100fe200010e0605 */
[----:B------:R-:W-:Y:S01]  /*fc50*/  LOP3.LUT R4, R9, R4, RZ, 0x3c, !PT ;  /* 0x0000000409047212 */ /* 0x000fe200078e3cff */
[--C-:B------:R-:W-:Y:S01]  /*fc60*/  IMAD.X R9, RZ, RZ, R5.reuse, P1 ;  /* 0x000000ffff097224 */ /* 0x100fe200008e0605 */
[----:B------:R-:W-:Y:S01]  /*fc70*/  LOP3.LUT R12, R33, 0x380, RZ, 0xc0, !PT ;  /* 0x00000380210c7812 */ /* 0x000fe200078ec0ff */
[----:B------:R-:W-:Y:S01]  /*fc80*/  IMAD.X R25, RZ, RZ, R5, P0 ;  /* 0x000000ffff197224 */ /* 0x000fe200000e0605 */
[----:B------:R-:W-:-:S02]  /*fc90*/  LOP3.LUT R18, R37, 0x380, RZ, 0xc0, !PT ;  /* 0x0000038025127812 */ /* 0x000fc400078ec0ff */
[----:B------:R-:W-:Y:S02]  /*fca0*/  SHF.R.U64 R10, R10, 0x3, RZ ;  /* 0x000000030a0a7819 */ /* 0x000fe400000012ff */
[----:B------:R-:W-:Y:S02]  /*fcb0*/  SHF.R.U64 R12, R12, 0x3, RZ ;  /* 0x000000030c0c7819 */ /* 0x000fe400000012ff */
[----:B------:R-:W-:Y:S02]  /*fcc0*/  MOV R30, R4 ;  /* 0x00000004001e7202 */ /* 0x000fe40000000f00 */
[----:B------:R-:W-:Y:S02]  /*fcd0*/  SHF.R.U64 R18, R18, 0x3, RZ ;  /* 0x0000000312127819 */ /* 0x000fe400000012ff */
[----:B------:R-:W-:Y:S02]  /*fce0*/  F2FP.BF16.F32.PACK_AB R4, R89, R8 ;  /* 0x000000085904723e */ /* 0x000fe400000010ff */
[----:B------:R-:W-:-:S02]  /*fcf0*/  LOP3.LUT R28, R10, R17, RZ, 0x3c, !PT ;  /* 0x000000110a1c7212 */ /* 0x000fc400078e3cff */
[----:B------:R-:W-:Y:S02]  /*fd00*/  LOP3.LUT R8, R39, 0x380, RZ, 0xc0, !PT ;  /* 0x0000038027087812 */ /* 0x000fe400078ec0ff */
[----:B------:R-:W-:Y:S02]  /*fd10*/  LOP3.LUT R17, R24, 0x380, RZ, 0xc0, !PT ;  /* 0x0000038018117812 */ /* 0x000fe400078ec0ff */
[----:B------:R-:W-:Y:S02]  /*fd20*/  LOP3.LUT R26, R12, R33, RZ, 0x3c, !PT ;  /* 0x000000210c1a7212 */ /* 0x000fe400078e3cff */
[----:B------:R-:W-:Y:S02]  /*fd30*/  LOP3.LUT R14, R35, 0x380, RZ, 0xc0, !PT ;  /* 0x00000380230e7812 */ /* 0x000fe400078ec0ff */
[----:B------:R-:W-:Y:S02]  /*fd40*/  LOP3.LUT R12, R18, R37, RZ, 0x3c, !PT ;  /* 0x00000025120c7212 */ /* 0x000fe400078e3cff */
[----:B------:R-:W-:-:S02]  /*fd50*/  LOP3.LUT R18, R41, 0x380, RZ, 0xc0, !PT ;  /* 0x0000038029127812 */ /* 0x000fc400078ec0ff */
[----:B------:R-:W-:Y:S02]  /*fd60*/  SHF.R.U64 R8, R8, 0x3, RZ ;  /* 0x0000000308087819 */ /* 0x000fe400000012ff */
[----:B------:R-:W-:Y:S02]  /*fd70*/  SHF.R.U64 R17, R17, 0x3, RZ ;  /* 0x0000000311117819 */ /* 0x000fe400000012ff */
[----:B------:R-:W-:Y:S02]  /*fd80*/  SHF.R.U64 R14, R14, 0x3, RZ ;  /* 0x000000030e0e7819 */ /* 0x000fe400000012ff */
[----:B------:R-:W-:Y:S02]  /*fd90*/  SHF.R.U64 R18, R18, 0x3, RZ ;  /* 0x0000000312127819 */ /* 0x000fe400000012ff */
[----:B------:R-:W-:Y:S02]  /*fda0*/  LOP3.LUT R10, R8, R39, RZ, 0x3c, !PT ;  /* 0x00000027080a7212 */ /* 0x000fe400078e3cff */
[----:B------:R-:W-:-:S02]  /*fdb0*/  F2FP.BF16.F32.PACK_AB R5, R91, R90 ;  /* 0x0000005a5b05723e */ /* 0x000fc400000010ff */
[----:B------:R-:W-:Y:S02]  /*fdc0*/  LOP3.LUT R8, R17, R24, RZ, 0x3c, !PT ;  /* 0x0000001811087212 */ /* 0x000fe400078e3cff */
[----:B------:R-:W-:Y:S01]  /*fdd0*/  LOP3.LUT R14, R14, R35, RZ, 0x3c, !PT ;  /* 0x000000230e0e7212 */ /* 0x000fe200078e3cff */
[----:B------:R0:W-:Y:S01]  /*fde0*/  STSM.16.M88.4 [R30], R4 ;  /* 0x000000041e007844 */ /* 0x0001e20000000200 */
[----:B------:R-:W-:Y:S02]  /*fdf0*/  MOV R29, R28 ;  /* 0x0000001c001d7202 */ /* 0x000fe40000000f00 */
[----:B------:R-:W-:Y:S02]  /*fe00*/  LOP3.LUT R24, R18, R41, RZ, 0x3c, !PT ;  /* 0x0000002912187212 */ /* 0x000fe400078e3cff */
[----:B------:R-:W-:Y:S02]  /*fe10*/  MOV R28, R26 ;  /* 0x0000001a001c7202 */ /* 0x000fe40000000f00 */
[----:B------:R-:W-:-:S02]  /*fe20*/  MOV R26, R10 ;  /* 0x0000000a001a7202 */ /* 0x000fc40000000f00 */
[----:B------:R-:W-:Y:S02]  /*fe30*/  MOV R18, R8 ;  /* 0x0000000800127202 */ /* 0x000fe40000000f00 */
[----:B------:R-:W-:Y:S02]  /*fe40*/  F2FP.BF16.F32.PACK_AB R8, R97, R96 ;  /* 0x000000606108723e */ /* 0x000fe400000010ff */
[----:B------:R-:W-:Y:S02]  /*fe50*/  F2FP.BF16.F32.PACK_AB R9, R99, R98 ;  /* 0x000000626309723e */ /* 0x000fe400000010ff */
[----:B------:R-:W-:Y:S02]  /*fe60*/  F2FP.BF16.F32.PACK_AB R10, R101, R100 ;  /* 0x00000064650a723e */ /* 0x000fe400000010ff */
[----:B------:R-:W-:Y:S02]  /*fe70*/  F2FP.BF16.F32.PACK_AB R11, R103, R102 ;  /* 0x00000066670b723e */ /* 0x000fe400000010ff */
[----:B------:R-:W-:-:S02]  /*fe80*/  MOV R17, R14 ;  /* 0x0000000e00117202 */ /* 0x000fc40000000f00 */
[----:B------:R-:W-:Y:S01]  /*fe90*/  MOV R27, R12 ;  /* 0x0000000c001b7202 */ /* 0x000fe20000000f00 */
[----:B------:R-:W-:Y:S01]  /*fea0*/  STSM.16.M88.4 [R29], R8 ;  /* 0x000000081d007844 */ /* 0x000fe20000000200 */
[----:B0-----:R-:W-:Y:S02]  /*feb0*/  F2FP.BF16.F32.PACK_AB R4, R105, R104 ;  /* 0x000000686904723e */ /* 0x001fe400000010ff */
[----:B------:R-:W-:Y:S02]  /*fec0*/  F2FP.BF16.F32.PACK_AB R5, R107, R106 ;  /* 0x0000006a6b05723e */ /* 0x000fe400000010ff */
[----:B------:R-:W-:Y:S02]  /*fed0*/  F2FP.BF16.F32.PACK_AB R6, R109, R108 ;  /* 0x0000006c6d06723e */ /* 0x000fe400000010ff */
[----:B------:R-:W-:Y:S02]  /*fee0*/  F2FP.BF16.F32.PACK_AB R7, R111, R110 ;  /* 0x0000006e6f07723e */ /* 0x000fe400000010ff */
[----:B------:R-:W-:-:S02]  /*fef0*/  F2FP.BF16.F32.PACK_AB R12, R113, R112 ;  /* 0x00000070710c723e */ /* 0x000fc400000010ff */
[----:B------:R-:W-:Y:S01]  /*ff00*/  F2FP.BF16.F32.PACK_AB R13, R115, R114 ;  /* 0x00000072730d723e */ /* 0x000fe200000010ff */
[----:B------:R0:W-:Y:S01]  /*ff10*/  STSM.16.M88.4 [R28], R4 ;  /* 0x000000041c007844 */ /* 0x0001e20000000200 */
[----:B------:R-:W-:Y:S02]  /*ff20*/  F2FP.BF16.F32.PACK_AB R14, R117, R116 ;  /* 0x00000074750e723e */ /* 0x000fe400000010ff */
[----:B------:R-:W-:Y:S02]  /*ff30*/  F2FP.BF16.F32.PACK_AB R15, R119, R118 ;  /* 0x00000076770f723e */ /* 0x000fe400000010ff */
[----:B------:R-:W-:Y:S02]  /*ff40*/  MOV R24, R24 ;  /* 0x0000001800187202 */ /* 0x000fe40000000f00 */
[----:B------:R-:W-:Y:S01]  /*ff50*/  PLOP3.LUT P0, PT, PT, PT, UP0, 0x80, 0x0 ;  /* 0x000000000000781c */ /* 0x000fe20003f0f008 */
[----:B------:R1:W-:Y:S04]  /*ff60*/  STSM.16.M88.4 [R17], R12 ;  /* 0x0000000c11007844 */ /* 0x0003e80000000200 */
[----:B------:R2:W-:Y:S04]  /*ff70*/  STSM.16.M88.4 [R27], R120 ;  /* 0x000000781b007844 */ /* 0x0005e80000000200 */
[----:B------:R2:W-:Y:S01]  /*ff80*/  STSM.16.M88.4 [R26], R128 ;  /* 0x000000801a007844 */ /* 0x0005e20000000200 */
[----:B0-----:R-:W-:-:S02]  /*ff90*/  IMAD.U32 R4, RZ, RZ, UR8 ;  /* 0x00000008ff047e24 */ /* 0x001fc4000f8e00ff */
[----:B------:R-:W-:Y:S01]  /*ffa0*/  IMAD.U32 R5, RZ, RZ, UR9 ;  /* 0x00000009ff057e24 */ /* 0x000fe2000f8e00ff */
[----:B------:R2:W-:Y:S01]  /*ffb0*/  STSM.16.M88.4 [R18], R136 ;  /* 0x0000008812007844 */ /* 0x0005e20000000200 */
[----:B------:R-:W-:-:S03]  /*ffc0*/  ULDC.64 UR8, c[0x0][0xbe0] ;  /* 0x0002f80000087ab9 */ /* 0x000fc60000000a00 */
[----:B------:R2:W-:Y:S01]  /*ffd0*/  STSM.16.M88.4 [R24], R144 ;  /* 0x0000009018007844 */ /* 0x0005e20000000200 */
[----:B------:R-:W-:Y:S06]  /*ffe0*/  BAR.SYNC.DEFER_BLOCKING 0x1, 0x100 ;  /* 0x0044000000007b1d */ /* 0x000fec0000010000 */
[----:B------:R-:W3:Y:S01]  /*fff0*/  @P0 LDG.E R6, desc[UR48][R4.64] ;  /* 0x0000003004060981 */ /* 0x000ee2000c1e1900 */
[----:B------:R-:W-:Y:S01]  /*10000*/  UISETP.NE.U32.AND UP1, UPT, UR8, URZ, UPT ;  /* 0x0000003f0800728c */ /* 0x000fe2000bf25070 */
[----:B-1----:R-:W0:Y:S01]  /*10010*/  LDC R17, c[0x0][0xa88] ;  /* 0x0002a200ff117b82 */ /* 0x002e220000000800 */
[----:B------:R-:W-:Y:S01]  /*10020*/  IMAD R7, R22, 0x40, R19 ;  /* 0x0000004016077824 */ /* 0x000fe200078e0213 */
[----:B------:R-:W-:Y:S01]  /*10030*/  UMOV UR4, URZ ;  /* 0x0000003f00047c82 */ /* 0x000fe20008000000 */
[----:B------:R-:W-:-:S02]  /*10040*/  UISETP.NE.AND.EX UP1, UPT, UR9, URZ, UPT, UP1 ;  /* 0x0000003f0900728c */ /* 0x000fc4000bf25310 */
[----:B------:R-:W-:-:S04]  /*10050*/  IMAD.WIDE R20, R7, 0x2, R20 ;  /* 0x0000000207147825 */ /* 0x000fc800078e0214 */
[----:B------:R-:W-:Y:S02]  /*10060*/  PLOP3.LUT P2, PT, PT, PT, UP1, 0x80, 0x0 ;  /* 0x000000000000781c */ /* 0x000fe40003f4f018 */
[----:B------:R-:W-:-:S03]  /*10070*/  IADD3 R29, P1, R20, 0x1000, RZ ;  /* 0x00001000141d7810 */ /* 0x000fc60007f3e0ff */
[----:B------:R-:W-:Y:S02]  /*10080*/  @UP1 ULDC.64 UR8, c[0x0][0xbe0] ;  /* 0x0002f80000081ab9 */ /* 0x000fe40000000a00 */
[----:B------:R-:W-:-:S06]  /*10090*/  @UP1 UIMAD.WIDE UR8, UR38, 0x4, UR8 ;  /* 0x00000004260818a5 */ /* 0x000fcc000f8e0208 */
[----:B------:R-:W-:Y:S01]  /*100a0*/  IMAD.U32 R7, RZ, RZ, UR9 ;  /* 0x00000009ff077e24 */ /* 0x000fe2000f8e00ff */
[----:B---3--:R-:W-:Y:S01]  /*100b0*/  @P0 R2UR UR4, R6 ;  /* 0x00000000060402ca */ /* 0x008fe200000e0000 */
[----:B------:R-:W-:-:S05]  /*100c0*/  IMAD.U32 R6, RZ, RZ, UR8 ;  /* 0x00000008ff067e24 */ /* 0x000fca000f8e00ff */
[----:B0-----:R2:W5:Y:S01]  /*100d0*/  @P2 LDG.E R17, desc[UR48][R6.64] ;  /* 0x0000003006112981 */ /* 0x001562000c1e1900 */
[----:B------:R-:W-:Y:S08]  /*100e0*/  @P2 BRA `(.L_x_1141) ;  /* 0x0000000000102947 */ /* 0x000ff00003800000 */
[----:B------:R-:W-:Y:S05]  /*100f0*/  @!P0 BRA `(.L_x_1141) ;  /* 0x00000000000c8947 */ /* 0x000fea0003800000 */
[----:B--2---:R-:W2:Y:S04]  /*10100*/  LDG.E R6, desc[UR48][R4.64] ;  /* 0x0000003004067981 */ /* 0x004ea8000c1e1900 */
[----:B-----5:R-:W2:Y:S02]  /*10110*/  LDG.E R17, desc[UR48][R4.64+0x4] ;  /* 0x0000043004117981 */ /* 0x020ea4000c1e1900 */
[----:B--2---:R-:W-:-:S07]  /*10120*/  IMAD.IADD R17, R17, 0x1, -R6 ;  /* 0x0000000111117824 */ /* 0x004fce00078e0a06 */
.L_x_1141:
[----:B------:R-:W-:Y:S01]  /*10130*/  USHF.R.S32.HI UR14, URZ, 0x1f, UR37 ;  /* 0x0000001f3f0e7899 */ /* 0x000fe20008011425 */
[----:B------:R-:W-:Y:S01]  /*10140*/  IMAD R8, R188, 0x80, R190 ;  /* 0x00000080bc087824 */ /* 0x000fe200078e02be */
[----:B------:R-:W-:Y:S01]  /*10150*/  ULDC.64 UR12, c[0x0][0xb70] ;  /* 0x0002dc00000c7ab9 */ /* 0x000fe20000000a00 */
[----:B------:R-:W-:Y:S01]  /*10160*/  USHF.R.S32.HI UR11, URZ, 0x1f, UR4 ;  /* 0x0000001f3f0b7899 */ /* 0x000fe20008011404 */
[C---:B------:R-:W-:Y:S01]  /*10170*/  IADD3 R13, P2, R20.reuse, 0x2000, RZ ;  /* 0x00002000140d7810 */ /* 0x040fe20007f5e0ff */
[----:B------:R-:W-:Y:S01]  /*10180*/  UIMAD UR7, UR14, UR12, URZ ;  /* 0x0000000c0e0772a4 */ /* 0x000fe2000f8e023f */
[----:B------:R-:W-:Y:S01]  /*10190*/  SHF.R.S32.HI R5, RZ, 0x1f, R8 ;  /* 0x0000001fff057819 */ /* 0x000fe20000011408 */
[----:B------:R-:W-:Y:S01]  /*101a0*/  UMOV UR10, UR4 ;  /* 0x00000004000a7c82 */ /* 0x000fe20008000000 */
[----:B------:R-:W-:Y:S01]  /*101b0*/  USEL UR15, UR38, URZ, !UP0 ;  /* 0x0000003f260f7287 */ /* 0x000fe2000c000000 */
[----:B--2---:R-:W-:Y:S01]  /*101c0*/  IADD3 R7, P6, R20, 0x3000, RZ ;  /* 0x0000300014077810 */ /* 0x004fe20007fde0ff */
[----:B------:R-:W-:Y:S01]  /*101d0*/  UIMAD.WIDE.U32 UR8, UR37, UR12, UR10 ;  /* 0x0000000c250872a5 */ /* 0x000fe2000f8e000a */
[----:B------:R-:W-:Y:S01]  /*101e0*/  LOP3.LUT R28, R29, 0x380, RZ, 0xc0, !PT ;  /* 0x000003801d1c7812 */ /* 0x000fe200078ec0ff */
[----:B------:R-:W-:Y:S01]  /*101f0*/  UIMAD UR10, UR37, UR13, UR7 ;  /* 0x0000000d250a72a4 */ /* 0x000fe2000f8e0207 */
[----:B------:R-:W-:Y:S01]  /*10200*/  LOP3.LUT R12, R13, 0x380, RZ, 0xc0, !PT ;  /* 0x000003800d0c7812 */ /* 0x000fe200078ec0ff */
[----:B------:R-:W-:Y:S01]  /*10210*/  USHF.R.S32.HI UR7, URZ, 0x1f, UR38 ;  /* 0x0000001f3f077899 */ /* 0x000fe20008011426 */
[----:B------:R-:W-:Y:S01]  /*10220*/  LOP3.LUT R4, R7, 0x380, RZ, 0xc0, !PT ;  /* 0x0000038007047812 */ /* 0x000fe200078ec0ff */
[----:B------:R-:W-:Y:S01]  /*10230*/  ULDC.64 UR12, c[0x0][0xb78] ;  /* 0x0002de00000c7ab9 */ /* 0x000fe20000000a00 */
[----:B------:R-:W-:Y:S01]  /*10240*/  UIADD3 UR9, UR9, UR10, URZ ;  /* 0x0000000a09097290 */ /* 0x000fe2000fffe03f */
[----:B------:R-:W-:Y:S01]  /*10250*/  SHF.R.U64 R28, R28, 0x3, RZ ;  /* 0x000000031c1c7819 */ /* 0x000fe200000012ff */
[----:B------:R-:W-:Y:S01]  /*10260*/  USEL UR16, UR7, URZ, !UP0 ;  /* 0x0000003f07107287 */ /* 0x000fe2000c000000 */
[----:B------:R-:W-:Y:S01]  /*10270*/  SHF.R.U64 R12, R12, 0x3, RZ ;  /* 0x000000030c0c7819 */ /* 0x000fe200000012ff */
[----:B------:R-:W-:Y:S01]  /*10280*/  UIMAD.WIDE.U32 UR8, UR15, UR12, UR8 ;  /* 0x0000000c0f0872a5 */ /* 0x000fe2000f8e0008 */
[----:B------:R-:W-:Y:S01]  /*10290*/  SHF.R.U64 R4, R4, 0x3, RZ ;  /* 0x0000000304047819 */ /* 0x000fe200000012ff */
[----:B------:R-:W-:Y:S01]  /*102a0*/  UIMAD UR7, UR16, UR12, URZ ;  /* 0x0000000c100772a4 */ /* 0x000fe2000f8e023f */
[----:B------:R-:W-:Y:S01]  /*102b0*/  LOP3.LUT R28, R28, R29, RZ, 0x3c, !PT ;  /* 0x0000001d1c1c7212 */ /* 0x000fe200078e3cff */
[--C-:B------:R-:W-:Y:S01]  /*102c0*/  IMAD.X R29, RZ, RZ, R21.reuse, P1 ;  /* 0x000000ffff1d7224 */ /* 0x100fe200008e0615 */
[----:B------:R-:W-:Y:S01]  /*102d0*/  LOP3.LUT R12, R12, R13, RZ, 0x3c, !PT ;  /* 0x0000000d0c0c7212 */ /* 0x000fe200078e3cff */
[----:B------:R-:W-:Y:S01]  /*102e0*/  UIMAD UR7, UR15, UR13, UR7 ;  /* 0x0000000d0f0772a4 */ /* 0x000fe2000f8e0207 */
[----:B------:R-:W-:Y:S01]  /*102f0*/  IADD3 R6, P0, R8, UR8, RZ ;  /* 0x0000000808067c10 */ /* 0x000fe2000ff1e0ff */
[----:B------:R-:W-:Y:S01]  /*10300*/  IMAD.X R13, RZ, RZ, R21, P2 ;  /* 0x000000ffff0d7224 */ /* 0x000fe200010e0615 */
[----:B------:R-:W-:-:S02]  /*10310*/  IADD3 R37, P5, R20, 0x4000, RZ ;  /* 0x0000400014257810 */ /* 0x000fc40007fbe0ff */
[----:B------:R-:W-:Y:S01]  /*10320*/  LOP3.LUT R4, R4, R7, RZ, 0x3c, !PT ;  /* 0x0000000704047212 */ /* 0x000fe200078e3cff */
[----:B------:R-:W-:Y:S01]  /*10330*/  IMAD.U32 R10, RZ, RZ, UR7 ;  /* 0x00000007ff0a7e24 */ /* 0x000fe2000f8e00ff */
[C---:B------:R-:W-:Y:S02]  /*10340*/  IADD3 R41, P4, R20.reuse, 0x5000, RZ ;  /* 0x0000500014297810 */ /* 0x040fe40007f9e0ff */
[C---:B------:R-:W-:Y:S02]  /*10350*/  IADD3 R25, P3, R20.reuse, 0x6000, RZ ;  /* 0x0000600014197810 */ /* 0x040fe40007f7e0ff */
[----:B------:R-:W-:Y:S01]  /*10360*/  IADD3.X R5, R5, UR9, R10, P0, !PT ;  /* 0x0000000905057c10 */ /* 0x000fe200087fe40a */
[----:B------:R-:W-:Y:S01]  /*10370*/  ULDC.64 UR8, c[0x0][0xb40] ;  /* 0x0002d00000087ab9 */ /* 0x000fe20000000a00 */
[----:B------:R-:W-:Y:S02]  /*10380*/  IADD3 R7, P2, R20, 0x7000, RZ ;  /* 0x0000700014077810 */ /* 0x000fe40007f5e0ff */
[----:B------:R-:W-:-:S02]  /*10390*/  LEA R46, P0, R6, UR8, 0x2 ;  /* 0x00000008062e7c11 */ /* 0x000fc4000f8010ff */
[----:B------:R-:W-:Y:S02]  /*103a0*/  LOP3.LUT R9, R20, 0x380, RZ, 0xc0, !PT ;  /* 0x0000038014097812 */ /* 0x000fe400078ec0ff */
[----:B------:R-:W-:Y:S01]  /*103b0*/  LEA.HI.X R47, R6, UR9, R5, 0x2, P0 ;  /* 0x00000009062f7c11 */ /* 0x000fe200080f1405 */
[C---:B------:R-:W-:Y:S01]  /*103c0*/  VIADD R6, R8.reuse, 0x8 ;  /* 0x0000000808067836 */ /* 0x040fe20000000000 */
[----:B------:R-:W-:Y:S01]  /*103d0*/  LOP3.LUT P0, RZ, R189, 0x3, RZ, 0xc0, !PT ;  /* 0x00000003bdff7812 */ /* 0x000fe2000780c0ff */
[----:B------:R-:W-:Y:S01]  /*103e0*/  IMAD.X R5, RZ, RZ, R21, P6 ;  /* 0x000000ffff057224 */ /* 0x000fe200030e0615 */
[----:B------:R-:W-:Y:S01]  /*103f0*/  LOP3.LUT R36, R37, 0x380, RZ, 0xc0, !PT ;  /* 0x0000038025247812 */ /* 0x000fe200078ec0ff */
[----:B------:R-:W-:Y:S01]  /*10400*/  ULDC.64 UR8, c[0x0][0xaa0] ;  /* 0x0002a80000087ab9 */ /* 0x000fe20000000a00 */
[-C--:B-----5:R-:W-:Y:S02]  /*10410*/  ISETP.GE.OR P1, PT, R8, R17.reuse, P0 ;  /* 0x000000110800720c */ /* 0x0a0fe40000726670 */
[----:B------:R-:W-:-:S02]  /*10420*/  ISETP.GE.OR P0, PT, R6, R17, P0 ;  /* 0x000000110600720c */ /* 0x000fc40000706670 */
[----:B------:R-:W-:Y:S02]  /*10430*/  LOP3.LUT R40, R41, 0x380, RZ, 0xc0, !PT ;  /* 0x0000038029287812 */ /* 0x000fe400078ec0ff */
[----:B------:R-:W-:Y:S02]  /*10440*/  LOP3.LUT R24, R25, 0x380, RZ, 0xc0, !PT ;  /* 0x0000038019187812 */ /* 0x000fe400078ec0ff */
[----:B------:R-:W-:Y:S02]  /*10450*/  LOP3.LUT R6, R7, 0x380, RZ, 0xc0, !PT ;  /* 0x0000038007067812 */ /* 0x000fe400078ec0ff */
[----:B------:R-:W-:Y:S02]  /*10460*/  SHF.R.U64 R9, R9, 0x3, RZ ;  /* 0x0000000309097819 */ /* 0x000fe400000012ff */
[----:B------:R-:W-:Y:S01]  /*10470*/  SHF.R.U64 R36, R36, 0x3, RZ ;  /* 0x0000000324247819 */ /* 0x000fe200000012ff */
[----:B------:R-:W-:Y:S01]  /*10480*/  @!P1 STG.E desc[UR48][R46.64], R2 ;  /* 0x000000022e009986 */ /* 0x000fe2000c101930 */
[----:B------:R-:W-:-:S02]  /*10490*/  SHF.R.U64 R40, R40, 0x3, RZ ;  /* 0x0000000328287819 */ /* 0x000fc400000012ff */
[----:B------:R-:W-:Y:S01]  /*104a0*/  SHF.R.U64 R24, R24, 0x3, RZ ;  /* 0x0000000318187819 */ /* 0x000fe200000012ff */
[----:B------:R0:W-:Y:S01]  /*104b0*/  @!P0 STG.E desc[UR48][R46.64+0x20], R0 ;  /* 0x000020002e008986 */ /* 0x0001e2000c101930 */
[----:B------:R-:W-:Y:S02]  /*104c0*/  SHF.R.U64 R6, R6, 0x3, RZ ;  /* 0x0000000306067819 */ /* 0x000fe400000012ff */
[----:B------:R-:W-:Y:S01]  /*104d0*/  LOP3.LUT R20, R9, R20, RZ, 0x3c, !PT ;  /* 0x0000001409147212 */ /* 0x000fe200078e3cff */
[--C-:B------:R-:W-:Y:S01]  /*104e0*/  IMAD.X R9, RZ, RZ, R21.reuse, P2 ;  /* 0x000000ffff097224 */ /* 0x100fe200010e0615 */
[----:B------:R-:W-:Y:S01]  /*104f0*/  LOP3.LUT R36, R36, R37, RZ, 0x3c, !PT ;  /* 0x0000002524247212 */ /* 0x000fe200078e3cff */
[--C-:B------:R-:W-:Y:S01]  /*10500*/  IMAD.X R37, RZ, RZ, R21.reuse, P5 ;  /* 0x000000ffff257224 */ /* 0x100fe200028e0615 */
[----:B------:R-:W-:Y:S01]  /*10510*/  LOP3.LUT R40, R40, R41, RZ, 0x3c, !PT ;  /* 0x0000002928287212 */ /* 0x000fe200078e3cff */
[--C-:B------:R-:W-:Y:S01]  /*10520*/  IMAD.X R41, RZ, RZ, R21.reuse, P4 ;  /* 0x000000ffff297224 */ /* 0x100fe200020e0615 */
[----:B------:R-:W-:Y:S01]  /*10530*/  LOP3.LUT R24, R24, R25, RZ, 0x3c, !PT ;  /* 0x0000001918187212 */ /* 0x000fe200078e3cff */
[----:B------:R-:W-:Y:S01]  /*10540*/  IMAD.X R25, RZ, RZ, R21, P3 ;  /* 0x000000ffff197224 */ /* 0x000fe200018e0615 */
[----:B------:R-:W-:Y:S01]  /*10550*/  LOP3.LUT R8, R6, R7, RZ, 0x3c, !PT ;  /* 0x0000000706087212 */ /* 0x000fe200078e3cff */
[----:B------:R-:W-:Y:S01]  /*10560*/  UIMAD UR7, UR11, UR8, URZ ;  /* 0x000000080b0772a4 */ /* 0x000fe2000f8e023f */
[----:B------:R1:W5:Y:S01]  /*10570*/  LD.E.128 R32, desc[UR48][R20.64] ;  /* 0x0000003014207980 */ /* 0x000362000c101d00 */
[--C-:B------:R-:W-:Y:S01]  /*10580*/  SHF.R.S32.HI R45, RZ, 0x1f, R19.reuse ;  /* 0x0000001fff2d7819 */ /* 0x100fe20000011413 */
[----:B------:R-:W-:Y:S01]  /*10590*/  IMAD.MOV.U32 R44, RZ, RZ, R19 ;  /* 0x000000ffff2c7224 */ /* 0x000fe200078e0013 */
[----:B------:R-:W-:Y:S01]  /*105a0*/  UIMAD UR7, UR4, UR9, UR7 ;  /* 0x00000009040772a4 */ /* 0x000fe2000f8e0207 */
[----:B------:R-:W5:Y:S04]  /*105b0*/  LD.E.128 R28, desc[UR48][R28.64] ;  /* 0x000000301c1c7980 */ /* 0x000f68000c101d00 */
[----:B------:R-:W5:Y:S01]  /*105c0*/  LD.E.128 R12, desc[UR48][R12.64] ;  /* 0x000000300c0c7980 */ /* 0x000f62000c101d00 */
[----:B-1----:R-:W-:Y:S01]  /*105d0*/  IMAD.U32 R21, RZ, RZ, UR8 ;  /* 0x00000008ff157e24 */ /* 0x002fe2000f8e00ff */
[----:B------:R-:W-:-:S02]  /*105e0*/  ULDC.64 UR8, c[0x0][0xae0] ;  /* 0x0002b80000087ab9 */ /* 0x000fc40000000a00 */
[----:B------:R-:W5:Y:S01]  /*105f0*/  LD.E.128 R4, desc[UR48][R4.64] ;  /* 0x0000003004047980 */ /* 0x000f62000c101d00 */
[----:B------:R-:W-:-:S03]  /*10600*/  IMAD.WIDE.U32 R20, R21, UR4, R44 ;  /* 0x0000000415147c25 */ /* 0x000fc6000f8e002c */
[----:B------:R-:W5:Y:S04]  /*10610*/  LD.E.128 R36, desc[UR48][R36.64] ;  /* 0x0000003024247980 */ /* 0x000f68000c101d00 */
[----:B------:R-:W5:Y:S04]  /*10620*/  LD.E.128 R40, desc[UR48][R40.64] ;  /* 0x0000003028287980 */ /* 0x000f68000c101d00 */
[----:B------:R-:W5:Y:S04]  /*10630*/  LD.E.128 R24, desc[UR48][R24.64] ;  /* 0x0000003018187980 */ /* 0x000f68000c101d00 */
[----:B------:R-:W5:Y:S01]  /*10640*/  LD.E.128 R8, desc[UR48][R8.64] ;  /* 0x0000003008087980 */ /* 0x000f62000c101d00 */
[----:B------:R-:W-:Y:S01]  /*10650*/  UIMAD UR4, UR14, UR8, URZ ;  /* 0x000000080e0472a4 */ /* 0x000fe2000f8e023f */
[----:B------:R-:W-:Y:S01]  /*10660*/  VIADD R21, R21, UR7 ;  /* 0x0000000715157c36 */ /* 0x000fe20008000000 */
[----:B------:R-:W-:Y:S01]  /*10670*/  BSSY B1, `(.L_x_1142) ;  /* 0x000002f000017945 */ /* 0x000fe20003800000 */
[----:B------:R-:W-:Y:S01]  /*10680*/  @!PT LDS RZ, [RZ] ;  /* 0x00000000fffff984 */ /* 0x000fe20000000800 */
[----:B------:R-:W-:Y:S01]  /*10690*/  @!PT LDS RZ, [RZ] ;  /* 0x00000000fffff984 */ /* 0x000fe20000000800 */
[----:B------:R-:W-:Y:S01]  /*106a0*/  @!PT LDS RZ, [RZ] ;  /* 0x00000000fffff984 */ /* 0x000fe20000000800 */
[----:B------:R-:W-:Y:S01]  /*106b0*/  @!PT LDS RZ, [RZ] ;  /* 0x00000000fffff984 */ /* 0x000fe20000000800 */
[----:B------:R1:W-:Y:S06]  /*106c0*/  MEMBAR.ALL.CTA ;  /* 0x0000000000007992 */ /* 0x0003ec0000008000 */
[----:B-1----:R-:W1:Y:S01]  /*106d0*/  FENCE.VIEW.ASYNC.S ;  /* 0x00000000000073c6 */ /* 0x002e620000000000 */
[----:B------:R-:W-:Y:S01]  /*106e0*/  IMAD.U32 R23, RZ, RZ, UR8 ;  /* 0x00000008ff177e24 */ /* 0x000fe2000f8e00ff */
[----:B------:R-:W-:Y:S01]  /*106f0*/  UIMAD UR4, UR37, UR9, UR4 ;  /* 0x00000009250472a4 */ /* 0x000fe2000f8e0204 */
[----:B------:R-:W-:-:S02]  /*10700*/  IMAD R17, R188, -0x80, R17 ;  /* 0xffffff80bc117824 */ /* 0x000fc400078e0211 */
[----:B------:R-:W-:Y:S01]  /*10710*/  IMAD.WIDE.U32 R20, R23, UR37, R20 ;  /* 0x0000002517147c25 */ /* 0x000fe2000f8e0014 */
[----:B------:R-:W-:Y:S01]  /*10720*/  ULDC.64 UR8, c[0x0][0xae8] ;  /* 0x0002ba0000087ab9 */ /* 0x000fe20000000a00 */
[----:B------:R-:W-:Y:S02]  /*10730*/  SHF.R.S32.HI R23, RZ, 0x1f, R22 ;  /* 0x0000001fff177819 */ /* 0x000fe40000011416 */
[CC--:B------:R-:W-:Y:S01]  /*10740*/  ISETP.GE.AND P2, PT, R22.reuse, R17.reuse, PT ;  /* 0x000000111600720c */ /* 0x0c0fe20003f46270 */
[----:B------:R-:W-:Y:S01]  /*10750*/  VIADD R21, R21, UR4 ;  /* 0x0000000415157c36 */ /* 0x000fe20008000000 */
[----:B------:R-:W-:Y:S01]  /*10760*/  UIMAD UR4, UR16, UR8, URZ ;  /* 0x00000008100472a4 */ /* 0x000fe2000f8e023f */
[----:B------:R-:W-:Y:S02]  /*10770*/  VIADD R3, R3, 0x28820 ;  /* 0x0002882003037836 */ /* 0x000fe40000000000 */
[C---:B0-----:R-:W-:Y:S01]  /*10780*/  VIADD R0, R22.reuse, 0x20 ;  /* 0x0000002016007836 */ /* 0x041fe20000000000 */
[----:B------:R-:W-:Y:S01]  /*10790*/  UIMAD UR4, UR15, UR9, UR4 ;  /* 0x000000090f0472a4 */ /* 0x000fe2000f8e0204 */
[----:B------:R-:W-:Y:S01]  /*107a0*/  IMAD.U32 R45, RZ, RZ, UR8 ;  /* 0x00000008ff2d7e24 */ /* 0x000fe2000f8e00ff */
[----:B------:R-:W-:Y:S01]  /*107b0*/  PRMT R3, RZ, 0x654, R3 ;  /* 0x00000654ff037816 */ /* 0x000fe20000000003 */
[----:B------:R-:W-:Y:S01]  /*107c0*/  VIADD R2, R22, 0x60 ;  /* 0x0000006016027836 */ /* 0x000fe20000000000 */
[----:B------:R-:W-:Y:S01]  /*107d0*/  ISETP.GE.AND P4, PT, R0, R17, PT ;  /* 0x000000110000720c */ /* 0x000fe20003f86270 */
[----:B------:R-:W-:-:S03]  /*107e0*/  IMAD.WIDE.U32 R44, R45, UR15, R20 ;  /* 0x0000000f2d2c7c25 */ /* 0x000fc6000f8e0014 */
[-C--:B------:R-:W-:Y:S01]  /*107f0*/  ISETP.GE.AND P1, PT, R2, R17.reuse, PT ;  /* 0x000000110200720c */ /* 0x080fe20003f26270 */
[----:B------:R-:W-:Y:S01]  /*10800*/  VIADD R0, R22, 0x40 ;  /* 0x0000004016007836 */ /* 0x000fe20000000000 */
[----:B-1----:R0:W-:Y:S01]  /*10810*/  SYNCS.ARRIVE.TRANS64.RED.A1T0 RZ, [R3+URZ], RZ ;  /* 0x000000ff03ff79a7 */ /* 0x0021e2000810043f */
[----:B------:R-:W-:Y:S02]  /*10820*/  VIADD R49, R45, UR4 ;  /* 0x000000042d317c36 */ /* 0x000fe40008000000 */
[----:B------:R-:W-:Y:S01]  /*10830*/  IMAD.WIDE R20, R188, 0x80, R22 ;  /* 0x00000080bc147825 */ /* 0x000fe200078e0216 */
[----:B------:R-:W-:Y:S01]  /*10840*/  ISETP.GE.AND P0, PT, R0, R17, PT ;  /* 0x000000110000720c */ /* 0x000fe20003f06270 */
[----:B------:R-:W-:-:S12]  /*10850*/  @P2 BRA `(.L_x_1143) ;  /* 0x0000000000402947 */ /* 0x000fd80003800000 */
[----:B------:R-:W-:Y:S01]  /*10860*/  ULDC.64 UR8, c[0x0][0xad8] ;  /* 0x0002b60000087ab9 */ /* 0x000fe20000000a00 */
[----:B------:R-:W-:Y:S01]  /*10870*/  VIADD R0, R19, 0x40 ;  /* 0x0000004013007836 */ /* 0x000fe20000000000 */
[----:B------:R-:W-:Y:S01]  /*10880*/  ULDC UR4, c[0x0][0xa8c] ;  /* 0x0002a30000047ab9 */ /* 0x000fe20000000800 */
[----:B------:R-:W-:Y:S01]  /*10890*/  IMAD R17, R21, UR8, RZ ;  /* 0x0000000815117c24 */ /* 0x000fe2000f8e02ff */
[----:B------:R-:W-:Y:S01]  /*108a0*/  ISETP.GE.AND P2, PT, R19, UR4, PT ;  /* 0x0000000413007c0c */ /* 0x000fe2000bf46270 */
[----:B------:R-:W-:Y:S01]  /*108b0*/  IMAD.MOV.U32 R2, RZ, RZ, R44 ;  /* 0x000000ffff027224 */ /* 0x000fe200078e002c */
[----:B------:R-:W-:Y:S01]  /*108c0*/  ISETP.GE.AND P3, PT, R0, UR4, PT ;  /* 0x0000000400007c0c */ /* 0x000fe2000bf66270 */
[----:B0-----:R-:W-:Y:S02]  /*108d0*/  IMAD.MOV.U32 R3, RZ, RZ, R49 ;  /* 0x000000ffff037224 */ /* 0x001fe400078e0031 */
[C---:B------:R-:W-:Y:S02]  /*108e0*/  IMAD R17, R20.reuse, UR9, R17 ;  /* 0x0000000914117c24 */ /* 0x040fe4000f8e0211 */
[----:B------:R-:W-:Y:S01]  /*108f0*/  IMAD.WIDE.U32 R2, R20, UR8, R2 ;  /* 0x0000000814027c25 */ /* 0x000fe2000f8e0002 */
[----:B------:R-:W-:-:S03]  /*10900*/  ULDC.64 UR8, c[0x0][0xa80] ;  /* 0x0002a00000087ab9 */ /* 0x000fc60000000a00 */
[----:B------:R-:W-:Y:S01]  /*10910*/  IMAD.IADD R3, R3, 0x1, R17 ;  /* 0x0000000103037824 */ /* 0x000fe200078e0211 */
[----:B------:R-:W-:-:S04]  /*10920*/  LEA R46, P5, R2, UR8, 0x1 ;  /* 0x00000008022e7c11 */ /* 0x000fc8000f8a08ff */
[----:B------:R-:W-:-:S05]  /*10930*/  LEA.HI.X R47, R2, UR9, R3, 0x1, P5 ;  /* 0x00000009022f7c11 */ /* 0x000fca000a8f0c03 */
[----:B-----5:R1:W-:Y:S04]  /*10940*/  @!P2 STG.E.128 desc[UR48][R46.64], R32 ;  /* 0x000000202e00a986 */ /* 0x0203e8000c101d30 */
[----:B------:R1:W-:Y:S02]  /*10950*/  @!P3 STG.E.128 desc[UR48][R46.64+0x80], R36 ;  /* 0x000080242e00b986 */ /* 0x0003e4000c101d30 */
.L_x_1143:
[----:B------:R-:W-:Y:S05]  /*10960*/  BSYNC B1 ;  /* 0x0000000000017941 */ /* 0x000fea0003800000 */
.L_x_1142:
[----:B------:R-:W-:Y:S04]  /*10970*/  BSSY B1, `(.L_x_1144) ;  /* 0x0000014000017945 */ /* 0x000fe80003800000 */
[----:B------:R-:W-:Y:S05]  /*10980*/  @P4 BRA `(.L_x_1145) ;  /* 0x0000000000484947 */ /* 0x000fea0003800000 */
[----:B------:R-:W-:Y:S01]  /*10990*/  IADD3 R17, P2, R20, 0x20, RZ ;  /* 0x0000002014117810 */ /* 0x000fe20007f5e0ff */
[----:B------:R-:W-:Y:S01]  /*109a0*/  ULDC.64 UR8, c[0x0][0xad8] ;  /* 0x0002b60000087ab9 */ /* 0x000fe20000000a00 */
[----:B------:R-:W-:Y:S01]  /*109b0*/  IMAD.MOV.U32 R2, RZ, RZ, R44 ;  /* 0x000000ffff027224 */ /* 0x000fe200078e002c */
[----:B------:R-:W-:Y:S01]  /*109c0*/  ULDC UR4, c[0x0][0xa8c] ;  /* 0x0002a30000047ab9 */ /* 0x000fe20000000800 */
[----:B0-----:R-:W-:Y:S01]  /*109d0*/  IMAD.MOV.U32 R3, RZ, RZ, R49 ;  /* 0x000000ffff037224 */ /* 0x001fe200078e0031 */
        /* <DEDUP_REMOVED lines=8> */
[----:B-1---5:R-:W-:Y:S01]  /*10a60*/  LEA R32, P2, R2, UR8, 0x1 ;  /* 0x0000000802207c11 */ /* 0x022fe2000f8408ff */
[----:B------:R-:W-:-:S05]  /*10a70*/  IMAD.IADD R3, R3, 0x1, R17 ;  /* 0x0000000103037824 */ /* 0x000fca00078e0211 */
[----:B------:R-:W-:-:S05]  /*10a80*/  LEA.HI.X R33, R2, UR9, R3, 0x1, P2 ;  /* 0x0000000902217c11 */ /* 0x000fca00090f0c03 */
[----:B------:R2:W-:Y:S04]  /*10a90*/  @!P3 STG.E.128 desc[UR48][R32.64], R28 ;  /* 0x0000001c2000b986 */ /* 0x0005e8000c101d30 */
[----:B------:R2:W-:Y:S02]  /*10aa0*/  @!P4 STG.E.128 desc[UR48][R32.64+0x80], R40 ;  /* 0x000080282000c986 */ /* 0x0005e4000c101d30 */
.L_x_1145:
[----:B------:R-:W-:Y:S05]  /*10ab0*/  BSYNC B1 ;  /* 0x0000000000017941 */ /* 0x000fea0003800000 */
.L_x_1144:
        /* <DEDUP_REMOVED lines=15> */
[----:B--2--5:R-:W-:Y:S01]  /*10bb0*/  LEA R28, P0, R2, UR8, 0x1 ;  /* 0x00000008021c7c11 */ /* 0x024fe2000f8008ff */
[----:B------:R-:W-:-:S05]  /*10bc0*/  IMAD.IADD R3, R3, 0x1, R17 ;  /* 0x0000000103037824 */ /* 0x000fca00078e0211 */
[----:B------:R-:W-:-:S05]  /*10bd0*/  LEA.HI.X R29, R2, UR9, R3, 0x1, P0 ;  /* 0x00000009021d7c11 */ /* 0x000fca00080f0c03 */
[----:B------:R3:W-:Y:S04]  /*10be0*/  @!P2 STG.E.128 desc[UR48][R28.64], R12 ;  /* 0x0000000c1c00a986 */ /* 0x0007e8000c101d30 */
[----:B------:R3:W-:Y:S02]  /*10bf0*/  @!P3 STG.E.128 desc[UR48][R28.64+0x80], R24 ;  /* 0x000080181c00b986 */ /* 0x0007e4000c101d30 */
.L_x_1147:
[----:B------:R-:W-:Y:S05]  /*10c00*/  BSYNC B1 ;  /* 0x0000000000017941 */ /* 0x000fea0003800000 */
.L_x_1146:
[----:B------:R-:W-:Y:S05]  /*10c10*/  @P1 BRA `(.L_x_1148) ;  /* 0x0000000800f41947 */ /* 0x000fea0003800000 */
[----:B---3-5:R-:W-:Y:S01]  /*10c20*/  IADD3 R13, P0, R20, 0x60, RZ ;  /* 0x00000060140d7810 */ /* 0x028fe20007f1e0ff */
[----:B------:R-:W-:Y:S01]  /*10c30*/  ULDC.64 UR8, c[0x0][0xad8] ;  /* 0x0002b60000087ab9 */ /* 0x000fe20000000a00 */
[----:B------:R-:W-:Y:S01]  /*10c40*/  IMAD.MOV.U32 R2, RZ, RZ, R44 ;  /* 0x000000ffff027224 */ /* 0x000fe200078e002c */
[----:B------:R-:W-:Y:S01]  /*10c50*/  ULDC UR4, c[0x0][0xa8c] ;  /* 0x0002a30000047ab9 */ /* 0x000fe20000000800 */
[----:B0-----:R-:W-:Y:S01]  /*10c60*/  IMAD.MOV.U32 R3, RZ, RZ, R49 ;  /* 0x000000ffff037224 */ /* 0x001fe200078e0031 */
[----:B------:R-:W-:Y:S01]  /*10c70*/  ISETP.GE.AND P1, PT, R19, UR4, PT ;  /* 0x0000000413007c0c */ /* 0x000fe2000bf26270 */
[----:B------:R-:W-:Y:S02]  /*10c80*/  IMAD.X R20, RZ, RZ, R21, P0 ;  /* 0x000000ffff147224 */ /* 0x000fe400000e0615 */
[----:B------:R-:W-:-:S04]  /*10c90*/  IMAD.WIDE.U32 R2, R13, UR8, R2 ;  /* 0x000000080d027c25 */ /* 0x000fc8000f8e0002 */
[----:B------:R-:W-:Y:S02]  /*10ca0*/  IMAD R20, R20, UR8, RZ ;  /* 0x0000000814147c24 */ /* 0x000fe4000f8e02ff */
[----:B------:R-:W-:Y:S02]  /*10cb0*/  VIADD R0, R19, 0x40 ;  /* 0x0000004013007836 */ /* 0x000fe40000000000 */
        /* <DEDUP_REMOVED lines=8> */
[----:B------:R0:W-:Y:S01]  /*10d40*/  STG.E.128 desc[UR48][R12.64+0x80], R8 ;  /* 0x000080080c007986 */ /* 0x0001e2000c101d30 */
[----:B------:R-:W-:Y:S05]  /*10d50*/  BRA `(.L_x_1148) ;  /* 0x0000000800a47947 */ /* 0x000fea0003800000 */
.L_x_1140:
[----:B------:R-:W-:Y:S01]  /*10d60*/  ULDC.64 UR8, c[0x0][0xbd8] ;  /* 0x0002f60000087ab9 */ /* 0x000fe20000000a00 */
[----:B------:R-:W-:Y:S01]  /*10d70*/  IMAD.MOV.U32 R9, RZ, RZ, RZ ;  /* 0x000000ffff097224 */ /* 0x000fe200078e00ff */
[----:B------:R-:W-:-:S04]  /*10d80*/  UISETP.NE.U32.AND UP0, UPT, UR8, URZ, UPT ;  /* 0x0000003f0800728c */ /* 0x000fc8000bf05070 */
[----:B------:R-:W-:-:S03]  /*10d90*/  UISETP.NE.AND.EX UP0, UPT, UR9, URZ, UPT, UP0 ;  /* 0x0000003f0900728c */ /* 0x000fc6000bf05300 */
[----:B------:R-:W-:Y:S02]  /*10da0*/  ULDC.64 UR8, c[0x0][0xbd8] ;  /* 0x0002f60000087ab9 */ /* 0x000fe40000000a00 */
[----:B------:R-:W-:Y:S01]  /*10db0*/  UIMAD.WIDE UR8, UR38, 0x4, UR8 ;  /* 0x00000004260878a5 */ /* 0x000fe2000f8e0208 */
[----:B------:R-:W0:Y:S01]  /*10dc0*/  LDC R7, c[0x0][0xa88] ;  /* 0x0002a200ff077b82 */ /* 0x000e220000000800 */
[----:B------:R-:W-:-:S04]  /*10dd0*/  PLOP3.LUT P1, PT, PT, PT, UP0, 0x80, 0x0 ;  /* 0x000000000000781c */ /* 0x000fc80003f2f008 */
[----:B------:R-:W-:Y:S02]  /*10de0*/  IMAD.U32 R2, RZ, RZ, UR8 ;  /* 0x00000008ff027e24 */ /* 0x000fe4000f8e00ff */
[----:B------:R-:W-:Y:S01]  /*10df0*/  IMAD.U32 R3, RZ, RZ, UR9 ;  /* 0x00000009ff037e24 */ /* 0x000fe2000f8e00ff */
[----:B------:R-:W-:Y:S02]  /*10e00*/  ULDC.64 UR8, c[0x0][0xbe0] ;  /* 0x0002f80000087ab9 */ /* 0x000fe40000000a00 */
[----:B------:R-:W-:-:S04]  /*10e10*/  UISETP.NE.U32.AND UP1, UPT, UR8, URZ, UPT ;  /* 0x0000003f0800728c */ /* 0x000fc8000bf25070 */
[----:B------:R-:W-:Y:S01]  /*10e20*/  UISETP.NE.AND.EX UP1, UPT, UR9, URZ, UPT, UP1 ;  /* 0x0000003f0900728c */ /* 0x000fe2000bf25310 */
[----:B------:R1:W5:Y:S05]  /*10e30*/  @P1 LDG.E R9, desc[UR48][R2.64] ;  /* 0x0000003002091981 */ /* 0x00036a000c1e1900 */
[----:B------:R-:W-:-:S05]  /*10e40*/  PLOP3.LUT P2, PT, PT, PT, UP1, 0x80, 0x0 ;  /* 0x000000000000781c */ /* 0x000fca0003f4f018 */
[----:B------:R-:W-:Y:S02]  /*10e50*/  @UP1 ULDC.64 UR8, c[0x0][0xbe0] ;  /* 0x0002f80000081ab9 */ /* 0x000fe40000000a00 */
[----:B------:R-:W-:-:S06]  /*10e60*/  @UP1 UIMAD.WIDE UR8, UR38, 0x4, UR8 ;  /* 0x00000004260818a5 */ /* 0x000fcc000f8e0208 */
[----:B------:R-:W-:Y:S02]  /*10e70*/  IMAD.U32 R4, RZ, RZ, UR8 ;  /* 0x00000008ff047e24 */ /* 0x000fe4000f8e00ff */
[----:B------:R-:W-:-:S05]  /*10e80*/  IMAD.U32 R5, RZ, RZ, UR9 ;  /* 0x00000009ff057e24 */ /* 0x000fca000f8e00ff */
[----:B0-----:R1:W5:Y:S01]  /*10e90*/  @P2 LDG.E R7, desc[UR48][R4.64] ;  /* 0x0000003004072981 */ /* 0x001362000c1e1900 */
[----:B------:R-:W-:Y:S01]  /*10ea0*/  USHF.R.S32.HI UR8, URZ, 0x1f, UR37 ;  /* 0x0000001f3f087899 */ /* 0x000fe20008011425 */
[----:B------:R-:W-:Y:S01]  /*10eb0*/  ISETP.GT.AND P0, PT, R193, 0x7f, PT ;  /* 0x0000007fc100780c */ /* 0x000fe20003f04270 */
[----:B------:R-:W-:-:S12]  /*10ec0*/  @P2 BRA `(.L_x_1149) ;  /* 0x0000000000102947 */ /* 0x000fd80003800000 */
[----:B------:R-:W-:Y:S05]  /*10ed0*/  @!P1 BRA `(.L_x_1149) ;  /* 0x00000000000c9947 */ /* 0x000fea0003800000 */
[----:B------:R-:W2:Y:S04]  /*10ee0*/  LDG.E R0, desc[UR48][R2.64] ;  /* 0x0000003002007981 */ /* 0x000ea8000c1e1900 */
[----:B-----5:R-:W2:Y:S02]  /*10ef0*/  LDG.E R7, desc[UR48][R2.64+0x4] ;  /* 0x0000043002077981 */ /* 0x020ea4000c1e1900 */
[----:B--2---:R-:W-:-:S07]  /*10f00*/  IMAD.IADD R7, R7, 0x1, -R0 ;  /* 0x0000000107077824 */ /* 0x004fce00078e0a00 */
.L_x_1149:
[----:B------:R-:W-:Y:S01]  /*10f10*/  USHF.R.S32.HI UR4, URZ, 0x1f, UR38 ;  /* 0x0000001f3f047899 */ /* 0x000fe20008011426 */
[----:B------:R-:W-:Y:S01]  /*10f20*/  BSSY B1, `(.L_x_1150) ;  /* 0x000001e000017945 */ /* 0x000fe20003800000 */
[----:B------:R-:W-:Y:S01]  /*10f30*/  USEL UR10, UR38, URZ, !UP0 ;  /* 0x0000003f260a7287 */ /* 0x000fe2000c000000 */
[----:B------:R-:W-:Y:S01]  /*10f40*/  SHF.R.S32.HI R8, RZ, 0x1f, R19 ;  /* 0x0000001fff087819 */ /* 0x000fe20000011413 */
[----:B------:R-:W-:Y:S01]  /*10f50*/  USEL UR9, UR4, URZ, !UP0 ;  /* 0x0000003f04097287 */ /* 0x000fe2000c000000 */
[----:B-----5:R-:W-:Y:S01]  /*10f60*/  SHF.R.S32.HI R6, RZ, 0x1f, R9 ;  /* 0x0000001fff067819 */ /* 0x020fe20000011409 */
[----:B------:R-:W-:Y:S10]  /*10f70*/  @P0 BRA `(.L_x_1151) ;  /* 0x0000000000600947 */ /* 0x000ff40003800000 */
[----:B------:R-:W0:Y:S02]  /*10f80*/  S2R R0, SR_TID.X ;  /* 0x0000000000007919 */ /* 0x000e240000002100 */
[----:B0-----:R-:W-:-:S04]  /*10f90*/  IMAD R0, R188, 0x80, R0 ;  /* 0x00000080bc007824 */ /* 0x001fc800078e0200 */
[----:B------:R-:W-:-:S05]  /*10fa0*/  VIADD R0, R0, 0xffffff80 ;  /* 0xffffff8000007836 */ /* 0x000fca0000000000 */
[----:B------:R-:W-:-:S13]  /*10fb0*/  ISETP.GE.AND P0, PT, R0, R7, PT ;  /* 0x000000070000720c */ /* 0x000fda0003f06270 */
[----:B------:R-:W-:Y:S05]  /*10fc0*/  @P0 BRA `(.L_x_1151) ;  /* 0x00000000004c0947 */ /* 0x000fea0003800000 */
[C---:B-1----:R-:W-:Y:S01]  /*10fd0*/  IADD3 R2, P0, R0.reuse, R9, RZ ;  /* 0x0000000900027210 */ /* 0x042fe20007f1e0ff */
[----:B------:R-:W-:Y:S02]  /*10fe0*/  ULDC.64 UR12, c[0x0][0xb70] ;  /* 0x0002dc00000c7ab9 */ /* 0x000fe40000000a00 */
[----:B------:R-:W-:Y:S01]  /*10ff0*/  UIMAD UR4, UR8, UR12, URZ ;  /* 0x0000000c080472a4 */ /* 0x000fe2000f8e023f */
[----:B------:R-:W-:Y:S01]  /*11000*/  LEA.HI.X.SX32 R3, R0, R6, 0x1, P0 ;  /* 0x0000000600037211 */ /* 0x000fe200000f0eff */
[----:B------:R-:W-:Y:S02]  /*11010*/  IMAD.U32 R5, RZ, RZ, UR12 ;  /* 0x0000000cff057e24 */ /* 0x000fe4000f8e00ff */
[----:B------:R-:W-:Y:S02]  /*11020*/  UIMAD UR4, UR37, UR13, UR4 ;  /* 0x0000000d250472a4 */ /* 0x000fe4000f8e0204 */
[----:B------:R-:W-:Y:S01]  /*11030*/  IMAD.WIDE.U32 R2, R5, UR37, R2 ;  /* 0x0000002505027c25 */ /* 0x000fe2000f8e0002 */
[----:B------:R-:W-:-:S02]  /*11040*/  ULDC.64 UR12, c[0x0][0xb78] ;  /* 0x0002de00000c7ab9 */ /* 0x000fc40000000a00 */
[----:B------:R-:W-:Y:S01]  /*11050*/  UIMAD UR7, UR9, UR12, URZ ;  /* 0x0000000c090772a4 */ /* 0x000fe2000f8e023f */
[----:B------:R-:W-:Y:S02]  /*11060*/  VIADD R3, R3, UR4 ;  /* 0x0000000403037c36 */ /* 0x000fe40008000000 */
[----:B------:R-:W-:Y:S01]  /*11070*/  IMAD.U32 R5, RZ, RZ, UR12 ;  /* 0x0000000cff057e24 */ /* 0x000fe2000f8e00ff */
[----:B------:R-:W-:-:S03]  /*11080*/  UIMAD UR7, UR10, UR13, UR7 ;  /* 0x0000000d0a0772a4 */ /* 0x000fc6000f8e0207 */
[----:B------:R-:W-:Y:S01]  /*11090*/  IMAD.WIDE.U32 R2, R5, UR10, R2 ;  /* 0x0000000a05027c25 */ /* 0x000fe2000f8e0002 */
[----:B------:R-:W-:-:S03]  /*110a0*/  ULDC.64 UR12, c[0x0][0xb40] ;  /* 0x0002d000000c7ab9 */ /* 0x000fc60000000a00 */
[----:B------:R-:W-:Y:S01]  /*110b0*/  VIADD R3, R3, UR7 ;  /* 0x0000000703037c36 */ /* 0x000fe20008000000 */
[----:B------:R-:W-:-:S04]  /*110c0*/  LEA R4, P0, R2, UR12, 0x2 ;  /* 0x0000000c02047c11 */ /* 0x000fc8000f8010ff */
[----:B------:R-:W-:Y:S01]  /*110d0*/  LEA.HI.X R5, R2, UR13, R3, 0x2, P0 ;  /* 0x0000000d02057c11 */ /* 0x000fe200080f1403 */
[----:B------:R-:W-:-:S05]  /*110e0*/  IMAD.MOV.U32 R3, RZ, RZ, -0x800000 ;  /* 0xff800000ff037424 */ /* 0x000fca00078e00ff */
[----:B------:R0:W-:Y:S03]  /*110f0*/  STG.E desc[UR48][R4.64], R3 ;  /* 0x0000000304007986 */ /* 0x0001e6000c101930 */
.L_x_1151:
[----:B------:R-:W-:Y:S05]  /*11100*/  BSYNC B1 ;  /* 0x0000000000017941 */ /* 0x000fea0003800000 */
.L_x_1150:
[----:B------:R-:W-:Y:S01]  /*11110*/  ULDC.64 UR12, c[0x0][0xaa0] ;  /* 0x0002a800000c7ab9 */ /* 0x000fe20000000a00 */
[----:B-1----:R-:W-:Y:S01]  /*11120*/  IMAD.MOV.U32 R2, RZ, RZ, R19 ;  /* 0x000000ffff027224 */ /* 0x002fe200078e0013 */
[----:B------:R-:W-:Y:S01]  /*11130*/  BSSY B1, `(.L_x_1152) ;  /* 0x000002e000017945 */ /* 0x000fe20003800000 */
[----:B0-----:R-:W-:Y:S02]  /*11140*/  IMAD.MOV.U32 R3, RZ, RZ, R8 ;  /* 0x000000ffff037224 */ /* 0x001fe400078e0008 */
[----:B------:R-:W-:Y:S02]  /*11150*/  IMAD R0, R6, UR12, RZ ;  /* 0x0000000c06007c24 */ /* 0x000fe4000f8e02ff */
[----:B------:R-:W-:-:S04]  /*11160*/  IMAD.WIDE.U32 R2, R9, UR12, R2 ;  /* 0x0000000c09027c25 */ /* 0x000fc8000f8e0002 */
[----:B------:R-:W-:Y:S01]  /*11170*/  IMAD R9, R9, UR13, R0 ;  /* 0x0000000d09097c24 */ /* 0x000fe2000f8e0200 */
[----:B------:R-:W-:Y:S01]  /*11180*/  ULDC.64 UR12, c[0x0][0xae0] ;  /* 0x0002b800000c7ab9 */ /* 0x000fe20000000a00 */
[----:B------:R-:W-:Y:S01]  /*11190*/  IMAD R7, R188, -0x80, R7 ;  /* 0xffffff80bc077824 */ /* 0x000fe200078e0207 */
[----:B------:R-:W-:Y:S01]  /*111a0*/  UIMAD UR4, UR8, UR12, URZ ;  /* 0x0000000c080472a4 */ /* 0x000fe2000f8e023f */
[----:B------:R-:W-:Y:S02]  /*111b0*/  IMAD.IADD R3, R3, 0x1, R9 ;  /* 0x0000000103037824 */ /* 0x000fe400078e0209 */
[----:B------:R-:W-:Y:S01]  /*111c0*/  IMAD.U32 R5, RZ, RZ, UR12 ;  /* 0x0000000cff057e24 */ /* 0x000fe2000f8e00ff */
[----:B------:R-:W-:Y:S01]  /*111d0*/  UIMAD UR4, UR37, UR13, UR4 ;  /* 0x0000000d250472a4 */ /* 0x000fe2000f8e0204 */
[C---:B------:R-:W-:Y:S01]  /*111e0*/  VIADD R0, R22.reuse, 0x20 ;  /* 0x0000002016007836 */ /* 0x040fe20000000000 */
[----:B------:R-:W-:Y:S01]  /*111f0*/  ISETP.GE.AND P2, PT, R22, R7, PT ;  /* 0x000000071600720c */ /* 0x000fe20003f46270 */
[----:B------:R-:W-:Y:S01]  /*11200*/  IMAD.WIDE.U32 R2, R5, UR37, R2 ;  /* 0x0000002505027c25 */ /* 0x000fe2000f8e0002 */
[----:B------:R-:W-:-:S02]  /*11210*/  ULDC.64 UR12, c[0x0][0xae8] ;  /* 0x0002ba00000c7ab9 */ /* 0x000fc40000000a00 */
[-C--:B------:R-:W-:Y:S01]  /*11220*/  ISETP.GE.AND P3, PT, R0, R7.reuse, PT ;  /* 0x000000070000720c */ /* 0x080fe20003f66270 */
[----:B------:R-:W-:Y:S01]  /*11230*/  VIADD R3, R3, UR4 ;  /* 0x0000000403037c36 */ /* 0x000fe20008000000 */
[----:B------:R-:W-:Y:S01]  /*11240*/  UIMAD UR4, UR9, UR12, URZ ;  /* 0x0000000c090472a4 */ /* 0x000fe2000f8e023f */
[C---:B------:R-:W-:Y:S02]  /*11250*/  VIADD R4, R22.reuse, 0x40 ;  /* 0x0000004016047836 */ /* 0x040fe40000000000 */
[----:B------:R-:W-:Y:S01]  /*11260*/  VIADD R0, R22, 0x60 ;  /* 0x0000006016007836 */ /* 0x000fe20000000000 */
[----:B------:R-:W-:Y:S01]  /*11270*/  UIMAD UR4, UR10, UR13, UR4 ;  /* 0x0000000d0a0472a4 */ /* 0x000fe2000f8e0204 */
[----:B------:R-:W-:Y:S01]  /*11280*/  IMAD.U32 R5, RZ, RZ, UR12 ;  /* 0x0000000cff057e24 */ /* 0x000fe2000f8e00ff */
[-C--:B------:R-:W-:Y:S01]  /*11290*/  ISETP.GE.AND P1, PT, R4, R7.reuse, PT ;  /* 0x000000070400720c */ /* 0x080fe20003f26270 */
[----:B------:R-:W-:Y:S01]  /*112a0*/  IMAD.MOV.U32 R6, RZ, RZ, R22 ;  /* 0x000000ffff067224 */ /* 0x000fe200078e0016 */
[----:B------:R-:W-:Y:S01]  /*112b0*/  ISETP.GE.AND P0, PT, R0, R7, PT ;  /* 0x000000070000720c */ /* 0x000fe20003f06270 */
[----:B------:R-:W-:Y:S01]  /*112c0*/  IMAD.WIDE.U32 R4, R5, UR10, R2 ;  /* 0x0000000a05047c25 */ /* 0x000fe2000f8e0002 */
[----:B------:R-:W-:-:S03]  /*112d0*/  SHF.R.S32.HI R7, RZ, 0x1f, R22 ;  /* 0x0000001fff077819 */ /* 0x000fc60000011416 */
[----:B------:R-:W-:Y:S02]  /*112e0*/  VIADD R11, R5, UR4 ;  /* 0x00000004050b7c36 */ /* 0x000fe40008000000 */
[----:B------:R-:W-:Y:S01]  /*112f0*/  IMAD.WIDE R6, R188, 0x80, R6 ;  /* 0x00000080bc067825 */ /* 0x000fe200078e0206 */
[----:B------:R-:W-:Y:S06]  /*11300*/  @P2 BRA `(.L_x_1153) ;  /* 0x0000000000402947 */ /* 0x000fec0003800000 */
[----:B------:R-:W-:Y:S01]  /*11310*/  ULDC.64 UR8, c[0x0][0xad8] ;  /* 0x0002b60000087ab9 */ /* 0x000fe20000000a00 */
[----:B------:R-:W-:Y:S01]  /*11320*/  VIADD R0, R19, 0x40 ;  /* 0x0000004013007836 */ /* 0x000fe20000000000 */
        /* <DEDUP_REMOVED lines=14> */
.L_x_1153:
[----:B------:R-:W-:Y:S05]  /*11410*/  BSYNC B1 ;  /* 0x0000000000017941 */ /* 0x000fea0003800000 */
.L_x_1152:
[----:B------:R-:W-:Y:S04]  /*11420*/  BSSY B1, `(.L_x_1154) ;  /* 0x0000014000017945 */ /* 0x000fe80003800000 */
[----:B------:R-:W-:Y:S05]  /*11430*/  @P3 BRA `(.L_x_1155) ;  /* 0x0000000000483947 */ /* 0x000fea0003800000 */
[----:B0-----:R-:W-:Y:S01]  /*11440*/  IADD3 R9, P2, R6, 0x20, RZ ;  /* 0x0000002006097810 */ /* 0x001fe20007f5e0ff */
        /* <DEDUP_REMOVED lines=17> */
.L_x_1155:
[----:B------:R-:W-:Y:S05]  /*11560*/  BSYNC B1 ;  /* 0x0000000000017941 */ /* 0x000fea0003800000 */
.L_x_1154:
[----:B------:R-:W-:Y:S04]  /*11570*/  BSSY B1, `(.L_x_1156) ;  /* 0x0000014000017945 */ /* 0x000fe80003800000 */
[----:B------:R-:W-:Y:S05]  /*11580*/  @P1 BRA `(.L_x_1157) ;  /* 0x0000000000481947 */ /* 0x000fea0003800000 */
[----:B01----:R-:W-:Y:S01]  /*11590*/  IADD3 R9, P1, R6, 0x40, RZ ;  /* 0x0000004006097810 */ /* 0x003fe20007f3e0ff */
        /* <DEDUP_REMOVED lines=17> */
.L_x_1157:
[----:B------:R-:W-:Y:S05]  /*116b0*/  BSYNC B1 ;  /* 0x0000000000017941 */ /* 0x000fea0003800000 */
.L_x_1156:
        /* <DEDUP_REMOVED lines=19> */
.L_x_1148:
[----:B------:R-:W-:Y:S05]  /*117f0*/  BSYNC B0 ;  /* 0x0000000000007941 */ /* 0x000fea0003800000 */
.L_x_1139:
[----:B------:R-:W-:Y:S02]  /*11800*/  ULDC UR4, c[0x0][0xc14] ;  /* 0x0003050000047ab9 */ /* 0x000fe40000000800 */
[----:B------:R-:W-:-:S06]  /*11810*/  UISETP.GE.AND UP0, UPT, UR5, UR4, UPT ;  /* 0x000000040500728c */ /* 0x000fcc000bf06270 */
[----:B------:R-:W-:-:S13]  /*11820*/  PLOP3.LUT P0, PT, PT, PT, UP0, 0x80, 0x0 ;  /* 0x000000000000781c */ /* 0x000fda0003f0f008 */
[----:B------:R-:W-:Y:S05]  /*11830*/  @!P0 BRA `(.L_x_1158) ;  /* 0xfffffef400548947 */ /* 0x000fea000383ffff */
[----:B------:R-:W-:Y:S05]  /*11840*/  EXIT ;  /* 0x000000000000794d */ /* 0x000fea0003800000 */
.L_x_1057:
[----:B------:R-:W-:-:S08]  /*11850*/  NOP ;  /* 0x0000000000007918 */ /* 0x000fd00000000000 */
[----:B------:R-:W0:-:S00]  /*11860*/  USETMAXREG.DEALLOC.CTAPOOL 0x18 ;  /* 0x00000018000079c8 */ /* 0x000e0000080e0500 */
        /* <DEDUP_REMOVED lines=8> */
[----:B------:R-:W1:Y:S01]  /*118f0*/  S2UR UR6, SR_CTAID.X ;  /* 0x00000000000679c3 */ /* 0x000e620000002500 */
        /* <DEDUP_REMOVED lines=9> */
[----:B------:R-:W-:Y:S01]  /*11990*/  IMAD.MOV.U32 R16, RZ, RZ, RZ ;  /* 0x000000ffff107224 */ /* 0x000fe200078e00ff */
[----:B------:R-:W-:Y:S02]  /*119a0*/  ISETP.GE.U32.AND P0, PT, R7, 0x2, PT ;  /* 0x000000020700780c */ /* 0x000fe40003f06070 */
[----:B------:R-:W-:-:S09]  /*119b0*/  LOP3.LUT R0, R0, 0xfffffffe, RZ, 0xc0, !PT ;  /* 0xfffffffe00007812 */ /* 0x000fd200078ec0ff */
[----:B------:R-:W-:-:S04]  /*119c0*/  @P1 LOP3.LUT R0, R0, 0x1, RZ, 0xfc, !PT ;  /* 0x0000000100001812 */ /* 0x000fc800078efcff */
[----:B------:R-:W-:-:S04]  /*119d0*/  LOP3.LUT R0, R0, 0xffffffef, RZ, 0xc0, !PT ;  /* 0xffffffef00007812 */ /* 0x000fc800078ec0ff */
[----:B------:R-:W-:-:S04]  /*119e0*/  @P0 LOP3.LUT R0, R0, 0x10, RZ, 0xfc, !PT ;  /* 0x0000001000000812 */ /* 0x000fc800078efcff */
[----:B------:R-:W-:Y:S01]  /*119f0*/  LOP3.LUT R0, R0, 0xfffffff7, RZ, 0xc0, !PT ;  /* 0xfffffff700007812 */ /* 0x000fe200078ec0ff */
[----:B--2---:R-:W0:Y:S02]  /*11a00*/  SHFL.UP PT, R4, R8, 0x1, RZ ;  /* 0x0420000008047989 */ /* 0x004e2400000e00ff */
[----:B0-----:R-:W-:-:S05]  /*11a10*/  SEL R5, R4, RZ, P1 ;  /* 0x000000ff04057207 */ /* 0x001fca0000800000 */
[----:B------:R-:W-:-:S05]  /*11a20*/  IMAD.IADD R5, R8, 0x1, R5 ;  /* 0x0000000108057824 */ /* 0x000fca00078e0205 */
[----:B------:R-:W0:Y:S02]  /*11a30*/  SHFL.UP PT, R4, R5, 0x2, RZ ;  /* 0x0440000005047989 */ /* 0x000e2400000e00ff */
[----:B0-----:R-:W-:Y:S02]  /*11a40*/  SEL R4, R4, RZ, P0 ;  /* 0x000000ff04047207 */ /* 0x001fe40000000000 */
[----:B------:R-:W-:-:S03]  /*11a50*/  ISETP.GE.U32.AND P0, PT, R7, 0x4, PT ;  /* 0x000000040700780c */ /* 0x000fc60003f06070 */
[----:B------:R-:W-:-:S05]  /*11a60*/  IMAD.IADD R4, R5, 0x1, R4 ;  /* 0x0000000105047824 */ /* 0x000fca00078e0204 */
[----:B------:R-:W0:Y:S05]  /*11a70*/  SHFL.UP PT, R6, R4, 0x4, RZ ;  /* 0x0480000004067989 */ /* 0x000e2a00000e00ff */
[----:B------:R-:W-:-:S04]  /*11a80*/  @P0 LOP3.LUT R0, R0, 0x8, RZ, 0xfc, !PT ;  /* 0x0000000800000812 */ /* 0x000fc800078efcff */
[----:B------:R-:W-:Y:S02]  /*11a90*/  LOP3.LUT R0, R0, 0xfffffffb, RZ, 0xc0, !PT ;  /* 0xfffffffb00007812 */ /* 0x000fe400078ec0ff */
[----:B0-----:R-:W-:Y:S01]  /*11aa0*/  SEL R3, R6, RZ, P0 ;  /* 0x000000ff06037207 */ /* 0x001fe20000000000 */
[----:B------:R-:W-:Y:S01]  /*11ab0*/  IMAD.MOV.U32 R6, RZ, RZ, RZ ;  /* 0x000000ffff067224 */ /* 0x000fe200078e00ff */
[----:B------:R-:W-:-:S03]  /*11ac0*/  ISETP.GE.U32.AND P0, PT, R7, 0x8, PT ;  /* 0x000000080700780c */ /* 0x000fc60003f06070 */
[----:B------:R-:W-:-:S05]  /*11ad0*/  IMAD.IADD R3, R4, 0x1, R3 ;  /* 0x0000000104037824 */ /* 0x000fca00078e0203 */
[----:B------:R-:W0:Y:S05]  /*11ae0*/  SHFL.UP PT, R2, R3, 0x8, RZ ;  /* 0x0500000003027989 */ /* 0x000e2a00000e00ff */
[----:B------:R-:W-:-:S04]  /*11af0*/  @P0 LOP3.LUT R0, R0, 0x4, RZ, 0xfc, !PT ;  /* 0x0000000400000812 */ /* 0x000fc800078efcff */
[----:B------:R-:W-:Y:S02]  /*11b00*/  LOP3.LUT R0, R0, 0xfffffffd, RZ, 0xc0, !PT ;  /* 0xfffffffd00007812 */ /* 0x000fe400078ec0ff */
[----:B0-----:R-:W-:Y:S02]  /*11b10*/  SEL R2, R2, RZ, P0 ;  /* 0x000000ff02027207 */ /* 0x001fe40000000000 */
[----:B------:R-:W-:-:S03]  /*11b20*/  ISETP.GE.U32.AND P0, PT, R7, 0x10, PT ;  /* 0x000000100700780c */ /* 0x000fc60003f06070 */
[----:B------:R-:W-:-:S05]  /*11b30*/  IMAD.IADD R2, R3, 0x1, R2 ;  /* 0x0000000103027824 */ /* 0x000fca00078e0202 */
[----:B------:R-:W0:Y:S05]  /*11b40*/  SHFL.UP PT, R5, R2, 0x10, RZ ;  /* 0x0600000002057989 */ /* 0x000e2a00000e00ff */
[----:B------:R-:W-:Y:S02]  /*11b50*/  @P0 LOP3.LUT R0, R0, 0x2, RZ, 0xfc, !PT ;  /* 0x0000000200000812 */ /* 0x000fe400078efcff */
[----:B0-----:R-:W-:-:S05]  /*11b60*/  SEL R5, R5, RZ, P0 ;  /* 0x000000ff05057207 */ /* 0x001fca0000000000 */
[----:B------:R-:W-:-:S05]  /*11b70*/  IMAD.IADD R4, R2, 0x1, R5 ;  /* 0x0000000102047824 */ /* 0x000fca00078e0205 */
[----:B------:R-:W0:Y:S02]  /*11b80*/  SHFL.IDX PT, R5, R4, 0x1f, 0x1f ;  /* 0x03e01f0004057f89 */ /* 0x000e2400000e0000 */
[----:B0-----:R-:W-:-:S04]  /*11b90*/  IMAD R5, R5, UR4, RZ ;  /* 0x0000000405057c24 */ /* 0x001fc8000f8e02ff */
[----:B------:R-:W-:Y:S01]  /*11ba0*/  IMAD.MOV.U32 R2, RZ, RZ, R5 ;  /* 0x000000ffff027224 */ /* 0x000fe200078e0005 */
[----:B-1----:R-:W-:-:S13]  /*11bb0*/  ISETP.GT.AND P0, PT, R5, UR6, PT ;  /* 0x0000000605007c0c */ /* 0x002fda000bf04270 */
[----:B------:R-:W-:Y:S05]  /*11bc0*/  @P0 BRA `(.L_x_1159) ;  /* 0x0000000000b80947 */ /* 0x000fea0003800000 */
[----:B------:R-:W-:Y:S01]  /*11bd0*/  IMAD.MOV.U32 R5, RZ, RZ, R2 ;  /* 0x000000ffff057224 */ /* 0x000fe200078e0002 */
[----:B------:R-:W-:Y:S01]  /*11be0*/  ULDC UR5, c[0x0][0xc14] ;  /* 0x0003050000057ab9 */ /* 0x000fe20000000800 */
[----:B------:R-:W-:Y:S01]  /*11bf0*/  IMAD.MOV.U32 R6, RZ, RZ, RZ ;  /* 0x000000ffff067224 */ /* 0x000fe200078e00ff */
[----:B------:R-:W-:Y:S01]  /*11c00*/  ULDC UR7, c[0x0][0xc14] ;  /* 0x0003050000077ab9 */ /* 0x000fe20000000800 */
[----:B------:R-:W-:-:S05]  /*11c10*/  ULDC UR4, c[0x0][0xc10] ;  /* 0x0003040000047ab9 */ /* 0x000fca0000000800 */
.L_x_1163:
[----:B------:R-:W-:Y:S02]  /*11c20*/  VIADD R6, R6, 0x1f ;  /* 0x0000001f06067836 */ /* 0x000fe40000000000 */
[----:B------:R-:W-:-:S03]  /*11c30*/  IMAD.U32 R19, RZ, RZ, UR7 ;  /* 0x00000007ff137e24 */ /* 0x000fc6000f8e00ff */
[----:B------:R-:W-:-:S13]  /*11c40*/  ISETP.GE.AND P0, PT, R6, UR5, PT ;  /* 0x0000000506007c0c */ /* 0x000fda000bf06270 */
[----:B------:R-:W-:Y:S05]  /*11c50*/  @P0 BRA `(.L_x_1160) ;  /* 0x0000000400c40947 */ /* 0x000fea0003800000 */
[----:B------:R-:W0:Y:S01]  /*11c60*/  S2R R2, SR_TID.X ;  /* 0x0000000000027919 */ /* 0x000e220000002100 */
[----:B------:R-:W-:Y:S01]  /*11c70*/  BSSY B0, `(.L_x_1161) ;  /* 0x000000a000007945 */ /* 0x000fe20003800000 */
[----:B------:R-:W-:Y:S01]  /*11c80*/  IMAD.MOV.U32 R8, RZ, RZ, RZ ;  /* 0x000000ffff087224 */ /* 0x000fe200078e00ff */
[----:B0-----:R-:W-:-:S04]  /*11c90*/  LOP3.LUT R9, R2, 0x1f, RZ, 0xc0, !PT ;  /* 0x0000001f02097812 */ /* 0x001fc800078ec0ff */
[C---:B------:R-:W-:Y:S01]  /*11ca0*/  ISETP.NE.AND P1, PT, R9.reuse, 0x1f, PT ;  /* 0x0000001f0900780c */ /* 0x040fe20003f25270 */
[----:B------:R-:W-:-:S05]  /*11cb0*/  IMAD.IADD R7, R9, 0x1, R6 ;  /* 0x0000000109077824 */ /* 0x000fca00078e0206 */
[----:B------:R-:W-:-:S13]  /*11cc0*/  ISETP.GE.OR P0, PT, R7, UR5, !P1 ;  /* 0x0000000507007c0c */ /* 0x000fda000cf06670 */
[----:B------:R-:W-:Y:S05]  /*11cd0*/  @P0 BRA `(.L_x_1162) ;  /* 0x00000000000c0947 */ /* 0x000fea0003800000 */
[----:B------:R-:W0:Y:S02]  /*11ce0*/  LDC.64 R2, c[0x0][0xc58] ;  /* 0x00031600ff027b82 */ /* 0x000e240000000a00 */
[----:B0-----:R-:W-:-:S05]  /*11cf0*/  IMAD.WIDE R2, R7, 0x4, R2 ;  /* 0x0000000407027825 */ /* 0x001fca00078e0202 */
[----:B------:R0:W5:Y:S02]  /*11d00*/  LDG.E R8, desc[UR48][R2.64] ;  /* 0x0000003002087981 */ /* 0x000164000c1e1900 */
.L_x_1162:
[----:B------:R-:W-:Y:S05]  /*11d10*/  BSYNC B0 ;  /* 0x0000000000007941 */ /* 0x000fea0003800000 */
.L_x_1161:
        /* <DEDUP_REMOVED lines=25> */
.L_x_1159:
[----:B------:R-:W-:-:S04]  /*11eb0*/  IMAD.IADD R7, R5, 0x1, -R2 ;  /* 0x0000000105077824 */ /* 0x000fc800078e0a02 */
[----:B------:R-:W-:-:S05]  /*11ec0*/  IMAD R2, R4, UR4, R7 ;  /* 0x0000000404027c24 */ /* 0x000fca000f8e0207 */
[----:B------:R-:W-:Y:S02]  /*11ed0*/  ISETP.GT.AND P0, PT, R2, UR6, PT ;  /* 0x0000000602007c0c */ /* 0x000fe4000bf04270 */
[----:B------:R-:W0:Y:S11]  /*11ee0*/  LDC.64 R2, c[0x0][0xc68] ;  /* 0x00031a00ff027b82 */ /* 0x000e360000000a00 */
[----:B------:R-:W-:-:S04]  /*11ef0*/  VOTE.ANY R9, PT, !P0 ;  /* 0x0000000000097806 */ /* 0x000fc800040e0100 */
[----:B------:R-:W1:Y:S02]  /*11f00*/  POPC R5, R9 ;  /* 0x0000000900057309 */ /* 0x000e640000000000 */
[----:B-1----:R-:W-:-:S04]  /*11f10*/  IMAD.IADD R19, R5, 0x1, R6 ;  /* 0x0000000105137824 */ /* 0x002fc800078e0206 */
[----:B0-----:R-:W-:-:S05]  /*11f20*/  IMAD.WIDE R2, R19, 0x4, R2 ;  /* 0x0000000413027825 */ /* 0x001fca00078e0202 */
[----:B------:R-:W2:Y:S01]  /*11f30*/  LDG.E R10, desc[UR48][R2.64] ;  /* 0x00000030020a7981 */ /* 0x000ea2000c1e1900 */
[----:B------:R-:W-:-:S03]  /*11f40*/  ISETP.NE.AND P0, PT, R9, RZ, PT ;  /* 0x000000ff0900720c */ /* 0x000fc60003f05270 */
[----:B------:R-:W2:Y:S02]  /*11f50*/  SHFL.IDX PT, R17, R8, R5, 0x1f ;  /* 0x00001f0508117589 */ /* 0x000ea400000e0000 */
[----:B--2---:R-:W-:-:S05]  /*11f60*/  IMAD R6, R17, R10, RZ ;  /* 0x0000000a11067224 */ /* 0x004fca00078e02ff */
[----:B------:R-:W-:-:S04]  /*11f70*/  IABS R11, R6 ;  /* 0x00000006000b7213 */ /* 0x000fc80000000000 */
[----:B------:R-:W0:Y:S08]  /*11f80*/  I2F.RP R12, R11 ;  /* 0x0000000b000c7306 */ /* 0x000e300000209400 */
[----:B0-----:R-:W0:Y:S02]  /*11f90*/  MUFU.RCP R12, R12 ;  /* 0x0000000c000c7308 */ /* 0x001e240000001000 */
[----:B0-----:R-:W-:-:S06]  /*11fa0*/  VIADD R13, R12, 0xffffffe ;  /* 0x0ffffffe0c0d7836 */ /* 0x001fcc0000000000 */
[----:B------:R0:W1:Y:S01]  /*11fb0*/  F2I.FTZ.U32.TRUNC.NTZ R3, R13 ;  /* 0x0000000d00037305 */ /* 0x000062000021f000 */
[----:B------:R-:W-:Y:S05]  /*11fc0*/  @!P0 BRA `(.L_x_1164) ;  /* 0x0000000000088947 */ /* 0x000fea0003800000 */
[----:B------:R-:W-:-:S05]  /*11fd0*/  VIADD R5, R5, 0xffffffff ;  /* 0xffffffff05057836 */ /* 0x000fca0000000000 */
[----:B------:R2:W3:Y:S02]  /*11fe0*/  SHFL.IDX PT, R16, R4, R5, 0x1f ;  /* 0x00001f0504107589 */ /* 0x0004e400000e0000 */
.L_x_1164:
[----:B-1----:R-:W-:Y:S01]  /*11ff0*/  IMAD.MOV R2, RZ, RZ, -R3 ;  /* 0x000000ffff027224 */ /* 0x002fe200078e0a03 */
[----:B--2---:R-:W-:Y:S01]  /*12000*/  IABS R4, R6 ;  /* 0x0000000600047213 */ /* 0x004fe20000000000 */
[----:B---3--:R-:W-:Y:S02]  /*12010*/  IMAD R16, R16, UR4, R7 ;  /* 0x0000000410107c24 */ /* 0x008fe4000f8e0207 */
[----:B------:R-:W-:Y:S02]  /*12020*/  IMAD R5, R2, R11, RZ ;  /* 0x0000000b02057224 */ /* 0x000fe400078e02ff */
[----:B------:R-:W-:Y:S02]  /*12030*/  IMAD.MOV.U32 R2, RZ, RZ, RZ ;  /* 0x000000ffff027224 */ /* 0x000fe400078e00ff */
[----:B------:R-:W-:Y:S02]  /*12040*/  IMAD.MOV R4, RZ, RZ, -R4 ;  /* 0x000000ffff047224 */ /* 0x000fe400078e0a04 */
[----:B------:R-:W-:Y:S01]  /*12050*/  IMAD.HI.U32 R2, R3, R5, R2 ;  /* 0x0000000503027227 */ /* 0x000fe200078e0002 */
[----:B------:R-:W-:-:S04]  /*12060*/  IADD3 R5, -R16, UR6, RZ ;  /* 0x0000000610057c10 */ /* 0x000fc8000fffe1ff */
        /* <DEDUP_REMOVED lines=13> */
[----:B------:R-:W-:Y:S02]  /*12140*/  IMAD R4, R10, R2, RZ ;  /* 0x000000020a047224 */ /* 0x000fe400078e02ff */
[----:B------:R-:W-:Y:S02]  /*12150*/  IMAD.MOV R2, RZ, RZ, -R2 ;  /* 0x000000ffff027224 */ /* 0x000fe400078e0a02 */
[----:B------:R-:W-:Y:S02]  /*12160*/  IMAD.MOV R3, RZ, RZ, -R4 ;  /* 0x000000ffff037224 */ /* 0x000fe400078e0a04 */
[----:B------:R-:W-:-:S03]  /*12170*/  IMAD R5, R6, R2, R5 ;  /* 0x0000000206057224 */ /* 0x000fc600078e0205 */
[----:B------:R-:W-:-:S04]  /*12180*/  VIADDMNMX R10, R3, UR4, R10, PT ;  /* 0x00000004030a7c46 */ /* 0x000fc8000b80010a */
[-C--:B------:R-:W-:Y:S02]  /*12190*/  IABS R7, R10.reuse ;  /* 0x0000000a00077213 */ /* 0x080fe40000000000 */
[----:B------:R-:W-:Y:S02]  /*121a0*/  IABS R6, R10 ;  /* 0x0000000a00067213 */ /* 0x000fe40000000000 */
[----:B------:R-:W1:Y:S03]  /*121b0*/  I2F.RP R8, R7 ;  /* 0x0000000700087306 */ /* 0x000e660000209400 */
[----:B------:R-:W-:-:S05]  /*121c0*/  IMAD.MOV R6, RZ, RZ, -R6 ;  /* 0x000000ffff067224 */ /* 0x000fca00078e0a06 */
[----:B-1----:R-:W1:Y:S02]  /*121d0*/  MUFU.RCP R8, R8 ;  /* 0x0000000800087308 */ /* 0x002e640000001000 */
[----:B-1----:R-:W-:-:S06]  /*121e0*/  VIADD R3, R8, 0xffffffe ;  /* 0x0ffffffe08037836 */ /* 0x002fcc0000000000 */
[----:B------:R-:W1:Y:S02]  /*121f0*/  F2I.FTZ.U32.TRUNC.NTZ R3, R3 ;  /* 0x0000000300037305 */ /* 0x000e64000021f000 */
[----:B-1----:R-:W-:-:S04]  /*12200*/  IMAD.MOV R2, RZ, RZ, -R3 ;  /* 0x000000ffff027224 */ /* 0x002fc800078e0a03 */
[----:B------:R-:W-:Y:S02]  /*12210*/  IMAD R9, R2, R7, RZ ;  /* 0x0000000702097224 */ /* 0x000fe400078e02ff */
[----:B------:R-:W-:-:S04]  /*12220*/  IMAD.MOV.U32 R2, RZ, RZ, RZ ;  /* 0x000000ffff027224 */ /* 0x000fc800078e00ff */
[----:B------:R-:W-:Y:S01]  /*12230*/  IMAD.HI.U32 R2, R3, R9, R2 ;  /* 0x0000000903027227 */ /* 0x000fe200078e0002 */
[----:B------:R-:W-:Y:S02]  /*12240*/  IABS R9, R5 ;  /* 0x0000000500097213 */ /* 0x000fe40000000000 */
[C---:B------:R-:W-:Y:S01]  /*12250*/  LOP3.LUT R3, R5.reuse, R10, RZ, 0x3c, !PT ;  /* 0x0000000a05037212 */ /* 0x040fe200078e3cff */
[----:B------:R-:W-:Y:S02]  /*12260*/  IMAD.IADD R5, R5, 0x1, R4 ;  /* 0x0000000105057824 */ /* 0x000fe400078e0204 */
[----:B------:R-:W-:-:S04]  /*12270*/  IMAD.HI.U32 R2, R2, R9, RZ ;  /* 0x0000000902027227 */ /* 0x000fc800078e00ff */
[----:B------:R-:W-:-:S05]  /*12280*/  IMAD R6, R2, R6, R9 ;  /* 0x0000000602067224 */ /* 0x000fca00078e0209 */
        /* <DEDUP_REMOVED lines=8> */
[----:B------:R-:W-:Y:S01]  /*12310*/  @!P0 LOP3.LUT R2, RZ, R10, RZ, 0x33, !PT ;  /* 0x0000000aff028212 */ /* 0x000fe200078e33ff */
[----:B------:R-:W-:-:S04]  /*12320*/  IMAD.MOV R10, RZ, RZ, -R10 ;  /* 0x000000ffff0a7224 */ /* 0x000fc800078e0a0a */
[----:B------:R-:W-:Y:S01]  /*12330*/  IMAD R18, R2, R10, R5 ;  /* 0x0000000a02127224 */ /* 0x000fe200078e0205 */
[----:B------:R-:W-:-:S05]  /*12340*/  LOP3.LUT R2, RZ, R2, RZ, 0x33, !PT ;  /* 0x00000002ff027212 */ /* 0x000fca00078e33ff */
[----:B------:R-:W-:Y:S01]  /*12350*/  IMAD.IADD R17, R17, 0x1, R2 ;  /* 0x0000000111117824 */ /* 0x000fe200078e0202 */
[----:B------:R-:W-:Y:S06]  /*12360*/  BRA `(.L_x_1165) ;  /* 0x00000000000c7947 */ /* 0x000fec0003800000 */
.L_x_1160:
[----:B------:R-:W-:Y:S02]  /*12370*/  IMAD.MOV.U32 R17, RZ, RZ, RZ ;  /* 0x000000ffff117224 */ /* 0x000fe400078e00ff */
[----:B------:R-:W-:Y:S02]  /*12380*/  IMAD.U32 R16, RZ, RZ, UR6 ;  /* 0x00000006ff107e24 */ /* 0x000fe4000f8e00ff */
[----:B------:R-:W-:-:S07]  /*12390*/  IMAD.MOV.U32 R18, RZ, RZ, RZ ;  /* 0x000000ffff127224 */ /* 0x000fce00078e00ff */
.L_x_1165:
[----:B------:R-:W1:Y:S01]  /*123a0*/  S2R R2, SR_TID.X ;  /* 0x0000000000027919 */ /* 0x000e620000002100 */
[----:B------:R-:W-:Y:S01]  /*123b0*/  STL [R1], RZ ;  /* 0x000000ff01007387 */ /* 0x000fe20000100800 */
[----:B-1----:R-:W-:-:S04]  /*123c0*/  LOP3.LUT R2, R2, 0x1f, RZ, 0xc0, !PT ;  /* 0x0000001f02027812 */ /* 0x002fc800078ec0ff */
[----:B------:R-:W-:-:S13]  /*123d0*/  ISETP.NE.AND P0, PT, R2, RZ, PT ;  /* 0x000000ff0200720c */ /* 0x000fda0003f05270 */
[----:B------:R-:W1:Y:S01]  /*123e0*/  @!P0 S2R R3, SR_CgaCtaId ;  /* 0x0000000000038919 */ /* 0x000e620000008800 */
[----:B------:R-:W-:-:S04]  /*123f0*/  @!P0 MOV R0, 0x400 ;  /* 0x0000040000008802 */ /* 0x000fc80000000f00 */
[----:B-1----:R-:W-:-:S05]  /*12400*/  @!P0 LEA R0, R3, R0, 0x18 ;  /* 0x0000000003008211 */ /* 0x002fca00078ec0ff */
[----:B------:R1:W-:Y:S01]  /*12410*/  @!P0 STS.128 [R0+0x288d0], R16 ;  /* 0x0288d01000008388 */ /* 0x0003e20000000c00 */
[----:B------:R-:W-:Y:S06]  /*12420*/  BAR.ARV 0x5, 0x120 ;  /* 0x0144800000007b1d */ /* 0x000fec0000002000 */
[----:B------:R-:W-:Y:S01]  /*12430*/  ISETP.GE.AND P0, PT, R19, UR5, PT ;  /* 0x0000000513007c0c */ /* 0x000fe2000bf06270 */
[----:B-1----:R-:W-:-:S05]  /*12440*/  IMAD.MOV.U32 R0, RZ, RZ, 0x1 ;  /* 0x00000001ff007424 */ /* 0x002fca00078e00ff */
[----:B------:R1:W-:Y:S04]  /*12450*/  STL [R1+0x8], R0 ;  /* 0x0000080001007387 */ /* 0x0003e80000100800 */
[----:B------:R1:W-:Y:S03]  /*12460*/  STL [R1+0x18], RZ ;  /* 0x000018ff01007387 */ /* 0x0003e60000100800 */
[----:B------:R-:W-:Y:S05]  /*12470*/  @P0 BRA `(.L_x_1166) ;  /* 0x0000004000600947 */ /* 0x000fea0003800000 */
[----:B-1----:R-:W-:Y:S01]  /*12480*/  IMAD.MOV.U32 R0, RZ, RZ, 0x1 ;  /* 0x00000001ff007424 */ /* 0x002fe200078e00ff */
[----:B------:R1:W-:Y:S01]  /*12490*/  STL [R1+0x18], RZ ;  /* 0x000018ff01007387 */ /* 0x0003e20000100800 */
[----:B------:R-:W-:Y:S01]  /*124a0*/  ULDC UR37, c[0x0][0xc] ;  /* 0x0000030000257ab9 */ /* 0x000fe20000000800 */
[----:B------:R-:W-:Y:S02]  /*124b0*/  ULDC.64 UR38, c[0x0][0x198] ;  /* 0x0000660000267ab9 */ /* 0x000fe40000000a00 */
[----:B------:R1:W-:Y:S04]  /*124c0*/  STL [R1+0x8], R0 ;  /* 0x0000080001007387 */ /* 0x0003e80000100800 */
[----:B------:R1:W-:Y:S02]  /*124d0*/  STL [R1], RZ ;  /* 0x000000ff01007387 */ /* 0x0003e40000100800 */
.L_x_1240:
[----:B------:R-:W-:Y:S05]  /*124e0*/  YIELD ;  /* 0x0000000000007946 */ /* 0x000fea0003800000 */
[----:B------:R-:W-:Y:S01]  /*124f0*/  ULDC.64 UR4, c[0x0][0xa28] ;  /* 0x00028a0000047ab9 */ /* 0x000fe20000000a00 */
[----:B------:R-:W-:Y:S01]  /*12500*/  IMAD.MOV.U32 R4, RZ, RZ, RZ ;  /* 0x000000ffff047224 */ /* 0x000fe200078e00ff */
[----:B------:R-:W-:Y:S01]  /*12510*/  ISETP.NE.U32.AND P0, PT, RZ, UR4, PT ;  /* 0x00000004ff007c0c */ /* 0x000fe2000bf05070 */
[----:B-1----:R-:W-:Y:S01]  /*12520*/  IMAD.MOV.U32 R0, RZ, RZ, RZ ;  /* 0x000000ffff007224 */ /* 0x002fe200078e00ff */
[----:B------:R-:W-:Y:S02]  /*12530*/  ULDC.64 UR6, c[0x0][0xa08] ;  /* 0x0002820000067ab9 */ /* 0x000fe40000000a00 */
[----:B------:R-:W-:Y:S01]  /*12540*/  ISETP.NE.AND.EX P0, PT, RZ, UR5, PT, P0 ;  /* 0x00000005ff007c0c */ /* 0x000fe2000bf05300 */
[----:B------:R-:W-:-:S12]  /*12550*/  ULDC.64 UR4, c[0x0][0xa00] ;  /* 0x0002800000047ab9 */ /* 0x000fd80000000a00 */
[----:B--2---:R-:W1:Y:S01]  /*12560*/  @P0 LDC.64 R2, c[0x0][0xa28] ;  /* 0x00028a00ff020b82 */ /* 0x004e620000000a00 */
[----:B------:R-:W-:Y:S01]  /*12570*/  ISETP.NE.U32.AND P2, PT, RZ, UR4, PT ;  /* 0x00000004ff007c0c */ /* 0x000fe2000bf45070 */
[----:B-1----:R-:W-:-:S05]  /*12580*/  @P0 IMAD.WIDE R2, R19, 0x4, R2 ;  /* 0x0000000413020825 */ /* 0x002fca00078e0202 */
[----:B------:R1:W5:Y:S01]  /*12590*/  @P0 LDG.E R4, desc[UR48][R2.64] ;  /* 0x0000003002040981 */ /* 0x000362000c1e1900 */
[----:B------:R-:W-:Y:S01]  /*125a0*/  ISETP.NE.AND.EX P2, PT, RZ, UR5, PT, P2 ;  /* 0x00000005ff007c0c */ /* 0x000fe2000bf45320 */
[----:B------:R-:W-:Y:S01]  /*125b0*/  ULDC.64 UR4, c[0x0][0xa18] ;  /* 0x0002860000047ab9 */ /* 0x000fe20000000a00 */
[----:B-1----:R-:W1:Y:S02]  /*125c0*/  LDC.64 R2, c[0x0][0xa00] ;  /* 0x00028000ff027b82 */ /* 0x002e640000000a00 */
[----:B-1----:R-:W-:-:S09]  /*125d0*/  IMAD.WIDE R2, R19, 0x4, R2 ;  /* 0x0000000413027825 */ /* 0x002fd200078e0202 */
[----:B------:R-:W2:Y:S01]  /*125e0*/  @P2 LDG.E R0, desc[UR48][R2.64] ;  /* 0x0000003002002981 */ /* 0x000ea2000c1e1900 */
[----:B------:R-:W-:Y:S01]  /*125f0*/  ISETP.NE.U32.AND P1, PT, RZ, UR4, PT ;  /* 0x00000004ff007c0c */ /* 0x000fe2000bf25070 */
[----:B------:R-:W-:-:S03]  /*12600*/  ULDC UR4, c[0x0][0x288] ;  /* 0x0000a20000047ab9 */ /* 0x000fc60000000800 */
[----:B------:R-:W-:-:S13]  /*12610*/  ISETP.NE.AND.EX P1, PT, RZ, UR5, PT, P1 ;  /* 0x00000005ff007c0c */ /* 0x000fda000bf25310 */
[----:B------:R-:W1:Y:S02]  /*12620*/  @P1 LDC.64 R6, c[0x0][0xa18] ;  /* 0x00028600ff061b82 */ /* 0x000e640000000a00 */
[----:B-1----:R-:W-:Y:S01]  /*12630*/  @P1 IMAD.WIDE R6, R19, 0x4, R6 ;  /* 0x0000000413061825 */ /* 0x002fe200078e0206 */
[----:B--2---:R1:W-:Y:S03]  /*12640*/  STL [R1+0x1c], R0 ;  /* 0x00001c0001007387 */ /* 0x0043e60000100800 */
[----:B-1----:R-:W-:Y:S01]  /*12650*/  IMAD.U32 R0, RZ, RZ, UR4 ;  /* 0x00000004ff007e24 */ /* 0x002fe2000f8e00ff */
[----:B------:R-:W-:-:S05]  /*12660*/  ULDC.64 UR4, c[0x0][0x3f8] ;  /* 0x0000fe0000047ab9 */ /* 0x000fca0000000a00 */
[----:B------:R1:W5:Y:S01]  /*12670*/  @P1 LDG.E R0, desc[UR48][R6.64] ;  /* 0x0000003006001981 */ /* 0x000362000c1e1900 */
[----:B------:R-:W-:Y:S01]  /*12680*/  UISETP.NE.U32.AND UP0, UPT, UR4, URZ, UPT ;  /* 0x0000003f0400728c */ /* 0x000fe2000bf05070 */
[----:B------:R-:W-:Y:S02]  /*12690*/  ISETP.NE.U32.AND P0, PT, RZ, UR6, PT ;  /* 0x00000006ff007c0c */ /* 0x000fe4000bf05070 */
[----:B------:R-:W-:Y:S01]  /*126a0*/  ULDC UR4, c[0x0][0x404] ;  /* 0x0001010000047ab9 */ /* 0x000fe20000000800 */
[----:B------:R-:W-:Y:S01]  /*126b0*/  UISETP.NE.AND.EX UP0, UPT, UR5, URZ, UPT, UP0 ;  /* 0x0000003f0500728c */ /* 0x000fe2000bf05300 */
[----:B------:R-:W-:Y:S02]  /*126c0*/  ISETP.NE.AND.EX P0, PT, RZ, UR7, PT, P0 ;  /* 0x00000007ff007c0c */ /* 0x000fe4000bf05300 */
[----:B------:R-:W-:Y:S01]  /*126d0*/  ULDC UR5, c[0x0][0x2e0] ;  /* 0x0000b80000057ab9 */ /* 0x000fe20000000800 */
[----:B------:R-:W-:-:S04]  /*126e0*/  USEL UR4, UR4, 0x1, UP0 ;  /* 0x0000000104047887 */ /* 0x000fc80008000000 */
[----:B------:R-:W-:-:S06]  /*126f0*/  UIMAD UR4, UR4, UR5, URZ ;  /* 0x00000005040472a4 */ /* 0x000fcc000f8e023f */
[----:B------:R-:W-:Y:S01]  /*12700*/  IMAD.U32 R5, RZ, RZ, UR4 ;  /* 0x00000004ff057e24 */ /* 0x000fe2000f8e00ff */
[----:B-1----:R-:W-:Y:S06]  /*12710*/  @P1 BRA `(.L_x_1167) ;  /* 0x0000000000101947 */ /* 0x002fec0003800000 */
[----:B------:R-:W-:Y:S05]  /*12720*/  @!P2 BRA `(.L_x_1167) ;  /* 0x00000000000ca947 */ /* 0x000fea0003800000 */
[----:B------:R-:W2:Y:S04]  /*12730*/  LDG.E R7, desc[UR48][R2.64] ;  /* 0x0000003002077981 */ /* 0x000ea8000c1e1900 */
[----:B-----5:R-:W2:Y:S02]  /*12740*/  LDG.E R0, desc[UR48][R2.64+0x4] ;  /* 0x0000043002007981 */ /* 0x020ea4000c1e1900 */
[----:B--2---:R-:W-:-:S07]  /*12750*/  IMAD.IADD R0, R0, 0x1, -R7 ;  /* 0x0000000100007824 */ /* 0x004fce00078e0a07 */
.L_x_1167:
[----:B------:R-:W1:Y:S01]  /*12760*/  LDC.64 R2, c[0x0][0xa08] ;  /* 0x00028200ff027b82 */ /* 0x000e620000000a00 */
[----:B------:R-:W-:Y:S01]  /*12770*/  IMAD.MOV.U32 R7, RZ, RZ, RZ ;  /* 0x000000ffff077224 */ /* 0x000fe200078e00ff */
[----:B------:R-:W-:Y:S01]  /*12780*/  ULDC.64 UR4, c[0x0][0xa20] ;  /* 0x0002880000047ab9 */ /* 0x000fe20000000a00 */
[----:B-1----:R-:W-:-:S05]  /*12790*/  IMAD.WIDE R2, R19, 0x4, R2 ;  /* 0x0000000413027825 */ /* 0x002fca00078e0202 */
[----:B------:R-:W2:Y:S01]  /*127a0*/  @P0 LDG.E R7, desc[UR48][R2.64] ;  /* 0x0000003002070981 */ /* 0x000ea2000c1e1900 */
[----:B------:R-:W-:-:S04]  /*127b0*/  ISETP.NE.U32.AND P1, PT, RZ, UR4, PT ;  /* 0x00000004ff007c0c */ /* 0x000fc8000bf25070 */
[----:B------:R-:W-:Y:S01]  /*127c0*/  ISETP.NE.AND.EX P1, PT, RZ, UR5, PT, P1 ;  /* 0x00000005ff007c0c */ /* 0x000fe2000bf25310 */
[----:B--2--5:R-:W-:-:S05]  /*127d0*/  IMAD.IADD R6, R7, 0x1, R4 ;  /* 0x0000000107067824 */ /* 0x024fca00078e0204 */
[----:B------:R1:W-:Y:S07]  /*127e0*/  STL [R1+0x4], R6 ;  /* 0x0000040601007387 */ /* 0x0003ee0000100800 */
[----:B------:R-:W-:Y:S05]  /*127f0*/  @!P1 BRA `(.L_x_1168) ;  /* 0x0000000000109947 */ /* 0x000fea0003800000 */
[----:B------:R-:W2:Y:S02]  /*12800*/  LDC.64 R2, c[0x0][0xa20] ;  /* 0x00028800ff027b82 */ /* 0x000ea40000000a00 */
[----:B--2---:R-:W-:-:S05]  /*12810*/  IMAD.WIDE R2, R19, 0x4, R2 ;  /* 0x0000000413027825 */ /* 0x004fca00078e0202 */
[----:B------:R2:W5:Y:S01]  /*12820*/  LDG.E R5, desc[UR48][R2.64] ;  /* 0x0000003002057981 */ /* 0x000562000c1e1900 */
[----:B------:R-:W-:Y:S05]  /*12830*/  BRA `(.L_x_1169) ;  /* 0x0000000000107947 */ /* 0x000fea0003800000 */
.L_x_1168:
[----:B------:R-:W-:Y:S05]  /*12840*/  @!P0 BRA `(.L_x_1169) ;  /* 0x00000000000c8947 */ /* 0x000fea0003800000 */
[----:B-1----:R-:W2:Y:S04]  /*12850*/  LDG.E R6, desc[UR48][R2.64] ;  /* 0x0000003002067981 */ /* 0x002ea8000c1e1900 */
[----:B------:R-:W2:Y:S02]  /*12860*/  LDG.E R5, desc[UR48][R2.64+0x4] ;  /* 0x0000043002057981 */ /* 0x000ea4000c1e1900 */
[----:B--2---:R-:W-:-:S07]  /*12870*/  IMAD.IADD R5, R5, 0x1, -R6 ;  /* 0x0000000105057824 */ /* 0x004fce00078e0a06 */
.L_x_1169:
[----:B--2---:R-:W2:Y:S01]  /*12880*/  LDC.64 R2, c[0x0][0x9e0] ;  /* 0x00027800ff027b82 */ /* 0x004ea20000000a00 */
[----:B-----5:R-:W-:Y:S01]  /*12890*/  IMAD.IADD R7, R5, 0x1, -R4 ;  /* 0x0000000105077824 */ /* 0x020fe200078e0a04 */
[----:B------:R-:W-:-:S04]  /*128a0*/  LEA R4, R17, 0x80, 0x7 ;  /* 0x0000008011047811 */ /* 0x000fc800078e38ff */
[----:B------:R-:W-:Y:S02]  /*128b0*/  IADD3 R9, R7, R4, -R0 ;  /* 0x0000000407097210 */ /* 0x000fe40007ffe800 */
[----:B--2---:R-:W-:-:S03]  /*128c0*/  ISETP.GE.AND P0, PT, R3, 0x1, PT ;  /* 0x000000010300780c */ /* 0x004fc60003f06270 */
[----:B------:R-:W-:-:S10]  /*128d0*/  IMAD.IADD R2, R9, 0x1, R2 ;  /* 0x0000000109027824 */ /* 0x000fd400078e0202 */
[----:B------:R-:W-:Y:S05]  /*128e0*/  @!P0 BRA `(.L_x_1170) ;  /* 0x0000000000488947 */ /* 0x000fea0003800000 */
[C---:B------:R-:W-:Y:S01]  /*128f0*/  ISETP.GT.AND P1, PT, R9.reuse, RZ, PT ;  /* 0x000000ff0900720c */ /* 0x040fe20003f24270 */
[----:B------:R-:W-:Y:S01]  /*12900*/  BSSY B0, `(.L_x_1171) ;  /* 0x000000e000007945 */ /* 0x000fe20003800000 */
[----:B-1----:R-:W-:-:S11]  /*12910*/  VIADD R6, R9, 0xffffffff ;  /* 0xffffffff09067836 */ /* 0x002fd60000000000 */
        /* <DEDUP_REMOVED lines=8> */
.L_x_1172:
[----:B------:R-:W-:-:S13]  /*129a0*/  ISETP.NE.AND P1, PT, R3, 0x1, PT ;  /* 0x000000010300780c */ /* 0x000fda0003f25270 */
[----:B------:R-:W1:Y:S02]  /*129b0*/  @P1 LDC.64 R4, c[0x0][0x9e8] ;  /* 0x00027a00ff041b82 */ /* 0x000e640000000a00 */
[----:B-1----:R-:W-:-:S05]  /*129c0*/  @P1 IMAD.HI.U32 R4, R6, R4, RZ ;  /* 0x0000000406041227 */ /* 0x002fca00078e00ff */
[----:B------:R-:W-:-:S07]  /*129d0*/  @P1 SHF.R.U32.HI R6, RZ, R5, R4 ;  /* 0x00000005ff061219 */ /* 0x000fce0000011604 */
.L_x_1173:
[----:B------:R-:W-:Y:S05]  /*129e0*/  BSYNC B0 ;  /* 0x0000000000007941 */ /* 0x000fea0003800000 */
.L_x_1171:
[----:B------:R-:W-:-:S05]  /*129f0*/  IMAD R5, R6, R3, R3 ;  /* 0x0000000306057224 */ /* 0x000fca00078e0203 */
[----:B------:R-:W-:-:S07]  /*12a00*/  VIMNMX R2, R2, R5, PT ;  /* 0x0000000502027248 */ /* 0x000fce0003fe0100 */
.L_x_1170:
[----:B------:R-:W-:Y:S01]  /*12a10*/  VIADD R2, R2, 0x7f ;  /* 0x0000007f02027836 */ /* 0x000fe20000000000 */
[----:B------:R-:W-:Y:S01]  /*12a20*/  ULDC UR4, c[0x0][0x9dc] ;  /* 0x0002770000047ab9 */ /* 0x000fe20000000800 */
[----:B------:R-:W-:-:S03]  /*12a30*/  IMAD R0, R17, 0x80, -R0 ;  /* 0x0000008011007824 */ /* 0x000fc600078e0a00 */
[----:B------:R-:W-:-:S04]  /*12a40*/  SHF.R.S32.HI R5, RZ, 0x1f, R2 ;  /* 0x0000001fff057819 */ /* 0x000fc80000011402 */
[----:B------:R-:W-:Y:S01]  /*12a50*/  LEA.HI R4, R5, R2, RZ, 0x7 ;  /* 0x0000000205047211 */ /* 0x000fe200078f38ff */
[C---:B------:R-:W-:Y:S02]  /*12a60*/  VIADD R2, R7.reuse, 0x7f ;  /* 0x0000007f07027836 */ /* 0x040fe40000000000 */
[----:B------:R-:W-:Y:S01]  /*12a70*/  IMAD.IADD R7, R7, 0x1, R0 ;  /* 0x0000000107077824 */ /* 0x000fe200078e0200 */
[----:B------:R-:W-:Y:S02]  /*12a80*/  SHF.R.S32.HI R4, RZ, 0x7, R4 ;  /* 0x00000007ff047819 */ /* 0x000fe40000011404 */
[----:B------:R-:W-:Y:S01]  /*12a90*/  SHF.R.S32.HI R5, RZ, 0x1f, R2 ;  /* 0x0000001fff057819 */ /* 0x000fe20000011402 */
[----:B------:R-:W-:-:S03]  /*12aa0*/  VIADD R0, R7, -UR4 ;  /* 0x8000000407007c36 */ /* 0x000fc60008000000 */
[----:B------:R-:W-:-:S04]  /*12ab0*/  LEA.HI R5, R5, R2, RZ, 0x7 ;  /* 0x0000000205057211 */ /* 0x000fc800078f38ff */
[----:B------:R-:W-:-:S04]  /*12ac0*/  SHF.R.S32.HI R5, RZ, 0x7, R5 ;  /* 0x00000007ff057819 */ /* 0x000fc80000011405 */
[----:B-1----:R-:W-:-:S05]  /*12ad0*/  VIMNMX R6, R5, R4, PT ;  /* 0x0000000405067248 */ /* 0x002fca0003fe0100 */
[----:B------:R1:W-:Y:S01]  /*12ae0*/  STL [R1+0x14], R6 ;  /* 0x0000140601007387 */ /* 0x0003e20000100800 */
[----:B------:R-:W-:Y:S05]  /*12af0*/  @!P0 BRA `(.L_x_1174) ;  /* 0x0000000000448947 */ /* 0x000fea0003800000 */
[----:B------:R-:W-:Y:S01]  /*12b00*/  ISETP.GT.AND P0, PT, R7, -0x1, PT ;  /* 0xffffffff0700780c */ /* 0x000fe20003f04270 */
[----:B------:R-:W-:-:S12]  /*12b10*/  BSSY B0, `(.L_x_1175) ;  /* 0x000000d000007945 */ /* 0x000fd80003800000 */
        /* <DEDUP_REMOVED lines=8> */
.L_x_1176:
[----:B------:R-:W-:-:S13]  /*12ba0*/  ISETP.NE.AND P0, PT, R3, 0x1, PT ;  /* 0x000000010300780c */ /* 0x000fda0003f05270 */
[----:B------:R-:W2:Y:S02]  /*12bb0*/  @P0 LDC.64 R4, c[0x0][0x9e8] ;  /* 0x00027a00ff040b82 */ /* 0x000ea40000000a00 */
[----:B--2---:R-:W-:-:S05]  /*12bc0*/  @P0 IMAD.HI.U32 R4, R7, R4, RZ ;  /* 0x0000000407040227 */ /* 0x004fca00078e00ff */
[----:B------:R-:W-:-:S07]  /*12bd0*/  @P0 SHF.R.U32.HI R7, RZ, R5, R4 ;  /* 0x00000005ff070219 */ /* 0x000fce0000011604 */
.L_x_1177:
[----:B------:R-:W-:Y:S05]  /*12be0*/  BSYNC B0 ;  /* 0x0000000000007941 */ /* 0x000fea0003800000 */
.L_x_1175:
[----:B------:R-:W-:-:S05]  /*12bf0*/  IMAD R3, R7, R3, RZ ;  /* 0x0000000307037224 */ /* 0x000fca00078e02ff */
[----:B------:R-:W-:-:S07]  /*12c00*/  VIMNMX R0, R0, R3, !PT ;  /* 0x0000000300007248 */ /* 0x000fce0007fe0100 */
.L_x_1174:
[----:B------:R-:W-:Y:S01]  /*12c10*/  SHF.R.S32.HI R3, RZ, 0x1f, R0 ;  /* 0x0000001fff037819 */ /* 0x000fe20000011400 */
[----:B------:R-:W-:Y:S03]  /*12c20*/  BSSY B6, `(.L_x_1178) ;  /* 0x00002dc000067945 */ /* 0x000fe60003800000 */
[----:B------:R-:W-:-:S04]  /*12c30*/  LEA.HI R3, R3, R0, RZ, 0x7 ;  /* 0x0000000003037211 */ /* 0x000fc800078f38ff */
[----:B------:R-:W-:-:S04]  /*12c40*/  SHF.R.S32.HI R3, RZ, 0x7, R3 ;  /* 0x00000007ff037819 */ /* 0x000fc80000011403 */
[----:B------:R-:W-:-:S04]  /*12c50*/  VIMNMX R2, RZ, R3, !PT ;  /* 0x00000003ff027248 */ /* 0x000fc80007fe0100 */
[----:B------:R-:W-:Y:S01]  /*12c60*/  ISETP.GT.AND P0, PT, R6, R2, PT ;  /* 0x000000020600720c */ /* 0x000fe20003f04270 */
[----:B------:R2:W-:-:S12]  /*12c70*/  STL [R1+0x10], R2 ;  /* 0x0000100201007387 */ /* 0x0005d80000100800 */
[----:B--2---:R-:W-:Y:S05]  /*12c80*/  @P0 BRA `(.L_x_1179) ;  /* 0x0000000000440947 */ /* 0x004fea0003800000 */
[----:B------:R-:W2:Y:S02]  /*12c90*/  S2R R2, SR_TID.X ;  /* 0x0000000000027919 */ /* 0x000ea40000002100 */
[----:B--2---:R-:W-:-:S04]  /*12ca0*/  LOP3.LUT R2, R2, 0x1f, RZ, 0xc0, !PT ;  /* 0x0000001f02027812 */ /* 0x004fc800078ec0ff */
[----:B------:R-:W-:-:S13]  /*12cb0*/  ISETP.NE.AND P1, PT, R2, RZ, PT ;  /* 0x000000ff0200720c */ /* 0x000fda0003f25270 */
[----:B------:R-:W-:Y:S05]  /*12cc0*/  @P1 BRA `(.L_x_1180) ;  /* 0x0000002c00441947 */ /* 0x000fea0003800000 */
[----:B------:R-:W2:Y:S01]  /*12cd0*/  S2R R7, SR_LANEID ;  /* 0x0000000000077919 */ /* 0x000ea20000000000 */
[----:B------:R-:W-:Y:S01]  /*12ce0*/  VOTEU.ANY UR4, UPT, PT ;  /* 0x0000000000047886 */ /* 0x000fe200038e0100 */
[----:B------:R-:W3:Y:S01]  /*12cf0*/  LDC.64 R2, c[0x0][0xc38] ;  /* 0x00030e00ff027b82 */ /* 0x000ee20000000a00 */
[----:B------:R-:W2:Y:S08]  /*12d00*/  FLO.U32 R0, UR4 ;  /* 0x0000000400007d00 */ /* 0x000eb000080e0000 */
[----:B------:R-:W3:Y:S01]  /*12d10*/  POPC R5, UR4 ;  /* 0x0000000400057d09 */ /* 0x000ee20008000000 */
[----:B--2---:R-:W-:-:S13]  /*12d20*/  ISETP.EQ.U32.AND P0, PT, R0, R7, PT ;  /* 0x000000070000720c */ /* 0x004fda0003f02070 */
[----:B---3--:R-:W2:Y:S01]  /*12d30*/  @P0 ATOMG.E.ADD.STRONG.GPU PT, R3, desc[UR48][R2.64], R5 ;  /* 0x00000005020309a8 */ /* 0x008ea200081ee1f0 */
[----:B------:R-:W3:Y:S02]  /*12d40*/  S2R R4, SR_LTMASK ;  /* 0x0000000000047919 */ /* 0x000ee40000003900 */
[----:B---3--:R-:W-:-:S04]  /*12d50*/  LOP3.LUT R4, R4, UR4, RZ, 0xc0, !PT ;  /* 0x0000000404047c12 */ /* 0x008fc8000f8ec0ff */
[----:B------:R-:W3:Y:S01]  /*12d60*/  POPC R7, R4 ;  /* 0x0000000400077309 */ /* 0x000ee20000000000 */
[----:B--2---:R-:W3:Y:S02]  /*12d70*/  SHFL.IDX PT, R0, R3, R0, 0x1f ;  /* 0x00001f0003007589 */ /* 0x004ee400000e0000 */
[----:B---3--:R-:W-:Y:S01]  /*12d80*/  IADD3 R16, R0, UR37, R7 ;  /* 0x0000002500107c10 */ /* 0x008fe2000fffe007 */
[----:B------:R-:W-:Y:S06]  /*12d90*/  BRA `(.L_x_1180) ;  /* 0x0000002c00107947 */ /* 0x000fec0003800000 */
.L_x_1179:
[----:B------:R-:W2:Y:S01]  /*12da0*/  S2R R3, SR_CgaCtaId ;  /* 0x0000000000037919 */ /* 0x000ea20000008800 */
[----:B------:R-:W-:-:S04]  /*12db0*/  MOV R0, 0x400 ;  /* 0x0000040000007802 */ /* 0x000fc80000000f00 */
[----:B--2---:R-:W-:-:S05]  /*12dc0*/  LEA R2, R3, R0, 0x18 ;  /* 0x0000000003027211 */ /* 0x004fca00078ec0ff */
[----:B------:R2:W-:Y:S01]  /*12dd0*/  STL [R1+0xc], R2 ;  /* 0x00000c0201007387 */ /* 0x0005e20000100800 */
[----:B------:R-:W-:-:S05]  /*12de0*/  VIADD R0, R2, 0x18400 ;  /* 0x0001840002007836 */ /* 0x000fca0000000000 */
[----:B------:R-:W-:-:S13]  /*12df0*/  LOP3.LUT P0, RZ, R0, 0x3ff, RZ, 0xc0, !PT ;  /* 0x000003ff00ff7812 */ /* 0x000fda000780c0ff */
[----:B--2---:R-:W-:Y:S05]  /*12e00*/  @!P0 BRA `(.L_x_1181) ;  /* 0x0000000000408947 */ /* 0x004fea0003800000 */
[----:B------:R-:W-:Y:S01]  /*12e10*/  MOV R2, 0x0 ;  /* 0x0000000000027802 */ /* 0x000fe20000000f00 */
[----:B------:R-:W-:Y:S01]  /*12e20*/  ULDC.64 UR6, c[0x4][0xa0] ;  /* 0x0100280000067ab9 */ /* 0x000fe20000000a00 */
[----:B------:R-:W-:Y:S01]  /*12e30*/  ULDC.64 UR8, c[0x4][0xa8] ;  /* 0x01002a0000087ab9 */ /* 0x000fe20000000a00 */
[----:B------:R-:W-:Y:S01]  /*12e40*/  ULDC.64 UR4, c[0x4][0x8] ;  /* 0x0100020000047ab9 */ /* 0x000fe20000000a00 */
[----:B------:R-:W-:Y:S02]  /*12e50*/  IMAD.U32 R4, RZ, RZ, UR6 ;  /* 0x00000006ff047e24 */ /* 0x000fe4000f8e00ff */
[----:B------:R-:W2:Y:S01]  /*12e60*/  LDC.64 R2, c[0x4][R2] ;  /* 0x0100000002027b82 */ /* 0x000ea20000000a00 */
[----:B------:R-:W-:Y:S02]  /*12e70*/  IMAD.U32 R5, RZ, RZ, UR7 ;  /* 0x00000007ff057e24 */ /* 0x000fe4000f8e00ff */
[----:B-1----:R-:W-:Y:S02]  /*12e80*/  IMAD.U32 R6, RZ, RZ, UR8 ;  /* 0x00000008ff067e24 */ /* 0x002fe4000f8e00ff */
[----:B------:R-:W-:-:S02]  /*12e90*/  IMAD.U32 R7, RZ, RZ, UR9 ;  /* 0x00000009ff077e24 */ /* 0x000fc4000f8e00ff */
[----:B------:R-:W-:Y:S02]  /*12ea0*/  IMAD.U32 R10, RZ, RZ, UR4 ;  /* 0x00000004ff0a7e24 */ /* 0x000fe4000f8e00ff */
[----:B------:R-:W-:Y:S02]  /*12eb0*/  IMAD.U32 R11, RZ, RZ, UR5 ;  /* 0x00000005ff0b7e24 */ /* 0x000fe4000f8e00ff */
[----:B------:R-:W-:Y:S02]  /*12ec0*/  IMAD.MOV.U32 R8, RZ, RZ, 0x70 ;  /* 0x00000070ff087424 */ /* 0x000fe400078e00ff */
[----:B------:R-:W-:Y:S02]  /*12ed0*/  IMAD.MOV.U32 R12, RZ, RZ, 0x1 ;  /* 0x00000001ff0c7424 */ /* 0x000fe400078e00ff */
[----:B0-----:R-:W-:-:S07]  /*12ee0*/  IMAD.MOV.U32 R13, RZ, RZ, RZ ;  /* 0x000000ffff0d7224 */ /* 0x001fce00078e00ff */
[----:B------:R-:W-:-:S07]  /*12ef0*/  LEPC R20, `(.L_x_1181) ;  /* 0x000000001014794e */ /* 0x000fce0000000000 */
[----:B--2---:R-:W-:Y:S05]  /*12f00*/  CALL.ABS.NOINC R2 ;  /* 0x0000000002007343 */ /* 0x004fea0003c00000 */
.L_x_1181:
        /* <DEDUP_REMOVED lines=8> */
[----:B------:R2:W3:Y:S01]  /*12f90*/  LDC.64 R2, c[0x4][R0] ;  /* 0x0100000000027b82 */ /* 0x0004e20000000a00 */
[----:B------:R-:W-:Y:S02]  /*12fa0*/  IMAD.U32 R4, RZ, RZ, UR6 ;  /* 0x00000006ff047e24 */ /* 0x000fe4000f8e00ff */
[----:B------:R-:W-:Y:S02]  /*12fb0*/  IMAD.U32 R5, RZ, RZ, UR7 ;  /* 0x00000007ff057e24 */ /* 0x000fe4000f8e00ff */
[----:B-1----:R-:W-:Y:S02]  /*12fc0*/  IMAD.U32 R6, RZ, RZ, UR8 ;  /* 0x00000008ff067e24 */ /* 0x002fe4000f8e00ff */
[----:B------:R-:W-:-:S02]  /*12fd0*/  IMAD.U32 R7, RZ, RZ, UR9 ;  /* 0x00000009ff077e24 */ /* 0x000fc4000f8e00ff */
[----:B------:R-:W-:Y:S02]  /*12fe0*/  IMAD.U32 R10, RZ, RZ, UR4 ;  /* 0x00000004ff0a7e24 */ /* 0x000fe4000f8e00ff */
[----:B------:R-:W-:Y:S02]  /*12ff0*/  IMAD.U32 R11, RZ, RZ, UR5 ;  /* 0x00000005ff0b7e24 */ /* 0x000fe4000f8e00ff */
[----:B------:R-:W-:Y:S02]  /*13000*/  IMAD.MOV.U32 R8, RZ, RZ, 0x70 ;  /* 0x00000070ff087424 */ /* 0x000fe400078e00ff */
[----:B------:R-:W-:Y:S02]  /*13010*/  IMAD.MOV.U32 R12, RZ, RZ, 0x1 ;  /* 0x00000001ff0c7424 */ /* 0x000fe400078e00ff */
[----:B0-2---:R-:W-:-:S07]  /*13020*/  IMAD.MOV.U32 R13, RZ, RZ, RZ ;  /* 0x000000ffff0d7224 */ /* 0x005fce00078e00ff */
[----:B------:R-:W-:-:S07]  /*13030*/  LEPC R20, `(.L_x_1183) ;  /* 0x000000001014794e */ /* 0x000fce0000000000 */
[----:B---3--:R-:W-:Y:S05]  /*13040*/  CALL.ABS.NOINC R2 ;  /* 0x0000000002007343 */ /* 0x008fea0003c00000 */
.L_x_1183:
        /* <DEDUP_REMOVED lines=16> */
.L_x_1182:
[----:B-1----:R-:W2:Y:S01]  /*13150*/  LDL.LU R6, [R1+0x1c] ;  /* 0x00001c0001067983 */ /* 0x002ea20000300800 */
[----:B------:R-:W1:Y:S01]  /*13160*/  LDC R0, c[0x0][0x428] ;  /* 0x00010a00ff007b82 */ /* 0x000e620000000800 */
[----:B------:R-:W-:Y:S01]  /*13170*/  IMAD.MOV.U32 R4, RZ, RZ, R18 ;  /* 0x000000ffff047224 */ /* 0x000fe200078e0012 */
[----:B------:R-:W-:Y:S01]  /*13180*/  ULDC.64 UR4, c[0x0][0x9f8] ;  /* 0x00027e0000047ab9 */ /* 0x000fe20000000a00 */
[----:B------:R-:W3:Y:S01]  /*13190*/  S2R R7, SR_TID.X ;  /* 0x0000000000077919 */ /* 0x000ee20000002100 */
[----:B-1----:R-:W-:Y:S02]  /*131a0*/  ISETP.NE.AND P0, PT, R0, 0x1, PT ;  /* 0x000000010000780c */ /* 0x002fe40003f05270 */
[----:B---3--:R-:W-:-:S11]  /*131b0*/  LOP3.LUT R7, R7, 0x1f, RZ, 0xc0, !PT ;  /* 0x0000001f07077812 */ /* 0x008fd600078ec0ff */
[----:B------:R-:W1:Y:S08]  /*131c0*/  @P0 LDC R3, c[0x0][0x42c] ;  /* 0x00010b00ff030b82 */ /* 0x000e700000000800 */
[----:B------:R-:W3:Y:S01]  /*131d0*/  @P0 LDC R5, c[0x0][0x430] ;  /* 0x00010c00ff050b82 */ /* 0x000ee20000000800 */
[----:B-1----:R-:W-:-:S05]  /*131e0*/  @P0 IMAD.HI.U32 R0, R18, R3, RZ ;  /* 0x0000000312000227 */ /* 0x002fca00078e00ff */
[----:B---3--:R-:W-:Y:S01]  /*131f0*/  @P0 SHF.R.U32.HI R4, RZ, R5, R0 ;  /* 0x00000005ff040219 */ /* 0x008fe20000011600 */
[----:B------:R-:W-:Y:S01]  /*13200*/  IMAD.MOV.U32 R0, RZ, RZ, R19 ;  /* 0x000000ffff007224 */ /* 0x000fe200078e0013 */
[----:B------:R-:W-:-:S04]  /*13210*/  ISETP.NE.U32.AND P0, PT, RZ, UR4, PT ;  /* 0x00000004ff007c0c */ /* 0x000fc8000bf05070 */
[----:B------:R-:W-:Y:S01]  /*13220*/  ISETP.NE.AND.EX P0, PT, RZ, UR5, PT, P0 ;  /* 0x00000005ff007c0c */ /* 0x000fe2000bf05300 */
[----:B------:R-:W-:-:S12]  /*13230*/  ULDC.64 UR4, c[0x0][0xa00] ;  /* 0x0002800000047ab9 */ /* 0x000fd80000000a00 */
[----:B------:R-:W1:Y:S01]  /*13240*/  @P0 LDC.64 R2, c[0x0][0x9f8] ;  /* 0x00027e00ff020b82 */ /* 0x000e620000000a00 */
[----:B------:R-:W-:-:S04]  /*13250*/  ISETP.NE.AND P6, PT, R7, RZ, PT ;  /* 0x000000ff0700720c */ /* 0x000fc80003fc5270 */
[----:B------:R-:W-:-:S09]  /*13260*/  PLOP3.LUT P1, PT, P6, PT, PT, 0x8, 0x0 ;  /* 0x000000000000781c */ /* 0x000fd2000372e170 */
[----:B------:R-:W-:Y:S01]  /*13270*/  VOTEU.ALL UP1, P6 ;  /* 0x00000000003f7886 */ /* 0x000fe20003020000 */
[----:B-1----:R-:W-:-:S05]  /*13280*/  @P0 IMAD.WIDE R2, R19, 0x4, R2 ;  /* 0x0000000413020825 */ /* 0x002fca00078e0202 */
[----:B------:R1:W5:Y:S01]  /*13290*/  @P0 LDG.E R0, desc[UR48][R2.64] ;  /* 0x0000003002000981 */ /* 0x000362000c1e1900 */
[----:B------:R-:W-:Y:S01]  /*132a0*/  ISETP.NE.U32.AND P0, PT, RZ, UR4, PT ;  /* 0x00000004ff007c0c */ /* 0x000fe2000bf05070 */
[----:B------:R-:W-:-:S03]  /*132b0*/  @!UP1 UIADD3 UR8, UP0, UR38, 0x270, URZ ;  /* 0x0000027026089890 */ /* 0x000fc6000ff1e03f */
[----:B------:R-:W-:Y:S01]  /*132c0*/  ISETP.NE.AND.EX P0, PT, RZ, UR5, PT, P0 ;  /* 0x00000005ff007c0c */ /* 0x000fe2000bf05300 */
[----:B------:R-:W-:-:S03]  /*132d0*/  @!UP1 UIADD3.X UR9, URZ, UR39, URZ, UP0, !UPT ;  /* 0x000000273f099290 */ /* 0x000fc600087fe43f */
[----:B------:R-:W-:Y:S01]  /*132e0*/  SEL R7, R19, RZ, !P0 ;  /* 0x000000ff13077207 */ /* 0x000fe20004000000 */
[----:B------:R-:W-:Y:S01]  /*132f0*/  VOTEU.ALL UP0, P6 ;  /* 0x00000000003f7886 */ /* 0x000fe20003000000 */
[----:B-12---:R-:W-:-:S07]  /*13300*/  IMAD R8, R17, 0x80, R6 ;  /* 0x0000008011087824 */ /* 0x006fce00078e0206 */
.L_x_1184:
        /* <DEDUP_REMOVED lines=9> */
[----:B-1----:R-:W-:Y:S05]  /*133a0*/  @P1 BRA.U.ANY `(.L_x_1184) ;  /* 0xfffffffd00d81947 */ /* 0x002fea000393ffff */
[----:B------:R-:W1:Y:S01]  /*133b0*/  S2R R2, SR_TID.X ;  /* 0x0000000000027919 */ /* 0x000e620000002100 */
[----:B------:R-:W-:Y:S01]  /*133c0*/  UMOV UR4, 0x40 ;  /* 0x0000004000047882 */ /* 0x000fe20000000000 */
[----:B-1----:R-:W-:-:S04]  /*133d0*/  LOP3.LUT R2, R2, 0x1f, RZ, 0xc0, !PT ;  /* 0x0000001f02027812 */ /* 0x002fc800078ec0ff */
[----:B------:R-:W-:-:S04]  /*133e0*/  ISETP.NE.AND P2, PT, R2, RZ, PT ;  /* 0x000000ff0200720c */ /* 0x000fc80003f45270 */
[----:B------:R-:W-:-:S09]  /*133f0*/  PLOP3.LUT P1, PT, P2, PT, PT, 0x8, 0x0 ;  /* 0x000000000000781c */ /* 0x000fd2000172e170 */
[----:B------:R-:W-:-:S05]  /*13400*/  VOTEU.ALL UP0, P2 ;  /* 0x00000000003f7886 */ /* 0x000fca0001000000 */
.L_x_1185:
        /* <DEDUP_REMOVED lines=8> */
[----:B-1----:R-:W-:Y:S05]  /*13490*/  @P1 BRA.U.ANY `(.L_x_1185) ;  /* 0xfffffffd00dc1947 */ /* 0x002fea000393ffff */
[----:B------:R-:W2:Y:S01]  /*134a0*/  LDL R5, [R1+0x14] ;  /* 0x0000140001057983 */ /* 0x000ea20000100800 */
[----:B------:R-:W1:Y:S01]  /*134b0*/  LDC.64 R2, c[0x0][0x3f8] ;  /* 0x0000fe00ff027b82 */ /* 0x000e620000000a00 */
[----:B------:R-:W-:Y:S02]  /*134c0*/  ULDC.64 UR4, c[0x0][0xa08] ;  /* 0x0002820000047ab9 */ /* 0x000fe40000000a00 */
[----:B-1----:R-:W-:Y:S01]  /*134d0*/  LOP3.LUT P0, RZ, R2, UR4, RZ, 0xfc, !PT ;  /* 0x0000000402ff7c12 */ /* 0x002fe2000f80fcff */
[----:B------:R-:W-:-:S03]  /*134e0*/  UMOV UR4, 0xffffffff ;  /* 0xffffffff00047882 */ /* 0x000fc60000000000 */
[----:B------:R-:W-:-:S04]  /*134f0*/  LOP3.LUT P0, RZ, R3, UR5, RZ, 0xfc, P0 ;  /* 0x0000000503ff7c12 */ /* 0x000fc8000800fcff */
[----:B-----5:R-:W-:Y:S01]  /*13500*/  SEL R6, R0, RZ, !P0 ;  /* 0x000000ff00067207 */ /* 0x020fe20004000000 */
[----:B--2---:R-:W-:Y:S01]  /*13510*/  VIADD R5, R5, 0xffffffff ;  /* 0xffffffff05057836 */ /* 0x004fe20000000000 */
[----:B------:R-:W-:Y:S07]  /*13520*/  BRA.DIV UR4, `(.L_x_1186) ;  /* 0x0000003604fc7947 */ /* 0x000fee000b800000 */
.L_x_1256:
[----:B------:R-:W-:Y:S01]  /*13530*/  UMOV UR4, 0xffffffff ;  /* 0xffffffff00047882 */ /* 0x000fe20000000000 */
[----:B------:R-:W-:Y:S02]  /*13540*/  SHF.R.S32.HI R17, RZ, 0x1f, R0 ;  /* 0x0000001fff117819 */ /* 0x000fe40000011400 */
[----:B------:R-:W-:Y:S05]  /*13550*/  BRA.DIV UR4, `(.L_x_1187) ;  /* 0x0000003a04247947 */ /* 0x000fea000b800000 */
[----:B------:R-:W-:-:S13]  /*13560*/  ELECT P6, URZ, PT ;  /* 0x00000000003f782f */ /* 0x000fda00038c0000 */
.L_x_1259:
[----:B------:R-:W-:Y:S05]  /*13570*/  @!P6 BRA `(.L_x_1188) ;  /* 0x000000040010e947 */ /* 0x000fea0003800000 */
[----:B------:R-:W-:-:S04]  /*13580*/  ISETP.NE.U32.AND P0, PT, R2, RZ, PT ;  /* 0x000000ff0200720c */ /* 0x000fc80003f05070 */
[----:B------:R-:W-:-:S13]  /*13590*/  ISETP.NE.AND.EX P0, PT, R3, RZ, PT, P0 ;  /* 0x000000ff0300720c */ /* 0x000fda0003f05300 */
[----:B------:R-:W-:Y:S05]  /*135a0*/  @!P0 BRA `(.L_x_1189) ;  /* 0x0000000000488947 */ /* 0x000fea0003800000 */
[----:B------:R-:W1:Y:S01]  /*135b0*/  LDC R12, c[0x0][0x41c] ;  /* 0x00010700ff0c7b82 */ /* 0x000e620000000800 */
[----:B------:R-:W-:Y:S01]  /*135c0*/  IMAD.MOV.U32 R6, RZ, RZ, R5 ;  /* 0x000000ffff067224 */ /* 0x000fe200078e0005 */
        /* <DEDUP_REMOVED lines=14> */
[----:B0-----:R-:W-:-:S05]  /*136b0*/  LEA.HI.X R13, R10, R3, R6, 0x2, P0 ;  /* 0x000000030a0d7211 */ /* 0x001fca00000f1406 */
[----:B------:R1:W5:Y:S02]  /*136c0*/  LDG.E R6, desc[UR48][R12.64] ;  /* 0x000000300c067981 */ /* 0x000364000c1e1900 */
.L_x_1189:
[----:B------:R-:W2:Y:S01]  /*136d0*/  LDL R9, [R1] ;  /* 0x0000000001097983 */ /* 0x000ea20000100800 */
[----:B------:R-:W-:-:S03]  /*136e0*/  MOV R11, 0x400 ;  /* 0x00000400000b7802 */ /* 0x000fc60000000f00 */
[----:B------:R-:W3:Y:S01]  /*136f0*/  LDL R10, [R1+0x8] ;  /* 0x00000800010a7983 */ /* 0x000ee20000100800 */
[----:B-1----:R-:W1:Y:S02]  /*13700*/  S2R R12, SR_CgaCtaId ;  /* 0x00000000000c7919 */ /* 0x002e640000008800 */
[----:B-1----:R-:W-:-:S05]  /*13710*/  LEA R11, R12, R11, 0x18 ;  /* 0x0000000b0c0b7211 */ /* 0x002fca00078ec0ff */
[----:B--2---:R-:W-:Y:S01]  /*13720*/  IMAD R9, R9, 0x8, R11 ;  /* 0x0000000809097824 */ /* 0x004fe200078e020b */
[----:B---3--:R-:W-:-:S04]  /*13730*/  SHF.L.U32 R10, R10, 0x1f, RZ ;  /* 0x0000001f0a0a7819 */ /* 0x008fc800000006ff */
[----:B------:R-:W1:Y:S02]  /*13740*/  SYNCS.PHASECHK.TRANS64.TRYWAIT P0, [R9+URZ+0x28840], R10 ;  /* 0x0288400a090075a7 */ /* 0x000e64000800017f */
[----:B-1----:R-:W-:Y:S05]  /*13750*/  @!P0 BRA `(.L_x_1190) ;  /* 0x0000003400c48947 */ /* 0x002fea0003800000 */
.L_x_1260:
        /* <DEDUP_REMOVED lines=11> */
.L_x_1191:
[----:B------:R-:W2:Y:S01]  /*13810*/  LDL R11, [R1] ;  /* 0x00000000010b7983 */ /* 0x000ea20000100800 */
[----:B------:R-:W-:-:S03]  /*13820*/  MOV R12, 0x400 ;  /* 0x00000400000c7802 */ /* 0x000fc60000000f00 */
[----:B-1----:R-:W3:Y:S01]  /*13830*/  LDL R10, [R1+0x4] ;  /* 0x00000400010a7983 */ /* 0x002ee20000100800 */
[----:B0-----:R-:W0:Y:S01]  /*13840*/  S2R R13, SR_CgaCtaId ;  /* 0x00000000000d7919 */ /* 0x001e220000008800 */
[----:B------:R-:W-:Y:S02]  /*13850*/  R2UR UR9, R9 ;  /* 0x00000000090972ca */ /* 0x000fe400000e0000 */
[----:B------:R-:W-:Y:S01]  /*13860*/  R2UR UR11, R5 ;  /* 0x00000000050b72ca */ /* 0x000fe200000e0000 */
[----:B------:R-:W-:Y:S01]  /*13870*/  UIADD3 UR4, UP0, UR38, 0x370, URZ ;  /* 0x0000037026047890 */ /* 0x000fe2000ff1e03f */
[----:B------:R-:W-:Y:S02]  /*13880*/  R2UR UR12, R4 ;  /* 0x00000000040c72ca */ /* 0x000fe400000e0000 */
[----:B-----5:R-:W-:Y:S02]  /*13890*/  R2UR UR13, R6 ;  /* 0x00000000060d72ca */ /* 0x020fe400000e0000 */
[----:B0-----:R-:W-:-:S05]  /*138a0*/  LEA R12, R13, R12, 0x18 ;  /* 0x0000000c0d0c7211 */ /* 0x001fca00078ec0ff */
[----:B------:R-:W-:Y:S01]  /*138b0*/  UIADD3 UR9, UR9, 0x28830, URZ ;  /* 0x0002883009097890 */ /* 0x000fe2000fffe03f */
[----:B------:R-:W-:Y:S01]  /*138c0*/  UMOV UR10, URZ ;  /* 0x0000003f000a7c82 */ /* 0x000fe20008000000 */
[----:B------:R-:W-:Y:S01]  /*138d0*/  UMOV UR7, 0x14f00000 ;  /* 0x14f0000000077882 */ /* 0x000fe20000000000 */
[----:B------:R-:W-:Y:S01]  /*138e0*/  UMOV UR15, 0x40 ;  /* 0x00000040000f7882 */ /* 0x000fe20000000000 */
[----:B--2---:R-:W-:Y:S01]  /*138f0*/  IMAD R9, R11, 0x8000, R12 ;  /* 0x000080000b097824 */ /* 0x004fe200078e020c */
[----:B---3--:R-:W-:-:S04]  /*13900*/  R2UR UR5, R10 ;  /* 0x000000000a0572ca */ /* 0x008fc800000e0000 */
[----:B------:R-:W-:-:S09]  /*13910*/  R2UR UR6, R9 ;  /* 0x00000000090672ca */ /* 0x000fd200000e0000 */
[----:B------:R-:W-:-:S04]  /*13920*/  ULEA UR11, UR11, UR5, 0x7 ;  /* 0x000000050b0b7291 */ /* 0x000fc8000f8e383f */
[----:B------:R-:W-:Y:S02]  /*13930*/  UIADD3 UR8, UR6, 0x18400, URZ ;  /* 0x0001840006087890 */ /* 0x000fe4000fffe03f */
[----:B------:R-:W-:Y:S02]  /*13940*/  UIADD3.X UR5, URZ, UR39, URZ, UP0, !UPT ;  /* 0x000000273f057290 */ /* 0x000fe400087fe43f */
[----:B------:R-:W-:-:S03]  /*13950*/  UIADD3 UR14, UR6, 0x1c400, URZ ;  /* 0x0001c400060e7890 */ /* 0x000fc6000fffe03f */
[----:B------:R-:W-:-:S04]  /*13960*/  UMOV UR6, 0x0 ;  /* 0x0000000000067882 */ /* 0x000fc80000000000 */
[----:B------:R0:W-:Y:S02]  /*13970*/  UTMALDG.4D [UR8], [UR4], desc[UR6] ;  /* 0x00000608040075b4 */ /* 0x0001e40008019000 */
[----:B0-----:R-:W-:Y:S01]  /*13980*/  UMOV UR8, UR14 ;  /* 0x0000000e00087c82 */ /* 0x001fe20008000000 */
[----:B------:R-:W-:Y:S02]  /*13990*/  UMOV UR10, UR15 ;  /* 0x0000000f000a7c82 */ /* 0x000fe40008000000 */
[----:B------:R1:W-:Y:S02]  /*139a0*/  UTMALDG.4D [UR8], [UR4], desc[UR6] ;  /* 0x00000608040075b4 */ /* 0x0003e40008019000 */
[----:B-1----:R-:W-:Y:S01]  /*139b0*/  NOP ;  /* 0x0000000000007918 */ /* 0x002fe20000000000 */
.L_x_1188:
[----:B------:R-:W2:Y:S01]  /*139c0*/  LDL.LU R12, [R1+0x18] ;  /* 0x00001800010c7983 */ /* 0x000ea20000300800 */
[----:B------:R-:W-:Y:S01]  /*139d0*/  MOV R10, 0x400 ;  /* 0x00000400000a7802 */ /* 0x000fe20000000f00 */
[----:B------:R-:W-:Y:S05]  /*139e0*/  WARPSYNC.ALL ;  /* 0x0000000000007948 */ /* 0x000fea0003800000 */
[----:B------:R-:W1:Y:S01]  /*139f0*/  S2R R11, SR_CgaCtaId ;  /* 0x00000000000b7919 */ /* 0x000e620000008800 */
[----:B------:R-:W-:-:S13]  /*13a00*/  ELECT P0, URZ, PT ;  /* 0x00000000003f782f */ /* 0x000fda0003800000 */
[C---:B------:R-:W-:Y:S01]  /*13a10*/  @P0 R2UR UR13, R7.reuse ;  /* 0x00000000070d02ca */ /* 0x040fe200000e0000 */
[----:B------:R-:W-:Y:S01]  /*13a20*/  UIADD3 UR4, UP0, UR38, 0x270, URZ ;  /* 0x0000027026047890 */ /* 0x000fe2000ff1e03f */
[----:B------:R-:W-:Y:S01]  /*13a30*/  @P0 R2UR UR21, R7 ;  /* 0x00000000071502ca */ /* 0x000fe200000e0000 */
[----:B------:R-:W-:Y:S01]  /*13a40*/  UMOV UR6, 0x0 ;  /* 0x0000000000067882 */ /* 0x000fe20000000000 */
[----:B------:R-:W-:Y:S01]  /*13a50*/  @P0 R2UR UR12, R18 ;  /* 0x00000000120c02ca */ /* 0x000fe200000e0000 */
[----:B------:R-:W-:Y:S01]  /*13a60*/  UIADD3.X UR5, URZ, UR39, URZ, UP0, !UPT ;  /* 0x000000273f057290 */ /* 0x000fe200087fe43f */
[----:B------:R-:W-:Y:S01]  /*13a70*/  @P0 R2UR UR11, R8 ;  /* 0x00000000080b02ca */ /* 0x000fe200000e0000 */
        /* <DEDUP_REMOVED lines=9> */
[----:B-1----:R-:W-:Y:S01]  /*13b10*/  LEA R10, R11, R10, 0x18 ;  /* 0x0000000a0b0a7211 */ /* 0x002fe200078ec0ff */
        /* <DEDUP_REMOVED lines=15> */
[----:B------:R-:W2:Y:S02]  /*13c10*/  SYNCS.PHASECHK.TRANS64.TRYWAIT P0, [R10+URZ+0x28820], R7 ;  /* 0x028820070a0075a7 */ /* 0x000ea4000800017f */
[----:B-12---:R-:W-:Y:S05]  /*13c20*/  @!P0 BRA `(.L_x_1193) ;  /* 0x0000003000a48947 */ /* 0x006fea0003800000 */
.L_x_1261:
[----:B------:R-:W-:Y:S05]  /*13c30*/  BSYNC B0 ;  /* 0x0000000000007941 */ /* 0x000fea0003800000 */
.L_x_1192:
[----:B------:R-:W2:Y:S04]  /*13c40*/  LDL R9, [R1+0x14] ;  /* 0x0000140001097983 */ /* 0x000ea80000100800 */
[----:B-1----:R-:W3:Y:S01]  /*13c50*/  LDL R8, [R1+0x10] ;  /* 0x0000100001087983 */ /* 0x002ee20000100800 */
[----:B------:R-:W-:Y:S01]  /*13c60*/  BSSY B0, `(.L_x_1194) ;  /* 0x000018a000007945 */ /* 0x000fe20003800000 */
[----:B--2---:R-:W-:-:S05]  /*13c70*/  VIADD R7, R9, 0xfffffffe ;  /* 0xfffffffe09077836 */ /* 0x004fca0000000000 */
[----:B---3--:R-:W-:-:S13]  /*13c80*/  ISETP.GE.AND P0, PT, R7, R8, PT ;  /* 0x000000080700720c */ /* 0x008fda0003f06270 */
[----:B------:R-:W-:Y:S05]  /*13c90*/  @!P0 BRA `(.L_x_1195) ;  /* 0x0000001800188947 */ /* 0x000fea0003800000 */
[----:B0-----:R-:W-:Y:S01]  /*13ca0*/  LOP3.LUT R13, RZ, R8, RZ, 0x33, !PT ;  /* 0x00000008ff0d7212 */ /* 0x001fe200078e33ff */
[----:B------:R-:W-:Y:S01]  /*13cb0*/  IMAD.MOV R8, RZ, RZ, -R9 ;  /* 0x000000ffff087224 */ /* 0x000fe200078e0a09 */
[----:B------:R-:W-:Y:S04]  /*13cc0*/  BSSY B1, `(.L_x_1196) ;  /* 0x0000088000017945 */ /* 0x000fe80003800000 */
[----:B------:R-:W-:-:S05]  /*13cd0*/  VIADDMNMX R13, R8, 0x1, R13, !PT ;  /* 0x00000001080d7846 */ /* 0x000fca000780010d */
[----:B------:R-:W-:-:S05]  /*13ce0*/  IMAD.IADD R8, R9, 0x1, R13 ;  /* 0x0000000109087824 */ /* 0x000fca00078e020d */
        /* <DEDUP_REMOVED lines=33> */
.L_x_1200:
[----:B0-----:R-:W0:Y:S01]  /*13f00*/  S2R R3, SR_CgaCtaId ;  /* 0x0000000000037919 */ /* 0x001e220000008800 */
[----:B------:R-:W-:-:S04]  /*13f10*/  MOV R2, 0x400 ;  /* 0x0000040000027802 */ /* 0x000fc80000000f00 */
[----:B0-----:R-:W-:Y:S02]  /*13f20*/  LEA R2, R3, R2, 0x18 ;  /* 0x0000000203027211 */ /* 0x001fe400078ec0ff */
[----:B------:R-:W-:-:S03]  /*13f30*/  SHF.L.U32 R3, R14, 0x1f, RZ ;  /* 0x0000001f0e037819 */ /* 0x000fc600000006ff */
[----:B------:R-:W-:-:S04]  /*13f40*/  IMAD R2, R12, 0x8, R2 ;  /* 0x000000080c027824 */ /* 0x000fc800078e0202 */
[----:B------:R-:W0:Y:S02]  /*13f50*/  SYNCS.PHASECHK.TRANS64.TRYWAIT P0, [R2+URZ+0x28840], R3 ;  /* 0x02884003020075a7 */ /* 0x000e24000800017f */
[----:B0-----:R-:W-:Y:S05]  /*13f60*/  @!P0 BRA `(.L_x_1201) ;  /* 0x0000002c00f48947 */ /* 0x001fea0003800000 */
.L_x_1262:
        /* <DEDUP_REMOVED lines=11> */
.L_x_1202:
[----:B------:R-:W2:Y:S04]  /*14020*/  LDL R15, [R1+0x4] ;  /* 0x00000400010f7983 */ /* 0x000ea80000100800 */
[----:B------:R-:W3:Y:S01]  /*14030*/  LDL.LU R10, [R1+0x8] ;  /* 0x00000800010a7983 */ /* 0x000ee20000300800 */
[----:B0-----:R-:W-:-:S03]  /*14040*/  MOV R3, 0x400 ;  /* 0x0000040000037802 */ /* 0x001fc60000000f00 */
[----:B------:R-:W4:Y:S01]  /*14050*/  LDL R9, [R1] ;  /* 0x0000000001097983 */ /* 0x000f220000100800 */
[----:B------:R-:W0:Y:S01]  /*14060*/  S2R R11, SR_CgaCtaId ;  /* 0x00000000000b7919 */ /* 0x000e220000008800 */
[----:B------:R-:W-:Y:S02]  /*14070*/  R2UR UR14, R2 ;  /* 0x00000000020e72ca */ /* 0x000fe400000e0000 */
[----:B------:R-:W-:Y:S01]  /*14080*/  R2UR UR11, R7 ;  /* 0x00000000070b72ca */ /* 0x000fe200000e0000 */
[----:B------:R-:W-:Y:S01]  /*14090*/  UIADD3 UR4, UP0, UR38, 0x370, URZ ;  /* 0x0000037026047890 */ /* 0x000fe2000ff1e03f */
[----:B------:R-:W-:Y:S02]  /*140a0*/  R2UR UR12, R4 ;  /* 0x00000000040c72ca */ /* 0x000fe400000e0000 */
        /* <DEDUP_REMOVED lines=12> */
[----:B------:R-:W-:Y:S02]  /*14170*/  ULEA UR11, UR11, UR9, 0x7 ;  /* 0x000000090b0b7291 */ /* 0x000fe4000f8e383f */
        /* <DEDUP_REMOVED lines=11> */
.L_x_1263:
[----:B------:R-:W-:Y:S05]  /*14230*/  @P1 BRA `(.L_x_1204) ;  /* 0x0000000000301947 */ /* 0x000fea0003800000 */
[----:B------:R-:W1:Y:S01]  /*14240*/  S2R R9, SR_TID.X ;  /* 0x0000000000097919 */ /* 0x000e620000002100 */
[----:B------:R-:W-:Y:S01]  /*14250*/  MOV R10, 0x400 ;  /* 0x00000400000a7802 */ /* 0x000fe20000000f00 */
[----:B------:R-:W2:Y:S01]  /*14260*/  S2R R11, SR_CgaCtaId ;  /* 0x00000000000b7919 */ /* 0x000ea20000008800 */
[----:B-1----:R-:W-:Y:S02]  /*14270*/  LOP3.LUT R15, R9, 0x1f, RZ, 0xc0, !PT ;  /* 0x0000001f090f7812 */ /* 0x002fe400078ec0ff */
[----:B------:R-:W3:Y:S02]  /*14280*/  LDL R9, [R1] ;  /* 0x0000000001097983 */ /* 0x000ee40000100800 */
[----:B------:R-:W-:Y:S02]  /*14290*/  ISETP.NE.AND P0, PT, R15, RZ, PT ;  /* 0x000000ff0f00720c */ /* 0x000fe40003f05270 */
[----:B--2---:R-:W-:Y:S01]  /*142a0*/  LEA R10, R11, R10, 0x18 ;  /* 0x0000000a0b0a7211 */ /* 0x004fe200078ec0ff */
[----:B0-----:R-:W-:-:S04]  /*142b0*/  IMAD.MOV.U32 R3, RZ, RZ, 0x8000 ;  /* 0x00008000ff037424 */ /* 0x001fc800078e00ff */
[----:B---3--:R-:W-:-:S04]  /*142c0*/  IMAD R2, R9, 0x8, R10 ;  /* 0x0000000809027824 */ /* 0x008fc800078e020a */
[----:B------:R1:W-:Y:S02]  /*142d0*/  SYNCS.ARRIVE.TRANS64 RZ, [R2+URZ+0x28850], R3 ;  /* 0x0288500302ff79a7 */ /* 0x0003e4000800003f */
[----:B------:R-:W-:Y:S05]  /*142e0*/  @!P0 BRA `(.L_x_1204) ;  /* 0x0000000000048947 */ /* 0x000fea0003800000 */
[----:B------:R-:W-:Y:S01]  /*142f0*/  BPT.TRAP 0x1 ;  /* 0x000000040000795c */ /* 0x000fe20000300000 */
.L_x_1204:
[----:B01----:R-:W2:Y:S01]  /*14300*/  LDL.LU R2, [R1] ;  /* 0x0000000001027983 */ /* 0x003ea20000300800 */
[----:B------:R-:W-:-:S03]  /*14310*/  MOV R10, 0x400 ;  /* 0x00000400000a7802 */ /* 0x000fc60000000f00 */
[----:B------:R-:W3:Y:S01]  /*14320*/  LDL R3, [R1+0x4] ;  /* 0x0000040001037983 */ /* 0x000ee20000100800 */
[----:B------:R-:W0:Y:S01]  /*14330*/  S2R R11, SR_CgaCtaId ;  /* 0x00000000000b7919 */ /* 0x000e220000008800 */
[----:B------:R-:W-:Y:S01]  /*14340*/  R2UR UR11, R5 ;  /* 0x00000000050b72ca */ /* 0x000fe200000e0000 */
[----:B------:R-:W-:Y:S01]  /*14350*/  UIADD3 UR4, UP0, UR38, 0x470, URZ ;  /* 0x0000047026047890 */ /* 0x000fe2000ff1e03f */
[----:B------:R-:W-:Y:S02]  /*14360*/  R2UR UR13, R6 ;  /* 0x00000000060d72ca */ /* 0x000fe400000e0000 */
[----:B------:R-:W-:Y:S02]  /*14370*/  R2UR UR12, R4 ;  /* 0x00000000040c72ca */ /* 0x000fe400000e0000 */
[----:B0-----:R-:W-:Y:S01]  /*14380*/  LEA R10, R11, R10, 0x18 ;  /* 0x0000000a0b0a7211 */ /* 0x001fe200078ec0ff */
[----:B------:R-:W-:Y:S01]  /*14390*/  UMOV UR10, URZ ;  /* 0x0000003f000a7c82 */ /* 0x000fe20008000000 */
[----:B------:R-:W-:Y:S01]  /*143a0*/  UMOV UR6, 0x0 ;  /* 0x0000000000067882 */ /* 0x000fe20000000000 */
[----:B------:R-:W-:Y:S01]  /*143b0*/  UMOV UR7, 0x14f00000 ;  /* 0x14f0000000077882 */ /* 0x000fe20000000000 */
[----:B------:R-:W-:Y:S01]  /*143c0*/  UMOV UR15, 0x40 ;  /* 0x00000040000f7882 */ /* 0x000fe20000000000 */
[----:B------:R-:W-:-:S02]  /*143d0*/  IMAD.MOV.U32 R6, RZ, RZ, R8 ;  /* 0x000000ffff067224 */ /* 0x000fc400078e0008 */
[----:B------:R-:W-:Y:S02]  /*143e0*/  IMAD.MOV.U32 R5, RZ, RZ, R7 ;  /* 0x000000ffff057224 */ /* 0x000fe400078e0007 */
[----:B--2---:R-:W-:-:S04]  /*143f0*/  IMAD.MOV.U32 R9, RZ, RZ, R2 ;  /* 0x000000ffff097224 */ /* 0x004fc800078e0002 */
[----:B------:R-:W-:-:S05]  /*14400*/  IMAD R2, R9, 0x8, R10 ;  /* 0x0000000809027824 */ /* 0x000fca00078e020a */
[----:B------:R-:W-:Y:S01]  /*14410*/  R2UR UR9, R2 ;  /* 0x00000000020972ca */ /* 0x000fe200000e0000 */
[----:B------:R-:W-:Y:S01]  /*14420*/  IMAD R2, R9, 0x8000, R10 ;  /* 0x0000800009027824 */ /* 0x000fe200078e020a */
[----:B---3--:R-:W-:-:S04]  /*14430*/  R2UR UR5, R3 ;  /* 0x00000000030572ca */ /* 0x008fc800000e0000 */
[----:B------:R-:W-:-:S07]  /*14440*/  R2UR UR14, R2 ;  /* 0x00000000020e72ca */ /* 0x000fce00000e0000 */
[----:B------:R-:W-:Y:S02]  /*14450*/  UIADD3 UR9, UR9, 0x28850, URZ ;  /* 0x0002885009097890 */ /* 0x000fe4000fffe03f */
[----:B------:R-:W-:Y:S02]  /*14460*/  ULEA UR11, UR11, UR5, 0x7 ;  /* 0x000000050b0b7291 */ /* 0x000fe4000f8e383f */
[----:B------:R-:W-:Y:S02]  /*14470*/  UIADD3.X UR5, URZ, UR39, URZ, UP0, !UPT ;  /* 0x000000273f057290 */ /* 0x000fe400087fe43f */
[----:B------:R-:W-:Y:S02]  /*14480*/  UIADD3 UR8, UR14, 0x400, URZ ;  /* 0x000004000e087890 */ /* 0x000fe4000fffe03f */
[----:B------:R-:W-:-:S07]  /*14490*/  UIADD3 UR14, UR14, 0x4400, URZ ;  /* 0x000044000e0e7890 */ /* 0x000fce000fffe03f */
[----:B------:R0:W-:Y:S02]  /*144a0*/  UTMALDG.4D [UR8], [UR4], desc[UR6] ;  /* 0x00000608040075b4 */ /* 0x0001e40008019000 */
[----:B0-----:R-:W-:Y:S01]  /*144b0*/  UMOV UR8, UR14 ;  /* 0x0000000e00087c82 */ /* 0x001fe20008000000 */
[----:B------:R-:W-:Y:S02]  /*144c0*/  UMOV UR10, UR15 ;  /* 0x0000000f000a7c82 */ /* 0x000fe40008000000 */
[----:B------:R0:W-:Y:S02]  /*144d0*/  UTMALDG.4D [UR8], [UR4], desc[UR6] ;  /* 0x00000608040075b4 */ /* 0x0001e40008019000 */
[----:B0-----:R-:W-:Y:S01]  /*144e0*/  NOP ;  /* 0x0000000000007918 */ /* 0x001fe20000000000 */
.L_x_1199:
[----:B------:R-:W-:Y:S05]  /*144f0*/  BSYNC B2 ;  /* 0x0000000000027941 */ /* 0x000fea0003800000 */
.L_x_1198:
[----:B------:R-:W2:Y:S04]  /*14500*/  LDL R2, [R1+0x14] ;  /* 0x0000140001027983 */ /* 0x000ea80000100800 */
[----:B------:R0:W-:Y:S04]  /*14510*/  STL [R1], R12 ;  /* 0x0000000c01007387 */ /* 0x0001e80000100800 */
[----:B------:R0:W-:Y:S02]  /*14520*/  STL [R1+0x8], R14 ;  /* 0x0000080e01007387 */ /* 0x0001e40000100800 */
[----:B0-2---:R-:W-:-:S07]  /*14530*/  VIADD R7, R2, 0xfffffffd ;  /* 0xfffffffd02077836 */ /* 0x005fce0000000000 */
.L_x_1197:
[----:B------:R-:W-:Y:S05]  /*14540*/  BSYNC B1 ;  /* 0x0000000000017941 */ /* 0x000fea0003800000 */
.L_x_1196:
[----:B------:R-:W2:Y:S01]  /*14550*/  LDL.LU R2, [R1+0x14] ;  /* 0x0000140001027983 */ /* 0x000ea20000300800 */
[----:B------:R-:W-:Y:S01]  /*14560*/  VIADD R13, R13, 0xfffffffe ;  /* 0xfffffffe0d0d7836 */ /* 0x000fe20000000000 */
[----:B--2---:R-:W-:-:S04]  /*14570*/  LOP3.LUT R2, RZ, R2, RZ, 0x33, !PT ;  /* 0x00000002ff027212 */ /* 0x004fc800078e33ff */
[----:B------:R-:W-:-:S13]  /*14580*/  ISETP.NE.AND P0, PT, R13, R2, PT ;  /* 0x000000020d00720c */ /* 0x000fda0003f05270 */
[----:B------:R-:W-:Y:S05]  /*14590*/  @!P0 BRA `(.L_x_1195) ;  /* 0x0000000c00d88947 */ /* 0x000fea0003800000 */
[----:B------:R-:W-:-:S07]  /*145a0*/  IMAD.MOV.U32 R10, RZ, RZ, R6 ;  /* 0x000000ffff0a7224 */ /* 0x000fce00078e0006 */
.L_x_1219:
        /* <DEDUP_REMOVED lines=32> */
.L_x_1207:
[----:B------:R-:W1:Y:S01]  /*147b0*/  S2R R3, SR_CgaCtaId ;  /* 0x0000000000037919 */ /* 0x000e620000008800 */
[----:B------:R-:W-:-:S04]  /*147c0*/  MOV R2, 0x400 ;  /* 0x0000040000027802 */ /* 0x000fc80000000f00 */
[----:B-1----:R-:W-:Y:S02]  /*147d0*/  LEA R2, R3, R2, 0x18 ;  /* 0x0000000203027211 */ /* 0x002fe400078ec0ff */
[----:B------:R-:W-:-:S03]  /*147e0*/  SHF.L.U32 R3, R9, 0x1f, RZ ;  /* 0x0000001f09037819 */ /* 0x000fc600000006ff */
[----:B------:R-:W-:-:S04]  /*147f0*/  IMAD R2, R8, 0x8, R2 ;  /* 0x0000000808027824 */ /* 0x000fc800078e0202 */
[----:B------:R-:W1:Y:S02]  /*14800*/  SYNCS.PHASECHK.TRANS64.TRYWAIT P0, [R2+URZ+0x28840], R3 ;  /* 0x02884003020075a7 */ /* 0x000e64000800017f */
[----:B-1----:R-:W-:Y:S05]  /*14810*/  @!P0 BRA `(.L_x_1208) ;  /* 0x0000002400f08947 */ /* 0x002fea0003800000 */
.L_x_1264:
        /* <DEDUP_REMOVED lines=11> */
.L_x_1209:
[----:B------:R-:W2:Y:S04]  /*148d0*/  LDL R15, [R1+0x4] ;  /* 0x00000400010f7983 */ /* 0x000ea80000100800 */
[----:B-1----:R-:W3:Y:S01]  /*148e0*/  LDL.LU R3, [R1+0x8] ;  /* 0x0000080001037983 */ /* 0x002ee20000300800 */
[----:B------:R-:W-:-:S03]  /*148f0*/  MOV R13, 0x400 ;  /* 0x00000400000d7802 */ /* 0x000fc60000000f00 */
        /* <DEDUP_REMOVED lines=30> */
.L_x_1265:
        /* <DEDUP_REMOVED lines=8> */
.L_x_1211:
[----:B0-----:R-:W2:Y:S01]  /*14b60*/  LDL.LU R3, [R1] ;  /* 0x0000000001037983 */ /* 0x001ea20000300800 */
[----:B------:R-:W-:-:S03]  /*14b70*/  MOV R13, 0x400 ;  /* 0x00000400000d7802 */ /* 0x000fc60000000f00 */
[----:B------:R-:W3:Y:S01]  /*14b80*/  LDL R11, [R1+0x4] ;  /* 0x00000400010b7983 */ /* 0x000ee20000100800 */
[----:B------:R-:W0:Y:S01]  /*14b90*/  S2R R14, SR_CgaCtaId ;  /* 0x00000000000e7919 */ /* 0x000e220000008800 */
[----:B------:R-:W-:Y:S02]  /*14ba0*/  R2UR UR11, R5 ;  /* 0x00000000050b72ca */ /* 0x000fe400000e0000 */
[----:B------:R-:W-:Y:S01]  /*14bb0*/  R2UR UR9, R2 ;  /* 0x00000000020972ca */ /* 0x000fe200000e0000 */
[----:B------:R-:W-:Y:S01]  /*14bc0*/  UIADD3 UR4, UP0, UR38, 0x470, URZ ;  /* 0x0000047026047890 */ /* 0x000fe2000ff1e03f */
[----:B------:R-:W-:Y:S02]  /*14bd0*/  R2UR UR13, R6 ;  /* 0x00000000060d72ca */ /* 0x000fe400000e0000 */
[----:B------:R-:W-:Y:S02]  /*14be0*/  R2UR UR12, R4 ;  /* 0x00000000040c72ca */ /* 0x000fe400000e0000 */
[----:B0-----:R-:W-:-:S07]  /*14bf0*/  LEA R13, R14, R13, 0x18 ;  /* 0x0000000d0e0d7211 */ /* 0x001fce00078ec0ff */
[----:B------:R-:W-:Y:S01]  /*14c00*/  UIADD3 UR9, UR9, 0x50, URZ ;  /* 0x0000005009097890 */ /* 0x000fe2000fffe03f */
[----:B------:R-:W-:Y:S01]  /*14c10*/  UMOV UR10, URZ ;  /* 0x0000003f000a7c82 */ /* 0x000fe20008000000 */
[----:B------:R-:W-:Y:S01]  /*14c20*/  UMOV UR7, 0x14f00000 ;  /* 0x14f0000000077882 */ /* 0x000fe20000000000 */
[----:B------:R-:W-:Y:S01]  /*14c30*/  UMOV UR15, 0x40 ;  /* 0x00000040000f7882 */ /* 0x000fe20000000000 */
[----:B------:R-:W-:Y:S02]  /*14c40*/  IMAD.MOV.U32 R5, RZ, RZ, R12 ;  /* 0x000000ffff057224 */ /* 0x000fe400078e000c */
[----:B------:R-:W-:Y:S02]  /*14c50*/  IMAD.MOV.U32 R6, RZ, RZ, R10 ;  /* 0x000000ffff067224 */ /* 0x000fe400078e000a */
        /* <DEDUP_REMOVED lines=13> */
.L_x_1206:
[----:B------:R-:W-:Y:S05]  /*14d30*/  BSYNC B1 ;  /* 0x0000000000017941 */ /* 0x000fea0003800000 */
.L_x_1205:
[----:B------:R-:W-:Y:S01]  /*14d40*/  VIADD R2, R8, 0x1 ;  /* 0x0000000108027836 */ /* 0x000fe20000000000 */
[----:B------:R-:W-:Y:S01]  /*14d50*/  BSSY B1, `(.L_x_1212) ;  /* 0x0000076000017945 */ /* 0x000fe20003800000 */
[----:B------:R-:W-:-:S03]  /*14d60*/  VIADD R13, R7, 0xffffffff ;  /* 0xffffffff070d7836 */ /* 0x000fc60000000000 */
        /* <DEDUP_REMOVED lines=8> */
[----:B------:R-:W-:Y:S01]  /*14df0*/  IMAD.MOV.U32 R12, RZ, RZ, R13 ;  /* 0x000000ffff0c7224 */ /* 0x000fe200078e000d */
[----:B------:R-:W-:-:S04]  /*14e00*/  ISETP.NE.U32.AND P0, PT, RZ, UR4, PT ;  /* 0x00000004ff007c0c */ /* 0x000fc8000bf05070 */
[----:B------:R-:W-:-:S13]  /*14e10*/  ISETP.NE.AND.EX P0, PT, RZ, UR5, PT, P0 ;  /* 0x00000005ff007c0c */ /* 0x000fda000bf05300 */
[----:B------:R-:W-:Y:S05]  /*14e20*/  @!P0 BRA `(.L_x_1214) ;  /* 0x0000000000448947 */ /* 0x000fea0003800000 */
[----:B------:R-:W1:Y:S01]  /*14e30*/  LDC R11, c[0x0][0x41c] ;  /* 0x00010700ff0b7b82 */ /* 0x000e620000000800 */
        /* <DEDUP_REMOVED lines=16> */
.L_x_1214:
[----:B------:R-:W2:Y:S01]  /*14f40*/  S2R R3, SR_CgaCtaId ;  /* 0x0000000000037919 */ /* 0x000ea20000008800 */
[----:B------:R-:W-:-:S04]  /*14f50*/  MOV R2, 0x400 ;  /* 0x0000040000027802 */ /* 0x000fc80000000f00 */
[----:B--2---:R-:W-:Y:S02]  /*14f60*/  LEA R2, R3, R2, 0x18 ;  /* 0x0000000203027211 */ /* 0x004fe400078ec0ff */
[----:B------:R-:W-:-:S03]  /*14f70*/  SHF.L.U32 R3, R14, 0x1f, RZ ;  /* 0x0000001f0e037819 */ /* 0x000fc600000006ff */
[----:B------:R-:W-:-:S04]  /*14f80*/  IMAD R2, R15, 0x8, R2 ;  /* 0x000000080f027824 */ /* 0x000fc800078e0202 */
[----:B------:R-:W2:Y:S02]  /*14f90*/  SYNCS.PHASECHK.TRANS64.TRYWAIT P0, [R2+URZ+0x28840], R3 ;  /* 0x02884003020075a7 */ /* 0x000ea4000800017f */
[----:B--2---:R-:W-:Y:S05]  /*14fa0*/  @!P0 BRA `(.L_x_1215) ;  /* 0x0000002000348947 */ /* 0x004fea0003800000 */
.L_x_1266:
        /* <DEDUP_REMOVED lines=11> */
.L_x_1216:
        /* <DEDUP_REMOVED lines=21> */
[----:B------:R-:W-:Y:S02]  /*151b0*/  ULEA UR11, UR11, UR5, 0x7 ;  /* 0x000000050b0b7291 */ /* 0x000fe4000f8e383f */
        /* <DEDUP_REMOVED lines=11> */
.L_x_1267:
        /* <DEDUP_REMOVED lines=8> */
.L_x_1218:
[----:B-1----:R-:W2:Y:S01]  /*152f0*/  LDL R3, [R1+0x4] ;  /* 0x0000040001037983 */ /* 0x002ea20000100800 */
[----:B0-----:R-:W-:Y:S01]  /*15300*/  MOV R9, 0x400 ;  /* 0x0000040000097802 */ /* 0x001fe20000000f00 */
[----:B------:R-:W0:Y:S01]  /*15310*/  S2R R11, SR_CgaCtaId ;  /* 0x00000000000b7919 */ /* 0x000e220000008800 */
[----:B------:R-:W-:Y:S02]  /*15320*/  R2UR UR11, R5 ;  /* 0x00000000050b72ca */ /* 0x000fe400000e0000 */
        /* <DEDUP_REMOVED lines=14> */
[----:B------:R-:W-:Y:S02]  /*15410*/  IMAD.MOV.U32 R5, RZ, RZ, R12 ;  /* 0x000000ffff057224 */ /* 0x000fe400078e000c */
[----:B------:R-:W-:Y:S01]  /*15420*/  IMAD.MOV.U32 R6, RZ, RZ, R10 ;  /* 0x000000ffff067224 */ /* 0x000fe200078e000a */
[----:B--2---:R-:W-:-:S13]  /*15430*/  R2UR UR5, R3 ;  /* 0x00000000030572ca */ /* 0x004fda00000e0000 */
[----:B------:R-:W-:Y:S02]  /*15440*/  ULEA UR11, UR11, UR5, 0x7 ;  /* 0x000000050b0b7291 */ /* 0x000fe4000f8e383f */
[----:B------:R-:W-:-:S09]  /*15450*/  UIADD3.X UR5, URZ, UR39, URZ, UP0, !UPT ;  /* 0x000000273f057290 */ /* 0x000fd200087fe43f */
[----:B------:R0:W-:Y:S02]  /*15460*/  UTMALDG.4D [UR8], [UR4], desc[UR6] ;  /* 0x00000608040075b4 */ /* 0x0001e40008019000 */
[----:B0-----:R-:W-:Y:S01]  /*15470*/  UMOV UR8, UR14 ;  /* 0x0000000e00087c82 */ /* 0x001fe20008000000 */
[----:B------:R-:W-:Y:S02]  /*15480*/  UMOV UR10, UR15 ;  /* 0x0000000f000a7c82 */ /* 0x000fe40008000000 */
[----:B------:R1:W-:Y:S02]  /*15490*/  UTMALDG.4D [UR8], [UR4], desc[UR6] ;  /* 0x00000608040075b4 */ /* 0x0003e40008019000 */
[----:B-1----:R-:W-:Y:S01]  /*154a0*/  NOP ;  /* 0x0000000000007918 */ /* 0x002fe20000000000 */
.L_x_1213:
[----:B------:R-:W-:Y:S05]  /*154b0*/  BSYNC B1 ;  /* 0x0000000000017941 */ /* 0x000fea0003800000 */
.L_x_1212:
[----:B------:R-:W2:Y:S01]  /*154c0*/  LDL R2, [R1+0x10] ;  /* 0x0000100001027983 */ /* 0x000ea20000100800 */
[----:B------:R-:W-:Y:S01]  /*154d0*/  VIADD R7, R7, 0xfffffffe ;  /* 0xfffffffe07077836 */ /* 0x000fe20000000000 */
[----:B--2---:R-:W-:-:S13]  /*154e0*/  ISETP.GT.AND P0, PT, R13, R2, PT ;  /* 0x000000020d00720c */ /* 0x004fda0003f04270 */
[----:B------:R-:W-:Y:S05]  /*154f0*/  @P0 BRA `(.L_x_1219) ;  /* 0xfffffff0002c0947 */ /* 0x000fea000383ffff */
.L_x_1195:
[----:B------:R-:W-:Y:S05]  /*15500*/  BSYNC B0 ;  /* 0x0000000000007941 */ /* 0x000fea0003800000 */
.L_x_1194:
        /* <DEDUP_REMOVED lines=8> */
[----:B------:R-:W1:Y:S08]  /*15590*/  FLO.U32 R0, UR4 ;  /* 0x0000000400007d00 */ /* 0x000e7000080e0000 */
        /* <DEDUP_REMOVED lines=8> */
.L_x_1221:
[----:B------:R-:W-:Y:S05]  /*15620*/  BSYNC B0 ;  /* 0x0000000000007941 */ /* 0x000fea0003800000 */
.L_x_1220:
        /* <DEDUP_REMOVED lines=11> */
.L_x_1268:
        /* <DEDUP_REMOVED lines=11> */
.L_x_1225:
[----:B------:R-:W2:Y:S01]  /*15790*/  LDL.LU R8, [R1+0x4] ;  /* 0x0000040001087983 */ /* 0x000ea20000300800 */
[----:B------:R-:W-:-:S03]  /*157a0*/  MOV R2, 0x400 ;  /* 0x0000040000027802 */ /* 0x000fc60000000f00 */
[----:B-1----:R-:W3:Y:S01]  /*157b0*/  LDL R0, [R1] ;  /* 0x0000000001007983 */ /* 0x002ee20000100800 */
[----:B------:R-:W1:Y:S01]  /*157c0*/  S2R R7, SR_CgaCtaId ;  /* 0x0000000000077919 */ /* 0x000e620000008800 */
[----:B------:R-:W-:Y:S02]  /*157d0*/  R2UR UR11, R5 ;  /* 0x00000000050b72ca */ /* 0x000fe400000e0000 */
[----:B------:R-:W-:Y:S01]  /*157e0*/  R2UR UR9, R3 ;  /* 0x00000000030972ca */ /* 0x000fe200000e0000 */
[----:B------:R-:W-:Y:S01]  /*157f0*/  UIADD3 UR4, UP0, UR38, 0x470, URZ ;  /* 0x0000047026047890 */ /* 0x000fe2000ff1e03f */
[----:B------:R-:W-:Y:S02]  /*15800*/  R2UR UR12, R4 ;  /* 0x00000000040c72ca */ /* 0x000fe400000e0000 */
[----:B------:R-:W-:Y:S02]  /*15810*/  R2UR UR13, R6 ;  /* 0x00000000060d72ca */ /* 0x000fe400000e0000 */
[----:B-1----:R-:W-:-:S07]  /*15820*/  LEA R2, R7, R2, 0x18 ;  /* 0x0000000207027211 */ /* 0x002fce00078ec0ff */
[----:B------:R-:W-:Y:S01]  /*15830*/  UIADD3 UR9, UR9, 0x28850, URZ ;  /* 0x0002885009097890 */ /* 0x000fe2000fffe03f */
[----:B------:R-:W-:Y:S01]  /*15840*/  UMOV UR10, URZ ;  /* 0x0000003f000a7c82 */ /* 0x000fe20008000000 */
[----:B------:R-:W-:Y:S01]  /*15850*/  UMOV UR7, 0x14f00000 ;  /* 0x14f0000000077882 */ /* 0x000fe20000000000 */
[----:B------:R-:W-:Y:S01]  /*15860*/  UMOV UR15, 0x40 ;  /* 0x00000040000f7882 */ /* 0x000fe20000000000 */
[----:B--2---:R-:W-:Y:S01]  /*15870*/  R2UR UR5, R8 ;  /* 0x00000000080572ca */ /* 0x004fe200000e0000 */
[----:B---3--:R-:W-:-:S05]  /*15880*/  IMAD R0, R0, 0x8000, R2 ;  /* 0x0000800000007824 */ /* 0x008fca00078e0202 */
[----:B------:R-:W-:-:S07]  /*15890*/  R2UR UR6, R0 ;  /* 0x00000000000672ca */ /* 0x000fce00000e0000 */
[----:B------:R-:W-:Y:S02]  /*158a0*/  ULEA UR11, UR11, UR5, 0x7 ;  /* 0x000000050b0b7291 */ /* 0x000fe4000f8e383f */
[----:B------:R-:W-:-:S04]  /*158b0*/  UIADD3.X UR5, URZ, UR39, URZ, UP0, !UPT ;  /* 0x000000273f057290 */ /* 0x000fc800087fe43f */
[----:B------:R-:W-:Y:S02]  /*158c0*/  UIADD3 UR8, UR6, 0x400, URZ ;  /* 0x0000040006087890 */ /* 0x000fe4000fffe03f */
[----:B------:R-:W-:-:S03]  /*158d0*/  UIADD3 UR14, UR6, 0x4400, URZ ;  /* 0x00004400060e7890 */ /* 0x000fc6000fffe03f */
[----:B------:R-:W-:-:S04]  /*158e0*/  UMOV UR6, 0x0 ;  /* 0x0000000000067882 */ /* 0x000fc80000000000 */
[----:B------:R1:W-:Y:S02]  /*158f0*/  UTMALDG.4D [UR8], [UR4], desc[UR6] ;  /* 0x00000608040075b4 */ /* 0x0003e40008019000 */
[----:B-1----:R-:W-:Y:S01]  /*15900*/  UMOV UR8, UR14 ;  /* 0x0000000e00087c82 */ /* 0x002fe20008000000 */
[----:B------:R-:W-:Y:S02]  /*15910*/  UMOV UR10, UR15 ;  /* 0x0000000f000a7c82 */ /* 0x000fe40008000000 */
[----:B------:R1:W-:Y:S02]  /*15920*/  UTMALDG.4D [UR8], [UR4], desc[UR6] ;  /* 0x00000608040075b4 */ /* 0x0003e40008019000 */
[----:B-1----:R-:W-:Y:S01]  /*15930*/  NOP ;  /* 0x0000000000007918 */ /* 0x002fe20000000000 */
.L_x_1223:
[----:B------:R-:W-:Y:S05]  /*15940*/  BSYNC B0 ;  /* 0x0000000000007941 */ /* 0x000fea0003800000 */
.L_x_1222:
        /* <DEDUP_REMOVED lines=9> */
.L_x_1180:
[----:B------:R-:W-:Y:S05]  /*159e0*/  BSYNC B6 ;  /* 0x0000000000067941 */ /* 0x000fea0003800000 */
.L_x_1178:
[----:B------:R-:W-:-:S03]  /*159f0*/  UMOV UR4, 0xffffffff ;  /* 0xffffffff00047882 */ /* 0x000fc60000000000 */
[----:B------:R-:W-:Y:S05]  /*15a00*/  BRA.DIV UR4, `(.L_x_1226) ;  /* 0x0000001604d87947 */ /* 0x000fea000b800000 */
[----:B------:R2:W3:Y:S04]  /*15a10*/  SHFL.IDX PT, R4, R16, RZ, 0x1f ;  /* 0x00001fff10047589 */ /* 0x0004e800000e0000 */
[----:B------:R2:W4:Y:S02]  /*15a20*/  SHFL.IDX PT, R7, R16, 0x1, 0x1f ;  /* 0x00201f0010077f89 */ /* 0x00052400000e0000 */
.L_x_1272:
[----:B-1----:R-:W1:Y:S01]  /*15a30*/  S2R R0, SR_TID.X ;  /* 0x0000000000007919 */ /* 0x002e620000002100 */
[----:B------:R-:W-:Y:S01]  /*15a40*/  ULDC UR4, c[0x0][0xc14] ;  /* 0x0003050000047ab9 */ /* 0x000fe20000000800 */
[----:B------:R-:W-:Y:S01]  /*15a50*/  BSSY B0, `(.L_x_1227) ;  /* 0x000000b000007945 */ /* 0x000fe20003800000 */
[----:B------:R-:W-:Y:S01]  /*15a60*/  IMAD.MOV.U32 R17, RZ, RZ, RZ ;  /* 0x000000ffff117224 */ /* 0x000fe200078e00ff */
[----:B-1----:R-:W-:Y:S01]  /*15a70*/  LOP3.LUT R6, R0, 0x1f, RZ, 0xc0, !PT ;  /* 0x0000001f00067812 */ /* 0x002fe200078ec0ff */
[----:B------:R-:W-:-:S03]  /*15a80*/  IMAD.U32 R0, RZ, RZ, UR4 ;  /* 0x00000004ff007e24 */ /* 0x000fc6000f8e00ff */
[C---:B------:R-:W-:Y:S01]  /*15a90*/  ISETP.NE.AND P0, PT, R6.reuse, 0x1f, PT ;  /* 0x0000001f0600780c */ /* 0x040fe20003f05270 */
[----:B------:R-:W-:-:S05]  /*15aa0*/  IMAD.IADD R5, R6, 0x1, R19 ;  /* 0x0000000106057824 */ /* 0x000fca00078e0213 */
[----:B------:R-:W-:-:S13]  /*15ab0*/  ISETP.GE.OR P0, PT, R5, R0, !P0 ;  /* 0x000000000500720c */ /* 0x000fda0004706670 */
[----:B------:R-:W-:Y:S05]  /*15ac0*/  @P0 BRA `(.L_x_1228) ;  /* 0x00000000000c0947 */ /* 0x000fea0003800000 */
[----:B------:R-:W1:Y:S02]  /*15ad0*/  LDC.64 R2, c[0x0][0xc58] ;  /* 0x00031600ff027b82 */ /* 0x000e640000000a00 */
[----:B-1----:R-:W-:-:S05]  /*15ae0*/  IMAD.WIDE R2, R5, 0x4, R2 ;  /* 0x0000000405027825 */ /* 0x002fca00078e0202 */
[----:B------:R1:W5:Y:S02]  /*15af0*/  LDG.E R17, desc[UR48][R2.64] ;  /* 0x0000003002117981 */ /* 0x000364000c1e1900 */
.L_x_1228:
[----:B------:R-:W-:Y:S05]  /*15b00*/  BSYNC B0 ;  /* 0x0000000000007941 */ /* 0x000fea0003800000 */
.L_x_1227:
[----:B------:R-:W-:-:S03]  /*15b10*/  UMOV UR4, 0xffffffff ;  /* 0xffffffff00047882 */ /* 0x000fc60000000000 */
[----:B------:R-:W-:Y:S05]  /*15b20*/  BRA.DIV UR4, `(.L_x_1229) ;  /* 0x0000001604dc7947 */ /* 0x000fea000b800000 */
[----:B0----5:R-:W0:Y:S01]  /*15b30*/  SHFL.UP PT, R14, R17, 0x1, RZ ;  /* 0x04200000110e7989 */ /* 0x021e2200000e00ff */
[C---:B------:R-:W-:Y:S02]  /*15b40*/  ISETP.NE.AND P0, PT, R6.reuse, RZ, PT ;  /* 0x000000ff0600720c */ /* 0x040fe40003f05270 */
[----:B------:R-:W-:Y:S02]  /*15b50*/  ISETP.GE.U32.AND P1, PT, R6, 0x2, PT ;  /* 0x000000020600780c */ /* 0x000fe40003f26070 */
[----:B0-----:R-:W-:Y:S02]  /*15b60*/  SEL R14, R14, RZ, P0 ;  /* 0x000000ff0e0e7207 */ /* 0x001fe40000000000 */
[----:B------:R-:W-:-:S03]  /*15b70*/  ISETP.GE.U32.AND P0, PT, R6, 0x4, PT ;  /* 0x000000040600780c */ /* 0x000fc60003f06070 */
[----:B------:R-:W-:-:S05]  /*15b80*/  IMAD.IADD R13, R17, 0x1, R14 ;  /* 0x00000001110d7824 */ /* 0x000fca00078e020e */
[----:B------:R-:W1:Y:S02]  /*15b90*/  SHFL.UP PT, R14, R13, 0x2, RZ ;  /* 0x044000000d0e7989 */ /* 0x000e6400000e00ff */
        /* <DEDUP_REMOVED lines=14> */
.L_x_1280:
[----:B------:R-:W-:Y:S02]  /*15c80*/  ULDC UR4, c[0x0][0xc10] ;  /* 0x0003040000047ab9 */ /* 0x000fe40000000800 */
[----:B------:R-:W-:-:S04]  /*15c90*/  IMAD.U32 R5, RZ, RZ, UR4 ;  /* 0x00000004ff057e24 */ /* 0x000fc8000f8e00ff */
[----:B-1----:R-:W-:-:S04]  /*15ca0*/  IMAD R14, R14, R5, RZ ;  /* 0x000000050e0e7224 */ /* 0x002fc800078e02ff */
[----:B----4-:R-:W-:-:S05]  /*15cb0*/  IMAD.IADD R7, R7, 0x1, R14 ;  /* 0x0000000107077824 */ /* 0x010fca00078e020e */
[----:B---3--:R-:W-:-:S13]  /*15cc0*/  ISETP.GT.AND P0, PT, R7, R4, PT ;  /* 0x000000040700720c */ /* 0x008fda0003f04270 */
[----:B------:R-:W-:Y:S05]  /*15cd0*/  @P0 BRA `(.L_x_1230) ;  /* 0x0000000000b40947 */ /* 0x000fea0003800000 */
[----:B------:R-:W1:Y:S02]  /*15ce0*/  LDC R0, c[0x0][0xc14] ;  /* 0x00030500ff007b82 */ /* 0x000e640000000800 */
.L_x_1235:
[----:B------:R-:W-:-:S05]  /*15cf0*/  VIADD R19, R19, 0x1f ;  /* 0x0000001f13137836 */ /* 0x000fca0000000000 */
        /* <DEDUP_REMOVED lines=10> */
[----:B------:R-:W0:Y:S02]  /*15da0*/  LDC.64 R2, c[0x0][0xc58] ;  /* 0x00031600ff027b82 */ /* 0x000e240000000a00 */
[----:B0-----:R-:W-:-:S05]  /*15db0*/  IMAD.WIDE R2, R5, 0x4, R2 ;  /* 0x0000000405027825 */ /* 0x001fca00078e0202 */
[----:B------:R0:W5:Y:S02]  /*15dc0*/  LDG.E R17, desc[UR48][R2.64] ;  /* 0x0000003002117981 */ /* 0x000164000c1e1900 */
.L_x_1233:
[----:B------:R-:W-:Y:S05]  /*15dd0*/  BSYNC B0 ;  /* 0x0000000000007941 */ /* 0x000fea0003800000 */
.L_x_1232:
        /* <DEDUP_REMOVED lines=23> */
.L_x_1288:
[----:B------:R-:W-:Y:S02]  /*15f50*/  ULDC UR4, c[0x0][0xc10] ;  /* 0x0003040000047ab9 */ /* 0x000fe40000000800 */
[----:B------:R-:W-:-:S04]  /*15f60*/  IMAD.U32 R5, RZ, RZ, UR4 ;  /* 0x00000004ff057e24 */ /* 0x000fc8000f8e00ff */
[----:B-1----:R-:W-:-:S04]  /*15f70*/  IMAD R14, R14, R5, RZ ;  /* 0x000000050e0e7224 */ /* 0x002fc800078e02ff */
[----:B------:R-:W-:-:S05]  /*15f80*/  IMAD.IADD R7, R14, 0x1, R7 ;  /* 0x000000010e077824 */ /* 0x000fca00078e0207 */
[----:B------:R-:W-:-:S13]  /*15f90*/  ISETP.GT.AND P0, PT, R7, R4, PT ;  /* 0x000000040700720c */ /* 0x000fda0003f04270 */
[----:B------:R-:W-:Y:S05]  /*15fa0*/  @!P0 BRA `(.L_x_1235) ;  /* 0xfffffffc00508947 */ /* 0x000fea000383ffff */
.L_x_1230:
[----:B--2---:R-:W-:Y:S01]  /*15fb0*/  IMAD.IADD R16, R7, 0x1, -R14 ;  /* 0x0000000107107824 */ /* 0x004fe200078e0a0e */
[----:B------:R-:W-:-:S03]  /*15fc0*/  UMOV UR4, 0xffffffff ;  /* 0xffffffff00047882 */ /* 0x000fc60000000000 */
[----:B------:R-:W-:-:S05]  /*15fd0*/  IMAD R3, R2, R5, R16 ;  /* 0x0000000502037224 */ /* 0x000fca00078e0210 */
[----:B------:R-:W-:Y:S01]  /*15fe0*/  ISETP.GT.AND P6, PT, R3, R4, PT ;  /* 0x000000040300720c */ /* 0x000fe20003fc4270 */
[----:B------:R-:W-:-:S12]  /*15ff0*/  BRA.DIV UR4, `(.L_x_1236) ;  /* 0x0000001a04487947 */ /* 0x000fd8000b800000 */
[----:B------:R-:W-:-:S04]  /*16000*/  VOTE.ANY R3, PT, !P6 ;  /* 0x0000000000037806 */ /* 0x000fc800070e0100 */
[----:B------:R-:W1:Y:S02]  /*16010*/  POPC R6, R3 ;  /* 0x0000000300067309 */ /* 0x000e640000000000 */
[----:B-1----:R1:W2:Y:S02]  /*16020*/  SHFL.IDX PT, R17, R17, R6, 0x1f ;  /* 0x00001f0611117589 */ /* 0x0022a400000e0000 */
.L_x_1292:
[----:B------:R-:W-:Y:S01]  /*16030*/  ISETP.NE.AND P0, PT, R3, RZ, PT ;  /* 0x000000ff0300720c */ /* 0x000fe20003f05270 */
[----:B------:R-:W-:-:S12]  /*16040*/  IMAD.MOV.U32 R7, RZ, RZ, RZ ;  /* 0x000000ffff077224 */ /* 0x000fd800078e00ff */
[----:B------:R-:W-:Y:S05]  /*16050*/  @!P0 BRA `(.L_x_1237) ;  /* 0x0000000000108947 */ /* 0x000fea0003800000 */
[----:B------:R-:W-:Y:S01]  /*16060*/  UMOV UR4, 0xffffffff ;  /* 0xffffffff00047882 */ /* 0x000fe20000000000 */
[----:B------:R-:W-:Y:S02]  /*16070*/  VIADD R12, R6, 0xffffffff ;  /* 0xffffffff060c7836 */ /* 0x000fe40000000000 */
[----:B------:R-:W-:Y:S05]  /*16080*/  BRA.DIV UR4, `(.L_x_1238) ;  /* 0x0000001a046c7947 */ /* 0x000fea000b800000 */
[----:B------:R3:W4:Y:S02]  /*16090*/  SHFL.IDX PT, R7, R2, R12, 0x1f ;  /* 0x00001f0c02077589 */ /* 0x00072400000e0000 */
.L_x_1237:
[----:B0--3--:R-:W0:Y:S01]  /*160a0*/  LDC.64 R2, c[0x0][0xc68] ;  /* 0x00031a00ff027b82 */ /* 0x009e220000000a00 */
[----:B------:R-:W-:-:S04]  /*160b0*/  IMAD.IADD R19, R6, 0x1, R19 ;  /* 0x0000000106137824 */ /* 0x000fc800078e0213 */
[----:B0-----:R-:W-:-:S05]  /*160c0*/  IMAD.WIDE R2, R19, 0x4, R2 ;  /* 0x0000000413027825 */ /* 0x001fca00078e0202 */
[----:B------:R0:W1:Y:S01]  /*160d0*/  LDG.E R8, desc[UR48][R2.64] ;  /* 0x0000003002087981 */ /* 0x000062000c1e1900 */
[----:B----4-:R-:W-:-:S04]  /*160e0*/  IMAD R16, R7, R5, R16 ;  /* 0x0000000507107224 */ /* 0x010fc800078e0210 */
[----:B------:R-:W-:Y:S02]  /*160f0*/  IMAD.IADD R7, R4, 0x1, -R16 ;  /* 0x0000000104077824 */ /* 0x000fe400078e0a10 */
[----:B0-----:R-:W-:Y:S02]  /*16100*/  IMAD.MOV.U32 R2, RZ, RZ, RZ ;  /* 0x000000ffff027224 */ /* 0x001fe400078e00ff */
[----:B-12---:R-:W-:-:S05]  /*16110*/  IMAD R6, R17, R8, RZ ;  /* 0x0000000811067224 */ /* 0x006fca00078e02ff */
[-C--:B------:R-:W-:Y:S02]  /*16120*/  IABS R9, R6.reuse ;  /* 0x0000000600097213 */ /* 0x080fe40000000000 */
[----:B------:R-:W-:Y:S02]  /*16130*/  IABS R4, R6 ;  /* 0x0000000600047213 */ /* 0x000fe40000000000 */
[----:B------:R-:W0:Y:S03]  /*16140*/  I2F.RP R10, R9 ;  /* 0x00000009000a7306 */ /* 0x000e260000209400 */
[----:B------:R-:W-:-:S05]  /*16150*/  IMAD.MOV R4, RZ, RZ, -R4 ;  /* 0x000000ffff047224 */ /* 0x000fca00078e0a04 */
[----:B0-----:R-:W0:Y:S02]  /*16160*/  MUFU.RCP R10, R10 ;  /* 0x0000000a000a7308 */ /* 0x001e240000001000 */
[----:B0-----:R-:W-:-:S06]  /*16170*/  VIADD R11, R10, 0xffffffe ;  /* 0x0ffffffe0a0b7836 */ /* 0x001fcc0000000000 */
[----:B------:R-:W0:Y:S02]  /*16180*/  F2I.FTZ.U32.TRUNC.NTZ R3, R11 ;  /* 0x0000000b00037305 */ /* 0x000e24000021f000 */
[----:B0-----:R-:W-:-:S04]  /*16190*/  IMAD.MOV R12, RZ, RZ, -R3 ;  /* 0x000000ffff0c7224 */ /* 0x001fc800078e0a03 */
[----:B------:R-:W-:-:S04]  /*161a0*/  IMAD R13, R12, R9, RZ ;  /* 0x000000090c0d7224 */ /* 0x000fc800078e02ff */
[----:B------:R-:W-:Y:S01]  /*161b0*/  IMAD.HI.U32 R2, R3, R13, R2 ;  /* 0x0000000d03027227 */ /* 0x000fe200078e0002 */
        /* <DEDUP_REMOVED lines=9> */
[----:B------:R-:W-:-:S03]  /*16250*/  ISETP.GE.AND P0, PT, R3, RZ, PT ;  /* 0x000000ff0300720c */ /* 0x000fc60003f06270 */
[----:B------:R-:W-:-:S10]  /*16260*/  IMAD.MOV.U32 R9, RZ, RZ, R2 ;  /* 0x000000ffff097224 */ /* 0x000fd400078e0002 */
[----:B------:R-:W-:Y:S01]  /*16270*/  @!P0 IMAD.MOV R9, RZ, RZ, -R9 ;  /* 0x000000ffff098224 */ /* 0x000fe200078e0a09 */
[----:B------:R-:W-:-:S13]  /*16280*/  ISETP.NE.AND P0, PT, R6, RZ, PT ;  /* 0x000000ff0600720c */ /* 0x000fda0003f05270 */
[----:B------:R-:W-:-:S05]  /*16290*/  @!P0 LOP3.LUT R9, RZ, R6, RZ, 0x33, !PT ;  /* 0x00000006ff098212 */ /* 0x000fca00078e33ff */
[----:B------:R-:W-:Y:S02]  /*162a0*/  IMAD R4, R8, R9, RZ ;  /* 0x0000000908047224 */ /* 0x000fe400078e02ff */
[----:B------:R-:W-:Y:S02]  /*162b0*/  IMAD.MOV R9, RZ, RZ, -R9 ;  /* 0x000000ffff097224 */ /* 0x000fe400078e0a09 */
[----:B------:R-:W-:Y:S02]  /*162c0*/  IMAD.MOV R2, RZ, RZ, -R4 ;  /* 0x000000ffff027224 */ /* 0x000fe400078e0a04 */
[----:B------:R-:W-:-:S03]  /*162d0*/  IMAD R7, R6, R9, R7 ;  /* 0x0000000906077224 */ /* 0x000fc600078e0207 */
[----:B------:R-:W-:Y:S01]  /*162e0*/  VIADDMNMX R8, R2, R5, R8, PT ;  /* 0x0000000502087246 */ /* 0x000fe20003800108 */
[----:B------:R-:W-:-:S03]  /*162f0*/  IMAD.IADD R4, R7, 0x1, R4 ;  /* 0x0000000107047824 */ /* 0x000fc600078e0204 */
[----:B------:R-:W-:-:S04]  /*16300*/  IABS R5, R8 ;  /* 0x0000000800057213 */ /* 0x000fc80000000000 */
[----:B------:R-:W0:Y:S08]  /*16310*/  I2F.RP R10, R5 ;  /* 0x00000005000a7306 */ /* 0x000e300000209400 */
[----:B0-----:R-:W0:Y:S02]  /*16320*/  MUFU.RCP R10, R10 ;  /* 0x0000000a000a7308 */ /* 0x001e240000001000 */
[----:B0-----:R-:W-:-:S06]  /*16330*/  VIADD R2, R10, 0xffffffe ;  /* 0x0ffffffe0a027836 */ /* 0x001fcc0000000000 */
[----:B------:R0:W1:Y:S02]  /*16340*/  F2I.FTZ.U32.TRUNC.NTZ R3, R2 ;  /* 0x0000000200037305 */ /* 0x000064000021f000 */
[----:B0-----:R-:W-:Y:S02]  /*16350*/  IMAD.MOV.U32 R2, RZ, RZ, RZ ;  /* 0x000000ffff027224 */ /* 0x001fe400078e00ff */
[----:B-1----:R-:W-:-:S04]  /*16360*/  IMAD.MOV R6, RZ, RZ, -R3 ;  /* 0x000000ffff067224 */ /* 0x002fc800078e0a03 */
[----:B------:R-:W-:Y:S01]  /*16370*/  IMAD R9, R6, R5, RZ ;  /* 0x0000000506097224 */ /* 0x000fe200078e02ff */
[----:B------:R-:W-:-:S03]  /*16380*/  IABS R6, R7 ;  /* 0x0000000700067213 */ /* 0x000fc60000000000 */
[----:B------:R-:W-:Y:S01]  /*16390*/  IMAD.HI.U32 R3, R3, R9, R2 ;  /* 0x0000000903037227 */ /* 0x000fe200078e0002 */
[----:B------:R-:W-:-:S05]  /*163a0*/  IABS R9, R8 ;  /* 0x0000000800097213 */ /* 0x000fca0000000000 */
        /* <DEDUP_REMOVED lines=12> */
[----:B------:R-:W-:Y:S01]  /*16470*/  @!P0 LOP3.LUT R3, RZ, R8, RZ, 0x33, !PT ;  /* 0x00000008ff038212 */ /* 0x000fe200078e33ff */
[----:B------:R-:W-:-:S03]  /*16480*/  IMAD.MOV R8, RZ, RZ, -R8 ;  /* 0x000000ffff087224 */ /* 0x000fc600078e0a08 */
[----:B------:R-:W-:Y:S01]  /*16490*/  LOP3.LUT R2, RZ, R3, RZ, 0x33, !PT ;  /* 0x00000003ff027212 */ /* 0x000fe200078e33ff */
[----:B------:R-:W-:-:S04]  /*164a0*/  IMAD R18, R3, R8, R4 ;  /* 0x0000000803127224 */ /* 0x000fc800078e0204 */
[----:B------:R-:W-:Y:S01]  /*164b0*/  IMAD.IADD R17, R17, 0x1, R2 ;  /* 0x0000000111117824 */ /* 0x000fe200078e0202 */
[----:B------:R-:W-:Y:S06]  /*164c0*/  BRA `(.L_x_1239) ;  /* 0x00000000001c7947 */ /* 0x000fec0003800000 */
.L_x_1231:
[----:B------:R-:W-:Y:S01]  /*164d0*/  UMOV UR4, URZ ;  /* 0x0000003f00047c82 */ /* 0x000fe20008000000 */
[----:B------:R-:W-:Y:S01]  /*164e0*/  UMOV UR5, URZ ;  /* 0x0000003f00057c82 */ /* 0x000fe20008000000 */
[----:B------:R-:W-:Y:S01]  /*164f0*/  ULDC UR6, c[0x0][0xc14] ;  /* 0x0003050000067ab9 */ /* 0x000fe20000000800 */
[----:B--2---:R-:W-:Y:S02]  /*16500*/  IMAD.MOV.U32 R16, RZ, RZ, R4 ;  /* 0x000000ffff107224 */ /* 0x004fe400078e0004 */
[----:B------:R-:W-:Y:S02]  /*16510*/  IMAD.U32 R17, RZ, RZ, UR4 ;  /* 0x00000004ff117e24 */ /* 0x000fe4000f8e00ff */
[----:B------:R-:W-:Y:S02]  /*16520*/  IMAD.U32 R18, RZ, RZ, UR5 ;  /* 0x00000005ff127e24 */ /* 0x000fe4000f8e00ff */
[----:B------:R-:W-:-:S07]  /*16530*/  IMAD.U32 R19, RZ, RZ, UR6 ;  /* 0x00000006ff137e24 */ /* 0x000fce000f8e00ff */
.L_x_1239:
        /* <DEDUP_REMOVED lines=12> */
.L_x_1166:
[----:B-1----:R-:W3:Y:S01]  /*16600*/  LDL.LU R0, [R1+0x18] ;  /* 0x0000180001007983 */ /* 0x002ee20000300800 */
[----:B------:R-:W-:Y:S01]  /*16610*/  BSSY B0, `(.L_x_1241) ;  /* 0x000000b000007945 */ /* 0x000fe20003800000 */
[----:B------:R-:W1:Y:S01]  /*16620*/  S2R R5, SR_CgaCtaId ;  /* 0x0000000000057919 */ /* 0x000e620000008800 */
[----:B---3--:R-:W-:-:S05]  /*16630*/  VIADD R0, R0, 0x1 ;  /* 0x0000000100007836 */ /* 0x008fca0000000000 */
[----:B--2---:R-:W-:-:S04]  /*16640*/  LEA.HI R2, R0, R0, RZ, 0x1 ;  /* 0x0000000000027211 */ /* 0x004fc800078f08ff */
[----:B------:R-:W-:-:S05]  /*16650*/  LOP3.LUT R3, R2, 0xfffffffe, RZ, 0xc0, !PT ;  /* 0xfffffffe02037812 */ /* 0x000fca00078ec0ff */
[----:B------:R-:W-:Y:S01]  /*16660*/  IMAD.IADD R3, R0, 0x1, -R3 ;  /* 0x0000000100037824 */ /* 0x000fe200078e0a03 */
[----:B------:R-:W-:-:S04]  /*16670*/  MOV R0, 0x400 ;  /* 0x0000040000007802 */ /* 0x000fc80000000f00 */
[----:B-1----:R-:W-:Y:S02]  /*16680*/  LEA R0, R5, R0, 0x18 ;  /* 0x0000000005007211 */ /* 0x002fe400078ec0ff */
[----:B------:R-:W-:-:S04]  /*16690*/  SHF.L.U32 R3, R3, 0x1f, RZ ;  /* 0x0000001f03037819 */ /* 0x000fc800000006ff */
[----:B------:R-:W1:Y:S02]  /*166a0*/  SYNCS.PHASECHK.TRANS64.TRYWAIT P0, [R0+URZ+0x28820], R3 ;  /* 0x02882003000075a7 */ /* 0x000e64000800017f */
[----:B-1----:R-:W-:Y:S05]  /*166b0*/  @!P0 BRA `(.L_x_1242) ;  /* 0x0000001400088947 */ /* 0x002fea0003800000 */
.L_x_1295:
[----:B------:R-:W-:Y:S05]  /*166c0*/  BSYNC B0 ;  /* 0x0000000000007941 */ /* 0x000fea0003800000 */
.L_x_1241:
[----:B------:R-:W-:-:S03]  /*166d0*/  UMOV UR4, 0xffffffff ;  /* 0xffffffff00047882 */ /* 0x000fc60000000000 */
[----:B------:R-:W-:Y:S05]  /*166e0*/  BRA.DIV UR4, `(.L_x_1243) ;  /* 0x0000001604107947 */ /* 0x000fea000b800000 */
[----:B------:R-:W2:Y:S02]  /*166f0*/  S2R R2, SR_TID.X ;  /* 0x0000000000027919 */ /* 0x000ea40000002100 */
[----:B--2---:R-:W-:-:S04]  /*16700*/  SHF.R.U32.HI R2, RZ, 0x5, R2 ;  /* 0x00000005ff027819 */ /* 0x004fc80000011602 */
[----:B------:R-:W-:-:S05]  /*16710*/  LOP3.LUT R2, R2, 0x3, RZ, 0xc0, !PT ;  /* 0x0000000302027812 */ /* 0x000fca00078ec0ff */
[----:B------:R2:W3:Y:S02]  /*16720*/  SHFL.IDX PT, R14, R2, RZ, 0x1f ;  /* 0x00001fff020e7589 */ /* 0x0004e400000e0000 */
.L_x_1298:
[----:B---3--:R-:W-:Y:S01]  /*16730*/  ISETP.NE.AND P0, PT, R14, RZ, PT ;  /* 0x000000ff0e00720c */ /* 0x008fe20003f05270 */
[----:B------:R-:W-:-:S12]  /*16740*/  BSSY B0, `(.L_x_1244) ;  /* 0x0000027000007945 */ /* 0x000fd80003800000 */
[----:B------:R-:W-:Y:S05]  /*16750*/  @P0 BRA `(.L_x_1245) ;  /* 0x0000000000940947 */ /* 0x000fea0003800000 */
[----:B------:R-:W-:-:S03]  /*16760*/  UMOV UR4, 0xffffffff ;  /* 0xffffffff00047882 */ /* 0x000fc60000000000 */
[----:B------:R-:W-:Y:S05]  /*16770*/  BRA.DIV UR4, `(.L_x_1246) ;  /* 0x0000001604207947 */ /* 0x000fea000b800000 */
[----:B------:R-:W-:-:S13]  /*16780*/  ELECT P6, URZ, PT ;  /* 0x00000000003f782f */ /* 0x000fda00038c0000 */
.L_x_1301:
[----:B------:R-:W-:Y:S05]  /*16790*/  @!P6 BRA `(.L_x_1245) ;  /* 0x000000000084e947 */ /* 0x000fea0003800000 */
[----:B------:R-:W-:-:S06]  /*167a0*/  ULOP3.LUT UR4, UR36, 0x2, URZ, 0xfc, !UPT ;  /* 0x0000000224047892 */ /* 0x000fcc000f8efc3f */
[----:B--2---:R-:W-:-:S05]  /*167b0*/  IMAD.U32 R2, RZ, RZ, UR4 ;  /* 0x00000004ff027e24 */ /* 0x004fca000f8e00ff */
[----:B------:R-:W-:-:S13]  /*167c0*/  ISETP.NE.AND P2, PT, R2, 0x3, PT ;  /* 0x000000030200780c */ /* 0x000fda0003f45270 */
[----:B------:R-:W-:Y:S05]  /*167d0*/  @!P2 BRA `(.L_x_1247) ;  /* 0x000000000004a947 */ /* 0x000fea0003800000 */
[----:B------:R-:W-:Y:S01]  /*167e0*/  BPT.TRAP 0x1 ;  /* 0x000000040000795c */ /* 0x000fe20000300000 */
.L_x_1247:
[----:B-1----:R-:W2:Y:S04]  /*167f0*/  LDL R3, [R1] ;  /* 0x0000000001037983 */ /* 0x002ea80000100800 */
[----:B------:R-:W3:Y:S01]  /*16800*/  LDL.LU R7, [R1+0x8] ;  /* 0x0000080001077983 */ /* 0x000ee20000300800 */
[----:B------:R-:W-:-:S04]  /*16810*/  VIADD R2, R0, 0x28840 ;  /* 0x0002884000027836 */ /* 0x000fc80000000000 */
[C---:B--2---:R-:W-:Y:S02]  /*16820*/  IMAD R6, R3.reuse, 0x8, R2 ;  /* 0x0000000803067824 */ /* 0x044fe400078e0202 */
[----:B------:R-:W-:Y:S01]  /*16830*/  VIADD R3, R3, 0x1 ;  /* 0x0000000103037836 */ /* 0x000fe20000000000 */
[----:B---3--:R-:W-:-:S04]  /*16840*/  SHF.L.U32 R5, R7, 0x1f, RZ ;  /* 0x0000001f07057819 */ /* 0x008fc800000006ff */
[C---:B------:R-:W-:Y:S01]  /*16850*/  ISETP.NE.AND P1, PT, R3.reuse, 0x2, PT ;  /* 0x000000020300780c */ /* 0x040fe20003f25270 */
[----:B------:R-:W1:Y:S03]  /*16860*/  SYNCS.PHASECHK.TRANS64.TRYWAIT P0, [R6+URZ], R5 ;  /* 0x00000005060075a7 */ /* 0x000e66000800017f */
[----:B------:R-:W-:Y:S02]  /*16870*/  SEL R4, RZ, 0x1, P1 ;  /* 0x00000001ff047807 */ /* 0x000fe40000800000 */
[----:B------:R-:W-:Y:S02]  /*16880*/  SEL R3, R3, RZ, P1 ;  /* 0x000000ff03037207 */ /* 0x000fe40000800000 */
[----:B------:R-:W-:-:S03]  /*16890*/  LOP3.LUT R4, R7, R4, RZ, 0x3c, !PT ;  /* 0x0000000407047212 */ /* 0x000fc600078e3cff */
[----:B------:R-:W-:Y:S01]  /*168a0*/  IMAD R7, R3, 0x8, R2 ;  /* 0x0000000803077824 */ /* 0x000fe200078e0202 */
[----:B------:R-:W-:Y:S01]  /*168b0*/  SHF.L.U32 R2, R4, 0x1f, RZ ;  /* 0x0000001f04027819 */ /* 0x000fe200000006ff */
[----:B-1----:R-:W-:Y:S06]  /*168c0*/  @!P0 BRA `(.L_x_1248) ;  /* 0x0000001000ec8947 */ /* 0x002fec0003800000 */
.L_x_1302:
[----:B------:R-:W2:Y:S02]  /*168d0*/  SYNCS.PHASECHK.TRANS64.TRYWAIT P0, [R7+URZ], R2 ;  /* 0x00000002070075a7 */ /* 0x000ea4000800017f */
[----:B--2---:R-:W-:Y:S05]  /*168e0*/  @!P0 BRA `(.L_x_1249) ;  /* 0x0000001000f88947 */ /* 0x004fea0003800000 */
.L_x_1303:
[----:B------:R-:W-:Y:S05]  /*168f0*/  @!P2 BRA `(.L_x_1250) ;  /* 0x000000000004a947 */ /* 0x000fea0003800000 */
[----:B------:R-:W-:Y:S01]  /*16900*/  BPT.TRAP 0x1 ;  /* 0x000000040000795c */ /* 0x000fe20000300000 */
.L_x_1250:
[----:B------:R-:W3:Y:S01]  /*16910*/  LDL.LU R4, [R1] ;  /* 0x0000000001047983 */ /* 0x000ee20000300800 */
[----:B------:R-:W-:-:S04]  /*16920*/  VIADD R0, R0, 0x28860 ;  /* 0x0002886000007836 */ /* 0x000fc80000000000 */
[----:B---3--:R-:W-:-:S04]  /*16930*/  IMAD R4, R4, 0x8, R0 ;  /* 0x0000000804047824 */ /* 0x008fc800078e0200 */
[----:B------:R-:W3:Y:S02]  /*16940*/  SYNCS.PHASECHK.TRANS64.TRYWAIT P0, [R4+URZ], R5 ;  /* 0x00000005040075a7 */ /* 0x000ee4000800017f */
[----:B---3--:R-:W-:Y:S05]  /*16950*/  @!P0 BRA `(.L_x_1251) ;  /* 0x0000001000f08947 */ /* 0x008fea0003800000 */
.L_x_1304:
[----:B------:R-:W-:-:S07]  /*16960*/  IMAD R3, R3, 0x8, R0 ;  /* 0x0000000803037824 */ /* 0x000fce00078e0200 */
.L_x_1252:
[----:B----4-:R4:W0:Y:S02]  /*16970*/  SYNCS.PHASECHK.TRANS64.TRYWAIT P0, [R3+URZ], R2 ;  /* 0x00000002030075a7 */ /* 0x010824000800017f */
[----:B0-----:R-:W-:Y:S05]  /*16980*/  @!P0 NANOSLEEP.SYNCS 0x989680 ;  /* 0x009896800000895d */ /* 0x001fea0003900000 */
[----:B------:R-:W0:Y:S02]  /*16990*/  @!P0 SYNCS.PHASECHK.TRANS64 P0, [R3+URZ], R2 ;  /* 0x00000002030085a7 */ /* 0x000e24000800007f */
[----:B0-----:R-:W-:Y:S05]  /*169a0*/  @!P0 BRA `(.L_x_1252) ;  /* 0xfffffffc00f08947 */ /* 0x001fea000383ffff */
.L_x_1245:
[----:B------:R-:W-:Y:S05]  /*169b0*/  BSYNC B0 ;  /* 0x0000000000007941 */ /* 0x000fea0003800000 */
.L_x_1244:
[----:B------:R-:W-:Y:S05]  /*169c0*/  EXIT ;  /* 0x000000000000794d */ /* 0x000fea0003800000 */
.L_x_1070:
[----:B0-----:R-:W-:-:S04]  /*169d0*/  IMAD.U32 R3, RZ, RZ, UR41 ;  /* 0x00000029ff037e24 */ /* 0x001fc8000f8e00ff */
[----:B------:R0:W1:Y:S03]  /*169e0*/  SYNCS.PHASECHK.TRANS64.TRYWAIT P1, [R3+URZ+0x28800], R0 ;  /* 0x02880000030075a7 */ /* 0x000066000802017f */
[----:B-1----:R-:W-:Y:S05]  /*169f0*/  @!P1 NANOSLEEP.SYNCS 0x989680 ;  /* 0x009896800000995d */ /* 0x002fea0003900000 */
[----:B------:R-:W1:Y:S02]  /*16a00*/  @!P1 SYNCS.PHASECHK.TRANS64 P1, [R3+URZ+0x28800], R0 ;  /* 0x02880000030095a7 */ /* 0x000e64000802007f */
[----:B-1----:R-:W-:Y:S05]  /*16a10*/  @!P1 BRA `(.L_x_1070) ;  /* 0xfffffffc00ec9947 */ /* 0x002fea000383ffff */
[----:B------:R-:W-:Y:S05]  /*16a20*/  BRA `(.L_x_1253) ;  /* 0xfffffeb000007947 */ /* 0x000fea000383ffff */
.L_x_1074:
[----:B-1----:R1:W2:Y:S02]  /*16a30*/  SYNCS.PHASECHK.TRANS64.TRYWAIT P2, [R7+URZ+0x28830], R0 ;  /* 0x02883000070075a7 */ /* 0x0022a4000804017f */
[----:B--2---:R-:W-:Y:S05]  /*16a40*/  @!P2 NANOSLEEP.SYNCS 0x989680 ;  /* 0x009896800000a95d */ /* 0x004fea0003900000 */
[----:B------:R-:W2:Y:S02]  /*16a50*/  @!P2 SYNCS.PHASECHK.TRANS64 P2, [R7+URZ+0x28830], R0 ;  /* 0x028830000700a5a7 */ /* 0x000ea4000804007f */
[----:B--2---:R-:W-:Y:S05]  /*16a60*/  @!P2 BRA `(.L_x_1074) ;  /* 0xfffffffc00f0a947 */ /* 0x004fea000383ffff */
[----:B------:R-:W-:Y:S05]  /*16a70*/  BRA `(.L_x_1073) ;  /* 0xfffffeb000247947 */ /* 0x000fea000383ffff */
.L_x_1090:
[----:B-1----:R-:W-:-:S04]  /*16a80*/  IMAD.U32 R8, RZ, RZ, UR6 ;  /* 0x00000006ff087e24 */ /* 0x002fc8000f8e00ff */
[----:B------:R1:W2:Y:S03]  /*16a90*/  SYNCS.PHASECHK.TRANS64.TRYWAIT P2, [R8+URZ+0x28830], R7 ;  /* 0x02883007080075a7 */ /* 0x0002a6000804017f */
[----:B--2---:R-:W-:Y:S05]  /*16aa0*/  @!P2 NANOSLEEP.SYNCS 0x989680 ;  /* 0x009896800000a95d */ /* 0x004fea0003900000 */
[----:B------:R-:W2:Y:S02]  /*16ab0*/  @!P2 SYNCS.PHASECHK.TRANS64 P2, [R8+URZ+0x28830], R7 ;  /* 0x028830070800a5a7 */ /* 0x000ea4000804007f */
[----:B--2---:R-:W-:Y:S05]  /*16ac0*/  @!P2 BRA `(.L_x_1090) ;  /* 0xfffffffc00eca947 */ /* 0x004fea000383ffff */
[----:B------:R-:W-:Y:S05]  /*16ad0*/  BRA `(.L_x_1087) ;  /* 0xfffffee800987947 */ /* 0x000fea000383ffff */
.L_x_1094:
[----:B-1----:R-:W-:-:S04]  /*16ae0*/  IMAD.U32 R8, RZ, RZ, UR6 ;  /* 0x00000006ff087e24 */ /* 0x002fc8000f8e00ff */
[----:B------:R1:W2:Y:S03]  /*16af0*/  SYNCS.PHASECHK.TRANS64.TRYWAIT P2, [R8+URZ+0x28850], R7 ;  /* 0x02885007080075a7 */ /* 0x0002a6000804017f */
[----:B--2---:R-:W-:Y:S05]  /*16b00*/  @!P2 NANOSLEEP.SYNCS 0x989680 ;  /* 0x009896800000a95d */ /* 0x004fea0003900000 */
[----:B------:R-:W2:Y:S02]  /*16b10*/  @!P2 SYNCS.PHASECHK.TRANS64 P2, [R8+URZ+0x28850], R7 ;  /* 0x028850070800a5a7 */ /* 0x000ea4000804007f */
[----:B--2---:R-:W-:Y:S05]  /*16b20*/  @!P2 BRA `(.L_x_1094) ;  /* 0xfffffffc00eca947 */ /* 0x004fea000383ffff */
[----:B------:R-:W-:Y:S05]  /*16b30*/  BRA `(.L_x_1091) ;  /* 0xfffffeec00607947 */ /* 0x000fea000383ffff */
.L_x_1111:
[----:B-1----:R-:W-:-:S04]  /*16b40*/  IMAD.U32 R6, RZ, RZ, UR6 ;  /* 0x00000006ff067e24 */ /* 0x002fc8000f8e00ff */
[----:B------:R1:W2:Y:S03]  /*16b50*/  SYNCS.PHASECHK.TRANS64.TRYWAIT P2, [R6+URZ+0x28830], R5 ;  /* 0x02883005060075a7 */ /* 0x0002a6000804017f */
[----:B--2---:R-:W-:Y:S05]  /*16b60*/  @!P2 NANOSLEEP.SYNCS 0x989680 ;  /* 0x009896800000a95d */ /* 0x004fea0003900000 */
[----:B------:R-:W2:Y:S02]  /*16b70*/  @!P2 SYNCS.PHASECHK.TRANS64 P2, [R6+URZ+0x28830], R5 ;  /* 0x028830050600a5a7 */ /* 0x000ea4000804007f */
[----:B--2---:R-:W-:Y:S05]  /*16b80*/  @!P2 BRA `(.L_x_1111) ;  /* 0xfffffffc00eca947 */ /* 0x004fea000383ffff */
[----:B------:R-:W-:Y:S05]  /*16b90*/  BRA `(.L_x_1108) ;  /* 0xffffff2400107947 */ /* 0x000fea000383ffff */
.L_x_1115:
[----:B-1----:R-:W-:-:S04]  /*16ba0*/  IMAD.U32 R6, RZ, RZ, UR6 ;  /* 0x00000006ff067e24 */ /* 0x002fc8000f8e00ff */
[----:B------:R1:W2:Y:S03]  /*16bb0*/  SYNCS.PHASECHK.TRANS64.TRYWAIT P2, [R6+URZ+0x28850], R5 ;  /* 0x02885005060075a7 */ /* 0x0002a6000804017f */
[----:B--2---:R-:W-:Y:S05]  /*16bc0*/  @!P2 NANOSLEEP.SYNCS 0x989680 ;  /* 0x009896800000a95d */ /* 0x004fea0003900000 */
[----:B------:R-:W2:Y:S02]  /*16bd0*/  @!P2 SYNCS.PHASECHK.TRANS64 P2, [R6+URZ+0x28850], R5 ;  /* 0x028850050600a5a7 */ /* 0x000ea4000804007f */
[----:B--2---:R-:W-:Y:S05]  /*16be0*/  @!P2 BRA `(.L_x_1115) ;  /* 0xfffffffc00eca947 */ /* 0x004fea000383ffff */
[----:B------:R-:W-:Y:S05]  /*16bf0*/  BRA `(.L_x_1112) ;  /* 0xffffff2400d87947 */ /* 0x000fea000383ffff */
.L_x_1121:
[----:B-1----:R-:W-:-:S04]  /*16c00*/  IMAD.U32 R6, RZ, RZ, UR6 ;  /* 0x00000006ff067e24 */ /* 0x002fc8000f8e00ff */
[----:B------:R1:W2:Y:S03]  /*16c10*/  SYNCS.PHASECHK.TRANS64.TRYWAIT P2, [R6+URZ+0x28830], R5 ;  /* 0x02883005060075a7 */ /* 0x0002a6000804017f */
[----:B--2---:R-:W-:Y:S05]  /*16c20*/  @!P2 NANOSLEEP.SYNCS 0x989680 ;  /* 0x009896800000a95d */ /* 0x004fea0003900000 */
[----:B------:R-:W2:Y:S02]  /*16c30*/  @!P2 SYNCS.PHASECHK.TRANS64 P2, [R6+URZ+0x28830], R5 ;  /* 0x028830050600a5a7 */ /* 0x000ea4000804007f */
[----:B--2---:R-:W-:Y:S05]  /*16c40*/  @!P2 BRA `(.L_x_1121) ;  /* 0xfffffffc00eca947 */ /* 0x004fea000383ffff */
[----:B------:R-:W-:Y:S05]  /*16c50*/  BRA `(.L_x_1118) ;  /* 0xffffff4c00087947 */ /* 0x000fea000383ffff */
.L_x_1125:
[----:B-1----:R-:W-:-:S04]  /*16c60*/  IMAD.U32 R6, RZ, RZ, UR6 ;  /* 0x00000006ff067e24 */ /* 0x002fc8000f8e00ff */
[----:B------:R1:W2:Y:S03]  /*16c70*/  SYNCS.PHASECHK.TRANS64.TRYWAIT P2, [R6+URZ+0x28850], R5 ;  /* 0x02885005060075a7 */ /* 0x0002a6000804017f */
[----:B--2---:R-:W-:Y:S05]  /*16c80*/  @!P2 NANOSLEEP.SYNCS 0x989680 ;  /* 0x009896800000a95d */ /* 0x004fea0003900000 */
[----:B------:R-:W2:Y:S02]  /*16c90*/  @!P2 SYNCS.PHASECHK.TRANS64 P2, [R6+URZ+0x28850], R5 ;  /* 0x028850050600a5a7 */ /* 0x000ea4000804007f */
[----:B--2---:R-:W-:Y:S05]  /*16ca0*/  @!P2 BRA `(.L_x_1125) ;  /* 0xfffffffc00eca947 */ /* 0x004fea000383ffff */
[----:B------:R-:W-:Y:S05]  /*16cb0*/  BRA `(.L_x_1122) ;  /* 0xffffff4c00d07947 */ /* 0x000fea000383ffff */
.L_x_1138:
[----:B-1----:R-:W-:-:S04]  /*16cc0*/  IMAD.U32 R9, RZ, RZ, UR5 ;  /* 0x00000005ff097e24 */ /* 0x002fc8000f8e00ff */
[----:B------:R1:W2:Y:S03]  /*16cd0*/  SYNCS.PHASECHK.TRANS64.TRYWAIT P0, [R9+URZ+0x28850], R0 ;  /* 0x02885000090075a7 */ /* 0x0002a6000800017f */
[----:B--2---:R-:W-:Y:S05]  /*16ce0*/  @!P0 NANOSLEEP.SYNCS 0x989680 ;  /* 0x009896800000895d */ /* 0x004fea0003900000 */
[----:B------:R-:W2:Y:S02]  /*16cf0*/  @!P0 SYNCS.PHASECHK.TRANS64 P0, [R9+URZ+0x28850], R0 ;  /* 0x02885000090085a7 */ /* 0x000ea4000800007f */
[----:B--2---:R-:W-:Y:S05]  /*16d00*/  @!P0 BRA `(.L_x_1138) ;  /* 0xfffffffc00ec8947 */ /* 0x004fea000383ffff */
[----:B------:R-:W-:Y:S05]  /*16d10*/  BRA `(.L_x_1137) ;  /* 0xffffff8000b47947 */ /* 0x000fea000383ffff */
.L_x_1186:
[----:B------:R-:W1:Y:S01]  /*16d20*/  S2R R9, SR_TID.X ;  /* 0x0000000000097919 */ /* 0x000e620000002100 */
[----:B------:R-:W-:Y:S01]  /*16d30*/  BSSY B0, `(.L_x_1254) ;  /* 0x000000a000007945 */ /* 0x000fe20003800000 */
[----:B------:R-:W-:Y:S02]  /*16d40*/  IMAD.MOV.U32 R12, RZ, RZ, RZ ;  /* 0x000000ffff0c7224 */ /* 0x000fe400078e00ff */
[----:B------:R-:W-:Y:S02]  /*16d50*/  IMAD.MOV.U32 R11, RZ, RZ, 0x1f ;  /* 0x0000001fff0b7424 */ /* 0x000fe400078e00ff */
[----:B------:R-:W-:Y:S01]  /*16d60*/  IMAD.MOV.U32 R15, RZ, RZ, -0x1 ;  /* 0xffffffffff0f7424 */ /* 0x000fe200078e00ff */
[----:B-1----:R-:W-:-:S04]  /*16d70*/  SHF.R.U32.HI R9, RZ, 0x5, R9 ;  /* 0x00000005ff097819 */ /* 0x002fc80000011609 */
[----:B------:R-:W-:-:S05]  /*16d80*/  LOP3.LUT R9, R9, 0x3, RZ, 0xc0, !PT ;  /* 0x0000000309097812 */ /* 0x000fca00078ec0ff */
[----:B0-----:R-:W-:-:S07]  /*16d90*/  IMAD.MOV.U32 R13, RZ, RZ, R9 ;  /* 0x000000ffff0d7224 */ /* 0x001fce00078e0009 */
[----:B------:R-:W-:Y:S05]  /*16da0*/  WARPSYNC.COLLECTIVE R15, `(.L_x_1255) ;  /* 0x000000000f087348 */ /* 0x000fea0003c00000 */
[----:B------:R0:W1:Y:S02]  /*16db0*/  SHFL.IDX P6, R14, R13, R12, R11 ;  /* 0x0000000c0d0e7389 */ /* 0x00006400000c000b */
[----:B01----:R-:W-:Y:S01]  /*16dc0*/  ENDCOLLECTIVE ;  /* 0x000000000000791b */ /* 0x003fe20003800000 */
.L_x_1255:
[----:B------:R-:W-:Y:S05]  /*16dd0*/  BSYNC B0 ;  /* 0x0000000000007941 */ /* 0x000fea0003800000 */
.L_x_1254:
[----:B------:R-:W-:Y:S05]  /*16de0*/  BRA `(.L_x_1256) ;  /* 0xffffffc400d07947 */ /* 0x000fea000383ffff */
.L_x_1187:
[----:B------:R-:W-:Y:S01]  /*16df0*/  BSSY B0, `(.L_x_1257) ;  /* 0x0000006000007945 */ /* 0x000fe20003800000 */
[----:B------:R-:W-:-:S07]  /*16e00*/  IMAD.MOV.U32 R15, RZ, RZ, -0x1 ;  /* 0xffffffffff0f7424 */ /* 0x000fce00078e00ff */
[----:B0-----:R-:W-:Y:S05]  /*16e10*/  WARPSYNC.COLLECTIVE R15, `(.L_x_1258) ;  /* 0x000000000f0c7348 */ /* 0x001fea0003c00000 */
[----:B------:R-:W-:Y:S02]  /*16e20*/  ELECT P6, UR62, PT ;  /* 0x00000000003e782f */ /* 0x000fe400038c0000 */
[----:B------:R-:W-:Y:S01]  /*16e30*/  MOV R14, UR62 ;  /* 0x0000003e000e7c02 */ /* 0x000fe20008000f00 */
[----:B0-----:R-:W-:Y:S10]  /*16e40*/  ENDCOLLECTIVE ;  /* 0x000000000000791b */ /* 0x001ff40003800000 */
.L_x_1258:
[----:B------:R-:W-:Y:S05]  /*16e50*/  BSYNC B0 ;  /* 0x0000000000007941 */ /* 0x000fea0003800000 */
.L_x_1257:
[----:B------:R-:W-:Y:S05]  /*16e60*/  BRA `(.L_x_1259) ;  /* 0xffffffc400c07947 */ /* 0x000fea000383ffff */
.L_x_1190:
[----:B-1----:R1:W2:Y:S02]  /*16e70*/  SYNCS.PHASECHK.TRANS64.TRYWAIT P0, [R9+URZ+0x28840], R10 ;  /* 0x0288400a090075a7 */ /* 0x0022a4000800017f */
[----:B--2---:R-:W-:Y:S05]  /*16e80*/  @!P0 NANOSLEEP.SYNCS 0x989680 ;  /* 0x009896800000895d */ /* 0x004fea0003900000 */
[----:B------:R-:W2:Y:S02]  /*16e90*/  @!P0 SYNCS.PHASECHK.TRANS64 P0, [R9+URZ+0x28840], R10 ;  /* 0x0288400a090085a7 */ /* 0x000ea4000800007f */
[----:B--2---:R-:W-:Y:S05]  /*16ea0*/  @!P0 BRA `(.L_x_1190) ;  /* 0xfffffffc00f08947 */ /* 0x004fea000383ffff */
[----:B------:R-:W-:Y:S05]  /*16eb0*/  BRA `(.L_x_1260) ;  /* 0xffffffc800287947 */ /* 0x000fea000383ffff */
.L_x_1193:
        /* <DEDUP_REMOVED lines=8> */
.L_x_1201:
[----:B0-----:R0:W1:Y:S02]  /*16f40*/  SYNCS.PHASECHK.TRANS64.TRYWAIT P0, [R2+URZ+0x28840], R3 ;  /* 0x02884003020075a7 */ /* 0x001064000800017f */
[----:B-1----:R-:W-:Y:S05]  /*16f50*/  @!P0 NANOSLEEP.SYNCS 0x989680 ;  /* 0x009896800000895d */ /* 0x002fea0003900000 */
[----:B------:R-:W1:Y:S02]  /*16f60*/  @!P0 SYNCS.PHASECHK.TRANS64 P0, [R2+URZ+0x28840], R3 ;  /* 0x02884003020085a7 */ /* 0x000e64000800007f */
[----:B-1----:R-:W-:Y:S05]  /*16f70*/  @!P0 BRA `(.L_x_1201) ;  /* 0xfffffffc00f08947 */ /* 0x002fea000383ffff */
[----:B------:R-:W-:Y:S05]  /*16f80*/  BRA `(.L_x_1262) ;  /* 0xffffffcc00f87947 */ /* 0x000fea000383ffff */
.L_x_1203:
[----:B0-----:R0:W1:Y:S02]  /*16f90*/  SYNCS.PHASECHK.TRANS64.TRYWAIT P0, [R3+URZ+0x60], R2 ;  /* 0x00006002030075a7 */ /* 0x001064000800017f */
[----:B-1----:R-:W-:Y:S05]  /*16fa0*/  @!P0 NANOSLEEP.SYNCS 0x989680 ;  /* 0x009896800000895d */ /* 0x002fea0003900000 */
[----:B------:R-:W1:Y:S02]  /*16fb0*/  @!P0 SYNCS.PHASECHK.TRANS64 P0, [R3+URZ+0x60], R2 ;  /* 0x00006002030085a7 */ /* 0x000e64000800007f */
[----:B-1----:R-:W-:Y:S05]  /*16fc0*/  @!P0 BRA `(.L_x_1203) ;  /* 0xfffffffc00f08947 */ /* 0x002fea000383ffff */
[----:B------:R-:W-:Y:S05]  /*16fd0*/  BRA `(.L_x_1263) ;  /* 0xffffffd000947947 */ /* 0x000fea000383ffff */
.L_x_1208:
[----:B-1----:R1:W2:Y:S02]  /*16fe0*/  SYNCS.PHASECHK.TRANS64.TRYWAIT P0, [R2+URZ+0x28840], R3 ;  /* 0x02884003020075a7 */ /* 0x0022a4000800017f */
[----:B--2---:R-:W-:Y:S05]  /*16ff0*/  @!P0 NANOSLEEP.SYNCS 0x989680 ;  /* 0x009896800000895d */ /* 0x004fea0003900000 */
[----:B------:R-:W2:Y:S02]  /*17000*/  @!P0 SYNCS.PHASECHK.TRANS64 P0, [R2+URZ+0x28840], R3 ;  /* 0x02884003020085a7 */ /* 0x000ea4000800007f */
[----:B--2---:R-:W-:Y:S05]  /*17010*/  @!P0 BRA `(.L_x_1208) ;  /* 0xfffffffc00f08947 */ /* 0x004fea000383ffff */
[----:B------:R-:W-:Y:S05]  /*17020*/  BRA `(.L_x_1264) ;  /* 0xffffffd400fc7947 */ /* 0x000fea000383ffff */
.L_x_1210:
[----:B0-----:R0:W1:Y:S02]  /*17030*/  SYNCS.PHASECHK.TRANS64.TRYWAIT P1, [R2+URZ+0x60], R3 ;  /* 0x00006003020075a7 */ /* 0x001064000802017f */
[----:B-1----:R-:W-:Y:S05]  /*17040*/  @!P1 NANOSLEEP.SYNCS 0x989680 ;  /* 0x009896800000995d */ /* 0x002fea0003900000 */
[----:B------:R-:W1:Y:S02]  /*17050*/  @!P1 SYNCS.PHASECHK.TRANS64 P1, [R2+URZ+0x60], R3 ;  /* 0x00006003020095a7 */ /* 0x000e64000802007f */
[----:B-1----:R-:W-:Y:S05]  /*17060*/  @!P1 BRA `(.L_x_1210) ;  /* 0xfffffffc00f09947 */ /* 0x002fea000383ffff */
[----:B------:R-:W-:Y:S05]  /*17070*/  BRA `(.L_x_1265) ;  /* 0xffffffd800987947 */ /* 0x000fea000383ffff */
.L_x_1215:
[----:B--2---:R2:W3:Y:S02]  /*17080*/  SYNCS.PHASECHK.TRANS64.TRYWAIT P0, [R2+URZ+0x28840], R3 ;  /* 0x02884003020075a7 */ /* 0x0044e4000800017f */
[----:B---3--:R-:W-:Y:S05]  /*17090*/  @!P0 NANOSLEEP.SYNCS 0x989680 ;  /* 0x009896800000895d */ /* 0x008fea0003900000 */
[----:B------:R-:W3:Y:S02]  /*170a0*/  @!P0 SYNCS.PHASECHK.TRANS64 P0, [R2+URZ+0x28840], R3 ;  /* 0x02884003020085a7 */ /* 0x000ee4000800007f */
[----:B---3--:R-:W-:Y:S05]  /*170b0*/  @!P0 BRA `(.L_x_1215) ;  /* 0xfffffffc00f08947 */ /* 0x008fea000383ffff */
[----:B------:R-:W-:Y:S05]  /*170c0*/  BRA `(.L_x_1266) ;  /* 0xffffffdc00b87947 */ /* 0x000fea000383ffff */
.L_x_1217:
[----:B0-----:R0:W1:Y:S02]  /*170d0*/  SYNCS.PHASECHK.TRANS64.TRYWAIT P1, [R2+URZ+0x60], R9 ;  /* 0x00006009020075a7 */ /* 0x001064000802017f */
[----:B-1----:R-:W-:Y:S05]  /*170e0*/  @!P1 NANOSLEEP.SYNCS 0x989680 ;  /* 0x009896800000995d */ /* 0x002fea0003900000 */
[----:B------:R-:W1:Y:S02]  /*170f0*/  @!P1 SYNCS.PHASECHK.TRANS64 P1, [R2+URZ+0x60], R9 ;  /* 0x00006009020095a7 */ /* 0x000e64000802007f */
[----:B-1----:R-:W-:Y:S05]  /*17100*/  @!P1 BRA `(.L_x_1217) ;  /* 0xfffffffc00f09947 */ /* 0x002fea000383ffff */
[----:B------:R-:W-:Y:S05]  /*17110*/  BRA `(.L_x_1267) ;  /* 0xffffffe000547947 */ /* 0x000fea000383ffff */
.L_x_1224:
[----:B-1----:R1:W2:Y:S02]  /*17120*/  SYNCS.PHASECHK.TRANS64.TRYWAIT P0, [R3+URZ+0x28860], R0 ;  /* 0x02886000030075a7 */ /* 0x0022a4000800017f */
[----:B--2---:R-:W-:Y:S05]  /*17130*/  @!P0 NANOSLEEP.SYNCS 0x989680 ;  /* 0x009896800000895d */ /* 0x004fea0003900000 */
[----:B------:R-:W2:Y:S02]  /*17140*/  @!P0 SYNCS.PHASECHK.TRANS64 P0, [R3+URZ+0x28860], R0 ;  /* 0x02886000030085a7 */ /* 0x000ea4000800007f */
[----:B--2---:R-:W-:Y:S05]  /*17150*/  @!P0 BRA `(.L_x_1224) ;  /* 0xfffffffc00f08947 */ /* 0x004fea000383ffff */
[----:B------:R-:W-:Y:S05]  /*17160*/  BRA `(.L_x_1268) ;  /* 0xffffffe4005c7947 */ /* 0x000fea000383ffff */
.L_x_1226:
        /* <DEDUP_REMOVED lines=8> */
.L_x_1270:
[----:B------:R-:W-:Y:S05]  /*171f0*/  BSYNC B0 ;  /* 0x0000000000007941 */ /* 0x000fea0003800000 */
.L_x_1269:
        /* <DEDUP_REMOVED lines=8> */
.L_x_1271:
[----:B------:R-:W-:Y:S01]  /*17280*/  IMAD.MOV.U32 R7, RZ, RZ, R14 ;  /* 0x000000ffff077224 */ /* 0x000fe200078e000e */
[----:B------:R-:W-:Y:S06]  /*17290*/  BRA `(.L_x_1272) ;  /* 0xffffffe400e47947 */ /* 0x000fec000383ffff */
.L_x_1229:
[----:B------:R-:W-:Y:S01]  /*172a0*/  BSSY B0, `(.L_x_1273) ;  /* 0x0000008000007945 */ /* 0x000fe20003800000 */
[----:B0----5:R-:W-:Y:S02]  /*172b0*/  IMAD.MOV.U32 R13, RZ, RZ, R17 ;  /* 0x000000ffff0d7224 */ /* 0x021fe400078e0011 */
[----:B------:R-:W-:Y:S02]  /*172c0*/  IMAD.MOV.U32 R12, RZ, RZ, 0x1 ;  /* 0x00000001ff0c7424 */ /* 0x000fe400078e00ff */
[----:B------:R-:W-:Y:S02]  /*172d0*/  IMAD.MOV.U32 R11, RZ, RZ, RZ ;  /* 0x000000ffff0b7224 */ /* 0x000fe400078e00ff */
[----:B------:R-:W-:-:S07]  /*172e0*/  IMAD.MOV.U32 R15, RZ, RZ, -0x1 ;  /* 0xffffffffff0f7424 */ /* 0x000fce00078e00ff */
[----:B-1234-:R-:W-:Y:S05]  /*172f0*/  WARPSYNC.COLLECTIVE R15, `(.L_x_1274) ;  /* 0x000000000f087348 */ /* 0x01efea0003c00000 */
[----:B------:R0:W0:Y:S02]  /*17300*/  SHFL.UP P6, R14, R13, R12, R11 ;  /* 0x0400000c0d0e7389 */ /* 0x00002400000c000b */
[----:B01234-:R-:W-:Y:S01]  /*17310*/  ENDCOLLECTIVE ;  /* 0x000000000000791b */ /* 0x01ffe20003800000 */
.L_x_1274:
[----:B------:R-:W-:Y:S05]  /*17320*/  BSYNC B0 ;  /* 0x0000000000007941 */ /* 0x000fea0003800000 */
.L_x_1273:
        /* <DEDUP_REMOVED lines=10> */
.L_x_1275:
        /* <DEDUP_REMOVED lines=8> */
.L_x_1276:
        /* <DEDUP_REMOVED lines=8> */
.L_x_1277:
        /* <DEDUP_REMOVED lines=8> */
.L_x_1278:
        /* <DEDUP_REMOVED lines=8> */
.L_x_1279:
[----:B------:R-:W-:Y:S05]  /*175d0*/  BRA `(.L_x_1280) ;  /* 0xffffffe400a87947 */ /* 0x000fea000383ffff */
.L_x_1234:
[----:B------:R-:W-:Y:S01]  /*175e0*/  BSSY B0, `(.L_x_1281) ;  /* 0x0000008000007945 */ /* 0x000fe20003800000 */
[----:B-----5:R-:W-:Y:S02]  /*175f0*/  IMAD.MOV.U32 R13, RZ, RZ, R17 ;  /* 0x000000ffff0d7224 */ /* 0x020fe400078e0011 */
[----:B------:R-:W-:Y:S02]  /*17600*/  IMAD.MOV.U32 R12, RZ, RZ, 0x1 ;  /* 0x00000001ff0c7424 */ /* 0x000fe400078e00ff */
[----:B------:R-:W-:Y:S02]  /*17610*/  IMAD.MOV.U32 R11, RZ, RZ, RZ ;  /* 0x000000ffff0b7224 */ /* 0x000fe400078e00ff */
[----:B------:R-:W-:-:S07]  /*17620*/  IMAD.MOV.U32 R15, RZ, RZ, -0x1 ;  /* 0xffffffffff0f7424 */ /* 0x000fce00078e00ff */
[----:B0-2---:R-:W-:Y:S05]  /*17630*/  WARPSYNC.COLLECTIVE R15, `(.L_x_1282) ;  /* 0x000000000f087348 */ /* 0x005fea0003c00000 */
[----:B------:R1:W3:Y:S02]  /*17640*/  SHFL.UP P6, R14, R13, R12, R11 ;  /* 0x0400000c0d0e7389 */ /* 0x0002e400000c000b */
[----:B0123--:R-:W-:Y:S01]  /*17650*/  ENDCOLLECTIVE ;  /* 0x000000000000791b */ /* 0x00ffe20003800000 */
.L_x_1282:
[----:B------:R-:W-:Y:S05]  /*17660*/  BSYNC B0 ;  /* 0x0000000000007941 */ /* 0x000fea0003800000 */
.L_x_1281:
        /* <DEDUP_REMOVED lines=10> */
.L_x_1283:
        /* <DEDUP_REMOVED lines=8> */
.L_x_1284:
        /* <DEDUP_REMOVED lines=8> */
.L_x_1285:
        /* <DEDUP_REMOVED lines=8> */
.L_x_1286:
        /* <DEDUP_REMOVED lines=8> */
.L_x_1287:
[----:B------:R-:W-:Y:S05]  /*17910*/  BRA `(.L_x_1288) ;  /* 0xffffffe4008c7947 */ /* 0x000fea000383ffff */
.L_x_1236:
[----:B------:R-:W-:Y:S01]  /*17920*/  BSSY B0, `(.L_x_1289) ;  /* 0x0000006000007945 */ /* 0x000fe20003800000 */
[----:B------:R-:W-:Y:S01]  /*17930*/  PLOP3.LUT P6, PT, P6, PT, PT, 0x8, 0x0 ;  /* 0x000000000000781c */ /* 0x000fe200037ce170 */
[----:B------:R-:W-:-:S12]  /*17940*/  IMAD.MOV.U32 R15, RZ, RZ, -0x1 ;  /* 0xffffffffff0f7424 */ /* 0x000fd800078e00ff */
[----:B0-----:R-:W-:Y:S05]  /*17950*/  WARPSYNC.COLLECTIVE R15, `(.L_x_1290) ;  /* 0x000000000f087348 */ /* 0x001fea0003c00000 */
[----:B------:R-:W-:Y:S01]  /*17960*/  VOTE.ANY R14, PT, P6 ;  /* 0x00000000000e7806 */ /* 0x000fe200030e0100 */
[----:B0-----:R-:W-:Y:S06]  /*17970*/  ENDCOLLECTIVE ;  /* 0x000000000000791b */ /* 0x001fec0003800000 */
.L_x_1290:
[----:B------:R-:W-:Y:S05]  /*17980*/  BSYNC B0 ;  /* 0x0000000000007941 */ /* 0x000fea0003800000 */
.L_x_1289:
        /* <DEDUP_REMOVED lines=9> */
.L_x_1291:
[----:B------:R-:W-:Y:S01]  /*17a20*/  IMAD.MOV.U32 R17, RZ, RZ, R14 ;  /* 0x000000ffff117224 */ /* 0x000fe200078e000e */
[----:B------:R-:W-:Y:S06]  /*17a30*/  BRA `(.L_x_1292) ;  /* 0xffffffe4007c7947 */ /* 0x000fec000383ffff */
.L_x_1238:
[----:B------:R-:W-:Y:S01]  /*17a40*/  BSSY B0, `(.L_x_1293) ;  /* 0x0000007000007945 */ /* 0x000fe20003800000 */
[----:B------:R-:W-:Y:S02]  /*17a50*/  IMAD.MOV.U32 R13, RZ, RZ, R2 ;  /* 0x000000ffff0d7224 */ /* 0x000fe400078e0002 */
[----:B------:R-:W-:Y:S02]  /*17a60*/  IMAD.MOV.U32 R11, RZ, RZ, 0x1f ;  /* 0x0000001fff0b7424 */ /* 0x000fe400078e00ff */
[----:B------:R-:W-:-:S07]  /*17a70*/  IMAD.MOV.U32 R15, RZ, RZ, -0x1 ;  /* 0xffffffffff0f7424 */ /* 0x000fce00078e00ff */
[----:B012---:R-:W-:Y:S05]  /*17a80*/  WARPSYNC.COLLECTIVE R15, `(.L_x_1294) ;  /* 0x000000000f087348 */ /* 0x007fea0003c00000 */
[----:B------:R3:W4:Y:S02]  /*17a90*/  SHFL.IDX P6, R14, R13, R12, R11 ;  /* 0x0000000c0d0e7389 */ /* 0x00072400000c000b */
[----:B01234-:R-:W-:Y:S01]  /*17aa0*/  ENDCOLLECTIVE ;  /* 0x000000000000791b */ /* 0x01ffe20003800000 */
.L_x_1294:
[----:B------:R-:W-:Y:S05]  /*17ab0*/  BSYNC B0 ;  /* 0x0000000000007941 */ /* 0x000fea0003800000 */
.L_x_1293:
[----:B------:R-:W-:Y:S01]  /*17ac0*/  IMAD.MOV.U32 R7, RZ, RZ, R14 ;  /* 0x000000ffff077224 */ /* 0x000fe200078e000e */
[----:B------:R-:W-:Y:S06]  /*17ad0*/  BRA `(.L_x_1237) ;  /* 0xffffffe400707947 */ /* 0x000fec000383ffff */
.L_x_1242:
[----:B-1----:R1:W2:Y:S02]  /*17ae0*/  SYNCS.PHASECHK.TRANS64.TRYWAIT P0, [R0+URZ+0x28820], R3 ;  /* 0x02882003000075a7 */ /* 0x0022a4000800017f */
[----:B--2---:R-:W-:Y:S05]  /*17af0*/  @!P0 NANOSLEEP.SYNCS 0x989680 ;  /* 0x009896800000895d */ /* 0x004fea0003900000 */
[----:B------:R-:W2:Y:S02]  /*17b00*/  @!P0 SYNCS.PHASECHK.TRANS64 P0, [R0+URZ+0x28820], R3 ;  /* 0x02882003000085a7 */ /* 0x000ea4000800007f */
[----:B--2---:R-:W-:Y:S05]  /*17b10*/  @!P0 BRA `(.L_x_1242) ;  /* 0xfffffffc00f08947 */ /* 0x004fea000383ffff */
[----:B------:R-:W-:Y:S05]  /*17b20*/  BRA `(.L_x_1295) ;  /* 0xffffffe800e47947 */ /* 0x000fea000383ffff */
.L_x_1243:
[----:B------:R-:W2:Y:S01]  /*17b30*/  S2R R2, SR_TID.X ;  /* 0x0000000000027919 */ /* 0x000ea20000002100 */
[----:B------:R-:W-:Y:S01]  /*17b40*/  BSSY B0, `(.L_x_1296) ;  /* 0x000000a000007945 */ /* 0x000fe20003800000 */
[----:B------:R-:W-:Y:S02]  /*17b50*/  IMAD.MOV.U32 R12, RZ, RZ, RZ ;  /* 0x000000ffff0c7224 */ /* 0x000fe400078e00ff */
[----:B------:R-:W-:Y:S02]  /*17b60*/  IMAD.MOV.U32 R11, RZ, RZ, 0x1f ;  /* 0x0000001fff0b7424 */ /* 0x000fe400078e00ff */
[----:B------:R-:W-:Y:S01]  /*17b70*/  IMAD.MOV.U32 R15, RZ, RZ, -0x1 ;  /* 0xffffffffff0f7424 */ /* 0x000fe200078e00ff */
[----:B--2---:R-:W-:-:S04]  /*17b80*/  SHF.R.U32.HI R2, RZ, 0x5, R2 ;  /* 0x00000005ff027819 */ /* 0x004fc80000011602 */
[----:B------:R-:W-:-:S05]  /*17b90*/  LOP3.LUT R2, R2, 0x3, RZ, 0xc0, !PT ;  /* 0x0000000302027812 */ /* 0x000fca00078ec0ff */
[----:B0-----:R-:W-:-:S07]  /*17ba0*/  IMAD.MOV.U32 R13, RZ, RZ, R2 ;  /* 0x000000ffff0d7224 */ /* 0x001fce00078e0002 */
[----:B-1----:R-:W-:Y:S05]  /*17bb0*/  WARPSYNC.COLLECTIVE R15, `(.L_x_1297) ;  /* 0x000000000f087348 */ /* 0x002fea0003c00000 */
[----:B------:R0:W2:Y:S02]  /*17bc0*/  SHFL.IDX P6, R14, R13, R12, R11 ;  /* 0x0000000c0d0e7389 */ /* 0x0000a400000c000b */
[----:B012---:R-:W-:Y:S01]  /*17bd0*/  ENDCOLLECTIVE ;  /* 0x000000000000791b */ /* 0x007fe20003800000 */
.L_x_1297:
[----:B------:R-:W-:Y:S05]  /*17be0*/  BSYNC B0 ;  /* 0x0000000000007941 */ /* 0x000fea0003800000 */
.L_x_1296:
[----:B------:R-:W-:Y:S05]  /*17bf0*/  BRA `(.L_x_1298) ;  /* 0xffffffe800cc7947 */ /* 0x000fea000383ffff */
.L_x_1246:
[----:B------:R-:W-:Y:S01]  /*17c00*/  BSSY B1, `(.L_x_1299) ;  /* 0x0000006000017945 */ /* 0x000fe20003800000 */
[----:B------:R-:W-:-:S07]  /*17c10*/  IMAD.MOV.U32 R15, RZ, RZ, -0x1 ;  /* 0xffffffffff0f7424 */ /* 0x000fce00078e00ff */
[----:B012---:R-:W-:Y:S05]  /*17c20*/  WARPSYNC.COLLECTIVE R15, `(.L_x_1300) ;  /* 0x000000000f0c7348 */ /* 0x007fea0003c00000 */
[----:B------:R-:W-:Y:S02]  /*17c30*/  ELECT P6, UR62, PT ;  /* 0x00000000003e782f */ /* 0x000fe400038c0000 */
[----:B------:R-:W-:Y:S01]  /*17c40*/  MOV R14, UR62 ;  /* 0x0000003e000e7c02 */ /* 0x000fe20008000f00 */
[----:B012---:R-:W-:Y:S10]  /*17c50*/  ENDCOLLECTIVE ;  /* 0x000000000000791b */ /* 0x007ff40003800000 */
.L_x_1300:
[----:B------:R-:W-:Y:S05]  /*17c60*/  BSYNC B1 ;  /* 0x0000000000017941 */ /* 0x000fea0003800000 */
.L_x_1299:
[----:B------:R-:W-:Y:S05]  /*17c70*/  BRA `(.L_x_1301) ;  /* 0xffffffe800c47947 */ /* 0x000fea000383ffff */
.L_x_1248:
[----:B-1----:R1:W2:Y:S02]  /*17c80*/  SYNCS.PHASECHK.TRANS64.TRYWAIT P0, [R6+URZ], R5 ;  /* 0x00000005060075a7 */ /* 0x0022a4000800017f */
[----:B--2---:R-:W-:Y:S05]  /*17c90*/  @!P0 NANOSLEEP.SYNCS 0x989680 ;  /* 0x009896800000895d */ /* 0x004fea0003900000 */
[----:B------:R-:W2:Y:S02]  /*17ca0*/  @!P0 SYNCS.PHASECHK.TRANS64 P0, [R6+URZ], R5 ;  /* 0x00000005060085a7 */ /* 0x000ea4000800007f */
[----:B--2---:R-:W-:Y:S05]  /*17cb0*/  @!P0 BRA `(.L_x_1248) ;  /* 0xfffffffc00f08947 */ /* 0x004fea000383ffff */
[----:B------:R-:W-:Y:S05]  /*17cc0*/  BRA `(.L_x_1302) ;  /* 0xffffffec00007947 */ /* 0x000fea000383ffff */
.L_x_1249:
[----:B--2---:R2:W3:Y:S02]  /*17cd0*/  SYNCS.PHASECHK.TRANS64.TRYWAIT P0, [R7+URZ], R2 ;  /* 0x00000002070075a7 */ /* 0x0044e4000800017f */
[----:B---3--:R-:W-:Y:S05]  /*17ce0*/  @!P0 NANOSLEEP.SYNCS 0x989680 ;  /* 0x009896800000895d */ /* 0x008fea0003900000 */
[----:B------:R-:W3:Y:S02]  /*17cf0*/  @!P0 SYNCS.PHASECHK.TRANS64 P0, [R7+URZ], R2 ;  /* 0x00000002070085a7 */ /* 0x000ee4000800007f */
[----:B---3--:R-:W-:Y:S05]  /*17d00*/  @!P0 BRA `(.L_x_1249) ;  /* 0xfffffffc00f08947 */ /* 0x008fea000383ffff */
[----:B------:R-:W-:Y:S05]  /*17d10*/  BRA `(.L_x_1303) ;  /* 0xffffffe800f47947 */ /* 0x000fea000383ffff */
.L_x_1251:
[----:B---3--:R3:W4:Y:S02]  /*17d20*/  SYNCS.PHASECHK.TRANS64.TRYWAIT P0, [R4+URZ], R5 ;  /* 0x00000005040075a7 */ /* 0x008724000800017f */
[----:B----4-:R-:W-:Y:S05]  /*17d30*/  @!P0 NANOSLEEP.SYNCS 0x989680 ;  /* 0x009896800000895d */ /* 0x010fea0003900000 */
[----:B------:R-:W4:Y:S02]  /*17d40*/  @!P0 SYNCS.PHASECHK.TRANS64 P0, [R4+URZ], R5 ;  /* 0x00000005040085a7 */ /* 0x000f24000800007f */
[----:B----4-:R-:W-:Y:S05]  /*17d50*/  @!P0 BRA `(.L_x_1251) ;  /* 0xfffffffc00f08947 */ /* 0x010fea000383ffff */
[----:B------:R-:W-:Y:S05]  /*17d60*/  BRA `(.L_x_1304) ;  /* 0xffffffe800fc7947 */ /* 0x000fea000383ffff */
.L_x_1305:
        /* <DEDUP_REMOVED lines=9> */
.L_x_2731:


//--------------------- .text._ZN7cutlass13device_kernelIN5flash11enable_sm90INS1_16FlashAttnFwdSm90INS1_25CollectiveMainloopFwdSm90ILi2EN4cute5tupleIJNS5_1CILi1EEES8_S8_EEENS6_IJNS7_ILi128EEESA_SA_EEELi128ENS_10bfloat16_tEfNS_4arch4Sm90ELb0ELb1ELb1ELb1ELb0ELb1ELb0ELb1ELb1ELb0ELb0ELb0EEENS1_21CollectiveEpilogueFwdISB_S9_SC_SE_Li256ELb1ELb0ELb0ELb0EEENS1_36VarlenDynamicPersistentTileSchedulerILi128ELi128ELi256ELi32ELb0ELb0ELb1ELb1ELb0ELb1EEEEEEEEEvNT_6ParamsE --------------------------
	.section	.text._ZN7cutlass13device_kernelIN5flash11enable_sm90INS1_16FlashAttnFwdSm90INS1_25CollectiveMainloopFwdSm90ILi2EN4cute5tupleIJNS5_1CILi1EEES8_S8_EEENS6_IJNS7_ILi128EEESA_SA_EEELi128ENS_10bfloat16_tEfNS_4arch4Sm90ELb0ELb1ELb1ELb1ELb0ELb1ELb0ELb1ELb1ELb0ELb0ELb0EEENS1_21CollectiveEpilogueFwdISB_S9_SC_SE_Li256ELb1ELb0ELb0ELb0EEENS1_36VarlenDynamicPersistentTileSchedulerILi128ELi128ELi256ELi32ELb0ELb0ELb1ELb1ELb0ELb1EEEEEEEEEvNT_6ParamsE,"ax",@progbits
	.align	128
.text._ZN7cutlass13device_kernelIN5flash11enable_sm90INS1_16FlashAttnFwdSm90INS1_25CollectiveMainloopFwdSm90ILi2EN4cute5tupleIJNS5_1CILi1EEES8_S8_EEENS6_IJNS7_ILi128EEESA_SA_EEELi128ENS_10bfloat16_tEfNS_4arch4Sm90ELb0ELb1ELb1ELb1ELb0ELb1ELb0ELb1ELb1ELb0ELb0ELb0EEENS1_21CollectiveEpilogueFwdISB_S9_SC_SE_Li256ELb1ELb0ELb0ELb0EEENS1_36VarlenDynamicPersistentTileSchedulerILi128ELi128ELi256ELi32ELb0ELb0ELb1ELb1ELb0ELb1EEEEEEEEEvNT_6ParamsE:
        .type           _ZN7cutlass13device_kernelIN5flash11enable_sm90INS1_16FlashAttnFwdSm90INS1_25CollectiveMainloopFwdSm90ILi2EN4cute5tupleIJNS5_1CILi1EEES8_S8_EEENS6_IJNS7_ILi128EEESA_SA_EEELi128ENS_10bfloat16_tEfNS_4arch4Sm90ELb0ELb1ELb1ELb1ELb0ELb1ELb0ELb1ELb1ELb0ELb0ELb0EEENS1_21CollectiveEpilogueFwdISB_S9_SC_SE_Li256ELb1ELb0ELb0ELb0EEENS1_36VarlenDynamicPersistentTileSchedulerILi128ELi128ELi256ELi32ELb0ELb0ELb1ELb1ELb0ELb1EEEEEEEEEvNT_6ParamsE,@function
        .size           _ZN7cutlass13device_kernelIN5flash11enable_sm90INS1_16FlashAttnFwdSm90INS1_25CollectiveMainloopFwdSm90ILi2EN4cute5tupleIJNS5_1CILi1EEES8_S8_EEENS6_IJNS7_ILi128EEESA_SA_EEELi128ENS_10bfloat16_tEfNS_4arch4Sm90ELb0ELb1ELb1ELb1ELb0ELb1ELb0ELb1ELb1ELb0ELb0ELb0EEENS1_21CollectiveEpilogueFwdISB_S9_SC_SE_Li256ELb1ELb0ELb0ELb0EEENS1_36VarlenDynamicPersistentTileSchedulerILi128ELi128ELi256ELi32ELb0ELb0ELb1ELb1ELb0ELb1EEEEEEEEEvNT_6ParamsE,(.L_x_2732 - _ZN7cutlass13device_kernelIN5flash11enable_sm90INS1_16FlashAttnFwdSm90INS1_25CollectiveMainloopFwdSm90ILi2EN4cute5tupleIJNS5_1CILi1EEES8_S8_EEENS6_IJNS7_ILi128EEESA_SA_EEELi128ENS_10bfloat16_tEfNS_4arch4Sm90ELb0ELb1ELb1ELb1ELb0ELb1ELb0ELb1ELb1ELb0ELb0ELb0EEENS1_21CollectiveEpilogueFwdISB_S9_SC_SE_Li256ELb1ELb0ELb0ELb0EEENS1_36VarlenDynamicPersistentTileSchedulerILi128ELi128ELi256ELi32ELb0ELb0ELb1ELb1ELb0ELb1EEEEEEEEEvNT_6ParamsE)
        .other          _ZN7cutlass13device_kernelIN5flash11enable_sm90INS1_16FlashAttnFwdSm90INS1_25CollectiveMainloopFwdSm90ILi2EN4cute5tupleIJNS5_1CILi1EEES8_S8_EEENS6_IJNS7_ILi128EEESA_SA_EEELi128ENS_10bfloat16_tEfNS_4arch4Sm90ELb0ELb1ELb1ELb1ELb0ELb1ELb0ELb1ELb1ELb0ELb0ELb0EEENS1_21CollectiveEpilogueFwdISB_S9_SC_SE_Li256ELb1ELb0ELb0ELb0EEENS1_36VarlenDynamicPersistentTileSchedulerILi128ELi128ELi256ELi32ELb0ELb0ELb1ELb1ELb0ELb1EEEEEEEEEvNT_6ParamsE,@"STO_CUDA_ENTRY STV_DEFAULT"
_ZN7cutlass13device_kernelIN5flash11enable_sm90INS1_16FlashAttnFwdSm90INS1_25CollectiveMainloopFwdSm90ILi2EN4cute5tupleIJNS5_1CILi1EEES8_S8_EEENS6_IJNS7_ILi128EEESA_SA_EEELi128ENS_10bfloat16_tEfNS_4arch4Sm90ELb0ELb1ELb1ELb1ELb0ELb1ELb0ELb1ELb1ELb0ELb0ELb0EEENS1_21CollectiveEpilogueFwdISB_S9_SC_SE_Li256ELb1ELb0ELb0ELb0EEENS1_36VarlenDynamicPersistentTileSchedulerILi128ELi128ELi256ELi32ELb0ELb0ELb1ELb1ELb0ELb1EEEEEEEEEvNT_6ParamsE:
        /* <DEDUP_REMOVED lines=27> */
.L_x_1307:
[----:B------:R-:W-:Y:S05]  /*01b0*/  BSYNC B0 ;  /* 0x0000000000007941 */ /* 0x000fea0003800000 */
.L_x_1306:
        /* <DEDUP_REMOVED lines=41> */
.L_x_1308:
        /* <DEDUP_REMOVED lines=22> */
.L_x_1309:
        /* <DEDUP_REMOVED lines=18> */
.L_x_1310:
        /* <DEDUP_REMOVED lines=22> */
.L_x_1311:
        /* <DEDUP_REMOVED lines=22> */
.L_x_1312:
[----:B------:R-:W-:Y:S01]  /*0990*/  PLOP3.LUT P0, PT, PT, PT, UP0, 0x80, 0x0 ;  /* 0x000000000000781c */ /* 0x000fe20003f0f008 */
[----:B------:R-:W-:Y:S01]  /*09a0*/  UMOV UR36, 0x1 ;  /* 0x0000000100247882 */ /* 0x000fe20000000000 */
[----:B------:R-:W-:Y:S01]  /*09b0*/  NOP ;  /* 0x0000000000007918 */ /* 0x000fe20000000000 */
[----:B------:R-:W-:Y:S01]  /*09c0*/  USEL UR36, UR36, 0x2, !UP0 ;  /* 0x0000000224247887 */ /* 0x000fe2000c000000 */
[----:B------:R-:W-:Y:S01]  /*09d0*/  BSSY B7, `(.L_x_1313) ;  /* 0x0002480000077945 */ /* 0x000fe20003800000 */
[----:B------:R-:W-:Y:S01]  /*09e0*/  ULDC.64 UR56, c[0x0][0x208] ;  /* 0x0000820000387ab9 */ /* 0x000fe20000000a00 */
[----:B012-4-:R-:W-:Y:S07]  /*09f0*/  BAR.SYNC.DEFER_BLOCKING 0x0 ;  /* 0x0000000000007b1d */ /* 0x017fee0000010000 */
[----:B------:R-:W-:Y:S05]  /*0a00*/  @!P0 BRA `(.L_x_1314) ;  /* 0x000001e400408947 */ /* 0x000fea0003800000 */
.L_x_1315:
[----:B------:R-:W-:-:S08]  /*0a10*/  NOP ;  /* 0x0000000000007918 */ /* 0x000fd00000000000 */
[----:B------:R-:W0:Y:S02]  /*0a20*/  USETMAXREG.TRY_ALLOC.CTAPOOL UP0, 0xf0 ;  /* 0x000000f0000079c8 */ /* 0x000e240008000600 */
[----:B0-----:R-:W-:-:S13]  /*0a30*/  PLOP3.LUT P0, PT, PT, PT, UP0, 0x80, 0x0 ;  /* 0x000000000000781c */ /* 0x001fda0003f0f008 */
[----:B------:R-:W-:Y:S05]  /*0a40*/  @!P0 BRA `(.L_x_1315) ;  /* 0xfffffffc00f08947 */ /* 0x000fea000383ffff */
[----:B------:R-:W-:Y:S01]  /*0a50*/  SHF.R.U32.HI R0, RZ, 0x7, R3 ;  /* 0x00000007ff007819 */ /* 0x000fe20000011603 */
[----:B------:R-:W0:Y:S08]  /*0a60*/  S2UR UR5, SR_CgaCtaId ;  /* 0x00000000000579c3 */ /* 0x000e300000008800 */
[----:B------:R-:W-:Y:S06]  /*0a70*/  BAR.ARV 0x8, 0x120 ;  /* 0x0204800000007b1d */ /* 0x000fec0000002000 */
[----:B------:R-:W-:Y:S01]  /*0a80*/  ISETP.NE.AND P0, PT, R0, 0x1, PT ;  /* 0x000000010000780c */ /* 0x000fe20003f05270 */
[----:B------:R-:W-:-:S12]  /*0a90*/  UMOV UR4, 0x400 ;  /* 0x0000040000047882 */ /* 0x000fd80000000000 */
[----:B------:R-:W-:Y:S06]  /*0aa0*/  @!P0 BAR.ARV 0x9, 0x100 ;  /* 0x0244000000008b1d */ /* 0x000fec0000002000 */
[----:B0-----:R-:W-:Y:S02]  /*0ab0*/  ULEA UR4, UR5, UR4, 0x18 ;  /* 0x0000000405047291 */ /* 0x001fe4000f8ec03f */
[----:B------:R-:W-:Y:S04]  /*0ac0*/  BAR.SYNC.DEFER_BLOCKING 0x5, 0x120 ;  /* 0x0144800000007b1d */ /* 0x000fe80000010000 */
[----:B------:R-:W-:-:S02]  /*0ad0*/  IMAD.U32 R2, RZ, RZ, UR4 ;  /* 0x00000004ff027e24 */ /* 0x000fc4000f8e00ff */
[----:B------:R-:W-:-:S03]  /*0ae0*/  ULDC UR4, c[0x0][0xc14] ;  /* 0x0003050000047ab9 */ /* 0x000fc60000000800 */
[----:B------:R-:W0:Y:S01]  /*0af0*/  LDS.128 R196, [R2+0x288d0] ;  /* 0x0288d00002c47984 */ /* 0x000e220000000c00 */
[----:B------:R-:W-:Y:S06]  /*0b00*/  BAR.ARV 0x4, 0x120 ;  /* 0x0104800000007b1d */ /* 0x000fec0000002000 */
[----:B0-----:R-:W-:-:S13]  /*0b10*/  ISETP.GE.AND P0, PT, R199, UR4, PT ;  /* 0x00000004c7007c0c */ /* 0x001fda000bf06270 */
[----:B------:R-:W-:Y:S05]  /*0b20*/  @P0 BRA `(.L_x_1316) ;  /* 0x0000024400a80947 */ /* 0x000fea0003800000 */
[----:B------:R-:W-:Y:S01]  /*0b30*/  VIADD R229, R3, 0xffffff80 ;  /* 0xffffff8003e57836 */ /* 0x000fe20000000000 */
[----:B------:R-:W-:Y:S01]  /*0b40*/  R2UR UR38, R2 ;  /* 0x00000000022672ca */ /* 0x000fe200000e0000 */
[----:B------:R-:W-:Y:S01]  /*0b50*/  IMAD.MOV.U32 R221, RZ, RZ, RZ ;  /* 0x000000ffffdd7224 */ /* 0x000fe200078e00ff */
[----:B------:R-:W-:Y:S01]  /*0b60*/  CS2R R184, SRZ ;  /* 0x0000000000b87805 */ /* 0x000fe2000001ff00 */
[----:B------:R-:W-:Y:S01]  /*0b70*/  IMAD.MOV.U32 R194, RZ, RZ, RZ ;  /* 0x000000ffffc27224 */ /* 0x000fe200078e00ff */
[----:B------:R-:W-:Y:S01]  /*0b80*/  SHF.R.S32.HI R0, RZ, 0x1f, R229 ;  /* 0x0000001fff007819 */ /* 0x000fe200000114e5 */
[----:B------:R-:W-:Y:S01]  /*0b90*/  IMAD.MOV.U32 R186, RZ, RZ, RZ ;  /* 0x000000ffffba7224 */ /* 0x000fe200078e00ff */
[----:B------:R-:W-:Y:S02]  /*0ba0*/  ULOP3.LUT UR39, UR36, 0x1, URZ, 0xfc, !UPT ;  /* 0x0000000124277892 */ /* 0x000fe4000f8efc3f */
[CC--:B------:R-:W-:Y:S02]  /*0bb0*/  LEA.HI R4, R0.reuse, R229.reuse, RZ, 0x7 ;  /* 0x000000e500047211 */ /* 0x0c0fe400078f38ff */
[----:B------:R-:W-:-:S02]  /*0bc0*/  LEA.HI R5, R0, R229, RZ, 0x5 ;  /* 0x000000e500057211 */ /* 0x000fc400078f28ff */
[C---:B------:R-:W-:Y:S01]  /*0bd0*/  LOP3.LUT R6, R4.reuse, 0xffffff80, RZ, 0xc0, !PT ;  /* 0xffffff8004067812 */ /* 0x040fe200078ec0ff */
[----:B------:R-:W-:Y:S01]  /*0be0*/  UIADD3 UR38, UR38, 0x10400, URZ ;  /* 0x0001040026267890 */ /* 0x000fe2000fffe03f */
[----:B------:R-:W-:Y:S01]  /*0bf0*/  SHF.R.S32.HI R227, RZ, 0x7, R4 ;  /* 0x00000007ffe37819 */ /* 0x000fe20000011404 */
[----:B------:R-:W-:Y:S02]  /*0c00*/  IMAD.SHL.U32 R5, R5, 0x20, RZ ;  /* 0x0000002005057824 */ /* 0x000fe400078e00ff */
[----:B------:R-:W-:Y:S01]  /*0c10*/  IMAD.IADD R223, R229, 0x1, -R6 ;  /* 0x00000001e5df7824 */ /* 0x000fe200078e0a06 */
[----:B------:R-:W-:Y:S02]  /*0c20*/  LEA.HI R4, R4, R227, RZ, 0x1 ;  /* 0x000000e304047211 */ /* 0x000fe400078f08ff */
[----:B------:R-:W-:Y:S02]  /*0c30*/  LOP3.LUT R5, R5, 0xfffffc00, RZ, 0xc0, !PT ;  /* 0xfffffc0005057812 */ /* 0x000fe400078ec0ff */
[----:B------:R-:W-:-:S02]  /*0c40*/  SHF.R.S32.HI R10, RZ, 0x1f, R223 ;  /* 0x0000001fff0a7819 */ /* 0x000fc400000114df */
[----:B------:R-:W-:Y:S02]  /*0c50*/  LOP3.LUT R4, R4, 0x3fffffe, RZ, 0xc0, !PT ;  /* 0x03fffffe04047812 */ /* 0x000fe400078ec0ff */
[CC--:B------:R-:W-:Y:S02]  /*0c60*/  LEA.HI R7, R10.reuse, R223.reuse, RZ, 0x2 ;  /* 0x000000df0a077211 */ /* 0x0c0fe400078f10ff */
[----:B------:R-:W-:Y:S01]  /*0c70*/  LEA.HI R10, R10, R223, RZ, 0x5 ;  /* 0x000000df0a0a7211 */ /* 0x000fe200078f28ff */
[----:B------:R-:W-:Y:S01]  /*0c80*/  IMAD.IADD R4, R227, 0x1, -R4 ;  /* 0x00000001e3047824 */ /* 0x000fe200078e0a04 */
[--C-:B------:R-:W-:Y:S02]  /*0c90*/  SHF.R.S32.HI R6, RZ, 0x2, R7.reuse ;  /* 0x00000002ff067819 */ /* 0x100fe40000011407 */
[----:B------:R-:W-:Y:S02]  /*0ca0*/  SHF.R.S32.HI R3, RZ, 0x1f, R7 ;  /* 0x0000001fff037819 */ /* 0x000fe40000011407 */
[----:B------:R-:W-:-:S02]  /*0cb0*/  SHF.R.S32.HI R10, RZ, 0x5, R10 ;  /* 0x00000005ff0a7819 */ /* 0x000fc4000001140a */
[----:B------:R-:W-:Y:S02]  /*0cc0*/  LEA.HI R8, R3, R6, RZ, 0x3 ;  /* 0x0000000603087211 */ /* 0x000fe400078f18ff */
[----:B------:R-:W-:Y:S02]  /*0cd0*/  LEA.HI R3, R0, R229, RZ, 0x4 ;  /* 0x000000e500037211 */ /* 0x000fe400078f20ff */
[----:B------:R-:W-:Y:S02]  /*0ce0*/  LOP3.LUT R9, R8, 0xfffffff8, RZ, 0xc0, !PT ;  /* 0xfffffff808097812 */ /* 0x000fe400078ec0ff */
[----:B------:R-:W-:-:S03]  /*0cf0*/  SHF.R.S32.HI R8, RZ, 0x4, R3 ;  /* 0x00000004ff087819 */ /* 0x000fc60000011403 */
[----:B------:R-:W-:Y:S01]  /*0d00*/  IMAD.IADD R9, R6, 0x1, -R9 ;  /* 0x0000000106097824 */ /* 0x000fe200078e0a09 */
[C---:B------:R-:W-:Y:S02]  /*0d10*/  LOP3.LUT R6, R3.reuse, 0x3fffff0, RZ, 0xc0, !PT ;  /* 0x03fffff003067812 */ /* 0x040fe400078ec0ff */
[----:B------:R-:W-:Y:S01]  /*0d20*/  LEA.HI R3, R3, R8, RZ, 0x1 ;  /* 0x0000000803037211 */ /* 0x000fe200078f08ff */
[----:B------:R-:W-:Y:S02]  /*0d30*/  IMAD R9, R10, 0x10, R9 ;  /* 0x000000100a097824 */ /* 0x000fe400078e0209 */
[----:B------:R-:W-:Y:S01]  /*0d40*/  IMAD.IADD R6, R229, 0x1, -R6 ;  /* 0x00000001e5067824 */ /* 0x000fe200078e0a06 */
[----:B------:R-:W-:Y:S01]  /*0d50*/  LOP3.LUT R3, R3, 0x1ffffffe, RZ, 0xc0, !PT ;  /* 0x1ffffffe03037812 */ /* 0x000fe200078ec0ff */
[----:B------:R-:W-:Y:S02]  /*0d60*/  IMAD R204, R4, 0x40, R9 ;  /* 0x0000004004cc7824 */ /* 0x000fe400078e0209 */
[----:B------:R-:W-:-:S02]  /*0d70*/  IMAD R6, R6, 0x40, R5 ;  /* 0x0000004006067824 */ /* 0x000fc400078e0205 */
[----:B------:R-:W-:-:S04]  /*0d80*/  IMAD.IADD R3, R8, 0x1, -R3 ;  /* 0x0000000108037824 */ /* 0x000fc800078e0a03 */
[----:B------:R-:W-:Y:S01]  /*0d90*/  IMAD R228, R3, 0x8, R6 ;  /* 0x0000000803e47824 */ /* 0x000fe200078e0206 */
[CC--:B------:R-:W-:Y:S02]  /*0da0*/  LEA.HI R3, R0.reuse, R229.reuse, RZ, 0x6 ;  /* 0x000000e500037211 */ /* 0x0c0fe400078f30ff */
[----:B------:R-:W-:-:S03]  /*0db0*/  LEA.HI R0, R0, R229, RZ, 0x3 ;  /* 0x000000e500007211 */ /* 0x000fc600078f18ff */
[----:B------:R-:W-:Y:S01]  /*0dc0*/  IMAD.SHL.U32 R3, R3, 0x8, RZ ;  /* 0x0000000803037824 */ /* 0x000fe200078e00ff */
[----:B------:R-:W-:Y:S02]  /*0dd0*/  SHF.R.S32.HI R18, RZ, 0x3, R0 ;  /* 0x00000003ff127819 */ /* 0x000fe40000011400 */
[----:B------:R-:W-:Y:S02]  /*0de0*/  LOP3.LUT R4, R0, 0xfffffff8, RZ, 0xc0, !PT ;  /* 0xfffffff800047812 */ /* 0x000fe400078ec0ff */
[----:B------:R-:W-:Y:S01]  /*0df0*/  LOP3.LUT R212, R3, 0xfffffe00, RZ, 0xc0, !PT ;  /* 0xfffffe0003d47812 */ /* 0x000fe200078ec0ff */
[C---:B------:R-:W-:Y:S01]  /*0e00*/  VIADD R189, R18.reuse, 0x20 ;  /* 0x0000002012bd7836 */ /* 0x040fe20000000000 */
[----:B------:R-:W-:Y:S01]  /*0e10*/  SHF.R.S32.HI R19, RZ, 0x1f, R18 ;  /* 0x0000001fff137819 */ /* 0x000fe20000011412 */
[C---:B------:R-:W-:Y:S02]  /*0e20*/  VIADD R188, R18.reuse, 0x40 ;  /* 0x0000004012bc7836 */ /* 0x040fe40000000000 */
[C---:B------:R-:W-:Y:S01]  /*0e30*/  VIADD R190, R18.reuse, 0x60 ;  /* 0x0000006012be7836 */ /* 0x040fe20000000000 */
[----:B------:R-:W-:Y:S01]  /*0e40*/  SHF.R.S32.HI R0, RZ, 0x1f, R189 ;  /* 0x0000001fff007819 */ /* 0x000fe200000114bd */
[----:B------:R-:W-:Y:S01]  /*0e50*/  IMAD.IADD R219, R229, 0x1, -R4 ;  /* 0x00000001e5db7824 */ /* 0x000fe200078e0a04 */
[----:B------:R-:W-:Y:S01]  /*0e60*/  SHF.R.S32.HI R5, RZ, 0x1f, R188 ;  /* 0x0000001fff057819 */ /* 0x000fe200000114bc */
[----:B------:R-:W-:Y:S01]  /*0e70*/  IMAD.SHL.U32 R203, R18, 0x40, RZ ;  /* 0x0000004012cb7824 */ /* 0x000fe200078e00ff */
[----:B------:R-:W-:Y:S01]  /*0e80*/  SHF.R.S32.HI R9, RZ, 0x1f, R190 ;  /* 0x0000001fff097819 */ /* 0x000fe200000114be */
[----:B------:R-:W-:Y:S01]  /*0e90*/  IMAD.SHL.U32 R202, R189, 0x40, RZ ;  /* 0x00000040bdca7824 */ /* 0x000fe200078e00ff */
[----:B------:R-:W-:Y:S01]  /*0ea0*/  LEA.HI R0, R0, R189, RZ, 0x3 ;  /* 0x000000bd00007211 */ /* 0x000fe200078f18ff */
[----:B------:R-:W-:Y:S01]  /*0eb0*/  IMAD.SHL.U32 R201, R188, 0x40, RZ ;  /* 0x00000040bcc97824 */ /* 0x000fe200078e00ff */
[----:B------:R-:W-:Y:S01]  /*0ec0*/  LEA.HI R5, R5, R188, RZ, 0x3 ;  /* 0x000000bc05057211 */ /* 0x000fe200078f18ff */
[----:B------:R-:W-:Y:S01]  /*0ed0*/  IMAD.SHL.U32 R200, R190, 0x40, RZ ;  /* 0x00000040bec87824 */ /* 0x000fe200078e00ff */
[----:B------:R-:W-:Y:S01]  /*0ee0*/  LEA.HI R9, R9, R190, RZ, 0x3 ;  /* 0x000000be09097211 */ /* 0x000fe200078f18ff */
[----:B------:R-:W-:Y:S01]  /*0ef0*/  IMAD.SHL.U32 R16, R219, 0x8, RZ ;  /* 0x00000008db107824 */ /* 0x000fe200078e00ff */
[----:B------:R-:W-:Y:S01]  /*0f00*/  LOP3.LUT R3, R203, 0x1c0, RZ, 0xc0, !PT ;  /* 0x000001c0cb037812 */ /* 0x000fe200078ec0ff */
[----:B------:R-:W-:Y:S01]  /*0f10*/  IMAD.SHL.U32 R0, R0, 0x40, RZ ;  /* 0x0000004000007824 */ /* 0x000fe200078e00ff */
[----:B------:R-:W-:Y:S01]  /*0f20*/  LOP3.LUT R202, R202, 0x1c0, RZ, 0xc0, !PT ;  /* 0x000001c0caca7812 */ /* 0x000fe200078ec0ff */
[----:B------:R-:W-:Y:S01]  /*0f30*/  IMAD.SHL.U32 R5, R5, 0x40, RZ ;  /* 0x0000004005057824 */ /* 0x000fe200078e00ff */
[----:B------:R-:W-:Y:S01]  /*0f40*/  LOP3.LUT R201, R201, 0x1c0, RZ, 0xc0, !PT ;  /* 0x000001c0c9c97812 */ /* 0x000fe200078ec0ff */
[----:B------:R-:W-:Y:S01]  /*0f50*/  IMAD.SHL.U32 R9, R9, 0x40, RZ ;  /* 0x0000004009097824 */ /* 0x000fe200078e00ff */
[----:B------:R-:W-:Y:S01]  /*0f60*/  LOP3.LUT R200, R200, 0x1c0, RZ, 0xc0, !PT ;  /* 0x000001c0c8c87812 */ /* 0x000fe200078ec0ff */
[----:B------:R-:W-:Y:S01]  /*0f70*/  IMAD.SHL.U32 R22, R219, 0x4, RZ ;  /* 0x00000004db167824 */ /* 0x000fe200078e00ff */
[----:B------:R-:W-:Y:S01]  /*0f80*/  SHF.R.U32.HI R211, RZ, 0x3, R3 ;  /* 0x00000003ffd37819 */ /* 0x000fe20000011603 */
[----:B------:R-:W-:Y:S01]  /*0f90*/  VIADD R195, R16, 0x40 ;  /* 0x0000004010c37836 */ /* 0x000fe20000000000 */
[----:B------:R-:W-:Y:S01]  /*0fa0*/  LOP3.LUT R214, R3, 0x38, R16, 0xf8, !PT ;  /* 0x0000003803d67812 */ /* 0x000fe200078ef810 */
[----:B------:R-:W-:Y:S01]  /*0fb0*/  VIADD R187, R22, 0x20 ;  /* 0x0000002016bb7836 */ /* 0x000fe20000000000 */
[----:B------:R-:W-:-:S02]  /*0fc0*/  LOP3.LUT R4, R7, 0x7ffffffc, RZ, 0xc0, !PT ;  /* 0x7ffffffc07047812 */ /* 0x000fc400078ec0ff */
[----:B------:R-:W-:Y:S02]  /*0fd0*/  SHF.R.U32.HI R209, RZ, 0x3, R202 ;  /* 0x00000003ffd17819 */ /* 0x000fe400000116ca */
[----:B------:R-:W-:Y:S01]  /*0fe0*/  LOP3.LUT R3, R202, 0x38, R16, 0xf8, !PT ;  /* 0x00000038ca037812 */ /* 0x000fe200078ef810 */
[----:B------:R-:W-:Y:S01]  /*0ff0*/  IMAD.IADD R191, R223, 0x1, -R4 ;  /* 0x00000001dfbf7824 */ /* 0x000fe200078e0a04 */
[----:B------:R-:W-:Y:S02]  /*1000*/  SHF.R.U32.HI R207, RZ, 0x3, R201 ;  /* 0x00000003ffcf7819 */ /* 0x000fe400000116c9 */
[----:B------:R-:W-:Y:S02]  /*1010*/  LOP3.LUT R6, R201, 0x38, R16, 0xf8, !PT ;  /* 0x00000038c9067812 */ /* 0x000fe400078ef810 */
[----:B------:R-:W-:Y:S02]  /*1020*/  SHF.R.U32.HI R205, RZ, 0x3, R200 ;  /* 0x00000003ffcd7819 */ /* 0x000fe400000116c8 */
[----:B------:R-:W-:-:S02]  /*1030*/  LOP3.LUT R7, R200, 0x38, R16, 0xf8, !PT ;  /* 0x00000038c8077812 */ /* 0x000fc400078ef810 */
[----:B------:R-:W-:Y:S02]  /*1040*/  LOP3.LUT R210, R0, 0xfffffe00, RZ, 0xc0, !PT ;  /* 0xfffffe0000d27812 */ /* 0x000fe400078ec0ff */
[----:B------:R-:W-:Y:S02]  /*1050*/  LOP3.LUT R208, R5, 0xfffffe00, RZ, 0xc0, !PT ;  /* 0xfffffe0005d07812 */ /* 0x000fe400078ec0ff */
[----:B------:R-:W-:Y:S02]  /*1060*/  LOP3.LUT R206, R9, 0xfffffe00, RZ, 0xc0, !PT ;  /* 0xfffffe0009ce7812 */ /* 0x000fe400078ec0ff */
[----:B------:R-:W-:Y:S02]  /*1070*/  LOP3.LUT R214, R212, R214, R211, 0xf6, !PT ;  /* 0x000000d6d4d67212 */ /* 0x000fe400078ef6d3 */
[----:B------:R-:W-:Y:S02]  /*1080*/  LOP3.LUT R3, R210, R3, R209, 0xf6, !PT ;  /* 0x00000003d2037212 */ /* 0x000fe400078ef6d1 */
[----:B------:R-:W-:-:S02]  /*1090*/  LOP3.LUT R6, R208, R6, R207, 0xf6, !PT ;  /* 0x00000006d0067212 */ /* 0x000fc400078ef6cf */
[----:B------:R-:W-:Y:S02]  /*10a0*/  LOP3.LUT R7, R206, R7, R205, 0xf6, !PT ;  /* 0x00000007ce077212 */ /* 0x000fe400078ef6cd */
[----:B------:R-:W-:Y:S02]  /*10b0*/  SHF.R.S32.HI R217, RZ, 0x1f, R189 ;  /* 0x0000001fffd97819 */ /* 0x000fe400000114bd */
[----:B------:R-:W-:Y:S02]  /*10c0*/  SHF.R.S32.HI R216, RZ, 0x1f, R188 ;  /* 0x0000001fffd87819 */ /* 0x000fe400000114bc */
[----:B------:R-:W-:Y:S02]  /*10d0*/  SHF.R.S32.HI R215, RZ, 0x1f, R190 ;  /* 0x0000001fffd77819 */ /* 0x000fe400000114be */
[----:B------:R-:W-:Y:S02]  /*10e0*/  SHF.R.S32.HI R17, RZ, 0x1f, R16 ;  /* 0x0000001fff117819 */ /* 0x000fe40000011410 */
[----:B------:R-:W-:-:S02]  /*10f0*/  LEA R213, R214, UR38, 0x1 ;  /* 0x00000026d6d57c11 */ /* 0x000fc4000f8e08ff */
[----:B------:R-:W-:Y:S02]  /*1100*/  LEA R226, R3, UR38, 0x1 ;  /* 0x0000002603e27c11 */ /* 0x000fe4000f8e08ff */
[----:B------:R-:W-:Y:S02]  /*1110*/  LEA R225, R6, UR38, 0x1 ;  /* 0x0000002606e17c11 */ /* 0x000fe4000f8e08ff */
[----:B------:R-:W-:-:S07]  /*1120*/  LEA R224, R7, UR38, 0x1 ;  /* 0x0000002607e07c11 */ /* 0x000fce000f8e08ff */
.L_x_1596:
[----:B------:R-:W-:Y:S05]  /*1130*/  YIELD ;  /* 0x0000000000007946 */ /* 0x000fea0003800000 */
[----:B------:R-:W-:Y:S01]  /*1140*/  ULDC.64 UR4, c[0x0][0xa28] ;  /* 0x00028a0000047ab9 */ /* 0x000fe20000000a00 */
[----:B0-2345:R-:W0:Y:S01]  /*1150*/  LDC.64 R6, c[0x0][0xa08] ;  /* 0x00028200ff067b82 */ /* 0x03de220000000a00 */
[----:B------:R-:W-:Y:S01]  /*1160*/  ISETP.NE.U32.AND P1, PT, RZ, UR4, PT ;  /* 0x00000004ff007c0c */ /* 0x000fe2000bf25070 */
[----:B------:R-:W-:Y:S02]  /*1170*/  IMAD.MOV.U32 R0, RZ, RZ, RZ ;  /* 0x000000ffff007224 */ /* 0x000fe400078e00ff */
[----:B------:R-:W-:Y:S01]  /*1180*/  IMAD.MOV.U32 R28, RZ, RZ, RZ ;  /* 0x000000ffff1c7224 */ /* 0x000fe200078e00ff */
[----:B------:R-:W-:Y:S01]  /*1190*/  ISETP.NE.AND.EX P1, PT, RZ, UR5, PT, P1 ;  /* 0x00000005ff007c0c */ /* 0x000fe2000bf25310 */
[----:B------:R-:W-:-:S02]  /*11a0*/  ULDC.64 UR4, c[0x0][0xa18] ;  /* 0x0002860000047ab9 */ /* 0x000fc40000000a00 */
[----:B------:R-:W-:-:S04]  /*11b0*/  ISETP.NE.U32.AND P2, PT, RZ, UR4, PT ;  /* 0x00000004ff007c0c */ /* 0x000fc8000bf45070 */
[----:B------:R-:W-:Y:S01]  /*11c0*/  ISETP.NE.AND.EX P2, PT, RZ, UR5, PT, P2 ;  /* 0x00000005ff007c0c */ /* 0x000fe2000bf45320 */
[----:B------:R-:W-:Y:S02]  /*11d0*/  ULDC.64 UR4, c[0x0][0xa08] ;  /* 0x0002820000047ab9 */ /* 0x000fe40000000a00 */
[----:B------:R-:W-:-:S03]  /*11e0*/  ISETP.NE.U32.AND P0, PT, RZ, UR4, PT ;  /* 0x00000004ff007c0c */ /* 0x000fc6000bf05070 */
[----:B------:R-:W1:Y:S01]  /*11f0*/  @P1 LDC.64 R4, c[0x0][0xa28] ;  /* 0x00028a00ff041b82 */ /* 0x000e620000000a00 */
[----:B------:R-:W-:Y:S01]  /*1200*/  ISETP.NE.AND.EX P0, PT, RZ, UR5, PT, P0 ;  /* 0x00000005ff007c0c */ /* 0x000fe2000bf05300 */
[----:B0-----:R-:W-:-:S06]  /*1210*/  IMAD.WIDE R10, R199, 0x4, R6 ;  /* 0x00000004c70a7825 */ /* 0x001fcc00078e0206 */
[----:B------:R-:W0:Y:S01]  /*1220*/  @P2 LDC.64 R8, c[0x0][0xa18] ;  /* 0x00028600ff082b82 */ /* 0x000e220000000a00 */
[----:B------:R-:W-:Y:S02]  /*1230*/  ULDC UR4, c[0x0][0x288] ;  /* 0x0000a20000047ab9 */ /* 0x000fe40000000800 */
[----:B------:R-:W-:Y:S01]  /*1240*/  IMAD.U32 R193, RZ, RZ, UR4 ;  /* 0x00000004ffc17e24 */ /* 0x000fe2000f8e00ff */
[----:B------:R-:W-:Y:S02]  /*1250*/  ULDC.64 UR4, c[0x0][0x3f8] ;  /* 0x0000fe0000047ab9 */ /* 0x000fe40000000a00 */
[----:B------:R2:W5:Y:S01]  /*1260*/  @P0 LDG.E R28, desc[UR56][R10.64] ;  /* 0x000000380a1c0981 */ /* 0x000562000c1e1900 */
[----:B-1----:R-:W-:-:S05]  /*1270*/  @P1 IMAD.WIDE R4, R199, 0x4, R4 ;  /* 0x00000004c7041825 */ /* 0x002fca00078e0204 */
[----:B------:R2:W5:Y:S01]  /*1280*/  @P1 LDG.E R0, desc[UR56][R4.64] ;  /* 0x0000003804001981 */ /* 0x000562000c1e1900 */
[----:B0-----:R-:W-:-:S05]  /*1290*/  @P2 IMAD.WIDE R6, R199, 0x4, R8 ;  /* 0x00000004c7062825 */ /* 0x001fca00078e0208 */
[----:B------:R2:W5:Y:S01]  /*12a0*/  @P2 LDG.E R193, desc[UR56][R6.64] ;  /* 0x0000003806c12981 */ /* 0x000562000c1e1900 */
[----:B------:R-:W-:-:S03]  /*12b0*/  UISETP.NE.U32.AND UP0, UPT, UR4, URZ, UPT ;  /* 0x0000003f0400728c */ /* 0x000fc6000bf05070 */
[----:B------:R-:W-:Y:S01]  /*12c0*/  ULDC UR4, c[0x0][0x404] ;  /* 0x0001010000047ab9 */ /* 0x000fe20000000800 */
[----:B------:R-:W-:-:S03]  /*12d0*/  UISETP.NE.AND.EX UP0, UPT, UR5, URZ, UPT, UP0 ;  /* 0x0000003f0500728c */ /* 0x000fc6000bf05300 */
[----:B------:R-:W-:Y:S01]  /*12e0*/  ULDC UR5, c[0x0][0x2e0] ;  /* 0x0000b80000057ab9 */ /* 0x000fe20000000800 */
[----:B------:R-:W-:-:S04]  /*12f0*/  USEL UR4, UR4, 0x1, UP0 ;  /* 0x0000000104047887 */ /* 0x000fc80008000000 */
[----:B------:R-:W-:-:S03]  /*1300*/  UIMAD UR4, UR4, UR5, URZ ;  /* 0x00000005040472a4 */ /* 0x000fc6000f8e023f */
[----:B------:R-:W-:Y:S02]  /*1310*/  ULDC UR5, c[0x0][0x338] ;  /* 0x0000ce0000057ab9 */ /* 0x000fe40000000800 */
[----:B------:R-:W-:Y:S02]  /*1320*/  IMAD.U32 R24, RZ, RZ, UR5 ;  /* 0x00000005ff187e24 */ /* 0x000fe4000f8e00ff */
[----:B------:R-:W-:Y:S01]  /*1330*/  IMAD.U32 R27, RZ, RZ, UR4 ;  /* 0x00000004ff1b7e24 */ /* 0x000fe2000f8e00ff */
[----:B--2---:R-:W-:Y:S06]  /*1340*/  @P2 BRA `(.L_x_1317) ;  /* 0x0000000000242947 */ /* 0x004fec0003800000 */
[----:B------:R-:W-:Y:S02]  /*1350*/  ULDC.64 UR4, c[0x0][0xa00] ;  /* 0x0002800000047ab9 */ /* 0x000fe40000000a00 */
[----:B------:R-:W-:-:S04]  /*1360*/  ISETP.NE.U32.AND P1, PT, RZ, UR4, PT ;  /* 0x00000004ff007c0c */ /* 0x000fc8000bf25070 */
[----:B------:R-:W-:-:S13]  /*1370*/  ISETP.NE.AND.EX P1, PT, RZ, UR5, PT, P1 ;  /* 0x00000005ff007c0c */ /* 0x000fda000bf25310 */
[----:B------:R-:W-:Y:S05]  /*1380*/  @!P1 BRA `(.L_x_1317) ;  /* 0x0000000000149947 */ /* 0x000fea0003800000 */
[----:B------:R-:W0:Y:S02]  /*1390*/  LDC.64 R4, c[0x0][0xa00] ;  /* 0x00028000ff047b82 */ /* 0x000e240000000a00 */
[----:B0-----:R-:W-:-:S05]  /*13a0*/  IMAD.WIDE R4, R199, 0x4, R4 ;  /* 0x00000004c7047825 */ /* 0x001fca00078e0204 */
[----:B-----5:R-:W2:Y:S04]  /*13b0*/  LDG.E R193, desc[UR56][R4.64] ;  /* 0x0000003804c17981 */ /* 0x020ea8000c1e1900 */
[----:B------:R-:W2:Y:S02]  /*13c0*/  LDG.E R6, desc[UR56][R4.64+0x4] ;  /* 0x0000043804067981 */ /* 0x000ea4000c1e1900 */
[----:B--2---:R-:W-:-:S07]  /*13d0*/  IMAD.IADD R193, R6, 0x1, -R193 ;  /* 0x0000000106c17824 */ /* 0x004fce00078e0ac1 */
.L_x_1317:
[----:B------:R-:W-:Y:S01]  /*13e0*/  ULDC.64 UR4, c[0x0][0xa20] ;  /* 0x0002880000047ab9 */ /* 0x000fe20000000a00 */
[----:B------:R-:W-:Y:S01]  /*13f0*/  IMAD.MOV.U32 R222, RZ, RZ, R197 ;  /* 0x000000ffffde7224 */ /* 0x000fe200078e00c5 */
[----:B------:R-:W-:Y:S01]  /*1400*/  ISETP.NE.U32.AND P1, PT, RZ, UR4, PT ;  /* 0x00000004ff007c0c */ /* 0x000fe2000bf25070 */
[----:B------:R-:W-:Y:S02]  /*1410*/  IMAD.MOV.U32 R218, RZ, RZ, R198 ;  /* 0x000000ffffda7224 */ /* 0x000fe400078e00c6 */
[----:B------:R-:W-:Y:S01]  /*1420*/  IMAD.MOV.U32 R220, RZ, RZ, R199 ;  /* 0x000000ffffdc7224 */ /* 0x000fe200078e00c7 */
[----:B------:R-:W-:-:S13]  /*1430*/  ISETP.NE.AND.EX P1, PT, RZ, UR5, PT, P1 ;  /* 0x00000005ff007c0c */ /* 0x000fda000bf25310 */
[----:B------:R-:W-:Y:S05]  /*1440*/  @!P1 BRA `(.L_x_1318) ;  /* 0x0000000000109947 */ /* 0x000fea0003800000 */
[----:B------:R-:W0:Y:S02]  /*1450*/  LDC.64 R4, c[0x0][0xa20] ;  /* 0x00028800ff047b82 */ /* 0x000e240000000a00 */
[----:B0-----:R-:W-:-:S05]  /*1460*/  IMAD.WIDE R4, R199, 0x4, R4 ;  /* 0x00000004c7047825 */ /* 0x001fca00078e0204 */
[----:B------:R0:W5:Y:S01]  /*1470*/  LDG.E R27, desc[UR56][R4.64] ;  /* 0x00000038041b7981 */ /* 0x000162000c1e1900 */
[----:B------:R-:W-:Y:S05]  /*1480*/  BRA `(.L_x_1319) ;  /* 0x0000000000107947 */ /* 0x000fea0003800000 */
.L_x_1318:
[----:B------:R-:W-:Y:S05]  /*1490*/  @!P0 BRA `(.L_x_1319) ;  /* 0x00000000000c8947 */ /* 0x000fea0003800000 */
[----:B------:R-:W2:Y:S04]  /*14a0*/  LDG.E R4, desc[UR56][R10.64] ;  /* 0x000000380a047981 */ /* 0x000ea8000c1e1900 */
[----:B------:R-:W2:Y:S02]  /*14b0*/  LDG.E R27, desc[UR56][R10.64+0x4] ;  /* 0x000004380a1b7981 */ /* 0x000ea4000c1e1900 */
[----:B--2---:R-:W-:-:S07]  /*14c0*/  IMAD.IADD R27, R27, 0x1, -R4 ;  /* 0x000000011b1b7824 */ /* 0x004fce00078e0a04 */
.L_x_1319:
[----:B------:R-:W-:Y:S01]  /*14d0*/  ULDC.64 UR4, c[0x0][0xa10] ;  /* 0x0002840000047ab9 */ /* 0x000fe20000000a00 */
[----:B------:R-:W1:Y:S01]  /*14e0*/  LDC.64 R10, c[0x0][0x9e0] ;  /* 0x00027800ff0a7b82 */ /* 0x000e620000000a00 */
[----:B------:R-:W-:-:S04]  /*14f0*/  ISETP.NE.U32.AND P0, PT, RZ, UR4, PT ;  /* 0x00000004ff007c0c */ /* 0x000fc8000bf05070 */
[----:B------:R-:W-:Y:S01]  /*1500*/  ISETP.NE.AND.EX P0, PT, RZ, UR5, PT, P0 ;  /* 0x00000005ff007c0c */ /* 0x000fe2000bf05300 */
[----:B------:R-:W-:Y:S02]  /*1510*/  ULDC.64 UR4, c[0x0][0xa30] ;  /* 0x00028c0000047ab9 */ /* 0x000fe40000000a00 */
[----:B------:R-:W-:-:S04]  /*1520*/  ISETP.NE.U32.AND P1, PT, RZ, UR4, PT ;  /* 0x00000004ff007c0c */ /* 0x000fc8000bf25070 */
[----:B------:R-:W-:-:S06]  /*1530*/  ISETP.NE.AND.EX P1, PT, RZ, UR5, PT, P1 ;  /* 0x00000005ff007c0c */ /* 0x000fcc000bf25310 */
[----:B0-----:R-:W0:Y:S08]  /*1540*/  @P0 LDC.64 R4, c[0x0][0xa10] ;  /* 0x00028400ff040b82 */ /* 0x001e300000000a00 */
[----:B------:R-:W2:Y:S01]  /*1550*/  @P1 LDC.64 R6, c[0x0][0xa30] ;  /* 0x00028c00ff061b82 */ /* 0x000ea20000000a00 */
[----:B0-----:R-:W-:-:S05]  /*1560*/  @P0 IMAD.WIDE R4, R199, 0x4, R4 ;  /* 0x00000004c7040825 */ /* 0x001fca00078e0204 */
[----:B------:R-:W3:Y:S04]  /*1570*/  @P0 LDG.E R3, desc[UR56][R4.64] ;  /* 0x0000003804030981 */ /* 0x000ee8000c1e1900 */
[----:B------:R-:W3:Y:S01]  /*1580*/  @P0 LDG.E R8, desc[UR56][R4.64+0x4] ;  /* 0x0000043804080981 */ /* 0x000ee2000c1e1900 */
[----:B-----5:R-:W-:Y:S02]  /*1590*/  IMAD.MOV.U32 R117, RZ, RZ, R27 ;  /* 0x000000ffff757224 */ /* 0x020fe400078e001b */
[----:B--2---:R-:W-:-:S04]  /*15a0*/  @P1 IMAD.WIDE R6, R199, 0x4, R6 ;  /* 0x00000004c7061825 */ /* 0x004fc800078e0206 */
[----:B------:R-:W-:Y:S01]  /*15b0*/  IMAD.IADD R9, R27, 0x1, -R0 ;  /* 0x000000011b097824 */ /* 0x000fe200078e0a00 */
[----:B------:R0:W5:Y:S01]  /*15c0*/  @P1 LDG.E R117, desc[UR56][R6.64] ;  /* 0x0000003806751981 */ /* 0x000162000c1e1900 */
[----:B-1----:R-:W-:Y:S02]  /*15d0*/  ISETP.GE.AND P1, PT, R11, 0x1, PT ;  /* 0x000000010b00780c */ /* 0x002fe40003f26270 */
[----:B------:R-:W-:Y:S01]  /*15e0*/  LEA R119, R197, 0x80, 0x7 ;  /* 0x00000080c5777811 */ /* 0x000fe200078e38ff */
[----:B---3--:R-:W-:-:S04]  /*15f0*/  @P0 IMAD.IADD R24, R8, 0x1, -R3 ;  /* 0x0000000108180824 */ /* 0x008fc800078e0a03 */
[----:B------:R-:W-:-:S04]  /*1600*/  IMAD.IADD R192, R9, 0x1, R24 ;  /* 0x0000000109c07824 */ /* 0x000fc800078e0218 */
[C---:B------:R-:W-:Y:S01]  /*1610*/  VIADD R0, R192.reuse, 0x7f ;  /* 0x0000007fc0007836 */ /* 0x040fe20000000000 */
[----:B------:R-:W-:-:S04]  /*1620*/  IADD3 R119, R192, R119, -R193 ;  /* 0x00000077c0777210 */ /* 0x000fc80007ffe8c1 */
[----:B------:R-:W-:-:S04]  /*1630*/  SHF.R.S32.HI R3, RZ, 0x1f, R0 ;  /* 0x0000001fff037819 */ /* 0x000fc80000011400 */
[----:B------:R-:W-:Y:S01]  /*1640*/  LEA.HI R3, R3, R0, RZ, 0x7 ;  /* 0x0000000003037211 */ /* 0x000fe200078f38ff */
[----:B------:R-:W-:-:S03]  /*1650*/  IMAD.IADD R0, R119, 0x1, R10 ;  /* 0x0000000177007824 */ /* 0x000fc600078e020a */
[----:B------:R-:W-:Y:S01]  /*1660*/  SHF.R.S32.HI R129, RZ, 0x7, R3 ;  /* 0x00000007ff817819 */ /* 0x000fe20000011403 */
[----:B0-----:R-:W-:Y:S06]  /*1670*/  @!P1 BRA `(.L_x_1320) ;  /* 0x0000000000489947 */ /* 0x001fec0003800000 */
[C---:B------:R-:W-:Y:S01]  /*1680*/  ISETP.GT.AND P0, PT, R119.reuse, RZ, PT ;  /* 0x000000ff7700720c */ /* 0x040fe20003f04270 */
[----:B------:R-:W-:Y:S01]  /*1690*/  BSSY B0, `(.L_x_1321) ;  /* 0x000000e000007945 */ /* 0x000fe20003800000 */
[----:B------:R-:W-:-:S11]  /*16a0*/  VIADD R3, R119, 0xffffffff ;  /* 0xffffffff77037836 */ /* 0x000fd60000000000 */
        /* <DEDUP_REMOVED lines=8> */
.L_x_1322:
[----:B------:R-:W-:-:S13]  /*1730*/  ISETP.NE.AND P0, PT, R11, 0x1, PT ;  /* 0x000000010b00780c */ /* 0x000fda0003f05270 */
[----:B------:R-:W0:Y:S02]  /*1740*/  @P0 LDC.64 R4, c[0x0][0x9e8] ;  /* 0x00027a00ff040b82 */ /* 0x000e240000000a00 */
[----:B0-----:R-:W-:-:S05]  /*1750*/  @P0 IMAD.HI.U32 R4, R3, R4, RZ ;  /* 0x0000000403040227 */ /* 0x001fca00078e00ff */
[----:B------:R-:W-:-:S07]  /*1760*/  @P0 SHF.R.U32.HI R3, RZ, R5, R4 ;  /* 0x00000005ff030219 */ /* 0x000fce0000011604 */
.L_x_1323:
[----:B------:R-:W-:Y:S05]  /*1770*/  BSYNC B0 ;  /* 0x0000000000007941 */ /* 0x000fea0003800000 */
.L_x_1321:
[----:B------:R-:W-:-:S05]  /*1780*/  IMAD R3, R3, R11, R11 ;  /* 0x0000000b03037224 */ /* 0x000fca00078e020b */
[----:B------:R-:W-:-:S07]  /*1790*/  VIMNMX R0, R0, R3, PT ;  /* 0x0000000300007248 */ /* 0x000fce0003fe0100 */
.L_x_1320:
[----:B------:R-:W-:Y:S01]  /*17a0*/  IMAD R3, R197, 0x80, -R193 ;  /* 0x00000080c5037824 */ /* 0x000fe200078e0ac1 */
[----:B------:R-:W-:-:S03]  /*17b0*/  ULDC UR4, c[0x0][0x9dc] ;  /* 0x0002770000047ab9 */ /* 0x000fc60000000800 */
[----:B------:R-:W-:-:S04]  /*17c0*/  IMAD.IADD R118, R192, 0x1, R3 ;  /* 0x00000001c0767824 */ /* 0x000fc800078e0203 */
[----:B------:R-:W-:Y:S01]  /*17d0*/  VIADD R3, R118, -UR4 ;  /* 0x8000000476037c36 */ /* 0x000fe20008000000 */
[----:B------:R-:W-:Y:S06]  /*17e0*/  @!P1 BRA `(.L_x_1324) ;  /* 0x0000000000489947 */ /* 0x000fec0003800000 */
[----:B------:R-:W-:Y:S01]  /*17f0*/  ISETP.GT.AND P0, PT, R118, -0x1, PT ;  /* 0xffffffff7600780c */ /* 0x000fe20003f04270 */
[----:B------:R-:W-:-:S12]  /*1800*/  BSSY B0, `(.L_x_1325) ;  /* 0x000000e000007945 */ /* 0x000fd80003800000 */
        /* <DEDUP_REMOVED lines=8> */
.L_x_1326:
[----:B------:R-:W-:Y:S01]  /*1890*/  ISETP.NE.AND P0, PT, R11, 0x1, PT ;  /* 0x000000010b00780c */ /* 0x000fe20003f05270 */
[----:B------:R-:W-:-:S12]  /*18a0*/  IMAD.MOV.U32 R4, RZ, RZ, R118 ;  /* 0x000000ffff047224 */ /* 0x000fd800078e0076 */
[----:B------:R-:W0:Y:S02]  /*18b0*/  @P0 LDC.64 R6, c[0x0][0x9e8] ;  /* 0x00027a00ff060b82 */ /* 0x000e240000000a00 */
[----:B0-----:R-:W-:-:S05]  /*18c0*/  @P0 IMAD.HI.U32 R6, R118, R6, RZ ;  /* 0x0000000676060227 */ /* 0x001fca00078e00ff */
[----:B------:R-:W-:-:S07]  /*18d0*/  @P0 SHF.R.U32.HI R4, RZ, R7, R6 ;  /* 0x00000007ff040219 */ /* 0x000fce0000011606 */
.L_x_1327:
[----:B------:R-:W-:Y:S05]  /*18e0*/  BSYNC B0 ;  /* 0x0000000000007941 */ /* 0x000fea0003800000 */
.L_x_1325:
[----:B------:R-:W-:-:S05]  /*18f0*/  IMAD R4, R4, R11, RZ ;  /* 0x0000000b04047224 */ /* 0x000fca00078e02ff */
[----:B------:R-:W-:-:S07]  /*1900*/  VIMNMX R3, R3, R4, !PT ;  /* 0x0000000403037248 */ /* 0x000fce0007fe0100 */
.L_x_1324:
[----:B------:R-:W-:Y:S01]  /*1910*/  VIADD R0, R0, 0x7f ;  /* 0x0000007f00007836 */ /* 0x000fe20000000000 */
[----:B------:R-:W-:-:S04]  /*1920*/  SHF.R.S32.HI R4, RZ, 0x1f, R3 ;  /* 0x0000001fff047819 */ /* 0x000fc80000011403 */
[----:B------:R-:W-:Y:S02]  /*1930*/  SHF.R.S32.HI R5, RZ, 0x1f, R0 ;  /* 0x0000001fff057819 */ /* 0x000fe40000011400 */
[----:B------:R-:W-:Y:S02]  /*1940*/  LEA.HI R4, R4, R3, RZ, 0x7 ;  /* 0x0000000304047211 */ /* 0x000fe400078f38ff */
[----:B------:R-:W-:Y:S02]  /*1950*/  LEA.HI R5, R5, R0, RZ, 0x7 ;  /* 0x0000000005057211 */ /* 0x000fe400078f38ff */
[----:B------:R-:W-:Y:S02]  /*1960*/  SHF.R.S32.HI R4, RZ, 0x7, R4 ;  /* 0x00000007ff047819 */ /* 0x000fe40000011404 */
[----:B------:R-:W-:Y:S02]  /*1970*/  SHF.R.S32.HI R0, RZ, 0x7, R5 ;  /* 0x00000007ff007819 */ /* 0x000fe40000011405 */
[----:B------:R-:W-:-:S02]  /*1980*/  VIMNMX R4, RZ, R4, !PT ;  /* 0x00000004ff047248 */ /* 0x000fc40007fe0100 */
[----:B------:R-:W-:-:S03]  /*1990*/  VIMNMX R0, R129, R0, PT ;  /* 0x0000000081007248 */ /* 0x000fc60003fe0100 */
[--C-:B------:R-:W-:Y:S02]  /*19a0*/  IMAD R4, R4, 0x80, -R9.reuse ;  /* 0x0000008004047824 */ /* 0x100fe400078e0a09 */
[----:B------:R-:W-:-:S03]  /*19b0*/  IMAD R3, R0, 0x80, -R9 ;  /* 0x0000008000037824 */ /* 0x000fc600078e0a09 */
[----:B------:R-:W-:Y:S02]  /*19c0*/  VIMNMX R4, RZ, R4, !PT ;  /* 0x00000004ff047248 */ /* 0x000fe40007fe0100 */
[----:B------:R-:W-:Y:S02]  /*19d0*/  VIMNMX R3, R3, R24, PT ;  /* 0x0000001803037248 */ /* 0x000fe40003fe0100 */
[----:B------:R-:W-:Y:S02]  /*19e0*/  SHF.R.U32.HI R25, RZ, 0x7, R4 ;  /* 0x00000007ff197819 */ /* 0x000fe40000011604 */
[----:B------:R-:W-:-:S03]  /*19f0*/  ISETP.GT.AND P0, PT, R3, R4, PT ;  /* 0x000000040300720c */ /* 0x000fc60003f04270 */
[----:B------:R-:W-:-:S10]  /*1a00*/  IMAD.MOV.U32 R26, RZ, RZ, R25 ;  /* 0x000000ffff1a7224 */ /* 0x000fd400078e0019 */
[----:B------:R-:W-:-:S05]  /*1a10*/  @P0 VIADD R0, R3, 0x7f ;  /* 0x0000007f03000836 */ /* 0x000fca0000000000 */
[----:B------:R-:W-:-:S04]  /*1a20*/  @P0 SHF.R.S32.HI R3, RZ, 0x1f, R0 ;  /* 0x0000001fff030819 */ /* 0x000fc80000011400 */
[----:B------:R-:W-:-:S04]  /*1a30*/  @P0 LEA.HI R3, R3, R0, RZ, 0x7 ;  /* 0x0000000003030211 */ /* 0x000fc800078f38ff */
[----:B------:R-:W-:Y:S02]  /*1a40*/  @P0 SHF.R.S32.HI R26, RZ, 0x7, R3 ;  /* 0x00000007ff1a0819 */ /* 0x000fe40000011403 */
[----:B------:R-:W-:Y:S02]  /*1a50*/  PLOP3.LUT P0, PT, PT, PT, PT, 0x80, 0x0 ;  /* 0x000000000000781c */ /* 0x000fe40003f0f070 */
[----:B------:R-:W-:-:S13]  /*1a60*/  ISETP.GT.AND P1, PT, R26, R25, PT ;  /* 0x000000191a00720c */ /* 0x000fda0003f24270 */
[----:B------:R-:W-:Y:S05]  /*1a70*/  @!P1 BRA `(.L_x_1328) ;  /* 0x0000007000989947 */ /* 0x000fea0003800000 */
        /* <DEDUP_REMOVED lines=20> */
.L_x_1330:
[----:B------:R-:W-:Y:S05]  /*1bc0*/  BSYNC B6 ;  /* 0x0000000000067941 */ /* 0x000fea0003800000 */
.L_x_1329:
        /* <DEDUP_REMOVED lines=20> */
.L_x_1332:
[----:B------:R-:W-:Y:S05]  /*1d10*/  BSYNC B6 ;  /* 0x0000000000067941 */ /* 0x000fea0003800000 */
.L_x_1331:
[----:B------:R-:W-:Y:S01]  /*1d20*/  ULDC.64 UR4, c[0x0][0x9f8] ;  /* 0x00027e0000047ab9 */ /* 0x000fe20000000a00 */
[----:B------:R-:W0:Y:S01]  /*1d30*/  LDC R0, c[0x0][0x428] ;  /* 0x00010a00ff007b82 */ /* 0x000e220000000800 */
[----:B------:R-:W-:-:S07]  /*1d40*/  ISETP.NE.U32.AND P0, PT, RZ, UR4, PT ;  /* 0x00000004ff007c0c */ /* 0x000fce000bf05070 */
[----:B------:R-:W1:Y:S01]  /*1d50*/  LDC.64 R38, c[0x0][0x2f0] ;  /* 0x0000bc00ff267b82 */ /* 0x000e620000000a00 */
[----:B------:R-:W-:Y:S01]  /*1d60*/  ISETP.NE.AND.EX P0, PT, RZ, UR5, PT, P0 ;  /* 0x00000005ff007c0c */ /* 0x000fe2000bf05300 */
[----:B------:R-:W2:Y:S01]  /*1d70*/  S2R R30, SR_TID.X ;  /* 0x00000000001e7919 */ /* 0x000ea20000002100 */
[----:B------:R-:W-:Y:S01]  /*1d80*/  IMAD.IADD R43, R28, 0x1, R27 ;  /* 0x000000011c2b7824 */ /* 0x000fe200078e021b */
[----:B------:R-:W-:Y:S01]  /*1d90*/  ULDC.64 UR6, c[0x0][0xa08] ;  /* 0x0002820000067ab9 */ /* 0x000fe20000000a00 */
[----:B------:R-:W-:-:S03]  /*1da0*/  ULDC.64 UR4, c[0x0][0x2f8] ;  /* 0x0000be0000047ab9 */ /* 0x000fc60000000a00 */
[----:B------:R-:W3:Y:S08]  /*1db0*/  LDC.64 R32, c[0x0][0x3d8] ;  /* 0x0000f600ff207b82 */ /* 0x000ef00000000a00 */
[----:B------:R-:W4:Y:S08]  /*1dc0*/  @P0 LDC.64 R4, c[0x0][0x9f8] ;  /* 0x00027e00ff040b82 */ /* 0x000f300000000a00 */
[----:B------:R-:W1:Y:S01]  /*1dd0*/  LDC R27, c[0x0][0x3d4] ;  /* 0x0000f500ff1b7b82 */ /* 0x000e620000000800 */
[----:B----4-:R-:W-:-:S05]  /*1de0*/  @P0 IMAD.WIDE R4, R199, 0x4, R4 ;  /* 0x00000004c7040825 */ /* 0x010fca00078e0204 */
[----:B------:R4:W4:Y:S01]  /*1df0*/  @P0 LDG.E R199, desc[UR56][R4.64] ;  /* 0x0000003804c70981 */ /* 0x000922000c1e1900 */
[----:B0-----:R-:W-:Y:S01]  /*1e00*/  ISETP.NE.AND P0, PT, R0, 0x1, PT ;  /* 0x000000010000780c */ /* 0x001fe20003f05270 */
[----:B---3--:R-:W-:Y:S01]  /*1e10*/  IMAD.WIDE.U32 R10, R18, R32, R16 ;  /* 0x00000020120a7225 */ /* 0x008fe200078e0010 */
[----:B------:R-:W-:Y:S02]  /*1e20*/  SHF.R.S32.HI R35, RZ, 0x1f, R43 ;  /* 0x0000001fff237819 */ /* 0x000fe4000001142b */
[----:B--2---:R-:W-:Y:S01]  /*1e30*/  SHF.R.U32.HI R30, RZ, 0x7, R30 ;  /* 0x00000007ff1e7819 */ /* 0x004fe2000001161e */
[----:B-1----:R-:W-:Y:S01]  /*1e40*/  IMAD.SHL.U32 R90, R38, 0x20, RZ ;  /* 0x00000020265a7824 */ /* 0x002fe200078e00ff */
[----:B------:R-:W-:Y:S01]  /*1e50*/  ISETP.GE.AND P1, PT, R16, R27, PT ;  /* 0x0000001b1000720c */ /* 0x000fe20003f26270 */
[-C--:B------:R-:W-:Y:S01]  /*1e60*/  IMAD R6, R35, R38.reuse, RZ ;  /* 0x0000002623067224 */ /* 0x080fe200078e02ff */
[----:B------:R-:W-:Y:S01]  /*1e70*/  ISETP.NE.AND P6, PT, R30, 0x1, PT ;  /* 0x000000011e00780c */ /* 0x000fe20003fc5270 */
[----:B----4-:R-:W-:Y:S01]  /*1e80*/  IMAD.WIDE.U32 R4, R43, R38, RZ ;  /* 0x000000262b047225 */ /* 0x010fe200078e00ff */
[----:B------:R-:W-:-:S02]  /*1e90*/  SHF.R.S32.HI R23, RZ, 0x1f, R22 ;  /* 0x0000001fff177819 */ /* 0x000fc40000011416 */
[----:B------:R-:W-:Y:S01]  /*1ea0*/  SHF.L.U64.HI R91, R38, 0x5, R39 ;  /* 0x00000005265b7819 */ /* 0x000fe20000010227 */
[----:B------:R-:W0:Y:S01]  /*1eb0*/  @P0 LDC R3, c[0x0][0x42c] ;  /* 0x00010b00ff030b82 */ /* 0x000e220000000800 */
[-C--:B------:R-:W-:Y:S01]  /*1ec0*/  IMAD.WIDE.U32 R40, R18, R38.reuse, R16 ;  /* 0x0000002612287225 */ /* 0x080fe200078e0010 */
[C-C-:B------:R-:W-:Y:S02]  /*1ed0*/  SHF.L.U64.HI R15, R32.reuse, 0x5, R33.reuse ;  /* 0x00000005200f7819 */ /* 0x140fe40000010221 */
[----:B------:R-:W-:Y:S01]  /*1ee0*/  SHF.L.U64.HI R110, R32, 0x7, R33 ;  /* 0x00000007206e7819 */ /* 0x000fe20000010221 */
[----:B------:R-:W-:Y:S01]  /*1ef0*/  IMAD.WIDE.U32 R88, R18, R38, R90 ;  /* 0x0000002612587225 */ /* 0x000fe200078e005a */
[----:B------:R-:W-:Y:S02]  /*1f00*/  SHF.L.U64.HI R105, R38, 0x6, R39 ;  /* 0x0000000626697819 */ /* 0x000fe40000010227 */
[----:B------:R-:W1:Y:S01]  /*1f10*/  @P0 LDC R7, c[0x0][0x430] ;  /* 0x00010c00ff070b82 */ /* 0x000e620000000800 */
[----:B------:R-:W-:-:S02]  /*1f20*/  VIADD R125, R30, 0x8 ;  /* 0x000000081e7d7836 */ /* 0x000fc40000000000 */
[----:B------:R-:W-:Y:S02]  /*1f30*/  IMAD.SHL.U32 R116, R27, 0x2, RZ ;  /* 0x000000021b747824 */ /* 0x000fe400078e00ff */
[----:B------:R-:W-:Y:S02]  /*1f40*/  IMAD.SHL.U32 R128, R38, 0x80, RZ ;  /* 0x0000008026807824 */ /* 0x000fe400078e00ff */
[----:B0-----:R-:W-:-:S04]  /*1f50*/  @P0 IMAD.HI.U32 R0, R198, R3, RZ ;  /* 0x00000003c6000227 */ /* 0x001fc800078e00ff */
[----:B------:R-:W-:Y:S01]  /*1f60*/  IMAD R3, R43, R39, R6 ;  /* 0x000000272b037224 */ /* 0x000fe200078e0206 */
[----:B-1----:R-:W-:-:S03]  /*1f70*/  @P0 SHF.R.U32.HI R198, RZ, R7, R0 ;  /* 0x00000007ffc60219 */ /* 0x002fc60000011600 */
[----:B------:R-:W-:Y:S01]  /*1f80*/  IMAD.IADD R5, R5, 0x1, R3 ;  /* 0x0000000105057824 */ /* 0x000fe200078e0203 */
[----:B------:R-:W-:Y:S01]  /*1f90*/  ISETP.NE.U32.AND P0, PT, RZ, UR6, PT ;  /* 0x00000006ff007c0c */ /* 0x000fe2000bf05070 */
[----:B------:R-:W0:Y:S01]  /*1fa0*/  LDC.64 R6, c[0x0][0x3e8] ;  /* 0x0000fa00ff067b82 */ /* 0x000e220000000a00 */
[----:B------:R-:W-:Y:S01]  /*1fb0*/  SHF.R.S32.HI R8, RZ, 0x1f, R198 ;  /* 0x0000001fff087819 */ /* 0x000fe200000114c6 */
[----:B------:R-:W-:Y:S01]  /*1fc0*/  IMAD.WIDE.U32 R4, R198, UR4, R4 ;  /* 0x00000004c6047c25 */ /* 0x000fe2000f8e0004 */
[----:B------:R-:W-:-:S03]  /*1fd0*/  ISETP.NE.AND.EX P0, PT, RZ, UR7, PT, P0 ;  /* 0x00000007ff007c0c */ /* 0x000fc6000bf05300 */
[----:B------:R-:W-:-:S04]  /*1fe0*/  IMAD R3, R8, UR4, RZ ;  /* 0x0000000408037c24 */ /* 0x000fc8000f8e02ff */
[----:B------:R-:W-:Y:S01]  /*1ff0*/  IMAD R3, R198, UR5, R3 ;  /* 0x00000005c6037c24 */ /* 0x000fe2000f8e0203 */
[----:B------:R-:W-:-:S03]  /*2000*/  ULDC.64 UR4, c[0x0][0x300] ;  /* 0x0000c00000047ab9 */ /* 0x000fc60000000a00 */
[----:B------:R-:W-:Y:S02]  /*2010*/  IMAD.IADD R5, R5, 0x1, R3 ;  /* 0x0000000105057824 */ /* 0x000fe400078e0203 */
[----:B0-----:R-:W-:Y:S01]  /*2020*/  IMAD R12, R19, R6, RZ ;  /* 0x00000006130c7224 */ /* 0x001fe200078e02ff */
[----:B------:R-:W-:-:S03]  /*2030*/  SHF.L.U64.HI R109, R6, 0x7, R7 ;  /* 0x00000007066d7819 */ /* 0x000fc60000010207 */
[----:B------:R-:W-:Y:S01]  /*2040*/  IMAD R85, R18, R7, R12 ;  /* 0x0000000712557224 */ /* 0x000fe200078e020c */
[----:B------:R-:W-:Y:S02]  /*2050*/  SHF.R.S32.HI R0, RZ, 0x1f, R199 ;  /* 0x0000001fff007819 */ /* 0x000fe400000114c7 */
[----:B------:R-:W-:Y:S02]  /*2060*/  SEL R97, R199, RZ, !P0 ;  /* 0x000000ffc7617207 */ /* 0x000fe40004000000 */
[----:B------:R-:W-:Y:S02]  /*2070*/  SEL R9, R0, RZ, !P0 ;  /* 0x000000ff00097207 */ /* 0x000fe40004000000 */
[----:B------:R-:W-:Y:S01]  /*2080*/  IADD3 R42, P0, R18, R43, RZ ;  /* 0x0000002b122a7210 */ /* 0x000fe20007f1e0ff */
[----:B------:R-:W-:-:S04]  /*2090*/  IMAD.WIDE.U32 R98, R97, UR4, R4 ;  /* 0x0000000461627c25 */ /* 0x000fc8000f8e0004 */
[----:B------:R-:W-:Y:S02]  /*20a0*/  IMAD R0, R9, UR4, RZ ;  /* 0x0000000409007c24 */ /* 0x000fe4000f8e02ff */
[----:B------:R-:W-:Y:S02]  /*20b0*/  IMAD.X R43, R19, 0x1, R35, P0 ;  /* 0x00000001132b7824 */ /* 0x000fe400000e0623 */
[----:B------:R-:W-:Y:S01]  /*20c0*/  IMAD R31, R97, UR5, R0 ;  /* 0x00000005611f7c24 */ /* 0x000fe2000f8e0200 */
[----:B------:R-:W-:Y:S05]  /*20d0*/  @!P6 WARPSYNC.ALL ;  /* 0x000000000000e948 */ /* 0x000fea0003800000 */
[----:B------:R-:W-:Y:S01]  /*20e0*/  ULDC.64 UR4, c[0x0][0x320] ;  /* 0x0000c80000047ab9 */ /* 0x000fe20000000a00 */
[----:B------:R-:W-:-:S02]  /*20f0*/  IMAD R0, R19, R32, RZ ;  /* 0x0000002013007224 */ /* 0x000fc400078e02ff */
[----:B------:R-:W-:Y:S02]  /*2100*/  IMAD R3, R8, UR4, RZ ;  /* 0x0000000408037c24 */ /* 0x000fe4000f8e02ff */
[----:B------:R-:W-:-:S04]  /*2110*/  IMAD.WIDE.U32 R4, R198, UR4, R16 ;  /* 0x00000004c6047c25 */ /* 0x000fc8000f8e0010 */
[----:B------:R-:W-:Y:S01]  /*2120*/  IMAD R3, R198, UR5, R3 ;  /* 0x00000005c6037c24 */ /* 0x000fe2000f8e0203 */
[----:B------:R-:W-:Y:S01]  /*2130*/  ULDC.64 UR4, c[0x0][0x328] ;  /* 0x0000ca0000047ab9 */ /* 0x000fe20000000a00 */
[C---:B------:R-:W-:Y:S01]  /*2140*/  IMAD R13, R18.reuse, R33, R0 ;  /* 0x00000021120d7224 */ /* 0x040fe200078e0200 */
[----:B------:R-:W-:Y:S01]  /*2150*/  P2R R0, PR, RZ, 0x2 ;  /* 0x00000002ff007803 */ /* 0x000fe20000000000 */
[----:B------:R-:W-:Y:S02]  /*2160*/  IMAD.IADD R5, R5, 0x1, R3 ;  /* 0x0000000105057824 */ /* 0x000fe400078e0203 */
[----:B------:R-:W-:Y:S02]  /*2170*/  IMAD R3, R9, UR4, RZ ;  /* 0x0000000409037c24 */ /* 0x000fe4000f8e02ff */
[----:B------:R-:W-:-:S04]  /*2180*/  IMAD.WIDE.U32 R8, R18, R6, R22 ;  /* 0x0000000612087225 */ /* 0x000fc800078e0016 */
[----:B------:R-:W-:Y:S01]  /*2190*/  IMAD R47, R97, UR5, R3 ;  /* 0x00000005612f7c24 */ /* 0x000fe2000f8e0203 */
[----:B------:R-:W-:Y:S01]  /*21a0*/  SEL R3, R27, RZ, P1 ;  /* 0x000000ff1b037207 */ /* 0x000fe20000800000 */
[----:B------:R-:W-:Y:S01]  /*21b0*/  IMAD.WIDE.U32 R96, R97, UR4, R4 ;  /* 0x0000000461607c25 */ /* 0x000fe2000f8e0004 */
[----:B------:R-:W-:Y:S02]  /*21c0*/  ULDC UR4, c[0x0][0x2e4] ;  /* 0x0000b90000047ab9 */ /* 0x000fe40000000800 */
[C---:B------:R-:W-:Y:S01]  /*21d0*/  ISETP.GE.AND P2, PT, R16.reuse, UR4, PT ;  /* 0x0000000410007c0c */ /* 0x040fe2000bf46270 */
[----:B------:R-:W-:Y:S02]  /*21e0*/  IMAD.IADD R3, R16, 0x1, R3 ;  /* 0x0000000110037824 */ /* 0x000fe400078e0203 */
[----:B------:R-:W-:Y:S02]  /*21f0*/  IMAD.MOV.U32 R86, RZ, RZ, R8 ;  /* 0x000000ffff567224 */ /* 0x000fe400078e0008 */
[----:B------:R-:W-:Y:S01]  /*2200*/  IMAD.WIDE.U32 R4, R18, R32, R22 ;  /* 0x0000002012047225 */ /* 0x000fe200078e0016 */
[----:B------:R-:W-:-:S03]  /*2210*/  SHF.R.S32.HI R14, RZ, 0x1f, R3 ;  /* 0x0000001fff0e7819 */ /* 0x000fc60000011403 */
[----:B------:R-:W-:Y:S01]  /*2220*/  IMAD.IADD R5, R5, 0x1, R13 ;  /* 0x0000000105057824 */ /* 0x000fe200078e020d */
[CC--:B------:R-:W-:Y:S01]  /*2230*/  LEA.HI R8, R14.reuse, R3.reuse, RZ, 0x6 ;  /* 0x000000030e087211 */ /* 0x0c0fe200078f30ff */
[----:B------:R-:W-:Y:S01]  /*2240*/  IMAD.IADD R11, R13, 0x1, R11 ;  /* 0x000000010d0b7824 */ /* 0x000fe200078e020b */
[----:B------:R-:W-:Y:S01]  /*2250*/  LEA.HI R37, R14, R3, RZ, 0x3 ;  /* 0x000000030e257211 */ /* 0x000fe200078f18ff */
[----:B------:R-:W-:-:S03]  /*2260*/  IMAD.WIDE.U32 R12, R18, R6, R16 ;  /* 0x00000006120c7225 */ /* 0x000fc600078e0010 */
[--C-:B------:R-:W-:Y:S01]  /*2270*/  LOP3.LUT R14, R201, 0x38, R37.reuse, 0xf8, !PT ;  /* 0x00000038c90e7812 */ /* 0x100fe200078ef825 */
[----:B------:R-:W-:Y:S01]  /*2280*/  IMAD.SHL.U32 R3, R8, 0x80, RZ ;  /* 0x0000008008037824 */ /* 0x000fe200078e00ff */
[----:B------:R-:W-:Y:S01]  /*2290*/  LOP3.LUT R8, R37, 0x38, RZ, 0xc0, !PT ;  /* 0x0000003825087812 */ /* 0x000fe200078ec0ff */
[----:B------:R-:W-:Y:S01]  /*22a0*/  IMAD.MOV.U32 R84, RZ, RZ, R12 ;  /* 0x000000ffff547224 */ /* 0x000fe200078e000c */
[----:B------:R-:W-:Y:S01]  /*22b0*/  LOP3.LUT R12, R202, 0x38, R37, 0xf8, !PT ;  /* 0x00000038ca0c7812 */ /* 0x000fe200078ef825 */
[----:B------:R-:W-:Y:S01]  /*22c0*/  IMAD.IADD R87, R9, 0x1, R85 ;  /* 0x0000000109577824 */ /* 0x000fe200078e0255 */
[----:B------:R-:W-:Y:S01]  /*22d0*/  LOP3.LUT R20, R200, 0x38, R37, 0xf8, !PT ;  /* 0x00000038c8147812 */ /* 0x000fe200078ef825 */
[-C--:B-----5:R-:W-:Y:S01]  /*22e0*/  IMAD.WIDE.U32 R94, R117, R32.reuse, R4 ;  /* 0x00000020755e7225 */ /* 0x0a0fe200078e0004 */
[----:B------:R-:W-:Y:S02]  /*22f0*/  LOP3.LUT R8, R8, 0x1c0, R203, 0xf8, !PT ;  /* 0x000001c008087812 */ /* 0x000fe400078ef8cb */
[----:B------:R-:W-:Y:S01]  /*2300*/  LOP3.LUT R3, R3, 0xffffe000, RZ, 0xc0, !PT ;  /* 0xffffe00003037812 */ /* 0x000fe200078ec0ff */
[----:B------:R-:W-:Y:S01]  /*2310*/  IMAD.IADD R30, R99, 0x1, R31 ;  /* 0x00000001631e7824 */ /* 0x000fe200078e021f */
[----:B------:R-:W-:Y:S01]  /*2320*/  LOP3.LUT R12, R12, R209, RZ, 0x3c, !PT ;  /* 0x000000d10c0c7212 */ /* 0x000fe200078e3cff */
[----:B------:R-:W-:Y:S01]  /*2330*/  IMAD.IADD R85, R85, 0x1, R13 ;  /* 0x0000000155557824 */ /* 0x000fe200078e020d */
[----:B------:R-:W-:Y:S01]  /*2340*/  LOP3.LUT R14, R14, R207, RZ, 0x3c, !PT ;  /* 0x000000cf0e0e7212 */ /* 0x000fe200078e3cff */
[----:B------:R-:W-:Y:S01]  /*2350*/  IMAD.WIDE.U32 R92, R117, R32, R10 ;  /* 0x00000020755c7225 */ /* 0x000fe200078e000a */
[----:B------:R-:W-:-:S02]  /*2360*/  LOP3.LUT R20, R20, R205, RZ, 0x3c, !PT ;  /* 0x000000cd14147212 */ /* 0x000fc400078e3cff */
[----:B------:R-:W-:Y:S01]  /*2370*/  LOP3.LUT R8, R8, R211, RZ, 0x3c, !PT ;  /* 0x000000d308087212 */ /* 0x000fe200078e3cff */
[C---:B------:R-:W-:Y:S01]  /*2380*/  IMAD.SHL.U32 R13, R32.reuse, 0x20, RZ ;  /* 0x00000020200d7824 */ /* 0x040fe200078e00ff */
[----:B------:R-:W-:Y:S01]  /*2390*/  SHF.R.S32.HI R9, RZ, 0x1f, R117 ;  /* 0x0000001fff097819 */ /* 0x000fe20000011475 */
[----:B------:R-:W-:Y:S01]  /*23a0*/  IMAD.SHL.U32 R11, R32, 0x80, RZ ;  /* 0x00000080200b7824 */ /* 0x000fe200078e00ff */
[-C--:B------:R-:W-:Y:S01]  /*23b0*/  IADD3 R114, R12, R3.reuse, R210 ;  /* 0x000000030c727210 */ /* 0x080fe20007ffe0d2 */
[----:B------:R-:W-:Y:S01]  /*23c0*/  IMAD.SHL.U32 R12, R32, 0x40, RZ ;  /* 0x00000040200c7824 */ /* 0x000fe200078e00ff */
[-C--:B------:R-:W-:Y:S01]  /*23d0*/  IADD3 R113, R14, R3.reuse, R208 ;  /* 0x000000030e717210 */ /* 0x080fe20007ffe0d0 */
[C---:B------:R-:W-:Y:S01]  /*23e0*/  IMAD R4, R9.reuse, R6, RZ ;  /* 0x0000000609047224 */ /* 0x040fe200078e02ff */
[-C--:B------:R-:W-:Y:S01]  /*23f0*/  IADD3 R111, R20, R3.reuse, R206 ;  /* 0x00000003146f7210 */ /* 0x080fe20007ffe0ce */
[----:B------:R-:W-:Y:S01]  /*2400*/  IMAD R28, R9, R32, RZ ;  /* 0x00000020091c7224 */ /* 0x000fe200078e02ff */
[----:B------:R-:W-:Y:S01]  /*2410*/  IADD3 R115, R8, R3, R212 ;  /* 0x0000000308737210 */ /* 0x000fe20007ffe0d4 */
[----:B------:R-:W-:Y:S01]  /*2420*/  IMAD R3, R19, R38, RZ ;  /* 0x0000002613037224 */ /* 0x000fe200078e02ff */
[----:B------:R-:W-:Y:S01]  /*2430*/  IADD3 R31, P0, R98, R40, RZ ;  /* 0x00000028621f7210 */ /* 0x000fe20007f1e0ff */
[C---:B------:R-:W-:Y:S01]  /*2440*/  IMAD R45, R117.reuse, R7, R4 ;  /* 0x00000007752d7224 */ /* 0x040fe200078e0204 */
[----:B------:R-:W-:Y:S01]  /*2450*/  IADD3 R4, P1, R90, R88, RZ ;  /* 0x000000585a047210 */ /* 0x000fe20007f3e0ff */
[----:B------:R-:W-:Y:S01]  /*2460*/  IMAD R21, R18, R39, R3 ;  /* 0x0000002712157224 */ /* 0x000fe200078e0203 */
[----:B------:R-:W-:Y:S01]  /*2470*/  SHF.L.U64.HI R14, R32, 0x6, R33 ;  /* 0x00000006200e7819 */ /* 0x000fe20000010221 */
[----:B------:R-:W-:Y:S01]  /*2480*/  IMAD R29, R117, R33, R28 ;  /* 0x00000021751d7224 */ /* 0x000fe200078e021c */
[----:B------:R-:W-:Y:S01]  /*2490*/  IADD3 R33, P3, R98, 0x40, RZ ;  /* 0x0000004062217810 */ /* 0x000fe20007f7e0ff */
[----:B------:R-:W-:Y:S01]  /*24a0*/  IMAD.IADD R5, R21, 0x1, R89 ;  /* 0x0000000115057824 */ /* 0x000fe200078e0259 */
[----:B------:R-:W-:Y:S01]  /*24b0*/  LOP3.LUT R32, R37, 0xfffffff8, RZ, 0xc0, !PT ;  /* 0xfffffff825207812 */ /* 0x000fe200078ec0ff */
[----:B------:R-:W-:Y:S01]  /*24c0*/  IMAD.IADD R21, R41, 0x1, R21 ;  /* 0x0000000129157824 */ /* 0x000fe200078e0215 */
[----:B------:R-:W-:Y:S01]  /*24d0*/  SHF.L.U64.HI R10, R6, 0x5, R7 ;  /* 0x00000005060a7819 */ /* 0x000fe20000010207 */
[----:B------:R-:W-:Y:S01]  /*24e0*/  IMAD.X R20, R5, 0x1, R91, P1 ;  /* 0x0000000105147824 */ /* 0x000fe200008e065b */
[----:B------:R-:W-:Y:S01]  /*24f0*/  IADD3 R107, P1, R4, R90, RZ ;  /* 0x0000005a046b7210 */ /* 0x000fe20007f3e0ff */
[----:B------:R-:W-:Y:S01]  /*2500*/  IMAD.X R34, R21, 0x1, R30, P0 ;  /* 0x0000000115227824 */ /* 0x000fe200000e061e */
[----:B------:R-:W-:Y:S01]  /*2510*/  IADD3 R35, P0, R31, 0x40, RZ ;  /* 0x000000401f237810 */ /* 0x000fe20007f1e0ff */
[----:B------:R-:W-:Y:S01]  /*2520*/  IMAD.WIDE.U32 R86, R117, R6, R86 ;  /* 0x0000000675567225 */ /* 0x000fe200078e0056 */
[----:B------:R-:W-:-:S02]  /*2530*/  SHF.L.U64.HI R9, R6, 0x6, R7 ;  /* 0x0000000606097819 */ /* 0x000fc40000010207 */
[----:B------:R-:W-:Y:S01]  /*2540*/  SHF.L.U64.HI R3, R38, 0x7, R39 ;  /* 0x0000000726037819 */ /* 0x000fe20000010227 */
[----:B------:R-:W-:Y:S01]  /*2550*/  IMAD.WIDE.U32 R84, R117, R6, R84 ;  /* 0x0000000675547225 */ /* 0x000fe200078e0054 */
[----:B------:R-:W-:Y:S02]  /*2560*/  SHF.R.S32.HI R37, RZ, 0x3, R37 ;  /* 0x00000003ff257819 */ /* 0x000fe40000011425 */
[----:B------:R-:W-:Y:S01]  /*2570*/  SHF.R.S32.HI R39, RZ, 0x1f, R32 ;  /* 0x0000001fff277819 */ /* 0x000fe20000011420 */
[C---:B------:R-:W-:Y:S02]  /*2580*/  IMAD.SHL.U32 R8, R6.reuse, 0x20, RZ ;  /* 0x0000002006087824 */ /* 0x040fe400078e00ff */
[----:B------:R-:W-:Y:S02]  /*2590*/  IMAD.SHL.U32 R7, R6, 0x40, RZ ;  /* 0x0000004006077824 */ /* 0x000fe400078e00ff */
[----:B------:R-:W-:Y:S01]  /*25a0*/  IMAD.X R106, R20, 0x1, R91, P1 ;  /* 0x00000001146a7824 */ /* 0x000fe200008e065b */
[----:B------:R-:W-:Y:S01]  /*25b0*/  ISETP.GE.AND P1, PT, R195, UR4, PT ;  /* 0x00000004c3007c0c */ /* 0x000fe2000bf26270 */
[----:B------:R-:W-:-:S02]  /*25c0*/  IMAD.IADD R27, R95, 0x1, R29 ;  /* 0x000000015f1b7824 */ /* 0x000fc400078e021d */
[----:B------:R-:W-:Y:S02]  /*25d0*/  IMAD.IADD R28, R29, 0x1, R93 ;  /* 0x000000011d1c7824 */ /* 0x000fe400078e025d */
[----:B------:R-:W-:Y:S02]  /*25e0*/  IMAD.SHL.U32 R6, R6, 0x80, RZ ;  /* 0x0000008006067824 */ /* 0x000fe400078e00ff */
[----:B------:R-:W-:Y:S02]  /*25f0*/  IMAD.IADD R29, R87, 0x1, R45 ;  /* 0x00000001571d7824 */ /* 0x000fe400078e022d */
[----:B------:R-:W-:Y:S02]  /*2600*/  IMAD.IADD R36, R45, 0x1, R85 ;  /* 0x000000012d247824 */ /* 0x000fe400078e0255 */
[----:B------:R-:W-:Y:S02]  /*2610*/  IMAD.X R100, RZ, RZ, R30, P3 ;  /* 0x000000ffff647224 */ /* 0x000fe400018e061e */
[----:B------:R-:W-:-:S02]  /*2620*/  IMAD.X R101, RZ, RZ, R34, P0 ;  /* 0x000000ffff657224 */ /* 0x000fc400000e0622 */
[----:B------:R-:W-:Y:S01]  /*2630*/  IMAD.IADD R102, R97, 0x1, R47 ;  /* 0x0000000161667824 */ /* 0x000fe200078e022f */
[----:B------:R-:W-:Y:S06]  /*2640*/  @!P6 BAR.SYNC.DEFER_BLOCKING 0x9, 0x100 ;  /* 0x024400000000eb1d */ /* 0x000fec0000010000 */
.L_x_1418:
[----:B0-----:R-:W0:Y:S01]  /*2650*/  LDC R123, c[0x0][0x3d4] ;  /* 0x0000f500ff7b7b82 */ /* 0x001e220000000800 */
[----:B------:R-:W-:Y:S01]  /*2660*/  VIADD R26, R26, 0xffffffff ;  /* 0xffffffff1a1a7836 */ /* 0x000fe20000000000 */
[----:B------:R-:W-:Y:S05]  /*2670*/  YIELD ;  /* 0x0000000000007946 */ /* 0x000fea0003800000 */
[----:B------:R-:W-:Y:S01]  /*2680*/  IMAD R45, R185, 0x4000, R214 ;  /* 0x00004000b92d7824 */ /* 0x000fe200078e02d6 */
[----:B------:R-:W-:Y:S01]  /*2690*/  ISETP.GT.AND P3, PT, R26, R25, PT ;  /* 0x000000191a00720c */ /* 0x000fe20003f64270 */
[----:B------:R-:W-:Y:S02]  /*26a0*/  BSSY B0, `(.L_x_1333) ;  /* 0x00005e5000007945 */ /* 0x000fe40003800000 */
[----:B------:R-:W-:Y:S01]  /*26b0*/  IMAD R108, R45, 0x2, R2 ;  /* 0x000000022d6c7824 */ /* 0x000fe200078e0202 */
[----:B------:R-:W-:-:S02]  /*26c0*/  P2R R104, PR, RZ, 0x8 ;  /* 0x00000008ff687803 */ /* 0x000fc40000000000 */
[----:B0-----:R-:W-:-:S13]  /*26d0*/  ISETP.GE.AND P0, PT, R123, 0x1, PT ;  /* 0x000000017b00780c */ /* 0x001fda0003f06270 */
[----:B------:R-:W-:Y:S05]  /*26e0*/  @!P0 BRA `(.L_x_1334) ;  /* 0x0000005800008947 */ /* 0x000fea0003800000 */
[----:B------:R-:W-:Y:S01]  /*26f0*/  ULDC.U8 UR4, c[0x0][0x3f0] ;  /* 0x0000fc0000047ab9 */ /* 0x000fe20000000000 */
[----:B------:R-:W-:Y:S01]  /*2700*/  SHF.R.S32.HI R45, RZ, 0x1f, R26 ;  /* 0x0000001fff2d7819 */ /* 0x000fe2000001141a */
[-C--:B------:R-:W-:Y:S01]  /*2710*/  IMAD R44, R3, R26.reuse, RZ ;  /* 0x0000001a032c7224 */ /* 0x080fe200078e02ff */
[----:B------:R-:W-:Y:S01]  /*2720*/  ISETP.NE.AND P0, PT, RZ, UR4, PT ;  /* 0x00000004ff007c0c */ /* 0x000fe2000bf05270 */
[-C--:B------:R-:W-:Y:S02]  /*2730*/  IMAD R46, R110, R26.reuse, RZ ;  /* 0x0000001a6e2e7224 */ /* 0x080fe400078e02ff */
[----:B------:R-:W-:Y:S02]  /*2740*/  IMAD R48, R109, R26, RZ ;  /* 0x0000001a6d307224 */ /* 0x000fe400078e02ff */
[----:B------:R-:W-:Y:S02]  /*2750*/  IMAD R112, R26, -0x80, R24 ;  /* 0xffffff801a707824 */ /* 0x000fe400078e0218 */
[----:B------:R-:W-:-:S02]  /*2760*/  IMAD R47, R45, R128, R44 ;  /* 0x000000802d2f7224 */ /* 0x000fc400078e022c */
[C---:B------:R-:W-:Y:S01]  /*2770*/  IMAD R49, R45.reuse, R11, R46 ;  /* 0x0000000b2d317224 */ /* 0x040fe200078e022e */
[----:B------:R-:W-:Y:S01]  /*2780*/  VIMNMX R112, R112, 0x80, PT ;  /* 0x0000008070707848 */ /* 0x000fe20003fe0100 */
[----:B------:R-:W-:Y:S02]  /*2790*/  IMAD R103, R45, R6, R48 ;  /* 0x000000062d677224 */ /* 0x000fe400078e0230 */
        /* <DEDUP_REMOVED lines=35> */
.L_x_1337:
[----:B------:R-:W-:Y:S05]  /*29d0*/  BSYNC B1 ;  /* 0x0000000000017941 */ /* 0x000fea0003800000 */
.L_x_1336:
        /* <DEDUP_REMOVED lines=26> */
[----:B------:R-:W-:Y:S02]  /*2b80*/  IADD3.X R46, R27, R124, R15, P0, P5 ;  /* 0x0000007c1b2e7210 */ /* 0x000fe400007ea40f */
        /* <DEDUP_REMOVED lines=15> */
.L_x_1339:
[----:B------:R-:W-:Y:S05]  /*2c80*/  BSYNC B1 ;  /* 0x0000000000017941 */ /* 0x000fea0003800000 */
.L_x_1338:
        /* <DEDUP_REMOVED lines=48> */
.L_x_1341:
[----:B------:R-:W-:Y:S05]  /*2f90*/  BSYNC B1 ;  /* 0x0000000000017941 */ /* 0x000fea0003800000 */
.L_x_1340:
        /* <DEDUP_REMOVED lines=31> */
.L_x_1343:
[----:B------:R-:W-:Y:S05]  /*3190*/  BSYNC B1 ;  /* 0x0000000000017941 */ /* 0x000fea0003800000 */
.L_x_1342:
[----:B01---5:R-:W-:Y:S01]  /*31a0*/  IMAD.MOV.U32 R44, RZ, RZ, R56 ;  /* 0x000000ffff2c7224 */ /* 0x023fe200078e0038 */
[----:B------:R-:W-:Y:S01]  /*31b0*/  UISETP.NE.AND UP0, UPT, UR39, 0x3, UPT ;  /* 0x000000032700788c */ /* 0x000fe2000bf05270 */
        /* <DEDUP_REMOVED lines=34> */
.L_x_1344:
[----:B------:R-:W-:Y:S01]  /*33e0*/  IMAD R103, R185, 0x8, R2 ;  /* 0x00000008b9677824 */ /* 0x000fe200078e0202 */
[----:B------:R-:W-:Y:S01]  /*33f0*/  SHF.L.U32 R124, R194, 0x1f, RZ ;  /* 0x0000001fc27c7819 */ /* 0x000fe200000006ff */
[----:B------:R-:W-:Y:S03]  /*3400*/  BSSY B1, `(.L_x_1345) ;  /* 0x0000003000017945 */ /* 0x000fe60003800000 */
[----:B------:R-:W0:Y:S02]  /*3410*/  SYNCS.PHASECHK.TRANS64.TRYWAIT P6, [R103+URZ+0x28890], R124 ;  /* 0x0288907c670075a7 */ /* 0x000e2400080c017f */
[----:B0-----:R-:W-:Y:S05]  /*3420*/  @!P6 BRA `(.L_x_1346) ;  /* 0x0000021c0070e947 */ /* 0x001fea0003800000 */
.L_x_1716:
[----:B------:R-:W-:Y:S05]  /*3430*/  BSYNC B1 ;  /* 0x0000000000017941 */ /* 0x000fea0003800000 */
.L_x_1345:
        /* <DEDUP_REMOVED lines=15> */
[----:B------:R-:W-:Y:S01]  /*3530*/  SHF.R.U32.HI R163, RZ, 0x10, R81 ;  /* 0x00000010ffa37819 */ /* 0x000fe20000011651 */
[----:B------:R-:W-:Y:S01]  /*3540*/  IMAD.U32 R81, R47, 0x10000, RZ ;  /* 0x000100002f517824 */ /* 0x000fe200078e00ff */
        /* <DEDUP_REMOVED lines=13> */
[----:B------:R-:W-:Y:S01]  /*3620*/  FMUL.FTZ R167, R47, R162 ;  /* 0x000000a22fa77220 */ /* 0x000fe20000410000 */
[----:B------:R-:W-:-:S02]  /*3630*/  IMAD.U32 R46, R45, 0x10000, RZ ;  /* 0x000100002d2e7824 */ /* 0x000fc400078e00ff */
[----:B------:R-:W-:Y:S01]  /*3640*/  FMUL.FTZ R47, R47, R83 ;  /* 0x000000532f2f7220 */ /* 0x000fe20000410000 */
[C---:B------:R-:W-:Y:S01]  /*3650*/  IMAD.U32 R45, R44.reuse, 0x10000, RZ ;  /* 0x000100002c2d7824 */ /* 0x040fe200078e00ff */
[----:B------:R-:W-:Y:S01]  /*3660*/  LOP3.LUT R44, R44, 0xffff0000, RZ, 0xc0, !PT ;  /* 0xffff00002c2c7812 */ /* 0x000fe200078ec0ff */
[----:B------:R-:W-:Y:S01]  /*3670*/  FMUL.FTZ R169, R80, R165 ;  /* 0x000000a550a97220 */ /* 0x000fe20000410000 */
[----:B------:R-:W-:Y:S01]  /*3680*/  FFMA.FTZ R162, R46, R162, R47 ;  /* 0x000000a22ea27223 */ /* 0x000fe2000001002f */
[----:B------:R-:W-:Y:S01]  /*3690*/  LOP3.LUT R163, R163, 0xffff0000, RZ, 0xc0, !PT ;  /* 0xffff0000a3a37812 */ /* 0x000fe200078ec0ff */
[----:B------:R-:W-:Y:S01]  /*36a0*/  FMUL.FTZ R47, R80, R157 ;  /* 0x0000009d502f7220 */ /* 0x000fe20000410000 */
[----:B------:R-:W-:Y:S01]  /*36b0*/  LOP3.LUT R160, R160, 0xffff0000, RZ, 0xc0, !PT ;  /* 0xffff0000a0a07812 */ /* 0x000fe200078ec0ff */
[----:B------:R-:W-:Y:S02]  /*36c0*/  IMAD.U32 R161, R161, 0x10000, RZ ;  /* 0x00010000a1a17824 */ /* 0x000fe400078e00ff */
[----:B------:R-:W-:Y:S01]  /*36d0*/  FFMA.FTZ R167, R46, R83, -R167 ;  /* 0x000000532ea77223 */ /* 0x000fe200000108a7 */
[----:B------:R-:W-:Y:S01]  /*36e0*/  FFMA.FTZ R169, R76, R157, -R169 ;  /* 0x0000009d4ca97223 */ /* 0x000fe200000108a9 */
[----:B------:R-:W-:Y:S01]  /*36f0*/  FMUL.FTZ R46, R44, R159 ;  /* 0x0000009f2c2e7220 */ /* 0x000fe20000410000 */
[----:B------:R-:W-:Y:S01]  /*3700*/  FFMA.FTZ R76, R76, R165, R47 ;  /* 0x000000a54c4c7223 */ /* 0x000fe2000001002f */
[----:B------:R-:W-:Y:S01]  /*3710*/  FMUL.FTZ R80, R82, R163 ;  /* 0x000000a352507220 */ /* 0x000fe20000410000 */
[-C--:B------:R-:W-:Y:S01]  /*3720*/  FMUL.FTZ R44, R44, R161.reuse ;  /* 0x000000a12c2c7220 */ /* 0x080fe20000410000 */
[-C--:B------:R-:W-:Y:S01]  /*3730*/  FMUL.FTZ R82, R82, R160.reuse ;  /* 0x000000a052527220 */ /* 0x080fe20000410000 */
[----:B------:R-:W-:Y:S01]  /*3740*/  FFMA.FTZ R46, R45, R161, -R46 ;  /* 0x000000a12d2e7223 */ /* 0x000fe2000001082e */
[----:B------:R-:W-:Y:S01]  /*3750*/  FFMA.FTZ R80, R81, R160, -R80 ;  /* 0x000000a051507223 */ /* 0x000fe20000010850 */
        /* <DEDUP_REMOVED lines=8> */
.L_x_1352:
[----:B------:R-:W-:Y:S05]  /*37e0*/  BSYNC B3 ;  /* 0x0000000000037941 */ /* 0x000fea0003800000 */
.L_x_1351:
[----:B------:R-:W-:Y:S02]  /*37f0*/  ULDC.64 UR4, c[0x0][0x2d8] ;  /* 0x0000b60000047ab9 */ /* 0x000fe40000000a00 */
[----:B------:R-:W-:-:S04]  /*3800*/  LEA R76, P3, R77, UR4, 0x1 ;  /* 0x000000044d4c7c11 */ /* 0x000fc8000f8608ff */
[----:B------:R-:W-:-:S05]  /*3810*/  LEA.HI.X R77, R77, UR5, R158, 0x1, P3 ;  /* 0x000000054d4d7c11 */ /* 0x000fca00098f0c9e */
[----:B--2---:R1:W-:Y:S04]  /*3820*/  STG.E.128 desc[UR56][R76.64], R44 ;  /* 0x0000002c4c007986 */ /* 0x0043e8000c101d38 */
.L_x_1350:
[----:B------:R-:W-:Y:S05]  /*3830*/  BSYNC B2 ;  /* 0x0000000000027941 */ /* 0x000fea0003800000 */
.L_x_1349:
[----:B------:R-:W-:Y:S05]  /*3840*/  @P1 BRA `(.L_x_1348) ;  /* 0x0000000000e41947 */ /* 0x000fea0003800000 */
[----:B-1----:R1:W2:Y:S01]  /*3850*/  LDS.128 R44, [R108+0x1c400] ;  /* 0x01c400006c2c7984 */ /* 0x0022a20000000c00 */
        /* <DEDUP_REMOVED lines=51> */
.L_x_1354:
[----:B------:R-:W-:Y:S05]  /*3b90*/  BSYNC B2 ;  /* 0x0000000000027941 */ /* 0x000fea0003800000 */
.L_x_1353:
[----:B------:R-:W-:Y:S02]  /*3ba0*/  ULDC.64 UR4, c[0x0][0x2d8] ;  /* 0x0000b60000047ab9 */ /* 0x000fe40000000a00 */
[----:B------:R-:W-:-:S04]  /*3bb0*/  LEA R72, P3, R156, UR4, 0x1 ;  /* 0x000000049c487c11 */ /* 0x000fc8000f8608ff */
[----:B------:R-:W-:-:S05]  /*3bc0*/  LEA.HI.X R73, R156, UR5, R155, 0x1, P3 ;  /* 0x000000059c497c11 */ /* 0x000fca00098f0c9b */
[----:B--2---:R2:W-:Y:S04]  /*3bd0*/  STG.E.128 desc[UR56][R72.64], R44 ;  /* 0x0000002c48007986 */ /* 0x0045e8000c101d38 */
.L_x_1348:
[----:B------:R-:W-:Y:S05]  /*3be0*/  BSYNC B1 ;  /* 0x0000000000017941 */ /* 0x000fea0003800000 */
.L_x_1347:
[----:B------:R-:W-:Y:S04]  /*3bf0*/  BSSY B1, `(.L_x_1355) ;  /* 0x000007a000017945 */ /* 0x000fe80003800000 */
[----:B------:R-:W-:Y:S05]  /*3c00*/  @P4 BRA `(.L_x_1356) ;  /* 0x0000000400e04947 */ /* 0x000fea0003800000 */
[----:B------:R-:W-:Y:S01]  /*3c10*/  IADD3 R80, P3, P4, R88, R120, R16 ;  /* 0x0000007858507210 */ /* 0x000fe20007c7e010 */
        /* <DEDUP_REMOVED lines=55> */
.L_x_1360:
[----:B------:R-:W-:Y:S05]  /*3f90*/  BSYNC B3 ;  /* 0x0000000000037941 */ /* 0x000fea0003800000 */
.L_x_1359:
[----:B------:R-:W-:Y:S02]  /*3fa0*/  ULDC.64 UR4, c[0x0][0x2d8] ;  /* 0x0000b60000047ab9 */ /* 0x000fe40000000a00 */
[----:B------:R-:W-:-:S04]  /*3fb0*/  LEA R68, P3, R76, UR4, 0x1 ;  /* 0x000000044c447c11 */ /* 0x000fc8000f8608ff */
[----:B------:R-:W-:-:S05]  /*3fc0*/  LEA.HI.X R69, R76, UR5, R83, 0x1, P3 ;  /* 0x000000054c457c11 */ /* 0x000fca00098f0c53 */
[----:B--2---:R3:W-:Y:S04]  /*3fd0*/  STG.E.128 desc[UR56][R68.64], R44 ;  /* 0x0000002c44007986 */ /* 0x0047e8000c101d38 */
.L_x_1358:
[----:B------:R-:W-:Y:S05]  /*3fe0*/  BSYNC B2 ;  /* 0x0000000000027941 */ /* 0x000fea0003800000 */
.L_x_1357:
[----:B------:R-:W-:Y:S05]  /*3ff0*/  @P1 BRA `(.L_x_1356) ;  /* 0x0000000000e41947 */ /* 0x000fea0003800000 */
        /* <DEDUP_REMOVED lines=52> */
.L_x_1362:
[----:B------:R-:W-:Y:S05]  /*4340*/  BSYNC B2 ;  /* 0x0000000000027941 */ /* 0x000fea0003800000 */
.L_x_1361:
[----:B------:R-:W-:Y:S02]  /*4350*/  ULDC.64 UR4, c[0x0][0x2d8] ;  /* 0x0000b60000047ab9 */ /* 0x000fe40000000a00 */
[----:B------:R-:W-:-:S04]  /*4360*/  LEA R64, P3, R72, UR4, 0x1 ;  /* 0x0000000448407c11 */ /* 0x000fc8000f8608ff */
[----:B------:R-:W-:-:S05]  /*4370*/  LEA.HI.X R65, R72, UR5, R77, 0x1, P3 ;  /* 0x0000000548417c11 */ /* 0x000fca00098f0c4d */
[----:B--2---:R4:W-:Y:S04]  /*4380*/  STG.E.128 desc[UR56][R64.64], R44 ;  /* 0x0000002c40007986 */ /* 0x0049e8000c101d38 */
.L_x_1356:
[----:B------:R-:W-:Y:S05]  /*4390*/  BSYNC B1 ;  /* 0x0000000000017941 */ /* 0x000fea0003800000 */
.L_x_1355:
[----:B------:R-:W-:Y:S01]  /*43a0*/  ISETP.NE.AND P3, PT, R148, RZ, PT ;  /* 0x000000ff9400720c */ /* 0x000fe20003f65270 */
[----:B------:R-:W-:-:S12]  /*43b0*/  BSSY B1, `(.L_x_1363) ;  /* 0x000007a000017945 */ /* 0x000fd80003800000 */
[----:B------:R-:W-:Y:S05]  /*43c0*/  @P3 BRA `(.L_x_1364) ;  /* 0x0000000400e03947 */ /* 0x000fea0003800000 */
[----:B------:R-:W-:Y:S01]  /*43d0*/  IADD3 R70, P3, P4, R4, R120, R16 ;  /* 0x0000007804467210 */ /* 0x000fe20007c7e010 */
[----:B------:R-:W-:Y:S03]  /*43e0*/  BSSY B2, `(.L_x_1365) ;  /* 0x000003c000027945 */ /* 0x000fe60003800000 */
[----:B------:R-:W-:Y:S01]  /*43f0*/  IADD3.X R75, R20, R122, R17, P3, P4 ;  /* 0x0000007a144b7210 */ /* 0x000fe20001fe8411 */
[----:B------:R-:W-:Y:S08]  /*4400*/  @P2 BRA `(.L_x_1366) ;  /* 0x0000000000e42947 */ /* 0x000ff00003800000 */
        /* <DEDUP_REMOVED lines=52> */
.L_x_1368:
[----:B------:R-:W-:Y:S05]  /*4750*/  BSYNC B3 ;  /* 0x0000000000037941 */ /* 0x000fea0003800000 */
.L_x_1367:
[----:B------:R-:W-:Y:S02]  /*4760*/  ULDC.64 UR4, c[0x0][0x2d8] ;  /* 0x0000b60000047ab9 */ /* 0x000fe40000000a00 */
[----:B------:R-:W-:-:S04]  /*4770*/  LEA R60, P3, R68, UR4, 0x1 ;  /* 0x00000004443c7c11 */ /* 0x000fc8000f8608ff */
[----:B------:R-:W-:-:S05]  /*4780*/  LEA.HI.X R61, R68, UR5, R73, 0x1, P3 ;  /* 0x00000005443d7c11 */ /* 0x000fca00098f0c49 */
[----:B--2---:R1:W-:Y:S04]  /*4790*/  STG.E.128 desc[UR56][R60.64], R44 ;  /* 0x0000002c3c007986 */ /* 0x0043e8000c101d38 */
.L_x_1366:
[----:B------:R-:W-:Y:S05]  /*47a0*/  BSYNC B2 ;  /* 0x0000000000027941 */ /* 0x000fea0003800000 */
.L_x_1365:
        /* <DEDUP_REMOVED lines=53> */
.L_x_1370:
[----:B------:R-:W-:Y:S05]  /*4b00*/  BSYNC B2 ;  /* 0x0000000000027941 */ /* 0x000fea0003800000 */
.L_x_1369:
[----:B------:R-:W-:Y:S02]  /*4b10*/  ULDC.64 UR4, c[0x0][0x2d8] ;  /* 0x0000b60000047ab9 */ /* 0x000fe40000000a00 */
[----:B------:R-:W-:-:S04]  /*4b20*/  LEA R56, P3, R64, UR4, 0x1 ;  /* 0x0000000440387c11 */ /* 0x000fc8000f8608ff */
[----:B------:R-:W-:-:S05]  /*4b30*/  LEA.HI.X R57, R64, UR5, R69, 0x1, P3 ;  /* 0x0000000540397c11 */ /* 0x000fca00098f0c45 */
[----:B--2---:R1:W-:Y:S04]  /*4b40*/  STG.E.128 desc[UR56][R56.64], R44 ;  /* 0x0000002c38007986 */ /* 0x0043e8000c101d38 */
.L_x_1364:
[----:B------:R-:W-:Y:S05]  /*4b50*/  BSYNC B1 ;  /* 0x0000000000017941 */ /* 0x000fea0003800000 */
.L_x_1363:
[----:B------:R-:W-:Y:S05]  /*4b60*/  @P5 BRA `(.L_x_1371) ;  /* 0x0000003800605947 */ /* 0x000fea0003800000 */
[----:B------:R-:W-:Y:S01]  /*4b70*/  IADD3 R120, P3, P4, R107, R120, R16 ;  /* 0x000000786b787210 */ /* 0x000fe20007c7e010 */
[----:B------:R-:W-:Y:S03]  /*4b80*/  BSSY B1, `(.L_x_1372) ;  /* 0x000003c000017945 */ /* 0x000fe60003800000 */
[----:B-1----:R-:W-:Y:S01]  /*4b90*/  IADD3.X R57, R106, R122, R17, P3, P4 ;  /* 0x0000007a6a397210 */ /* 0x002fe20001fe8411 */
[----:B------:R-:W-:Y:S08]  /*4ba0*/  @P2 BRA `(.L_x_1373) ;  /* 0x0000000000e42947 */ /* 0x000ff00003800000 */
[----:B--234-:R1:W2:Y:S01]  /*4bb0*/  LDS.128 R44, [R108+0x1b400] ;  /* 0x01b400006c2c7984 */ /* 0x01c2a20000000c00 */
[----:B------:R-:W-:Y:S01]  /*4bc0*/  ISETP.GE.AND P4, PT, R22, R123, PT ;  /* 0x0000007b1600720c */ /* 0x000fe20003f86270 */
[----:B------:R-:W-:Y:S01]  /*4bd0*/  BSSY B2, `(.L_x_1374) ;  /* 0x0000031000027945 */ /* 0x000fe20003800000 */
[----:B------:R-:W-:-:S11]  /*4be0*/  IADD3 R63, P3, R120, R98, RZ ;  /* 0x00000062783f7210 */ /* 0x000fd60007f7e0ff */
[----:B-1----:R-:W-:Y:S05]  /*4bf0*/  @P4 BRA `(.L_x_1375) ;  /* 0x0000000000b84947 */ /* 0x002fea0003800000 */
[----:B------:R-:W-:Y:S01]  /*4c00*/  SHF.R.U64 R61, R52, 0x10, R53 ;  /* 0x00000010343d7819 */ /* 0x000fe20000001235 */
[----:B--2---:R-:W-:Y:S01]  /*4c10*/  IMAD.U32 R52, R46, 0x10000, RZ ;  /* 0x000100002e347824 */ /* 0x004fe200078e00ff */
[--C-:B------:R-:W-:Y:S01]  /*4c20*/  SHF.R.U64 R59, R54, 0x10, R55.reuse ;  /* 0x00000010363b7819 */ /* 0x100fe20000001237 */
[----:B------:R-:W-:Y:S01]  /*4c30*/  IMAD.U32 R54, R47, 0x10000, RZ ;  /* 0x000100002f367824 */ /* 0x000fe200078e00ff */
[----:B------:R-:W-:Y:S02]  /*4c40*/  SHF.R.U32.HI R56, RZ, 0x10, R55 ;  /* 0x00000010ff387819 */ /* 0x000fe40000011637 */
[----:B------:R-:W-:Y:S02]  /*4c50*/  SHF.R.U32.HI R58, RZ, 0x10, R53 ;  /* 0x00000010ff3a7819 */ /* 0x000fe40000011635 */
[----:B------:R-:W-:Y:S02]  /*4c60*/  PRMT R138, R138, 0x5410, R61 ;  /* 0x000054108a8a7816 */ /* 0x000fe4000000003d */
[----:B------:R-:W-:-:S02]  /*4c70*/  PRMT R140, R140, 0x5410, R59 ;  /* 0x000054108c8c7816 */ /* 0x000fc4000000003b */
[----:B------:R-:W-:Y:S02]  /*4c80*/  PRMT R141, R141, 0x5410, R56 ;  /* 0x000054108d8d7816 */ /* 0x000fe40000000038 */
[----:B------:R-:W-:Y:S02]  /*4c90*/  PRMT R139, R139, 0x5410, R58 ;  /* 0x000054108b8b7816 */ /* 0x000fe4000000003a */
[----:B------:R-:W-:Y:S01]  /*4ca0*/  LOP3.LUT R55, R47, 0xffff0000, RZ, 0xc0, !PT ;  /* 0xffff00002f377812 */ /* 0x000fe200078ec0ff */
[----:B------:R-:W-:Y:S01]  /*4cb0*/  IMAD.U32 R60, R141, 0x10000, RZ ;  /* 0x000100008d3c7824 */ /* 0x000fe200078e00ff */
[----:B------:R-:W-:Y:S01]  /*4cc0*/  LOP3.LUT R47, R45, 0xffff0000, RZ, 0xc0, !PT ;  /* 0xffff00002d2f7812 */ /* 0x000fe200078ec0ff */
[----:B------:R-:W-:Y:S01]  /*4cd0*/  IMAD.U32 R58, R139, 0x10000, RZ ;  /* 0x000100008b3a7824 */ /* 0x000fe200078e00ff */
[C---:B------:R-:W-:Y:S01]  /*4ce0*/  LOP3.LUT R59, R140.reuse, 0xffff0000, RZ, 0xc0, !PT ;  /* 0xffff00008c3b7812 */ /* 0x040fe200078ec0ff */
[----:B------:R-:W-:Y:S01]  /*4cf0*/  IMAD.U32 R140, R140, 0x10000, RZ ;  /* 0x000100008c8c7824 */ /* 0x000fe200078e00ff */
[C---:B------:R-:W-:Y:S01]  /*4d00*/  LOP3.LUT R56, R138.reuse, 0xffff0000, RZ, 0xc0, !PT ;  /* 0xffff00008a387812 */ /* 0x040fe200078ec0ff */
[----:B------:R-:W-:Y:S01]  /*4d10*/  IMAD.U32 R138, R138, 0x10000, RZ ;  /* 0x000100008a8a7824 */ /* 0x000fe200078e00ff */
[----:B------:R-:W-:Y:S01]  /*4d20*/  LOP3.LUT R53, R46, 0xffff0000, RZ, 0xc0, !PT ;  /* 0xffff00002e357812 */ /* 0x000fe200078ec0ff */
[----:B------:R-:W-:Y:S01]  /*4d30*/  FMUL.FTZ R61, R47, R59 ;  /* 0x0000003b2f3d7220 */ /* 0x000fe20000410000 */
[----:B------:R-:W-:-:S02]  /*4d40*/  IMAD.U32 R46, R45, 0x10000, RZ ;  /* 0x000100002d2e7824 */ /* 0x000fc400078e00ff */
[----:B------:R-:W-:Y:S01]  /*4d50*/  FMUL.FTZ R62, R47, R56 ;  /* 0x000000382f3e7220 */ /* 0x000fe20000410000 */
[----:B------:R-:W-:Y:S01]  /*4d60*/  LOP3.LUT R141, R141, 0xffff0000, RZ, 0xc0, !PT ;  /* 0xffff00008d8d7812 */ /* 0x000fe200078ec0ff */
[C---:B------:R-:W-:Y:S01]  /*4d70*/  FMUL.FTZ R47, R53.reuse, R60 ;  /* 0x0000003c352f7220 */ /* 0x040fe20000410000 */
[-C--:B------:R-:W-:Y:S01]  /*4d80*/  FMUL.FTZ R53, R53, R58.reuse ;  /* 0x0000003a35357220 */ /* 0x080fe20000410000 */
[----:B------:R-:W-:Y:S01]  /*4d90*/  LOP3.LUT R139, R139, 0xffff0000, RZ, 0xc0, !PT ;  /* 0xffff00008b8b7812 */ /* 0x000fe200078ec0ff */
[C---:B------:R-:W-:Y:S01]  /*4da0*/  IMAD.U32 R45, R44.reuse, 0x10000, RZ ;  /* 0x000100002c2d7824 */ /* 0x040fe200078e00ff */
[----:B------:R-:W-:Y:S01]  /*4db0*/  LOP3.LUT R44, R44, 0xffff0000, RZ, 0xc0, !PT ;  /* 0xffff00002c2c7812 */ /* 0x000fe200078ec0ff */
[----:B------:R-:W-:Y:S01]  /*4dc0*/  FFMA.FTZ R62, R46, R59, R62 ;  /* 0x0000003b2e3e7223 */ /* 0x000fe2000001003e */
[C---:B------:R-:W-:Y:S01]  /*4dd0*/  FFMA.FTZ R58, R52.reuse, R58, -R47 ;  /* 0x0000003a343a7223 */ /* 0x040fe2000001082f */
[----:B------:R-:W-:Y:S01]  /*4de0*/  FFMA.FTZ R53, R52, R60, R53 ;  /* 0x0000003c34357223 */ /* 0x000fe20000010035 */
[C---:B------:R-:W-:Y:S01]  /*4df0*/  FMUL.FTZ R59, R55.reuse, R141 ;  /* 0x0000008d373b7220 */ /* 0x040fe20000410000 */
[-C--:B------:R-:W-:Y:S01]  /*4e00*/  FMUL.FTZ R52, R55, R139.reuse ;  /* 0x0000008b37347220 */ /* 0x080fe20000410000 */
[----:B------:R-:W-:Y:S01]  /*4e10*/  FFMA.FTZ R61, R46, R56, -R61 ;  /* 0x000000382e3d7223 */ /* 0x000fe2000001083d */
        /* <DEDUP_REMOVED lines=12> */
.L_x_1375:
[----:B------:R-:W-:Y:S05]  /*4ee0*/  BSYNC B2 ;  /* 0x0000000000027941 */ /* 0x000fea0003800000 */
.L_x_1374:
[----:B------:R-:W-:Y:S01]  /*4ef0*/  ULDC.64 UR4, c[0x0][0x2d8] ;  /* 0x0000b60000047ab9 */ /* 0x000fe20000000a00 */
[----:B------:R-:W-:Y:S01]  /*4f00*/  IMAD.X R54, R57, 0x1, R30, P3 ;  /* 0x0000000139367824 */ /* 0x000fe200018e061e */
[----:B------:R-:W-:-:S04]  /*4f10*/  LEA R52, P3, R63, UR4, 0x1 ;  /* 0x000000043f347c11 */ /* 0x000fc8000f8608ff */
[----:B------:R-:W-:-:S05]  /*4f20*/  LEA.HI.X R53, R63, UR5, R54, 0x1, P3 ;  /* 0x000000053f357c11 */ /* 0x000fca00098f0c36 */
[----:B--2---:R1:W-:Y:S04]  /*4f30*/  STG.E.128 desc[UR56][R52.64], R44 ;  /* 0x0000002c34007986 */ /* 0x0043e8000c101d38 */
.L_x_1373:
[----:B------:R-:W-:Y:S05]  /*4f40*/  BSYNC B1 ;  /* 0x0000000000017941 */ /* 0x000fea0003800000 */
.L_x_1372:
        /* <DEDUP_REMOVED lines=52> */
.L_x_1377:
[----:B------:R-:W-:Y:S05]  /*5290*/  BSYNC B1 ;  /* 0x0000000000017941 */ /* 0x000fea0003800000 */
.L_x_1376:
[----:B------:R-:W-:Y:S01]  /*52a0*/  ULDC.64 UR4, c[0x0][0x2d8] ;  /* 0x0000b60000047ab9 */ /* 0x000fe20000000a00 */
[----:B------:R-:W-:Y:S01]  /*52b0*/  IMAD.X R57, R57, 0x1, R100, P3 ;  /* 0x0000000139397824 */ /* 0x000fe200018e0664 */
[----:B------:R-:W-:-:S04]  /*52c0*/  LEA R48, P3, R56, UR4, 0x1 ;  /* 0x0000000438307c11 */ /* 0x000fc8000f8608ff */
[----:B------:R-:W-:-:S05]  /*52d0*/  LEA.HI.X R49, R56, UR5, R57, 0x1, P3 ;  /* 0x0000000538317c11 */ /* 0x000fca00098f0c39 */
[----:B--2---:R1:W-:Y:S01]  /*52e0*/  STG.E.128 desc[UR56][R48.64], R44 ;  /* 0x0000002c30007986 */ /* 0x0043e2000c101d38 */
[----:B------:R-:W-:Y:S05]  /*52f0*/  BRA `(.L_x_1371) ;  /* 0x00000030007c7947 */ /* 0x000fea0003800000 */
.L_x_1335:
[----:B------:R-:W-:Y:S02]  /*5300*/  ISETP.GE.AND P3, PT, R189, R112, PT ;  /* 0x00000070bd00720c */ /* 0x000fe40003f66270 */
[----:B------:R-:W-:Y:S02]  /*5310*/  CS2R R50, SRZ ;  /* 0x0000000000327805 */ /* 0x000fe4000001ff00 */
        /* <DEDUP_REMOVED lines=17> */
[----:B------:R-:W4:Y:S01]  /*5430*/  @!P4 LDC.64 R52, c[0x0][0x3c8] ;  /* 0x0000f200ff34cb82 */ /* 0x000f220000000a00 */
[----:B------:R-:W-:-:S05]  /*5440*/  @!P4 IADD3 R48, P5, R92, R78, RZ ;  /* 0x0000004e5c30c210 */ /* 0x000fca0007fbe0ff */
[----:B------:R-:W-:Y:S02]  /*5450*/  @!P4 IMAD.X R49, R124, 0x1, R28, P5 ;  /* 0x000000017c31c824 */ /* 0x000fe400028e061c */
[----:B------:R-:W0:Y:S01]  /*5460*/  @!P4 LDC.64 R54, c[0x0][0x3e0] ;  /* 0x0000f800ff36cb82 */ /* 0x000e220000000a00 */
[----:B----4-:R-:W-:-:S04]  /*5470*/  @!P4 LEA R52, P5, R48, R52, 0x1 ;  /* 0x000000343034c211 */ /* 0x010fc800078a08ff */
[----:B------:R-:W-:Y:S02]  /*5480*/  @!P4 LEA.HI.X R53, R48, R53, R49, 0x1, P5 ;  /* 0x000000353035c211 */ /* 0x000fe400028f0c31 */
[----:B------:R-:W-:-:S05]  /*5490*/  @!P4 IADD3 R48, P5, R84, R76, RZ ;  /* 0x0000004c5430c210 */ /* 0x000fca0007fbe0ff */
[----:B------:R-:W-:Y:S01]  /*54a0*/  @!P4 IMAD.X R49, R103, 0x1, R36, P5 ;  /* 0x000000016731c824 */ /* 0x000fe200028e0624 */
[----:B0-----:R-:W-:-:S04]  /*54b0*/  @!P4 LEA R54, P5, R48, R54, 0x1 ;  /* 0x000000363036c211 */ /* 0x001fc800078a08ff */
[----:B------:R-:W-:Y:S02]  /*54c0*/  @!P4 LEA.HI.X R55, R48, R55, R49, 0x1, P5 ;  /* 0x000000373037c211 */ /* 0x000fe400028f0c31 */
[----:B------:R-:W-:Y:S02]  /*54d0*/  CS2R R48, SRZ ;  /* 0x0000000000307805 */ /* 0x000fe4000001ff00 */
[----:B------:R-:W-:-:S04]  /*54e0*/  @!P3 LEA R60, P5, R46, R60, 0x1 ;  /* 0x0000003c2e3cb211 */ /* 0x000fc800078a08ff */
[----:B------:R-:W-:Y:S02]  /*54f0*/  @!P3 LEA.HI.X R61, R46, R61, R47, 0x1, P5 ;  /* 0x0000003d2e3db211 */ /* 0x000fe400028f0c2f */
[----:B------:R-:W-:Y:S02]  /*5500*/  CS2R R46, SRZ ;  /* 0x00000000002e7805 */ /* 0x000fe4000001ff00 */
[C---:B-1----:R-:W-:Y:S01]  /*5510*/  @!P3 LEA R62, P5, R44.reuse, R62, 0x1 ;  /* 0x0000003e2c3eb211 */ /* 0x042fe200078a08ff */
[----:B------:R0:W5:Y:S03]  /*5520*/  @!P4 LDG.E.128 R48, desc[UR56][R54.64] ;  /* 0x000000383630c981 */ /* 0x000166000c1e1d00 */
[----:B------:R-:W-:Y:S02]  /*5530*/  @!P3 LEA.HI.X R63, R44, R63, R45, 0x1, P5 ;  /* 0x0000003f2c3fb211 */ /* 0x000fe400028f0c2d */
[----:B------:R-:W-:-:S02]  /*5540*/  CS2R R44, SRZ ;  /* 0x00000000002c7805 */ /* 0x000fc4000001ff00 */
[----:B------:R-:W-:Y:S02]  /*5550*/  CS2R R58, SRZ ;  /* 0x00000000003a7805 */ /* 0x000fe4000001ff00 */
[----:B------:R-:W-:Y:S02]  /*5560*/  CS2R R56, SRZ ;  /* 0x0000000000387805 */ /* 0x000fe4000001ff00 */
[----:B------:R1:W5:Y:S01]  /*5570*/  @!P4 LDG.E.128 R44, desc[UR56][R52.64] ;  /* 0x00000038342cc981 */ /* 0x000362000c1e1d00 */
[----:B0-----:R-:W-:-:S03]  /*5580*/  CS2R R54, SRZ ;  /* 0x0000000000367805 */ /* 0x001fc6000001ff00 */
[----:B------:R0:W5:Y:S01]  /*5590*/  @!P3 LDG.E.128 R56, desc[UR56][R62.64] ;  /* 0x000000383e38b981 */ /* 0x000162000c1e1d00 */
[----:B-1----:R-:W-:-:S06]  /*55a0*/  CS2R R52, SRZ ;  /* 0x0000000000347805 */ /* 0x002fcc000001ff00 */
[----:B------:R1:W5:Y:S01]  /*55b0*/  @!P3 LDG.E.128 R52, desc[UR56][R60.64] ;  /* 0x000000383c34b981 */ /* 0x000362000c1e1d00 */
[----:B--2---:R-:W-:-:S04]  /*55c0*/  @!P0 LEA R68, P3, R66, R68, 0x1 ;  /* 0x0000004442448211 */ /* 0x004fc800078608ff */
[----:B------:R-:W-:Y:S02]  /*55d0*/  @!P0 LEA.HI.X R69, R66, R69, R67, 0x1, P3 ;  /* 0x0000004542458211 */ /* 0x000fe400018f0c43 */
[C---:B---3--:R-:W-:Y:S02]  /*55e0*/  @!P0 LEA R70, P3, R64.reuse, R70, 0x1 ;  /* 0x0000004640468211 */ /* 0x048fe400078608ff */
[----:B0-----:R-:W-:Y:S02]  /*55f0*/  CS2R R62, SRZ ;  /* 0x00000000003e7805 */ /* 0x001fe4000001ff00 */
[----:B------:R-:W-:Y:S02]  /*5600*/  CS2R R66, SRZ ;  /* 0x0000000000427805 */ /* 0x000fe4000001ff00 */
[----:B-1----:R-:W-:Y:S02]  /*5610*/  CS2R R60, SRZ ;  /* 0x00000000003c7805 */ /* 0x002fe4000001ff00 */
[----:B------:R-:W-:-:S02]  /*5620*/  @!P0 LEA.HI.X R71, R64, R71, R65, 0x1, P3 ;  /* 0x0000004740478211 */ /* 0x000fc400018f0c41 */
[----:B------:R-:W-:Y:S02]  /*5630*/  CS2R R64, SRZ ;  /* 0x0000000000407805 */ /* 0x000fe4000001ff00 */
[----:B------:R0:W5:Y:S04]  /*5640*/  @!P0 LDG.E.128 R60, desc[UR56][R68.64] ;  /* 0x00000038443c8981 */ /* 0x000168000c1e1d00 */
[----:B------:R1:W5:Y:S01]  /*5650*/  @!P0 LDG.E.128 R64, desc[UR56][R70.64] ;  /* 0x0000003846408981 */ /* 0x000362000c1e1d00 */
[----:B------:R-:W-:-:S04]  /*5660*/  ISETP.GE.AND P0, PT, R190, R112, PT ;  /* 0x00000070be00720c */ /* 0x000fc80003f06270 */
[CC--:B------:R-:W-:Y:S01]  /*5670*/  ISETP.GE.OR P0, PT, R16.reuse, R123.reuse, P0 ;  /* 0x0000007b1000720c */ /* 0x0c0fe20000706670 */
[----:B------:R-:W-:Y:S01]  /*5680*/  BSSY B1, `(.L_x_1378) ;  /* 0x000001c000017945 */ /* 0x000fe20003800000 */
[----:B------:R-:W-:Y:S02]  /*5690*/  ISETP.GE.AND P3, PT, R16, R123, PT ;  /* 0x0000007b1000720c */ /* 0x000fe40003f66270 */
[----:B0-----:R-:W-:Y:S02]  /*56a0*/  CS2R R68, SRZ ;  /* 0x0000000000447805 */ /* 0x001fe4000001ff00 */
[----:B------:R-:W-:Y:S02]  /*56b0*/  CS2R R74, SRZ ;  /* 0x00000000004a7805 */ /* 0x000fe4000001ff00 */
[----:B-1----:R-:W-:Y:S02]  /*56c0*/  CS2R R70, SRZ ;  /* 0x0000000000467805 */ /* 0x002fe4000001ff00 */
[----:B------:R-:W-:-:S03]  /*56d0*/  CS2R R72, SRZ ;  /* 0x0000000000487805 */ /* 0x000fc6000001ff00 */
[----:B------:R-:W-:Y:S05]  /*56e0*/  @P0 BRA `(.L_x_1379) ;  /* 0x0000000000540947 */ /* 0x000fea0003800000 */
[----:B------:R-:W0:Y:S01]  /*56f0*/  LDC.64 R68, c[0x0][0x3d8] ;  /* 0x0000f600ff447b82 */ /* 0x000e220000000a00 */
[----:B------:R-:W-:Y:S01]  /*5700*/  IMAD.MOV.U32 R72, RZ, RZ, R78 ;  /* 0x000000ffff487224 */ /* 0x000fe200078e004e */
[----:B------:R-:W-:Y:S01]  /*5710*/  ULDC.64 UR4, c[0x0][0x3c8] ;  /* 0x0000f20000047ab9 */ /* 0x000fe20000000a00 */
[----:B------:R-:W-:Y:S01]  /*5720*/  IMAD.MOV.U32 R73, RZ, RZ, R124 ;  /* 0x000000ffff497224 */ /* 0x000fe200078e007c */
[----:B------:R-:W-:Y:S01]  /*5730*/  ULDC.64 UR6, c[0x0][0x3e0] ;  /* 0x0000f80000067ab9 */ /* 0x000fe20000000a00 */
[----:B------:R-:W-:-:S03]  /*5740*/  IMAD.MOV.U32 R77, RZ, RZ, R103 ;  /* 0x000000ffff4d7224 */ /* 0x000fc600078e0067 */
        /* <DEDUP_REMOVED lines=15> */
.L_x_1379:
[----:B------:R-:W-:Y:S05]  /*5840*/  BSYNC B1 ;  /* 0x0000000000017941 */ /* 0x000fea0003800000 */
.L_x_1378:
[----:B-----5:R-:W-:Y:S01]  /*5850*/  IMAD.MOV.U32 R76, RZ, RZ, R70 ;  /* 0x000000ffff4c7224 */ /* 0x020fe200078e0046 */
        /* <DEDUP_REMOVED lines=67> */
.L_x_1380:
[----:B------:R-:W-:Y:S01]  /*5c90*/  IMAD R103, R185, 0x8, R2 ;  /* 0x00000008b9677824 */ /* 0x000fe200078e0202 */
[----:B------:R-:W-:Y:S01]  /*5ca0*/  SHF.L.U32 R124, R194, 0x1f, RZ ;  /* 0x0000001fc27c7819 */ /* 0x000fe200000006ff */
[----:B------:R-:W0:Y:S01]  /*5cb0*/  LDC R131, c[0x0][0x2e4] ;  /* 0x0000b900ff837b82 */ /* 0x000e220000000800 */
[----:B------:R-:W-:Y:S01]  /*5cc0*/  IMAD.MOV.U32 R121, RZ, RZ, R122 ;  /* 0x000000ffff797224 */ /* 0x000fe200078e007a */
[----:B------:R-:W-:Y:S01]  /*5cd0*/  BSSY B1, `(.L_x_1381) ;  /* 0x0000005000017945 */ /* 0x000fe20003800000 */
[----:B------:R-:W1:Y:S05]  /*5ce0*/  SYNCS.PHASECHK.TRANS64.TRYWAIT P4, [R103+URZ+0x28890], R124 ;  /* 0x0288907c670075a7 */ /* 0x000e6a000808017f */
[----:B------:R-:W2:Y:S01]  /*5cf0*/  LDC.64 R122, c[0x0][0x2f0] ;  /* 0x0000bc00ff7a7b82 */ /* 0x000ea20000000a00 */
[----:B0-----:R-:W-:Y:S01]  /*5d00*/  IMAD.IADD R139, R131, 0x1, -R116 ;  /* 0x00000001838b7824 */ /* 0x001fe200078e0a74 */
[----:B-1----:R-:W-:Y:S06]  /*5d10*/  @!P4 BRA `(.L_x_1382) ;  /* 0x000001f40048c947 */ /* 0x002fec0003800000 */
.L_x_1717:
[----:B------:R-:W-:Y:S05]  /*5d20*/  BSYNC B1 ;  /* 0x0000000000017941 */ /* 0x000fea0003800000 */
.L_x_1381:
[----:B------:R-:W-:Y:S01]  /*5d30*/  ISETP.GE.OR P4, PT, R18, R112, P2 ;  /* 0x000000701200720c */ /* 0x000fe20001786670 */
[----:B------:R-:W-:-:S12]  /*5d40*/  BSSY B1, `(.L_x_1383) ;  /* 0x0000087000017945 */ /* 0x000fd80003800000 */
[----:B------:R-:W-:Y:S05]  /*5d50*/  @P4 BRA `(.L_x_1384) ;  /* 0x0000000800144947 */ /* 0x000fea0003800000 */
[-C--:B--2---:R-:W-:Y:S01]  /*5d60*/  IMAD R76, R19, R122.reuse, RZ ;  /* 0x0000007a134c7224 */ /* 0x084fe200078e02ff */
[----:B------:R-:W-:Y:S01]  /*5d70*/  ISETP.NE.AND P6, PT, R0, RZ, PT ;  /* 0x000000ff0000720c */ /* 0x000fe20003fc5270 */
[C---:B------:R-:W-:Y:S01]  /*5d80*/  IMAD.WIDE.U32 R126, R18.reuse, R122, R120 ;  /* 0x0000007a127e7225 */ /* 0x040fe200078e0078 */
[----:B------:R-:W-:Y:S03]  /*5d90*/  BSSY B2, `(.L_x_1385) ;  /* 0x0000076000027945 */ /* 0x000fe60003800000 */
[----:B------:R-:W-:Y:S01]  /*5da0*/  IMAD R159, R18, R123, R76 ;  /* 0x0000007b129f7224 */ /* 0x000fe200078e024c */
[----:B------:R-:W-:Y:S02]  /*5db0*/  SEL R76, R116, R139, !P6 ;  /* 0x0000008b744c7207 */ /* 0x000fe40007000000 */
[----:B------:R-:W-:Y:S01]  /*5dc0*/  IADD3 R156, P4, P5, R98, R126, R32 ;  /* 0x0000007e629c7210 */ /* 0x000fe20007d9e020 */
        /* <DEDUP_REMOVED lines=8> */
[----:B------:R-:W-:-:S03]  /*5e50*/  LOP3.LUT R76, R161, 0x38, RZ, 0xc0, !PT ;  /* 0x00000038a14c7812 */ /* 0x000fc600078ec0ff */
[----:B------:R-:W-:Y:S01]  /*5e60*/  IMAD.SHL.U32 R77, R77, 0x400, RZ ;  /* 0x000004004d4d7824 */ /* 0x000fe200078e00ff */
[----:B------:R-:W-:-:S04]  /*5e70*/  LOP3.LUT R76, R76, 0x1c0, R203, 0xf8, !PT ;  /* 0x000001c04c4c7812 */ /* 0x000fc800078ef8cb */
[----:B------:R-:W-:Y:S02]  /*5e80*/  LOP3.LUT R77, R77, 0x7fffe000, RZ, 0xc0, !PT ;  /* 0x7fffe0004d4d7812 */ /* 0x000fe400078ec0ff */
[----:B------:R-:W-:-:S04]  /*5e90*/  LOP3.LUT R76, R76, R211, RZ, 0x3c, !PT ;  /* 0x000000d34c4c7212 */ /* 0x000fc800078e3cff */
[----:B------:R-:W-:Y:S01]  /*5ea0*/  IADD3 R76, R76, R77, R212 ;  /* 0x0000004d4c4c7210 */ /* 0x000fe20007ffe0d4 */
[----:B------:R-:W-:-:S04]  /*5eb0*/  IMAD R77, R185, 0x4000, R115 ;  /* 0x00004000b94d7824 */ /* 0x000fc800078e0273 */
[----:B------:R-:W-:Y:S02]  /*5ec0*/  IMAD R79, R185, 0x4000, R76 ;  /* 0x00004000b94f7824 */ /* 0x000fe400078e024c */
[--C-:B------:R-:W-:Y:S02]  /*5ed0*/  IMAD R77, R77, 0x2, R2.reuse ;  /* 0x000000024d4d7824 */ /* 0x100fe400078e0202 */
[----:B------:R-:W-:-:S04]  /*5ee0*/  IMAD R80, R79, 0x2, R2 ;  /* 0x000000024f507824 */ /* 0x000fc800078e0202 */
[----:B------:R-:W1:Y:S04]  /*5ef0*/  LDS.128 R76, [R77+0x18400] ;  /* 0x018400004d4c7984 */ /* 0x000e680000000c00 */
[----:B------:R-:W2:Y:S01]  /*5f00*/  LDS.128 R80, [R80+0x18400] ;  /* 0x0184000050507984 */ /* 0x000ea20000000c00 */
[----:B------:R-:W-:Y:S05]  /*5f10*/  @P3 BRA `(.L_x_1386) ;  /* 0x0000000400743947 */ /* 0x000fea0003800000 */
[----:B------:R-:W-:Y:S01]  /*5f20*/  SHF.R.U32.HI R173, RZ, 0x10, R49 ;  /* 0x00000010ffad7819 */ /* 0x000fe20000011631 */
[----:B--2---:R-:W-:Y:S01]  /*5f30*/  IMAD.U32 R168, R83, 0x10000, RZ ;  /* 0x0001000053a87824 */ /* 0x004fe200078e00ff */
[----:B------:R-:W-:Y:S01]  /*5f40*/  SHF.R.U32.HI R177, RZ, 0x10, R45 ;  /* 0x00000010ffb17819 */ /* 0x000fe2000001162d */
[----:B------:R-:W-:Y:S01]  /*5f50*/  IMAD.U32 R172, R81, 0x10000, RZ ;  /* 0x0001000051ac7824 */ /* 0x000fe200078e00ff */
[----:B------:R-:W-:Y:S01]  /*5f60*/  PRMT R164, R164, 0x5410, R173 ;  /* 0x00005410a4a47816 */ /* 0x000fe200000000ad */
[----:B-1----:R-:W-:Y:S01]  /*5f70*/  IMAD.U32 R167, R77, 0x10000, RZ ;  /* 0x000100004da77824 */ /* 0x002fe200078e00ff */
[----:B------:R-:W-:Y:S02]  /*5f80*/  PRMT R166, R166, 0x5410, R177 ;  /* 0x00005410a6a67816 */ /* 0x000fe400000000b1 */
[----:B------:R-:W-:Y:S02]  /*5f90*/  SHF.R.U64 R170, R48, 0x10, R49 ;  /* 0x0000001030aa7819 */ /* 0x000fe40000001231 */
[----:B------:R-:W-:-:S02]  /*5fa0*/  SHF.R.U64 R169, R50, 0x10, R51 ;  /* 0x0000001032a97819 */ /* 0x000fc40000001233 */
[----:B------:R-:W-:Y:S01]  /*5fb0*/  SHF.R.U32.HI R171, RZ, 0x10, R51 ;  /* 0x00000010ffab7819 */ /* 0x000fe20000011633 */
[----:B------:R-:W-:Y:S01]  /*5fc0*/  IMAD.U32 R51, R79, 0x10000, RZ ;  /* 0x000100004f337824 */ /* 0x000fe200078e00ff */
[----:B------:R-:W-:Y:S01]  /*5fd0*/  LOP3.LUT R49, R83, 0xffff0000, RZ, 0xc0, !PT ;  /* 0xffff000053317812 */ /* 0x000fe200078ec0ff */
[----:B------:R-:W-:Y:S01]  /*5fe0*/  IMAD.U32 R83, R164, 0x10000, RZ ;  /* 0x00010000a4537824 */ /* 0x000fe200078e00ff */
[----:B------:R-:W-:Y:S01]  /*5ff0*/  LOP3.LUT R48, R79, 0xffff0000, RZ, 0xc0, !PT ;  /* 0xffff00004f307812 */ /* 0x000fe200078ec0ff */
[----:B------:R-:W-:Y:S01]  /*6000*/  IMAD.U32 R79, R166, 0x10000, RZ ;  /* 0x00010000a64f7824 */ /* 0x000fe200078e00ff */
[----:B------:R-:W-:Y:S02]  /*6010*/  SHF.R.U32.HI R175, RZ, 0x10, R47 ;  /* 0x00000010ffaf7819 */ /* 0x000fe4000001162f */
[----:B------:R-:W-:Y:S01]  /*6020*/  PRMT R163, R163, 0x5410, R170 ;  /* 0x00005410a3a37816 */ /* 0x000fe200000000aa */
[----:B------:R-:W-:Y:S01]  /*6030*/  FMUL.FTZ R170, R172, R83 ;  /* 0x00000053acaa7220 */ /* 0x000fe20000410000 */
[----:B------:R-:W-:Y:S01]  /*6040*/  PRMT R171, R158, 0x5410, R171 ;  /* 0x000054109eab7816 */ /* 0x000fe200000000ab */
[-C--:B------:R-:W-:Y:S01]  /*6050*/  FMUL.FTZ R172, R172, R79.reuse ;  /* 0x0000004facac7220 */ /* 0x080fe20000410000 */
[----:B------:R-:W-:Y:S01]  /*6060*/  LOP3.LUT R81, R81, 0xffff0000, RZ, 0xc0, !PT ;  /* 0xffff000051517812 */ /* 0x000fe200078ec0ff */
[C---:B------:R-:W-:Y:S01]  /*6070*/  FFMA.FTZ R79, R167.reuse, R79, -R170 ;  /* 0x0000004fa74f7223 */ /* 0x040fe200000108aa */
[----:B------:R-:W-:Y:S01]  /*6080*/  LOP3.LUT R164, R164, 0xffff0000, RZ, 0xc0, !PT ;  /* 0xffff0000a4a47812 */ /* 0x000fe200078ec0ff */
[----:B------:R-:W-:Y:S01]  /*6090*/  FFMA.FTZ R167, R167, R83, R172 ;  /* 0x00000053a7a77223 */ /* 0x000fe200000100ac */
[----:B------:R-:W-:-:S02]  /*60a0*/  PRMT R162, R162, 0x5410, R175 ;  /* 0x00005410a2a27816 */ /* 0x000fc400000000af */
[----:B------:R-:W-:Y:S01]  /*60b0*/  LOP3.LUT R158, R166, 0xffff0000, RZ, 0xc0, !PT ;  /* 0xffff0000a69e7812 */ /* 0x000fe200078ec0ff */
[----:B------:R-:W-:Y:S01]  /*60c0*/  IMAD.U32 R166, R171, 0x10000, RZ ;  /* 0x00010000aba67824 */ /* 0x000fe200078e00ff */
[----:B------:R-:W-:Y:S01]  /*60d0*/  SHF.R.U64 R179, R44, 0x10, R45 ;  /* 0x000000102cb37819 */ /* 0x000fe2000000122d */
[----:B------:R-:W-:Y:S01]  /*60e0*/  IMAD.U32 R83, R162, 0x10000, RZ ;  /* 0x00010000a2537824 */ /* 0x000fe200078e00ff */
[----:B------:R-:W-:Y:S01]  /*60f0*/  LOP3.LUT R50, R77, 0xffff0000, RZ, 0xc0, !PT ;  /* 0xffff00004d327812 */ /* 0x000fe200078ec0ff */
[----:B------:R-:W-:Y:S01]  /*6100*/  FMUL.FTZ R170, R168, R166 ;  /* 0x000000a6a8aa7220 */ /* 0x000fe20000410000 */
[----:B------:R-:W-:Y:S01]  /*6110*/  PRMT R160, R160, 0x5410, R169 ;  /* 0x00005410a0a07816 */ /* 0x000fe200000000a9 */
[C---:B------:R-:W-:Y:S01]  /*6120*/  FMUL.FTZ R169, R81.reuse, R164 ;  /* 0x000000a451a97220 */ /* 0x040fe20000410000 */
[----:B------:R-:W-:Y:S01]  /*6130*/  FMUL.FTZ R81, R81, R158 ;  /* 0x0000009e51517220 */ /* 0x000fe20000410000 */
[----:B------:R-:W-:Y:S01]  /*6140*/  PRMT R77, R130, 0x5432, R179 ;  /* 0x00005432824d7816 */ /* 0x000fe200000000b3 */
[----:B------:R-:W-:-:S02]  /*6150*/  IMAD.U32 R45, R80, 0x10000, RZ ;  /* 0x00010000502d7824 */ /* 0x000fc400078e00ff */
[----:B------:R-:W-:Y:S01]  /*6160*/  FFMA.FTZ R158, R50, R158, -R169 ;  /* 0x0000009e329e7223 */ /* 0x000fe200000108a9 */
[----:B------:R-:W-:Y:S01]  /*6170*/  LOP3.LUT R171, R171, 0xffff0000, RZ, 0xc0, !PT ;  /* 0xffff0000abab7812 */ /* 0x000fe200078ec0ff */
[-C--:B------:R-:W-:Y:S01]  /*6180*/  FMUL.FTZ R169, R168, R83.reuse ;  /* 0x00000053a8a97220 */ /* 0x080fe20000410000 */
[----:B------:R-:W-:Y:S01]  /*6190*/  LOP3.LUT R162, R162, 0xffff0000, RZ, 0xc0, !PT ;  /* 0xffff0000a2a27812 */ /* 0x000fe200078ec0ff */
[----:B------:R-:W-:Y:S01]  /*61a0*/  FFMA.FTZ R50, R50, R164, R81 ;  /* 0x000000a432327223 */ /* 0x000fe20000010051 */
[----:B------:R-:W-:Y:S01]  /*61b0*/  FFMA.FTZ R81, R51, R83, -R170 ;  /* 0x0000005333517223 */ /* 0x000fe200000108aa */
[----:B------:R-:W-:Y:S01]  /*61c0*/  IMAD.U32 R164, R163, 0x10000, RZ ;  /* 0x00010000a3a47824 */ /* 0x000fe200078e00ff */
[----:B------:R-:W-:Y:S01]  /*61d0*/  SHF.R.U64 R174, R46, 0x10, R47 ;  /* 0x000000102eae7819 */ /* 0x000fe2000000122f */
[----:B------:R-:W-:Y:S02]  /*61e0*/  IMAD.U32 R83, R77, 0x10000, RZ ;  /* 0x000100004d537824 */ /* 0x000fe400078e00ff */
[----:B------:R-:W-:Y:S01]  /*61f0*/  FFMA.FTZ R51, R51, R166, R169 ;  /* 0x000000a633337223 */ /* 0x000fe200000100a9 */
[C---:B------:R-:W-:Y:S01]  /*6200*/  FMUL.FTZ R169, R49.reuse, R171 ;  /* 0x000000ab31a97220 */ /* 0x040fe20000410000 */
[----:B------:R-:W-:Y:S01]  /*6210*/  FMUL.FTZ R173, R49, R162 ;  /* 0x000000a231ad7220 */ /* 0x000fe20000410000 */
[----:B------:R-:W-:Y:S01]  /*6220*/  LOP3.LUT R80, R80, 0xffff0000, RZ, 0xc0, !PT ;  /* 0xffff000050507812 */ /* 0x000fe200078ec0ff */
[----:B------:R-:W-:Y:S01]  /*6230*/  FMUL.FTZ R49, R45, R164 ;  /* 0x000000a42d317220 */ /* 0x000fe20000410000 */
[----:B------:R-:W-:Y:S01]  /*6240*/  LOP3.LUT R163, R163, 0xffff0000, RZ, 0xc0, !PT ;  /* 0xffff0000a3a37812 */ /* 0x000fe200078ec0ff */
[----:B------:R-:W-:Y:S01]  /*6250*/  IMAD.U32 R44, R76, 0x10000, RZ ;  /* 0x000100004c2c7824 */ /* 0x000fe200078e00ff */
[----:B------:R-:W-:Y:S01]  /*6260*/  LOP3.LUT R77, R77, 0xffff0000, RZ, 0xc0, !PT ;  /* 0xffff00004d4d7812 */ /* 0x000fe200078ec0ff */
[----:B------:R-:W-:Y:S01]  /*6270*/  FMUL.FTZ R45, R45, R83 ;  /* 0x000000532d2d7220 */ /* 0x000fe20000410000 */
[----:B------:R-:W-:Y:S01]  /*6280*/  PRMT R165, R165, 0x5410, R174 ;  /* 0x00005410a5a57816 */ /* 0x000fe200000000ae */
[----:B------:R-:W-:Y:S01]  /*6290*/  FFMA.FTZ R162, R48, R162, -R169 ;  /* 0x000000a230a27223 */ /* 0x000fe200000108a9 */
[----:B------:R-:W-:Y:S01]  /*62a0*/  LOP3.LUT R76, R76, 0xffff0000, RZ, 0xc0, !PT ;  /* 0xffff00004c4c7812 */ /* 0x000fe200078ec0ff */
[----:B------:R-:W-:Y:S01]  /*62b0*/  FFMA.FTZ R166, R48, R171, R173 ;  /* 0x000000ab30a67223 */ /* 0x000fe200000100ad */
[----:B------:R-:W-:-:S02]  /*62c0*/  IMAD.U32 R47, R82, 0x10000, RZ ;  /* 0x00010000522f7824 */ /* 0x000fc400078e00ff */
[----:B------:R-:W-:Y:S01]  /*62d0*/  FMUL.FTZ R169, R80, R163 ;  /* 0x000000a350a97220 */ /* 0x000fe20000410000 */
[C---:B------:R-:W-:Y:S01]  /*62e0*/  FFMA.FTZ R83, R44.reuse, R83, -R49 ;  /* 0x000000532c537223 */ /* 0x040fe20000010831 */
[----:B------:R-:W-:Y:S01]  /*62f0*/  FFMA.FTZ R164, R44, R164, R45 ;  /* 0x000000a42ca47223 */ /* 0x000fe2000001002d */
[-C--:B------:R-:W-:Y:S01]  /*6300*/  FMUL.FTZ R171, R80, R77.reuse ;  /* 0x0000004d50ab7220 */ /* 0x080fe20000410000 */
[----:B------:R-:W-:Y:S01]  /*6310*/  LOP3.LUT R82, R82, 0xffff0000, RZ, 0xc0, !PT ;  /* 0xffff000052527812 */ /* 0x000fe200078ec0ff */
[C---:B------:R-:W-:Y:S01]  /*6320*/  IMAD.U32 R45, R160.reuse, 0x10000, RZ ;  /* 0x00010000a02d7824 */ /* 0x040fe200078e00ff */
[----:B------:R-:W-:Y:S01]  /*6330*/  LOP3.LUT R49, R160, 0xffff0000, RZ, 0xc0, !PT ;  /* 0xffff0000a0317812 */ /* 0x000fe200078ec0ff */
[C---:B------:R-:W-:Y:S02]  /*6340*/  IMAD.U32 R44, R165.reuse, 0x10000, RZ ;  /* 0x00010000a52c7824 */ /* 0x040fe400078e00ff */
[----:B------:R-:W-:Y:S01]  /*6350*/  FFMA.FTZ R48, R76, R77, -R169 ;  /* 0x0000004d4c307223 */ /* 0x000fe200000108a9 */
[----:B------:R-:W-:Y:S01]  /*6360*/  IMAD.U32 R46, R78, 0x10000, RZ ;  /* 0x000100004e2e7824 */ /* 0x000fe200078e00ff */
[----:B------:R-:W-:Y:S01]  /*6370*/  LOP3.LUT R165, R165, 0xffff0000, RZ, 0xc0, !PT ;  /* 0xffff0000a5a57812 */ /* 0x000fe200078ec0ff */
[----:B------:R-:W-:Y:S01]  /*6380*/  FFMA.FTZ R171, R76, R163, R171 ;  /* 0x000000a34cab7223 */ /* 0x000fe200000100ab */
[----:B------:R-:W-:Y:S01]  /*6390*/  LOP3.LUT R78, R78, 0xffff0000, RZ, 0xc0, !PT ;  /* 0xffff00004e4e7812 */ /* 0x000fe200078ec0ff */
[C---:B------:R-:W-:Y:S01]  /*63a0*/  FMUL.FTZ R77, R47.reuse, R45 ;  /* 0x0000002d2f4d7220 */ /* 0x040fe20000410000 */
[-C--:B------:R-:W-:Y:S01]  /*63b0*/  FMUL.FTZ R76, R47, R44.reuse ;  /* 0x0000002c2f4c7220 */ /* 0x080fe20000410000 */
        /* <DEDUP_REMOVED lines=17> */
[----:B------:R-:W-:-:S02]  /*64d0*/  IMAD.MOV.U32 R79, RZ, RZ, R162 ;  /* 0x000000ffff4f7224 */ /* 0x000fc400078e00a2 */
[----:B------:R-:W-:-:S07]  /*64e0*/  IMAD.MOV.U32 R83, RZ, RZ, R51 ;  /* 0x000000ffff537224 */ /* 0x000fce00078e0033 */
.L_x_1386:
[----:B------:R-:W-:Y:S05]  /*64f0*/  BSYNC B2 ;  /* 0x0000000000027941 */ /* 0x000fea0003800000 */
.L_x_1385:
[----:B------:R-:W-:Y:S01]  /*6500*/  ISETP.GE.AND P4, PT, R161, R131, PT ;  /* 0x00000083a100720c */ /* 0x000fe20003f86270 */
[----:B------:R-:W-:-:S12]  /*6510*/  ULDC.64 UR4, c[0x0][0x2d8] ;  /* 0x0000b60000047ab9 */ /* 0x000fd80000000a00 */
        /* <DEDUP_REMOVED lines=9> */
.L_x_1384:
[----:B------:R-:W-:Y:S05]  /*65b0*/  BSYNC B1 ;  /* 0x0000000000017941 */ /* 0x000fea0003800000 */
.L_x_1383:
[----:B------:R-:W-:Y:S01]  /*65c0*/  ISETP.GE.OR P4, PT, R189, R112, P2 ;  /* 0x00000070bd00720c */ /* 0x000fe20001786670 */
[----:B------:R-:W-:-:S12]  /*65d0*/  BSSY B1, `(.L_x_1387) ;  /* 0x0000087000017945 */ /* 0x000fd80003800000 */
[----:B------:R-:W-:Y:S05]  /*65e0*/  @P4 BRA `(.L_x_1388) ;  /* 0x0000000800144947 */ /* 0x000fea0003800000 */
[-C--:B-12---:R-:W-:Y:S01]  /*65f0*/  IMAD R44, R217, R122.reuse, RZ ;  /* 0x0000007ad92c7224 */ /* 0x086fe200078e02ff */
        /* <DEDUP_REMOVED lines=14> */
[----:B------:R-:W-:-:S03]  /*66e0*/  LOP3.LUT R44, R202, 0x38, R83, 0xf8, !PT ;  /* 0x00000038ca2c7812 */ /* 0x000fc600078ef853 */
[----:B------:R-:W-:Y:S01]  /*66f0*/  IMAD.SHL.U32 R46, R45, 0x400, RZ ;  /* 0x000004002d2e7824 */ /* 0x000fe200078e00ff */
[----:B------:R-:W-:-:S04]  /*6700*/  LOP3.LUT R45, R44, R209, RZ, 0x3c, !PT ;  /* 0x000000d12c2d7212 */ /* 0x000fc800078e3cff */
[----:B------:R-:W-:-:S04]  /*6710*/  LOP3.LUT R44, R46, 0x7fffe000, RZ, 0xc0, !PT ;  /* 0x7fffe0002e2c7812 */ /* 0x000fc800078ec0ff */
        /* <DEDUP_REMOVED lines=10> */
[----:B------:R-:W-:Y:S02]  /*67c0*/  SHF.R.U32.HI R126, RZ, 0x10, R57 ;  /* 0x00000010ff7e7819 */ /* 0x000fe40000011639 */
[----:B------:R-:W-:Y:S02]  /*67d0*/  PRMT R151, R151, 0x5410, R160 ;  /* 0x0000541097977816 */ /* 0x000fe400000000a0 */
[----:B------:R-:W-:Y:S02]  /*67e0*/  PRMT R155, R155, 0x5410, R126 ;  /* 0x000054109b9b7816 */ /* 0x000fe4000000007e */
[--C-:B------:R-:W-:Y:S01]  /*67f0*/  SHF.R.U64 R127, R58, 0x10, R59.reuse ;  /* 0x000000103a7f7819 */ /* 0x100fe2000000123b */
[----:B------:R-:W-:Y:S01]  /*6800*/  IMAD.U32 R58, R49, 0x10000, RZ ;  /* 0x00010000313a7824 */ /* 0x000fe200078e00ff */
[----:B------:R-:W-:-:S02]  /*6810*/  SHF.R.U32.HI R156, RZ, 0x10, R59 ;  /* 0x00000010ff9c7819 */ /* 0x000fc4000001163b */
[----:B------:R-:W-:Y:S01]  /*6820*/  LOP3.LUT R59, R49, 0xffff0000, RZ, 0xc0, !PT ;  /* 0xffff0000313b7812 */ /* 0x000fe200078ec0ff */
[----:B------:R-:W-:Y:S01]  /*6830*/  IMAD.U32 R49, R151, 0x10000, RZ ;  /* 0x0001000097317824 */ /* 0x000fe200078e00ff */
[----:B------:R-:W-:Y:S01]  /*6840*/  LOP3.LUT R82, R51, 0xffff0000, RZ, 0xc0, !PT ;  /* 0xffff000033527812 */ /* 0x000fe200078ec0ff */
[----:B------:R-:W-:Y:S01]  /*6850*/  IMAD.U32 R51, R155, 0x10000, RZ ;  /* 0x000100009b337824 */ /* 0x000fe200078e00ff */
[--C-:B------:R-:W-:Y:S02]  /*6860*/  SHF.R.U32.HI R158, RZ, 0x10, R55.reuse ;  /* 0x00000010ff9e7819 */ /* 0x100fe40000011637 */
[----:B------:R-:W-:Y:S01]  /*6870*/  SHF.R.U64 R159, R54, 0x10, R55 ;  /* 0x00000010369f7819 */ /* 0x000fe20000001237 */
[----:B-1----:R-:W-:Y:S01]  /*6880*/  IMAD.U32 R55, R45, 0x10000, RZ ;  /* 0x000100002d377824 */ /* 0x002fe200078e00ff */
[----:B------:R-:W-:Y:S01]  /*6890*/  PRMT R153, R153, 0x5410, R156 ;  /* 0x0000541099997816 */ /* 0x000fe2000000009c */
[C---:B------:R-:W-:Y:S01]  /*68a0*/  FMUL.FTZ R126, R58.reuse, R51 ;  /* 0x000000333a7e7220 */ /* 0x040fe20000410000 */
[----:B------:R-:W-:Y:S01]  /*68b0*/  LOP3.LUT R155, R155, 0xffff0000, RZ, 0xc0, !PT ;  /* 0xffff00009b9b7812 */ /* 0x000fe200078ec0ff */
[-C--:B------:R-:W-:Y:S01]  /*68c0*/  FMUL.FTZ R156, R58, R49.reuse ;  /* 0x000000313a9c7220 */ /* 0x080fe20000410000 */
[----:B------:R-:W-:Y:S01]  /*68d0*/  PRMT R149, R149, 0x5410, R158 ;  /* 0x0000541095957816 */ /* 0x000fe2000000009e */
[C---:B------:R-:W-:Y:S01]  /*68e0*/  FFMA.FTZ R49, R55.reuse, R49, -R126 ;  /* 0x0000003137317223 */ /* 0x040fe2000001087e */
[----:B------:R-:W-:Y:S01]  /*68f0*/  SHF.R.U64 R157, R56, 0x10, R57 ;  /* 0x00000010389d7819 */ /* 0x000fe20000001239 */
[----:B------:R-:W-:Y:S01]  /*6900*/  FFMA.FTZ R51, R55, R51, R156 ;  /* 0x0000003337337223 */ /* 0x000fe2000001009c */
[----:B------:R-:W-:Y:S01]  /*6910*/  LOP3.LUT R56, R45, 0xffff0000, RZ, 0xc0, !PT ;  /* 0xffff00002d387812 */ /* 0x000fe200078ec0ff */
[----:B------:R-:W-:Y:S01]  /*6920*/  IMAD.U32 R58, R153, 0x10000, RZ ;  /* 0x00010000993a7824 */ /* 0x000fe200078e00ff */
[----:B------:R-:W-:Y:S01]  /*6930*/  PRMT R152, R152, 0x5410, R127 ;  /* 0x0000541098987816 */ /* 0x000fe2000000007f */
[----:B------:R-:W-:Y:S01]  /*6940*/  FMUL.FTZ R127, R59, R155 ;  /* 0x0000009b3b7f7220 */ /* 0x000fe20000410000 */
[----:B------:R-:W-:Y:S01]  /*6950*/  LOP3.LUT R151, R151, 0xffff0000, RZ, 0xc0, !PT ;  /* 0xffff000097977812 */ /* 0x000fe200078ec0ff */
[----:B------:R-:W-:Y:S01]  /*6960*/  IMAD.U32 R55, R149, 0x10000, RZ ;  /* 0x0001000095377824 */ /* 0x000fe200078e00ff */
[----:B------:R-:W-:Y:S01]  /*6970*/  SHF.R.U64 R161, R52, 0x10, R53 ;  /* 0x0000001034a17819 */ /* 0x000fe20000001235 */
[----:B------:R-:W-:-:S02]  /*6980*/  IMAD.U32 R57, R47, 0x10000, RZ ;  /* 0x000100002f397824 */ /* 0x000fc400078e00ff */
[-C--:B------:R-:W-:Y:S01]  /*6990*/  FMUL.FTZ R156, R80, R58.reuse ;  /* 0x0000003a509c7220 */ /* 0x080fe20000410000 */
[----:B------:R-:W-:Y:S01]  /*69a0*/  FFMA.FTZ R126, R56, R151, -R127 ;  /* 0x00000097387e7223 */ /* 0x000fe2000001087f */
[----:B------:R-:W-:Y:S01]  /*69b0*/  LOP3.LUT R153, R153, 0xffff0000, RZ, 0xc0, !PT ;  /* 0xffff000099997812 */ /* 0x000fe200078ec0ff */
[----:B------:R-:W-:Y:S01]  /*69c0*/  FMUL.FTZ R127, R80, R55 ;  /* 0x00000037507f7220 */ /* 0x000fe20000410000 */
[----:B------:R-:W-:Y:S01]  /*69d0*/  PRMT R154, R154, 0x5410, R157 ;  /* 0x000054109a9a7816 */ /* 0x000fe2000000009d */
[----:B------:R-:W-:Y:S01]  /*69e0*/  FMUL.FTZ R59, R59, R151 ;  /* 0x000000973b3b7220 */ /* 0x000fe20000410000 */
[----:B------:R-:W-:Y:S01]  /*69f0*/  LOP3.LUT R54, R47, 0xffff0000, RZ, 0xc0, !PT ;  /* 0xffff00002f367812 */ /* 0x000fe200078ec0ff */
[C---:B------:R-:W-:Y:S01]  /*6a00*/  FFMA.FTZ R156, R57.reuse, R55, -R156 ;  /* 0x00000037399c7223 */ /* 0x040fe2000001089c */
[----:B------:R-:W-:Y:S01]  /*6a10*/  PRMT R150, R150, 0x5410, R161 ;  /* 0x0000541096967816 */ /* 0x000fe200000000a1 */
[----:B------:R-:W-:Y:S01]  /*6a20*/  FFMA.FTZ R58, R57, R58, R127 ;  /* 0x0000003a393a7223 */ /* 0x000fe2000001007f */
[----:B------:R-:W-:Y:S01]  /*6a30*/  LOP3.LUT R149, R149, 0xffff0000, RZ, 0xc0, !PT ;  /* 0xffff000095957812 */ /* 0x000fe200078ec0ff */
[----:B------:R-:W-:Y:S01]  /*6a40*/  FFMA.FTZ R80, R56, R155, R59 ;  /* 0x0000009b38507223 */ /* 0x000fe2000001003b */
[----:B------:R-:W-:Y:S01]  /*6a50*/  FMUL.FTZ R57, R82, R153 ;  /* 0x0000009952397220 */ /* 0x000fe20000410000 */
[C---:B------:R-:W-:Y:S01]  /*6a60*/  IMAD.U32 R53, R48.reuse, 0x10000, RZ ;  /* 0x0001000030357824 */ /* 0x040fe200078e00ff */
[----:B------:R-:W-:Y:S01]  /*6a70*/  LOP3.LUT R48, R48, 0xffff0000, RZ, 0xc0, !PT ;  /* 0xffff000030307812 */ /* 0x000fe200078ec0ff */
[----:B------:R-:W-:-:S02]  /*6a80*/  IMAD.U32 R56, R154, 0x10000, RZ ;  /* 0x000100009a387824 */ /* 0x000fc400078e00ff */
[----:B------:R-:W-:Y:S01]  /*6a90*/  FFMA.FTZ R151, R54, R149, -R57 ;  /* 0x0000009536977223 */ /* 0x000fe20000010839 */
[----:B------:R-:W-:Y:S01]  /*6aa0*/  IMAD.U32 R55, R150, 0x10000, RZ ;  /* 0x0001000096377824 */ /* 0x000fe200078e00ff */
[----:B------:R-:W-:Y:S01]  /*6ab0*/  LOP3.LUT R59, R154, 0xffff0000, RZ, 0xc0, !PT ;  /* 0xffff00009a3b7812 */ /* 0x000fe200078ec0ff */
[----:B------:R-:W-:Y:S01]  /*6ac0*/  IMAD.U32 R52, R44, 0x10000, RZ ;  /* 0x000100002c347824 */ /* 0x000fe200078e00ff */
[----:B------:R-:W-:Y:S01]  /*6ad0*/  LOP3.LUT R57, R150, 0xffff0000, RZ, 0xc0, !PT ;  /* 0xffff000096397812 */ /* 0x000fe200078ec0ff */
[C---:B------:R-:W-:Y:S01]  /*6ae0*/  FMUL.FTZ R127, R53.reuse, R56 ;  /* 0x00000038357f7220 */ /* 0x040fe20000410000 */
[----:B------:R-:W-:Y:S01]  /*6af0*/  PRMT R148, R148, 0x5410, R159 ;  /* 0x0000541094947816 */ /* 0x000fe2000000009f */
[----:B------:R-:W-:Y:S01]  /*6b00*/  FMUL.FTZ R53, R53, R55 ;  /* 0x0000003735357220 */ /* 0x000fe20000410000 */
[----:B------:R-:W-:Y:S01]  /*6b10*/  FMUL.FTZ R155, R82, R149 ;  /* 0x00000095529b7220 */ /* 0x000fe20000410000 */
[----:B------:R-:W-:Y:S01]  /*6b20*/  FFMA.FTZ R127, R52, R55, -R127 ;  /* 0x00000037347f7223 */ /* 0x000fe2000001087f */
[----:B------:R-:W-:Y:S01]  /*6b30*/  LOP3.LUT R44, R44, 0xffff0000, RZ, 0xc0, !PT ;  /* 0xffff00002c2c7812 */ /* 0x000fe200078ec0ff */
[C---:B------:R-:W-:Y:S01]  /*6b40*/  IMAD.U32 R45, R46.reuse, 0x10000, RZ ;  /* 0x000100002e2d7824 */ /* 0x040fe200078e00ff */
[----:B------:R-:W-:Y:S01]  /*6b50*/  LOP3.LUT R47, R46, 0xffff0000, RZ, 0xc0, !PT ;  /* 0xffff00002e2f7812 */ /* 0x000fe200078ec0ff */
[C---:B------:R-:W-:Y:S01]  /*6b60*/  FMUL.FTZ R149, R48.reuse, R59 ;  /* 0x0000003b30957220 */ /* 0x040fe20000410000 */
[----:B------:R-:W-:Y:S01]  /*6b70*/  FMUL.FTZ R55, R48, R57 ;  /* 0x0000003930377220 */ /* 0x000fe20000410000 */
[C---:B------:R-:W-:Y:S01]  /*6b80*/  IMAD.U32 R46, R50.reuse, 0x10000, RZ ;  /* 0x00010000322e7824 */ /* 0x040fe200078e00ff */
[----:B------:R-:W-:Y:S01]  /*6b90*/  LOP3.LUT R50, R50, 0xffff0000, RZ, 0xc0, !PT ;  /* 0xffff000032327812 */ /* 0x000fe200078ec0ff */
[----:B------:R-:W-:-:S02]  /*6ba0*/  IMAD.U32 R48, R148, 0x10000, RZ ;  /* 0x0001000094307824 */ /* 0x000fc400078e00ff */
[----:B------:R-:W-:Y:S01]  /*6bb0*/  FFMA.FTZ R53, R52, R56, R53 ;  /* 0x0000003834357223 */ /* 0x000fe20000010035 */
[----:B------:R-:W-:Y:S01]  /*6bc0*/  LOP3.LUT R148, R148, 0xffff0000, RZ, 0xc0, !PT ;  /* 0xffff000094947812 */ /* 0x000fe200078ec0ff */
[----:B------:R-:W-:Y:S02]  /*6bd0*/  IMAD.U32 R52, R152, 0x10000, RZ ;  /* 0x0001000098347824 */ /* 0x000fe400078e00ff */
[----:B------:R-:W-:Y:S01]  /*6be0*/  FFMA.FTZ R155, R54, R153, R155 ;  /* 0x00000099369b7223 */ /* 0x000fe2000001009b */
[----:B------:R-:W-:Y:S01]  /*6bf0*/  LOP3.LUT R152, R152, 0xffff0000, RZ, 0xc0, !PT ;  /* 0xffff000098987812 */ /* 0x000fe200078ec0ff */
[C---:B------:R-:W-:Y:S01]  /*6c00*/  FFMA.FTZ R54, R44.reuse, R57, -R149 ;  /* 0x000000392c367223 */ /* 0x040fe20000010895 */
[----:B------:R-:W-:Y:S01]  /*6c10*/  FFMA.FTZ R44, R44, R59, R55 ;  /* 0x0000003b2c2c7223 */ /* 0x000fe20000010037 */
[----:B------:R-:W-:Y:S01]  /*6c20*/  FMUL.FTZ R55, R46, R48 ;  /* 0x000000302e377220 */ /* 0x000fe20000410000 */
[----:B------:R-:W-:Y:S01]  /*6c30*/  FMUL.FTZ R57, R50, R148 ;  /* 0x0000009432397220 */ /* 0x000fe20000410000 */
[----:B------:R-:W-:Y:S01]  /*6c40*/  FMUL.FTZ R56, R46, R52 ;  /* 0x000000342e387220 */ /* 0x000fe20000410000 */
[----:B------:R-:W-:Y:S01]  /*6c50*/  FMUL.FTZ R46, R50, R152 ;  /* 0x00000098322e7220 */ /* 0x000fe20000410000 */
[----:B------:R-:W-:Y:S01]  /*6c60*/  FFMA.FTZ R55, R45, R52, R55 ;  /* 0x000000342d377223 */ /* 0x000fe20000010037 */
[----:B------:R-:W-:Y:S01]  /*6c70*/  FFMA.FTZ R152, R47, R152, R57 ;  /* 0x000000982f987223 */ /* 0x000fe20000010039 */
[----:B------:R-:W-:Y:S01]  /*6c80*/  FFMA.FTZ R56, R45, R48, -R56 ;  /* 0x000000302d387223 */ /* 0x000fe20000010838 */
[----:B------:R-:W-:Y:S01]  /*6c90*/  FFMA.FTZ R45, R47, R148, -R46 ;  /* 0x000000942f2d7223 */ /* 0x000fe2000001082e */
[----:B------:R-:W-:-:S02]  /*6ca0*/  F2FP.BF16.F32.PACK_AB R49, R126, R49 ;  /* 0x000000317e31723e */ /* 0x000fc400000010ff */
[----:B------:R-:W-:Y:S02]  /*6cb0*/  F2FP.BF16.F32.PACK_AB R48, R54, R127 ;  /* 0x0000007f3630723e */ /* 0x000fe400000010ff */
[----:B------:R-:W-:Y:S02]  /*6cc0*/  F2FP.BF16.F32.PACK_AB R51, R80, R51 ;  /* 0x000000335033723e */ /* 0x000fe400000010ff */
[----:B------:R-:W-:Y:S01]  /*6cd0*/  F2FP.BF16.F32.PACK_AB R50, R44, R53 ;  /* 0x000000352c32723e */ /* 0x000fe200000010ff */
[----:B------:R-:W-:Y:S01]  /*6ce0*/  IMAD.MOV.U32 R44, RZ, RZ, R48 ;  /* 0x000000ffff2c7224 */ /* 0x000fe200078e0030 */
        /* <DEDUP_REMOVED lines=8> */
[----:B------:R-:W-:-:S07]  /*6d70*/  IMAD.MOV.U32 R51, RZ, RZ, R58 ;  /* 0x000000ffff337224 */ /* 0x000fce00078e003a */
.L_x_1390:
[----:B------:R-:W-:Y:S05]  /*6d80*/  BSYNC B2 ;  /* 0x0000000000027941 */ /* 0x000fea0003800000 */
.L_x_1389:
        /* <DEDUP_REMOVED lines=11> */
.L_x_1388:
[----:B------:R-:W-:Y:S05]  /*6e40*/  BSYNC B1 ;  /* 0x0000000000017941 */ /* 0x000fea0003800000 */
.L_x_1387:
[----:B------:R-:W-:Y:S01]  /*6e50*/  ISETP.GE.OR P4, PT, R188, R112, P2 ;  /* 0x00000070bc00720c */ /* 0x000fe20001786670 */
[----:B------:R-:W-:-:S12]  /*6e60*/  BSSY B1, `(.L_x_1391) ;  /* 0x0000083000017945 */ /* 0x000fd80003800000 */
[----:B------:R-:W-:Y:S05]  /*6e70*/  @P4 BRA `(.L_x_1392) ;  /* 0x0000000800044947 */ /* 0x000fea0003800000 */
[-C--:B-123--:R-:W-:Y:S01]  /*6e80*/  IMAD R44, R216, R122.reuse, RZ ;  /* 0x0000007ad82c7224 */ /* 0x08efe200078e02ff */
        /* <DEDUP_REMOVED lines=27> */
[----:B-1----:R-:W-:Y:S01]  /*7040*/  IMAD.U32 R59, R45, 0x10000, RZ ;  /* 0x000100002d3b7824 */ /* 0x002fe200078e00ff */
[----:B------:R-:W-:Y:S01]  /*7050*/  SHF.R.U32.HI R76, RZ, 0x10, R65 ;  /* 0x00000010ff4c7819 */ /* 0x000fe20000011641 */
[----:B------:R-:W-:Y:S01]  /*7060*/  IMAD.U32 R58, R44, 0x10000, RZ ;  /* 0x000100002c3a7824 */ /* 0x000fe200078e00ff */
[----:B------:R-:W-:Y:S02]  /*7070*/  PRMT R143, R143, 0x5410, R82 ;  /* 0x000054108f8f7816 */ /* 0x000fe40000000052 */
[----:B------:R-:W-:Y:S02]  /*7080*/  PRMT R147, R147, 0x5410, R76 ;  /* 0x0000541093937816 */ /* 0x000fe4000000004c */
[--C-:B------:R-:W-:Y:S02]  /*7090*/  SHF.R.U64 R81, R62, 0x10, R63.reuse ;  /* 0x000000103e517819 */ /* 0x100fe4000000123f */
[----:B------:R-:W-:Y:S01]  /*70a0*/  SHF.R.U32.HI R78, RZ, 0x10, R63 ;  /* 0x00000010ff4e7819 */ /* 0x000fe2000001163f */
[----:B--2---:R-:W-:Y:S01]  /*70b0*/  IMAD.U32 R63, R49, 0x10000, RZ ;  /* 0x00010000313f7824 */ /* 0x004fe200078e00ff */
[--C-:B------:R-:W-:Y:S01]  /*70c0*/  SHF.R.U64 R77, R66, 0x10, R67.reuse ;  /* 0x00000010424d7819 */ /* 0x100fe20000001243 */
[----:B------:R-:W-:Y:S01]  /*70d0*/  IMAD.U32 R76, R147, 0x10000, RZ ;  /* 0x00010000934c7824 */ /* 0x000fe200078e00ff */
[----:B------:R-:W-:Y:S01]  /*70e0*/  SHF.R.U32.HI R80, RZ, 0x10, R67 ;  /* 0x00000010ff507819 */ /* 0x000fe20000011643 */
[----:B------:R-:W-:Y:S01]  /*70f0*/  IMAD.U32 R66, R143, 0x10000, RZ ;  /* 0x000100008f427824 */ /* 0x000fe200078e00ff */
[----:B------:R-:W-:Y:S01]  /*7100*/  PRMT R141, R141, 0x5410, R78 ;  /* 0x000054108d8d7816 */ /* 0x000fe2000000004e */
[----:B------:R-:W-:Y:S01]  /*7110*/  FMUL.FTZ R78, R63, R76 ;  /* 0x0000004c3f4e7220 */ /* 0x000fe20000410000 */
[----:B------:R-:W-:Y:S01]  /*7120*/  PRMT R145, R145, 0x5410, R80 ;  /* 0x0000541091917816 */ /* 0x000fe20000000050 */
[-C--:B------:R-:W-:Y:S01]  /*7130*/  FMUL.FTZ R80, R63, R66.reuse ;  /* 0x000000423f507220 */ /* 0x080fe20000410000 */
[----:B------:R-:W-:Y:S01]  /*7140*/  SHF.R.U64 R79, R64, 0x10, R65 ;  /* 0x00000010404f7819 */ /* 0x000fe20000001241 */
[----:B------:R-:W-:Y:S01]  /*7150*/  FFMA.FTZ R78, R59, R66, -R78 ;  /* 0x000000423b4e7223 */ /* 0x000fe2000001084e */
[----:B------:R-:W-:Y:S01]  /*7160*/  LOP3.LUT R64, R49, 0xffff0000, RZ, 0xc0, !PT ;  /* 0xffff000031407812 */ /* 0x000fe200078ec0ff */
[----:B------:R-:W-:Y:S01]  /*7170*/  FFMA.FTZ R80, R59, R76, R80 ;  /* 0x0000004c3b507223 */ /* 0x000fe20000010050 */
[----:B------:R-:W-:Y:S01]  /*7180*/  LOP3.LUT R147, R147, 0xffff0000, RZ, 0xc0, !PT ;  /* 0xffff000093937812 */ /* 0x000fe200078ec0ff */
[----:B------:R-:W-:Y:S01]  /*7190*/  IMAD.U32 R65, R51, 0x10000, RZ ;  /* 0x0001000033417824 */ /* 0x000fe200078e00ff */
[----:B------:R-:W-:Y:S01]  /*71a0*/  LOP3.LUT R143, R143, 0xffff0000, RZ, 0xc0, !PT ;  /* 0xffff00008f8f7812 */ /* 0x000fe200078ec0ff */
[----:B------:R-:W-:Y:S01]  /*71b0*/  IMAD.U32 R59, R141, 0x10000, RZ ;  /* 0x000100008d3b7824 */ /* 0x000fe200078e00ff */
[----:B------:R-:W-:Y:S01]  /*71c0*/  SHF.R.U64 R83, R60, 0x10, R61 ;  /* 0x000000103c537819 */ /* 0x000fe2000000123d */
[----:B------:R-:W-:Y:S01]  /*71d0*/  IMAD.U32 R63, R145, 0x10000, RZ ;  /* 0x00010000913f7824 */ /* 0x000fe200078e00ff */
[----:B------:R-:W-:Y:S01]  /*71e0*/  LOP3.LUT R60, R45, 0xffff0000, RZ, 0xc0, !PT ;  /* 0xffff00002d3c7812 */ /* 0x000fe200078ec0ff */
[----:B------:R-:W-:Y:S01]  /*71f0*/  IMAD.U32 R61, R48, 0x10000, RZ ;  /* 0x00010000303d7824 */ /* 0x000fe200078e00ff */
[----:B------:R-:W-:Y:S01]  /*7200*/  PRMT R144, R144, 0x5410, R77 ;  /* 0x0000541090907816 */ /* 0x000fe2000000004d */
[----:B------:R-:W-:Y:S01]  /*7210*/  FMUL.FTZ R67, R64, R147 ;  /* 0x0000009340437220 */ /* 0x000fe20000410000 */
[----:B------:R-:W-:Y:S01]  /*7220*/  LOP3.LUT R62, R48, 0xffff0000, RZ, 0xc0, !PT ;  /* 0xffff0000303e7812 */ /* 0x000fe200078ec0ff */
[----:B------:R-:W-:Y:S01]  /*7230*/  FMUL.FTZ R77, R64, R143 ;  /* 0x0000008f404d7220 */ /* 0x000fe20000410000 */
[----:B------:R-:W-:Y:S01]  /*7240*/  IMAD.U32 R48, R47, 0x10000, RZ ;  /* 0x000100002f307824 */ /* 0x000fe200078e00ff */
[----:B------:R-:W-:Y:S01]  /*7250*/  LOP3.LUT R51, R51, 0xffff0000, RZ, 0xc0, !PT ;  /* 0xffff000033337812 */ /* 0x000fe200078ec0ff */
[C---:B------:R-:W-:Y:S01]  /*7260*/  FMUL.FTZ R66, R65.reuse, R59 ;  /* 0x0000003b41427220 */ /* 0x040fe20000410000 */
[----:B------:R-:W-:Y:S01]  /*7270*/  PRMT R146, R146, 0x5410, R79 ;  /* 0x0000541092927816 */ /* 0x000fe2000000004f */
[----:B------:R-:W-:Y:S01]  /*7280*/  FMUL.FTZ R79, R65, R63 ;  /* 0x0000003f414f7220 */ /* 0x000fe20000410000 */
[----:B------:R-:W-:Y:S01]  /*7290*/  LOP3.LUT R64, R145, 0xffff0000, RZ, 0xc0, !PT ;  /* 0xffff000091407812 */ /* 0x000fe200078ec0ff */
[----:B------:R-:W-:Y:S01]  /*72a0*/  FFMA.FTZ R67, R60, R143, -R67 ;  /* 0x0000008f3c437223 */ /* 0x000fe20000010843 */
[----:B------:R-:W-:Y:S01]  /*72b0*/  PRMT R142, R142, 0x5410, R83 ;  /* 0x000054108e8e7816 */ /* 0x000fe20000000053 */
[----:B------:R-:W-:Y:S01]  /*72c0*/  FFMA.FTZ R77, R60, R147, R77 ;  /* 0x000000933c4d7223 */ /* 0x000fe2000001004d */
[----:B------:R-:W-:Y:S01]  /*72d0*/  LOP3.LUT R49, R47, 0xffff0000, RZ, 0xc0, !PT ;  /* 0xffff00002f317812 */ /* 0x000fe200078ec0ff */
[C---:B------:R-:W-:Y:S01]  /*72e0*/  FFMA.FTZ R65, R48.reuse, R63, R66 ;  /* 0x0000003f30417223 */ /* 0x040fe20000010042 */
[----:B------:R-:W-:Y:S01]  /*72f0*/  LOP3.LUT R60, R141, 0xffff0000, RZ, 0xc0, !PT ;  /* 0xffff00008d3c7812 */ /* 0x000fe200078ec0ff */
[----:B------:R-:W-:Y:S01]  /*7300*/  FFMA.FTZ R79, R48, R59, -R79 ;  /* 0x0000003b304f7223 */ /* 0x000fe2000001084f */
[----:B------:R-:W-:Y:S01]  /*7310*/  FMUL.FTZ R66, R51, R64 ;  /* 0x0000004033427220 */ /* 0x000fe20000410000 */
[----:B------:R-:W-:Y:S01]  /*7320*/  IMAD.U32 R48, R142, 0x10000, RZ ;  /* 0x000100008e307824 */ /* 0x000fe200078e00ff */
[----:B------:R-:W-:Y:S01]  /*7330*/  PRMT R140, R140, 0x5410, R81 ;  /* 0x000054108c8c7816 */ /* 0x000fe20000000051 */
[----:B------:R-:W-:-:S02]  /*7340*/  IMAD.U32 R59, R146, 0x10000, RZ ;  /* 0x00010000923b7824 */ /* 0x000fc400078e00ff */
[-C--:B------:R-:W-:Y:S01]  /*7350*/  FMUL.FTZ R82, R51, R60.reuse ;  /* 0x0000003c33527220 */ /* 0x080fe20000410000 */
[----:B------:R-:W-:Y:S01]  /*7360*/  FFMA.FTZ R76, R49, R60, -R66 ;  /* 0x0000003c314c7223 */ /* 0x000fe20000010842 */
[CC--:B------:R-:W-:Y:S01]  /*7370*/  FMUL.FTZ R66, R61.reuse, R48.reuse ;  /* 0x000000303d427220 */ /* 0x0c0fe20000410000 */
[-C--:B------:R-:W-:Y:S01]  /*7380*/  FMUL.FTZ R51, R61, R59.reuse ;  /* 0x0000003b3d337220 */ /* 0x080fe20000410000 */
[----:B------:R-:W-:Y:S01]  /*7390*/  LOP3.LUT R146, R146, 0xffff0000, RZ, 0xc0, !PT ;  /* 0xffff000092927812 */ /* 0x000fe200078ec0ff */
[----:B------:R-:W-:Y:S02]  /*73a0*/  IMAD.U32 R47, R50, 0x10000, RZ ;  /* 0x00010000322f7824 */ /* 0x000fe400078e00ff */
[C---:B------:R-:W-:Y:S01]  /*73b0*/  FFMA.FTZ R66, R58.reuse, R59, R66 ;  /* 0x0000003b3a427223 */ /* 0x040fe20000010042 */
[----:B------:R-:W-:Y:S01]  /*73c0*/  FFMA.FTZ R60, R58, R48, -R51 ;  /* 0x000000303a3c7223 */ /* 0x000fe20000010833 */
[----:B------:R-:W-:Y:S01]  /*73d0*/  LOP3.LUT R45, R44, 0xffff0000, RZ, 0xc0, !PT ;  /* 0xffff00002c2d7812 */ /* 0x000fe200078ec0ff */
        /* <DEDUP_REMOVED lines=8> */
[C---:B------:R-:W-:Y:S01]  /*7460*/  IMAD.U32 R44, R46.reuse, 0x10000, RZ ;  /* 0x000100002e2c7824 */ /* 0x040fe200078e00ff */
[----:B------:R-:W-:Y:S01]  /*7470*/  LOP3.LUT R46, R46, 0xffff0000, RZ, 0xc0, !PT ;  /* 0xffff00002e2e7812 */ /* 0x000fe200078ec0ff */
[C---:B------:R-:W-:Y:S01]  /*7480*/  FMUL.FTZ R63, R47.reuse, R51 ;  /* 0x000000332f3f7220 */ /* 0x040fe20000410000 */
[----:B------:R-:W-:Y:S01]  /*7490*/  FMUL.FTZ R58, R47, R48 ;  /* 0x000000302f3a7220 */ /* 0x000fe20000410000 */
[-C--:B------:R-:W-:Y:S01]  /*74a0*/  FMUL.FTZ R62, R62, R142.reuse ;  /* 0x0000008e3e3e7220 */ /* 0x080fe20000410000 */
[C---:B------:R-:W-:Y:S01]  /*74b0*/  FFMA.FTZ R61, R45.reuse, R142, -R64 ;  /* 0x0000008e2d3d7223 */ /* 0x040fe20000010840 */
[C---:B------:R-:W-:Y:S01]  /*74c0*/  FMUL.FTZ R47, R50.reuse, R59 ;  /* 0x0000003b322f7220 */ /* 0x040fe20000410000 */
[----:B------:R-:W-:Y:S01]  /*74d0*/  FMUL.FTZ R50, R50, R49 ;  /* 0x0000003132327220 */ /* 0x000fe20000410000 */
[C---:B------:R-:W-:Y:S01]  /*74e0*/  FFMA.FTZ R63, R44.reuse, R48, -R63 ;  /* 0x000000302c3f7223 */ /* 0x040fe2000001083f */
[----:B------:R-:W-:Y:S01]  /*74f0*/  FFMA.FTZ R58, R44, R51, R58 ;  /* 0x000000332c3a7223 */ /* 0x000fe2000001003a */
        /* <DEDUP_REMOVED lines=9> */
[----:B------:R-:W-:Y:S02]  /*7590*/  F2FP.BF16.F32.PACK_AB R47, R76, R79 ;  /* 0x0000004f4c2f723e */ /* 0x000fe400000010ff */
[----:B------:R-:W-:Y:S02]  /*75a0*/  F2FP.BF16.F32.PACK_AB R49, R77, R80 ;  /* 0x000000504d31723e */ /* 0x000fe400000010ff */
[----:B------:R-:W-:-:S02]  /*75b0*/  F2FP.BF16.F32.PACK_AB R51, R82, R65 ;  /* 0x000000415233723e */ /* 0x000fc400000010ff */
[----:B------:R-:W-:-:S07]  /*75c0*/  F2FP.BF16.F32.PACK_AB R50, R59, R58 ;  /* 0x0000003a3b32723e */ /* 0x000fce00000010ff */
.L_x_1394:
[----:B------:R-:W-:Y:S05]  /*75d0*/  BSYNC B2 ;  /* 0x0000000000027941 */ /* 0x000fea0003800000 */
.L_x_1393:
        /* <DEDUP_REMOVED lines=11> */
.L_x_1392:
[----:B------:R-:W-:Y:S05]  /*7690*/  BSYNC B1 ;  /* 0x0000000000017941 */ /* 0x000fea0003800000 */
.L_x_1391:
[C---:B------:R-:W-:Y:S01]  /*76a0*/  ISETP.GE.OR P4, PT, R190.reuse, R112, P2 ;  /* 0x00000070be00720c */ /* 0x040fe20001786670 */
[-C--:B-1234-:R-:W-:Y:S02]  /*76b0*/  IMAD R44, R215, R122.reuse, RZ ;  /* 0x0000007ad72c7224 */ /* 0x09efe400078e02ff */
[----:B------:R-:W-:-:S04]  /*76c0*/  IMAD.WIDE.U32 R120, R190, R122, R120 ;  /* 0x0000007abe787225 */ /* 0x000fc800078e0078 */
[----:B------:R-:W-:-:S06]  /*76d0*/  IMAD R57, R190, R123, R44 ;  /* 0x0000007bbe397224 */ /* 0x000fcc00078e022c */
[----:B------:R-:W-:Y:S05]  /*76e0*/  @P4 BRA `(.L_x_1371) ;  /* 0x0000000c00804947 */ /* 0x000fea0003800000 */
[----:B------:R-:W1:Y:S01]  /*76f0*/  LDC.64 R52, c[0x0][0x2d8] ;  /* 0x0000b600ff347b82 */ /* 0x000e620000000a00 */
[----:B------:R-:W-:Y:S01]  /*7700*/  IMAD.IADD R57, R121, 0x1, R57 ;  /* 0x0000000179397824 */ /* 0x000fe200078e0239 */
[----:B------:R-:W-:Y:S01]  /*7710*/  IADD3 R44, P4, P5, R98, R120, R32 ;  /* 0x00000078622c7210 */ /* 0x000fe20007d9e020 */
[----:B------:R-:W-:Y:S01]  /*7720*/  BSSY B1, `(.L_x_1395) ;  /* 0x0000072000017945 */ /* 0x000fe20003800000 */
[----:B------:R-:W-:Y:S02]  /*7730*/  ISETP.NE.AND P6, PT, R0, RZ, PT ;  /* 0x000000ff0000720c */ /* 0x000fe40003fc5270 */
[----:B------:R-:W-:Y:S02]  /*7740*/  IADD3.X R45, R30, R57, R39, P4, P5 ;  /* 0x000000391e2d7210 */ /* 0x000fe400027ea427 */
[----:B------:R-:W-:Y:S02]  /*7750*/  SEL R139, R116, R139, !P6 ;  /* 0x0000008b748b7207 */ /* 0x000fe40007000000 */
[----:B-1----:R-:W-:-:S04]  /*7760*/  LEA R54, P4, R44, R52, 0x1 ;  /* 0x000000342c367211 */ /* 0x002fc800078808ff */
[----:B------:R-:W-:Y:S02]  /*7770*/  LEA.HI.X R55, R44, R53, R45, 0x1, P4 ;  /* 0x000000352c377211 */ /* 0x000fe400020f0c2d */
[----:B------:R-:W-:-:S04]  /*7780*/  SHF.R.S32.HI R44, RZ, 0x1f, R139 ;  /* 0x0000001fff2c7819 */ /* 0x000fc8000001148b */
[----:B------:R-:W-:-:S04]  /*7790*/  LEA.HI R44, R44, R139, RZ, 0x4 ;  /* 0x0000008b2c2c7211 */ /* 0x000fc800078f20ff */
        /* <DEDUP_REMOVED lines=16> */
[--C-:B------:R-:W-:Y:S01]  /*78a0*/  SHF.R.U64 R67, R72, 0x10, R73.reuse ;  /* 0x0000001048437819 */ /* 0x100fe20000001249 */
[----:B--2---:R-:W-:Y:S01]  /*78b0*/  IMAD.U32 R62, R49, 0x10000, RZ ;  /* 0x00010000313e7824 */ /* 0x004fe200078e00ff */
[----:B------:R-:W-:Y:S01]  /*78c0*/  SHF.R.U32.HI R73, RZ, 0x10, R73 ;  /* 0x00000010ff497819 */ /* 0x000fe20000011649 */
[----:B-1----:R-:W-:Y:S01]  /*78d0*/  IMAD.U32 R56, R45, 0x10000, RZ ;  /* 0x000100002d387824 */ /* 0x002fe200078e00ff */
[--C-:B------:R-:W-:Y:S01]  /*78e0*/  SHF.R.U64 R77, R68, 0x10, R69.reuse ;  /* 0x00000010444d7819 */ /* 0x100fe20000001245 */
[----:B------:R-:W-:Y:S01]  /*78f0*/  IMAD.U32 R64, R51, 0x10000, RZ ;  /* 0x0001000033407824 */ /* 0x000fe200078e00ff */
[----:B------:R-:W-:Y:S01]  /*7900*/  SHF.R.U32.HI R68, RZ, 0x10, R69 ;  /* 0x00000010ff447819 */ /* 0x000fe20000011645 */
[----:B------:R-:W-:Y:S01]  /*7910*/  IMAD.U32 R60, R48, 0x10000, RZ ;  /* 0x00010000303c7824 */ /* 0x000fe200078e00ff */
[----:B------:R-:W-:Y:S02]  /*7920*/  SHF.R.U64 R69, R70, 0x10, R71 ;  /* 0x0000001046457819 */ /* 0x000fe40000001247 */
[----:B------:R-:W-:-:S02]  /*7930*/  PRMT R130, R130, 0x5410, R73 ;  /* 0x0000541082827816 */ /* 0x000fc40000000049 */
[----:B------:R-:W-:Y:S02]  /*7940*/  SHF.R.U32.HI R70, RZ, 0x10, R71 ;  /* 0x00000010ff467819 */ /* 0x000fe40000011647 */
[----:B------:R-:W-:Y:S02]  /*7950*/  PRMT R135, R135, 0x5410, R68 ;  /* 0x0000541087877816 */ /* 0x000fe40000000044 */
[----:B------:R-:W-:Y:S02]  /*7960*/  SHF.R.U64 R71, R74, 0x10, R75 ;  /* 0x000000104a477819 */ /* 0x000fe4000000124b */
[----:B------:R-:W-:Y:S01]  /*7970*/  PRMT R138, R138, 0x5410, R69 ;  /* 0x000054108a8a7816 */ /* 0x000fe20000000045 */
[----:B------:R-:W-:Y:S01]  /*7980*/  IMAD.U32 R69, R130, 0x10000, RZ ;  /* 0x0001000082457824 */ /* 0x000fe200078e00ff */
[----:B------:R-:W-:Y:S02]  /*7990*/  SHF.R.U32.HI R74, RZ, 0x10, R75 ;  /* 0x00000010ff4a7819 */ /* 0x000fe4000001164b */
[----:B------:R-:W-:Y:S01]  /*79a0*/  PRMT R132, R132, 0x5410, R67 ;  /* 0x0000541084847816 */ /* 0x000fe20000000043 */
[----:B------:R-:W-:Y:S01]  /*79b0*/  IMAD.U32 R67, R135, 0x10000, RZ ;  /* 0x0001000087437824 */ /* 0x000fe200078e00ff */
[----:B------:R-:W-:Y:S01]  /*79c0*/  PRMT R134, R134, 0x5410, R71 ;  /* 0x0000541086867816 */ /* 0x000fe20000000047 */
[C---:B------:R-:W-:Y:S01]  /*79d0*/  FMUL.FTZ R71, R62.reuse, R69 ;  /* 0x000000453e477220 */ /* 0x040fe20000410000 */
[----:B------:R-:W-:Y:S01]  /*79e0*/  PRMT R133, R133, 0x5410, R74 ;  /* 0x0000541085857816 */ /* 0x000fe2000000004a */
[-C--:B------:R-:W-:Y:S01]  /*79f0*/  FMUL.FTZ R73, R62, R67.reuse ;  /* 0x000000433e497220 */ /* 0x080fe20000410000 */
[----:B------:R-:W-:Y:S01]  /*7a00*/  LOP3.LUT R63, R49, 0xffff0000, RZ, 0xc0, !PT ;  /* 0xffff0000313f7812 */ /* 0x000fe200078ec0ff */
[----:B------:R-:W-:Y:S01]  /*7a10*/  FFMA.FTZ R66, R56, R67, -R71 ;  /* 0x0000004338427223 */ /* 0x000fe20000010847 */
[----:B------:R-:W-:Y:S01]  /*7a20*/  PRMT R137, R137, 0x5410, R70 ;  /* 0x0000541089897816 */ /* 0x000fe20000000046 */
[----:B------:R-:W-:Y:S01]  /*7a30*/  IMAD.U32 R71, R133, 0x10000, RZ ;  /* 0x0001000085477824 */ /* 0x000fe200078e00ff */
[----:B------:R-:W-:Y:S01]  /*7a40*/  LOP3.LUT R130, R130, 0xffff0000, RZ, 0xc0, !PT ;  /* 0xffff000082827812 */ /* 0x000fe200078ec0ff */
[----:B------:R-:W-:Y:S01]  /*7a50*/  FFMA.FTZ R73, R56, R69, R73 ;  /* 0x0000004538497223 */ /* 0x000fe20000010049 */
[----:B------:R-:W-:Y:S01]  /*7a60*/  LOP3.LUT R135, R135, 0xffff0000, RZ, 0xc0, !PT ;  /* 0xffff000087877812 */ /* 0x000fe200078ec0ff */
[----:B------:R-:W-:Y:S01]  /*7a70*/  IMAD.U32 R67, R137, 0x10000, RZ ;  /* 0x0001000089437824 */ /* 0x000fe200078e00ff */
[----:B------:R-:W-:Y:S01]  /*7a80*/  LOP3.LUT R58, R45, 0xffff0000, RZ, 0xc0, !PT ;  /* 0xffff00002d3a7812 */ /* 0x000fe200078ec0ff */
[-C--:B------:R-:W-:Y:S01]  /*7a90*/  FMUL.FTZ R75, R63, R130.reuse ;  /* 0x000000823f4b7220 */ /* 0x080fe20000410000 */
[----:B------:R-:W-:Y:S01]  /*7aa0*/  LOP3.LUT R65, R51, 0xffff0000, RZ, 0xc0, !PT ;  /* 0xffff000033417812 */ /* 0x000fe200078ec0ff */
[----:B------:R-:W-:Y:S01]  /*7ab0*/  FMUL.FTZ R63, R63, R135 ;  /* 0x000000873f3f7220 */ /* 0x000fe20000410000 */
[----:B------:R-:W-:Y:S01]  /*7ac0*/  LOP3.LUT R62, R133, 0xffff0000, RZ, 0xc0, !PT ;  /* 0xffff0000853e7812 */ /* 0x000fe200078ec0ff */
[C---:B------:R-:W-:Y:S01]  /*7ad0*/  FMUL.FTZ R69, R64.reuse, R71 ;  /* 0x0000004740457220 */ /* 0x040fe20000410000 */
[----:B------:R-:W-:Y:S01]  /*7ae0*/  LOP3.LUT R56, R137, 0xffff0000, RZ, 0xc0, !PT ;  /* 0xffff000089387812 */ /* 0x000fe200078ec0ff */
[----:B------:R-:W-:Y:S01]  /*7af0*/  FMUL.FTZ R64, R64, R67 ;  /* 0x0000004340407220 */ /* 0x000fe20000410000 */
[----:B------:R-:W-:Y:S01]  /*7b00*/  LOP3.LUT R61, R48, 0xffff0000, RZ, 0xc0, !PT ;  /* 0xffff0000303d7812 */ /* 0x000fe200078ec0ff */
[C---:B------:R-:W-:Y:S01]  /*7b10*/  IMAD.U32 R48, R47.reuse, 0x10000, RZ ;  /* 0x000100002f307824 */ /* 0x040fe200078e00ff */
[----:B------:R-:W-:Y:S01]  /*7b20*/  PRMT R136, R136, 0x5410, R77 ;  /* 0x0000541088887816 */ /* 0x000fe2000000004d */
        /* <DEDUP_REMOVED lines=11> */
[C---:B------:R-:W-:Y:S01]  /*7be0*/  IMAD.U32 R45, R44.reuse, 0x10000, RZ ;  /* 0x000100002c2d7824 */ /* 0x040fe200078e00ff */
[----:B------:R-:W-:Y:S01]  /*7bf0*/  LOP3.LUT R44, R44, 0xffff0000, RZ, 0xc0, !PT ;  /* 0xffff00002c2c7812 */ /* 0x000fe200078ec0ff */
[C---:B------:R-:W-:Y:S01]  /*7c00*/  FFMA.FTZ R68, R49.reuse, R56, -R68 ;  /* 0x0000003831447223 */ /* 0x040fe20000010844 */
[----:B------:R-:W-:Y:S01]  /*7c10*/  FFMA.FTZ R67, R49, R62, R70 ;  /* 0x0000003e31437223 */ /* 0x000fe20000010046 */
[C---:B------:R-:W-:Y:S01]  /*7c20*/  FMUL.FTZ R49, R61.reuse, R132 ;  /* 0x000000843d317220 */ /* 0x040fe20000410000 */
[C---:B------:R-:W-:Y:S01]  /*7c30*/  FMUL.FTZ R56, R60.reuse, R58 ;  /* 0x0000003a3c387220 */ /* 0x040fe20000410000 */
[----:B------:R-:W-:Y:S01]  /*7c40*/  FMUL.FTZ R63, R60, R48 ;  /* 0x000000303c3f7220 */ /* 0x000fe20000410000 */
[----:B------:R-:W-:Y:S01]  /*7c50*/  FMUL.FTZ R65, R61, R136 ;  /* 0x000000883d417220 */ /* 0x000fe20000410000 */
[----:B------:R-:W-:-:S02]  /*7c60*/  IMAD.U32 R51, R50, 0x10000, RZ ;  /* 0x0001000032337824 */ /* 0x000fc400078e00ff */
[----:B------:R-:W-:Y:S01]  /*7c70*/  FFMA.FTZ R61, R44, R136, -R49 ;  /* 0x000000882c3d7223 */ /* 0x000fe20000010831 */
[----:B------:R-:W-:Y:S01]  /*7c80*/  LOP3.LUT R50, R50, 0xffff0000, RZ, 0xc0, !PT ;  /* 0xffff000032327812 */ /* 0x000fe200078ec0ff */
[C---:B------:R-:W-:Y:S01]  /*7c90*/  FFMA.FTZ R60, R45.reuse, R48, -R56 ;  /* 0x000000302d3c7223 */ /* 0x040fe20000010838 */
[----:B------:R-:W-:Y:S01]  /*7ca0*/  FFMA.FTZ R63, R45, R58, R63 ;  /* 0x0000003a2d3f7223 */ /* 0x000fe2000001003f */
[C---:B------:R-:W-:Y:S01]  /*7cb0*/  LOP3.LUT R49, R134.reuse, 0xffff0000, RZ, 0xc0, !PT ;  /* 0xffff000086317812 */ /* 0x040fe200078ec0ff */
[----:B------:R-:W-:Y:S01]  /*7cc0*/  IMAD.U32 R56, R134, 0x10000, RZ ;  /* 0x0001000086387824 */ /* 0x000fe200078e00ff */
[C---:B------:R-:W-:Y:S01]  /*7cd0*/  LOP3.LUT R45, R138.reuse, 0xffff0000, RZ, 0xc0, !PT ;  /* 0xffff00008a2d7812 */ /* 0x040fe200078ec0ff */
[----:B------:R-:W-:Y:S02]  /*7ce0*/  IMAD.U32 R48, R138, 0x10000, RZ ;  /* 0x000100008a307824 */ /* 0x000fe400078e00ff */
[----:B------:R-:W-:Y:S01]  /*7cf0*/  FFMA.FTZ R44, R44, R132, R65 ;  /* 0x000000842c2c7223 */ /* 0x000fe20000010041 */
[C---:B------:R-:W-:Y:S01]  /*7d00*/  IMAD.U32 R47, R46.reuse, 0x10000, RZ ;  /* 0x000100002e2f7824 */ /* 0x040fe200078e00ff */
        /* <DEDUP_REMOVED lines=12> */
[----:B------:R-:W-:Y:S01]  /*7dd0*/  F2FP.BF16.F32.PACK_AB R50, R50, R51 ;  /* 0x000000333232723e */ /* 0x000fe200000010ff */
[----:B------:R-:W-:Y:S01]  /*7de0*/  IMAD.MOV.U32 R44, RZ, RZ, R60 ;  /* 0x000000ffff2c7224 */ /* 0x000fe200078e003c */
[----:B------:R-:W-:Y:S01]  /*7df0*/  F2FP.BF16.F32.PACK_AB R45, R75, R66 ;  /* 0x000000424b2d723e */ /* 0x000fe200000010ff */
[----:B------:R-:W-:Y:S01]  /*7e00*/  IMAD.MOV.U32 R51, RZ, RZ, R64 ;  /* 0x000000ffff337224 */ /* 0x000fe200078e0040 */
[----:B------:R-:W-:Y:S02]  /*7e10*/  F2FP.BF16.F32.PACK_AB R47, R68, R69 ;  /* 0x00000045442f723e */ /* 0x000fe400000010ff */
[----:B------:R-:W-:-:S02]  /*7e20*/  F2FP.BF16.F32.PACK_AB R49, R130, R73 ;  /* 0x000000498231723e */ /* 0x000fc400000010ff */
[----:B------:R-:W-:-:S07]  /*7e30*/  F2FP.BF16.F32.PACK_AB R46, R65, R58 ;  /* 0x0000003a412e723e */ /* 0x000fce00000010ff */
.L_x_1396:
[----:B------:R-:W-:Y:S05]  /*7e40*/  BSYNC B1 ;  /* 0x0000000000017941 */ /* 0x000fea0003800000 */
.L_x_1395:
[----:B-1----:R1:W-:Y:S01]  /*7e50*/  STG.E.128 desc[UR56][R54.64], R44 ;  /* 0x0000002c36007986 */ /* 0x0023e2000c101d38 */
[----:B------:R-:W-:-:S13]  /*7e60*/  ISETP.GE.AND P3, PT, R59, R131, PT ;  /* 0x000000833b00720c */ /* 0x000fda0003f66270 */
[----:B------:R-:W-:Y:S05]  /*7e70*/  @P3 BRA `(.L_x_1371) ;  /* 0x00000004009c3947 */ /* 0x000fea0003800000 */
[--C-:B-1----:R-:W-:Y:S02]  /*7e80*/  SHF.R.S32.HI R44, RZ, 0x1f, R59.reuse ;  /* 0x0000001fff2c7819 */ /* 0x102fe4000001143b */
[----:B------:R-:W-:-:S04]  /*7e90*/  IADD3 R59, P3, P4, R98, R120, R59 ;  /* 0x00000078623b7210 */ /* 0x000fc80007c7e03b */
[----:B------:R-:W-:Y:S02]  /*7ea0*/  IADD3.X R44, R30, R57, R44, P3, P4 ;  /* 0x000000391e2c7210 */ /* 0x000fe40001fe842c */
[----:B------:R-:W-:-:S04]  /*7eb0*/  LEA R52, P3, R59, R52, 0x1 ;  /* 0x000000343b347211 */ /* 0x000fc800078608ff */
[----:B------:R-:W-:-:S05]  /*7ec0*/  LEA.HI.X R53, R59, R53, R44, 0x1, P3 ;  /* 0x000000353b357211 */ /* 0x000fca00018f0c2c */
[----:B--2---:R1:W-:Y:S01]  /*7ed0*/  STG.E.128 desc[UR56][R52.64], R48 ;  /* 0x0000003034007986 */ /* 0x0043e2000c101d38 */
[----:B------:R-:W-:Y:S05]  /*7ee0*/  BRA `(.L_x_1371) ;  /* 0x0000000400807947 */ /* 0x000fea0003800000 */
.L_x_1334:
[----:B------:R-:W-:-:S06]  /*7ef0*/  UISETP.NE.AND UP0, UPT, UR39, 0x3, UPT ;  /* 0x000000032700788c */ /* 0x000fcc000bf05270 */
[----:B------:R-:W-:-:S13]  /*7f00*/  PLOP3.LUT P0, PT, PT, PT, UP0, 0x80, 0x0 ;  /* 0x000000000000781c */ /* 0x000fda0003f0f008 */
[----:B------:R-:W-:Y:S05]  /*7f10*/  @!P0 BRA `(.L_x_1397) ;  /* 0x0000000000048947 */ /* 0x000fea0003800000 */
[----:B------:R-:W-:Y:S01]  /*7f20*/  BPT.TRAP 0x1 ;  /* 0x000000040000795c */ /* 0x000fe20000300000 */
.L_x_1397:
[----:B------:R-:W-:Y:S01]  /*7f30*/  IMAD R103, R185, 0x8, R2 ;  /* 0x00000008b9677824 */ /* 0x000fe200078e0202 */
[----:B------:R-:W-:Y:S01]  /*7f40*/  SHF.L.U32 R124, R194, 0x1f, RZ ;  /* 0x0000001fc27c7819 */ /* 0x000fe200000006ff */
[----:B------:R-:W-:Y:S01]  /*7f50*/  IMAD R112, R26, -0x80, R24 ;  /* 0xffffff801a707824 */ /* 0x000fe200078e0218 */
[----:B------:R-:W-:Y:S01]  /*7f60*/  BSSY B1, `(.L_x_1398) ;  /* 0x0000006000017945 */ /* 0x000fe20003800000 */
[----:B------:R-:W-:Y:S01]  /*7f70*/  SHF.R.S32.HI R45, RZ, 0x1f, R26 ;  /* 0x0000001fff2d7819 */ /* 0x000fe2000001141a */
[----:B------:R-:W0:Y:S01]  /*7f80*/  SYNCS.PHASECHK.TRANS64.TRYWAIT P3, [R103+URZ+0x28890], R124 ;  /* 0x0288907c670075a7 */ /* 0x000e22000806017f */
[----:B------:R-:W-:Y:S01]  /*7f90*/  IMAD R44, R3, R26, RZ ;  /* 0x0000001a032c7224 */ /* 0x000fe200078e02ff */
[----:B------:R-:W-:Y:S01]  /*7fa0*/  VIMNMX R112, R112, 0x80, PT ;  /* 0x0000008070707848 */ /* 0x000fe20003fe0100 */
[----:B0-----:R-:W-:Y:S06]  /*7fb0*/  @!P3 BRA `(.L_x_1399) ;  /* 0x000001d000b4b947 */ /* 0x001fec0003800000 */
.L_x_1718:
[----:B------:R-:W-:Y:S05]  /*7fc0*/  BSYNC B1 ;  /* 0x0000000000017941 */ /* 0x000fea0003800000 */
.L_x_1398:
        /* <DEDUP_REMOVED lines=8> */
[----:B------:R-:W-:-:S03]  /*8050*/  @!P2 IADD3 R58, P3, R31, R52, RZ ;  /* 0x000000341f3aa210 */ /* 0x000fc60007f7e0ff */
        /* <DEDUP_REMOVED lines=11> */
.L_x_1401:
[----:B------:R-:W-:Y:S05]  /*8110*/  BSYNC B1 ;  /* 0x0000000000017941 */ /* 0x000fea0003800000 */
.L_x_1400:
[----:B------:R-:W-:Y:S01]  /*8120*/  ISETP.GE.AND P3, PT, R189, R112, PT ;  /* 0x00000070bd00720c */ /* 0x000fe20003f66270 */
[----:B------:R-:W-:-:S12]  /*8130*/  BSSY B1, `(.L_x_1402) ;  /* 0x0000012000017945 */ /* 0x000fd80003800000 */
[----:B------:R-:W-:Y:S05]  /*8140*/  @P3 BRA `(.L_x_1403) ;  /* 0x0000000000403947 */ /* 0x000fea0003800000 */
[----:B-1----:R-:W1:Y:S01]  /*8150*/  @!P2 LDC.64 R54, c[0x0][0x2d8] ;  /* 0x0000b600ff36ab82 */ /* 0x002e620000000a00 */
[----:B------:R-:W2:Y:S01]  /*8160*/  @!P2 LDS.128 R44, [R108+0x19400] ;  /* 0x019400006c2ca984 */ /* 0x000ea20000000c00 */
[----:B------:R-:W-:-:S03]  /*8170*/  IADD3 R60, P3, R90, R52, RZ ;  /* 0x000000345a3c7210 */ /* 0x000fc60007f7e0ff */
        /* <DEDUP_REMOVED lines=13> */
.L_x_1403:
[----:B------:R-:W-:Y:S05]  /*8250*/  BSYNC B1 ;  /* 0x0000000000017941 */ /* 0x000fea0003800000 */
.L_x_1402:
[----:B------:R-:W-:Y:S01]  /*8260*/  ISETP.GE.AND P3, PT, R188, R112, PT ;  /* 0x00000070bc00720c */ /* 0x000fe20003f66270 */
[----:B------:R-:W-:-:S12]  /*8270*/  BSSY B1, `(.L_x_1404) ;  /* 0x0000012000017945 */ /* 0x000fd80003800000 */
[----:B------:R-:W-:Y:S05]  /*8280*/  @P3 BRA `(.L_x_1405) ;  /* 0x0000000000403947 */ /* 0x000fea0003800000 */
[----:B-12---:R-:W1:Y:S01]  /*8290*/  @!P2 LDC.64 R54, c[0x0][0x2d8] ;  /* 0x0000b600ff36ab82 */ /* 0x006e620000000a00 */
[----:B------:R-:W2:Y:S01]  /*82a0*/  @!P2 LDS.128 R44, [R108+0x1a400] ;  /* 0x01a400006c2ca984 */ /* 0x000ea20000000c00 */
[----:B------:R-:W-:-:S03]  /*82b0*/  LEA R60, P3, R38, R52, 0x6 ;  /* 0x00000034263c7211 */ /* 0x000fc600078630ff */
        /* <DEDUP_REMOVED lines=13> */
.L_x_1405:
[----:B------:R-:W-:Y:S05]  /*8390*/  BSYNC B1 ;  /* 0x0000000000017941 */ /* 0x000fea0003800000 */
.L_x_1404:
[----:B------:R-:W-:-:S13]  /*83a0*/  ISETP.GE.AND P3, PT, R190, R112, PT ;  /* 0x00000070be00720c */ /* 0x000fda0003f66270 */
[----:B------:R-:W-:Y:S05]  /*83b0*/  @P3 BRA `(.L_x_1371) ;  /* 0x00000000004c3947 */ /* 0x000fea0003800000 */
[----:B------:R-:W3:Y:S01]  /*83c0*/  LDC.64 R58, c[0x0][0x2f0] ;  /* 0x0000bc00ff3a7b82 */ /* 0x000ee20000000a00 */
[----:B-12-4-:R-:W1:Y:S01]  /*83d0*/  @!P2 LDS.128 R44, [R108+0x1b400] ;  /* 0x01b400006c2ca984 */ /* 0x016e620000000c00 */
[----:B------:R-:W-:-:S03]  /*83e0*/  IMAD.MOV.U32 R53, RZ, RZ, R61 ;  /* 0x000000ffff357224 */ /* 0x000fc600078e003d */
[----:B------:R-:W2:Y:S03]  /*83f0*/  @!P1 LDS.128 R48, [R108+0x1f400] ;  /* 0x01f400006c309984 */ /* 0x000ea60000000c00 */
[----:B------:R-:W4:Y:S08]  /*8400*/  @!P2 LDC.64 R54, c[0x0][0x2d8] ;  /* 0x0000b600ff36ab82 */ /* 0x000f300000000a00 */
[----:B------:R-:W5:Y:S01]  /*8410*/  @!P1 LDC.64 R56, c[0x0][0x2d8] ;  /* 0x0000b600ff389b82 */ /* 0x000f620000000a00 */
[----:B---3--:R-:W-:-:S04]  /*8420*/  IMAD.WIDE.U32 R52, R58, 0x60, R52 ;  /* 0x000000603a347825 */ /* 0x008fc800078e0034 */
[----:B------:R-:W-:-:S04]  /*8430*/  IMAD R59, R59, 0x60, RZ ;  /* 0x000000603b3b7824 */ /* 0x000fc800078e02ff */
[----:B------:R-:W-:Y:S01]  /*8440*/  IMAD.IADD R59, R53, 0x1, R59 ;  /* 0x00000001353b7824 */ /* 0x000fe200078e023b */
[----:B------:R-:W-:-:S05]  /*8450*/  @!P2 IADD3 R53, P3, R31, R52, RZ ;  /* 0x000000341f35a210 */ /* 0x000fca0007f7e0ff */
        /* <DEDUP_REMOVED lines=9> */
.L_x_1371:
[----:B------:R-:W-:Y:S05]  /*84f0*/  BSYNC B0 ;  /* 0x0000000000007941 */ /* 0x000fea0003800000 */
.L_x_1333:
        /* <DEDUP_REMOVED lines=17> */
.L_x_1407:
[----:B------:R-:W-:Y:S05]  /*8610*/  BSYNC B0 ;  /* 0x0000000000007941 */ /* 0x000fea0003800000 */
.L_x_1406:
[----:B------:R-:W2:Y:S01]  /*8620*/  SYNCS.PHASECHK.TRANS64.TRYWAIT P0, [R103+URZ+0x288b0], R124 ;  /* 0x0288b07c670075a7 */ /* 0x000ea2000800017f */
[----:B------:R-:W-:Y:S01]  /*8630*/  ULDC UR37, c[0x0][0x2e4] ;  /* 0x0000b90000257ab9 */ /* 0x000fe20000000800 */
[----:B------:R-:W-:Y:S01]  /*8640*/  ULDC.64 UR40, c[0x0][0x318] ;  /* 0x0000c60000287ab9 */ /* 0x000fe20000000a00 */
[----:B------:R-:W-:Y:S01]  /*8650*/  ULDC.64 UR42, c[0x0][0x308] ;  /* 0x0000c200002a7ab9 */ /* 0x000fe20000000a00 */
[----:B------:R-:W-:Y:S04]  /*8660*/  BSSY B0, `(.L_x_1408) ;  /* 0x0000002000007945 */ /* 0x000fe80003800000 */
[----:B--2---:R-:W-:Y:S05]  /*8670*/  @!P0 BRA `(.L_x_1409) ;  /* 0x000001cc00188947 */ /* 0x004fea0003800000 */
.L_x_1719:
[----:B------:R-:W-:Y:S05]  /*8680*/  BSYNC B0 ;  /* 0x0000000000007941 */ /* 0x000fea0003800000 */
.L_x_1408:
[----:B------:R-:W-:Y:S01]  /*8690*/  ISETP.GE.AND P0, PT, R18, R112, PT ;  /* 0x000000701200720c */ /* 0x000fe20003f06270 */
[----:B------:R-:W-:Y:S01]  /*86a0*/  BSSY B0, `(.L_x_1410) ;  /* 0x0000011000007945 */ /* 0x000fe20003800000 */
[----:B------:R-:W-:-:S11]  /*86b0*/  IMAD.WIDE R48, R26, 0x80, R42 ;  /* 0x000000801a307825 */ /* 0x000fd600078e022a */
[----:B------:R-:W-:Y:S05]  /*86c0*/  @P0 BRA `(.L_x_1411) ;  /* 0x0000000000380947 */ /* 0x000fea0003800000 */
[----:B------:R-:W-:Y:S02]  /*86d0*/  IMAD R47, R49, UR40, RZ ;  /* 0x00000028312f7c24 */ /* 0x000fe4000f8e02ff */
        /* <DEDUP_REMOVED lines=13> */
.L_x_1411:
[----:B------:R-:W-:Y:S05]  /*87b0*/  BSYNC B0 ;  /* 0x0000000000007941 */ /* 0x000fea0003800000 */
.L_x_1410:
[----:B------:R-:W-:Y:S01]  /*87c0*/  ISETP.GE.AND P0, PT, R189, R112, PT ;  /* 0x00000070bd00720c */ /* 0x000fe20003f06270 */
[----:B------:R-:W-:-:S12]  /*87d0*/  BSSY B0, `(.L_x_1412) ;  /* 0x0000012000007945 */ /* 0x000fd80003800000 */
[----:B------:R-:W-:Y:S05]  /*87e0*/  @P0 BRA `(.L_x_1413) ;  /* 0x0000000000400947 */ /* 0x000fea0003800000 */
[----:B---3--:R-:W-:Y:S01]  /*87f0*/  IADD3 R47, P0, R48, 0x20, RZ ;  /* 0x00000020302f7810 */ /* 0x008fe20007f1e0ff */
[----:B------:R-:W-:-:S04]  /*8800*/  IMAD.MOV.U32 R45, RZ, RZ, R102 ;  /* 0x000000ffff2d7224 */ /* 0x000fc800078e0066 */
[----:B-1----:R-:W-:-:S04]  /*8810*/  IMAD.X R44, RZ, RZ, R49, P0 ;  /* 0x000000ffff2c7224 */ /* 0x002fc800000e0631 */
[----:B------:R-:W-:Y:S02]  /*8820*/  IMAD R46, R44, UR40, RZ ;  /* 0x000000282c2e7c24 */ /* 0x000fe4000f8e02ff */
[----:B------:R-:W-:-:S04]  /*8830*/  IMAD.MOV.U32 R44, RZ, RZ, R96 ;  /* 0x000000ffff2c7224 */ /* 0x000fc800078e0060 */
[----:B------:R-:W-:-:S04]  /*8840*/  IMAD.WIDE.U32 R44, R47, UR40, R44 ;  /* 0x000000282f2c7c25 */ /* 0x000fc8000f8e002c */
[----:B------:R-:W-:Y:S01]  /*8850*/  IMAD R47, R47, UR41, R46 ;  /* 0x000000292f2f7c24 */ /* 0x000fe2000f8e022e */
[----:B------:R-:W-:-:S03]  /*8860*/  LEA R50, P0, R44, UR42, 0x1 ;  /* 0x0000002a2c327c11 */ /* 0x000fc6000f8008ff */
[----:B------:R-:W-:-:S05]  /*8870*/  IMAD.IADD R45, R45, 0x1, R47 ;  /* 0x000000012d2d7824 */ /* 0x000fca00078e022f */
[----:B------:R-:W-:Y:S02]  /*8880*/  LEA.HI.X R51, R44, UR43, R45, 0x1, P0 ;  /* 0x0000002b2c337c11 */ /* 0x000fe400080f0c2d */
[----:B------:R-:W-:-:S13]  /*8890*/  ISETP.GE.AND P0, PT, R16, UR37, PT ;  /* 0x0000002510007c0c */ /* 0x000fda000bf06270 */
[----:B------:R-:W1:Y:S04]  /*88a0*/  @!P0 LDS.128 R44, [R108+0x1400] ;  /* 0x001400006c2c8984 */ /* 0x000e680000000c00 */
[----:B-1----:R-:W-:Y:S01]  /*88b0*/  @!P0 STG.E.128 desc[UR56][R50.64], R44 ;  /* 0x0000002c32008986 */ /* 0x002fe2000c101d38 */
[----:B------:R-:W-:-:S13]  /*88c0*/  ISETP.GE.AND P0, PT, R195, UR37, PT ;  /* 0x00000025c3007c0c */ /* 0x000fda000bf06270 */
[----:B------:R-:W1:Y:S04]  /*88d0*/  @!P0 LDS.128 R44, [R108+0x5400] ;  /* 0x005400006c2c8984 */ /* 0x000e680000000c00 */
[----:B-1----:R4:W-:Y:S02]  /*88e0*/  @!P0 STG.E.128 desc[UR56][R50.64+0x80], R44 ;  /* 0x0000802c32008986 */ /* 0x0029e4000c101d38 */
.L_x_1413:
[----:B------:R-:W-:Y:S05]  /*88f0*/  BSYNC B0 ;  /* 0x0000000000007941 */ /* 0x000fea0003800000 */
.L_x_1412:
[----:B------:R-:W-:Y:S01]  /*8900*/  ISETP.GE.AND P0, PT, R188, R112, PT ;  /* 0x00000070bc00720c */ /* 0x000fe20003f06270 */
[----:B------:R-:W-:-:S12]  /*8910*/  BSSY B0, `(.L_x_1414) ;  /* 0x0000012000007945 */ /* 0x000fd80003800000 */
[----:B------:R-:W-:Y:S05]  /*8920*/  @P0 BRA `(.L_x_1415) ;  /* 0x0000000000400947 */ /* 0x000fea0003800000 */
[----:B---34-:R-:W-:Y:S01]  /*8930*/  IADD3 R47, P0, R48, 0x40, RZ ;  /* 0x00000040302f7810 */ /* 0x018fe20007f1e0ff */
        /* <DEDUP_REMOVED lines=15> */
.L_x_1415:
[----:B------:R-:W-:Y:S05]  /*8a30*/  BSYNC B0 ;  /* 0x0000000000007941 */ /* 0x000fea0003800000 */
.L_x_1414:
[----:B------:R-:W-:Y:S01]  /*8a40*/  ISETP.GE.AND P0, PT, R190, R112, PT ;  /* 0x00000070be00720c */ /* 0x000fe20003f06270 */
[----:B------:R-:W-:-:S12]  /*8a50*/  BSSY B0, `(.L_x_1416) ;  /* 0x0000012000007945 */ /* 0x000fd80003800000 */
[----:B------:R-:W-:Y:S05]  /*8a60*/  @P0 BRA `(.L_x_1417) ;  /* 0x0000000000400947 */ /* 0x000fea0003800000 */
[----:B-1-34-:R-:W-:Y:S01]  /*8a70*/  IADD3 R47, P0, R48, 0x60, RZ ;  /* 0x00000060302f7810 */ /* 0x01afe20007f1e0ff */
[----:B------:R-:W-:Y:S02]  /*8a80*/  IMAD.MOV.U32 R44, RZ, RZ, R96 ;  /* 0x000000ffff2c7224 */ /* 0x000fe400078e0060 */
        /* <DEDUP_REMOVED lines=14> */
.L_x_1417:
[----:B------:R-:W-:Y:S05]  /*8b70*/  BSYNC B0 ;  /* 0x0000000000007941 */ /* 0x000fea0003800000 */
.L_x_1416:
[----:B------:R-:W-:Y:S01]  /*8b80*/  @!PT LDS RZ, [RZ] ;  /* 0x00000000fffff984 */ /* 0x000fe20000000800 */
[----:B------:R-:W-:Y:S01]  /*8b90*/  @!PT LDS RZ, [RZ] ;  /* 0x00000000fffff984 */ /* 0x000fe20000000800 */
[----:B------:R-:W-:Y:S01]  /*8ba0*/  @!PT LDS RZ, [RZ] ;  /* 0x00000000fffff984 */ /* 0x000fe20000000800 */
[----:B------:R-:W-:Y:S01]  /*8bb0*/  @!PT LDS RZ, [RZ] ;  /* 0x00000000fffff984 */ /* 0x000fe20000000800 */
[----:B------:R5:W-:Y:S06]  /*8bc0*/  MEMBAR.ALL.CTA ;  /* 0x0000000000007992 */ /* 0x000bec0000008000 */
[----:B-----5:R-:W5:Y:S02]  /*8bd0*/  FENCE.VIEW.ASYNC.S ;  /* 0x00000000000073c6 */ /* 0x020f640000000000 */
[----:B-----5:R1:W-:Y:S01]  /*8be0*/  BAR.SYNC.DEFER_BLOCKING R125, 0x80 ;  /* 0x0002007d0000751d */ /* 0x0203e20000010000 */
[----:B------:R-:W-:Y:S01]  /*8bf0*/  ISETP.NE.AND P4, PT, R104, RZ, PT ;  /* 0x000000ff6800720c */ /* 0x000fe20003f85270 */
[----:B------:R-:W-:-:S02]  /*8c00*/  VIADD R185, R185, 0x1 ;  /* 0x00000001b9b97836 */ /* 0x000fc40000000000 */
[----:B0-2---:R-:W-:-:S03]  /*8c10*/  @!P3 VIADD R103, R103, 0x288c0 ;  /* 0x000288c06767b836 */ /* 0x005fc60000000000 */
[C---:B------:R-:W-:Y:S02]  /*8c20*/  ISETP.NE.AND P0, PT, R185.reuse, 0x2, PT ;  /* 0x00000002b900780c */ /* 0x040fe40003f05270 */
[----:B------:R-:W-:Y:S02]  /*8c30*/  @!P3 PRMT R103, RZ, 0x654, R103 ;  /* 0x00000654ff67b816 */ /* 0x000fe40000000067 */
[----:B-1-34-:R-:W-:Y:S02]  /*8c40*/  SEL R45, RZ, 0x1, P0 ;  /* 0x00000001ff2d7807 */ /* 0x01afe40000000000 */
[----:B------:R-:W-:Y:S02]  /*8c50*/  SEL R185, R185, RZ, P0 ;  /* 0x000000ffb9b97207 */ /* 0x000fe40000000000 */
[----:B------:R-:W-:Y:S01]  /*8c60*/  LOP3.LUT R194, R194, R45, RZ, 0x3c, !PT ;  /* 0x0000002dc2c27212 */ /* 0x000fe200078e3cff */
[----:B------:R0:W-:Y:S01]  /*8c70*/  @!P3 SYNCS.ARRIVE.TRANS64.RED.A1T0 RZ, [R103+URZ], RZ ;  /* 0x000000ff67ffb9a7 */ /* 0x0001e2000810043f */
[----:B------:R-:W-:Y:S05]  /*8c80*/  @P4 BRA `(.L_x_1418) ;  /* 0xffffff9800704947 */ /* 0x000fea000383ffff */
[----:B------:R-:W1:Y:S01]  /*8c90*/  S2R R44, SR_TID.X ;  /* 0x00000000002c7919 */ /* 0x000e620000002100 */
[----:B------:R-:W-:Y:S02]  /*8ca0*/  PLOP3.LUT P0, PT, PT, PT, PT, 0x8, 0x0 ;  /* 0x000000000000781c */ /* 0x000fe40003f0e170 */
[----:B-1----:R-:W-:-:S04]  /*8cb0*/  SHF.R.U32.HI R44, RZ, 0x7, R44 ;  /* 0x00000007ff2c7819 */ /* 0x002fc8000001162c */
[----:B------:R-:W-:-:S13]  /*8cc0*/  ISETP.NE.AND P4, PT, R44, 0x1, PT ;  /* 0x000000012c00780c */ /* 0x000fda0003f85270 */
[----:B------:R-:W-:Y:S06]  /*8cd0*/  @!P4 BAR.ARV 0x9, 0x100 ;  /* 0x024400000000cb1d */ /* 0x000fec0000002000 */
.L_x_1328:
[----:B------:R-:W1:Y:S02]  /*8ce0*/  LDC.64 R6, c[0x0][0x9e0] ;  /* 0x00027800ff067b82 */ /* 0x000e640000000a00 */
[----:B-1----:R-:W-:Y:S01]  /*8cf0*/  ISETP.GE.AND P1, PT, R7, 0x1, PT ;  /* 0x000000010700780c */ /* 0x002fe20003f26270 */
[----:B------:R-:W-:-:S12]  /*8d00*/  @P0 BRA `(.L_x_1419) ;  /* 0x00000000000c0947 */ /* 0x000fd80003800000 */
[----:B------:R-:W1:Y:S01]  /*8d10*/  FENCE.VIEW.ASYNC.G ;  /* 0x00000000000073c6 */ /* 0x000e620000000100 */
[----:B------:R-:W-:Y:S05]  /*8d20*/  WARPSYNC.ALL ;  /* 0x0000000000007948 */ /* 0x000fea0003800000 */
[----:B-1----:R-:W-:Y:S06]  /*8d30*/  BAR.ARV 0xc, 0x120 ;  /* 0x0304800000007b1d */ /* 0x002fec0000002000 */
.L_x_1419:
[----:B------:R-:W-:Y:S01]  /*8d40*/  IMAD.IADD R0, R119, 0x1, R6 ;  /* 0x0000000177007824 */ /* 0x000fe200078e0206 */
[----:B------:R-:W-:Y:S06]  /*8d50*/  @!P1 BRA `(.L_x_1420) ;  /* 0x0000000000489947 */ /* 0x000fec0003800000 */
[C---:B------:R-:W-:Y:S01]  /*8d60*/  ISETP.GT.AND P0, PT, R119.reuse, RZ, PT ;  /* 0x000000ff7700720c */ /* 0x040fe20003f04270 */
[----:B------:R-:W-:Y:S01]  /*8d70*/  BSSY B0, `(.L_x_1421) ;  /* 0x000000e000007945 */ /* 0x000fe20003800000 */
[----:B------:R-:W-:-:S11]  /*8d80*/  VIADD R3, R119, 0xffffffff ;  /* 0xffffffff77037836 */ /* 0x000fd60000000000 */
        /* <DEDUP_REMOVED lines=8> */
.L_x_1422:
[----:B------:R-:W-:-:S13]  /*8e10*/  ISETP.NE.AND P0, PT, R7, 0x1, PT ;  /* 0x000000010700780c */ /* 0x000fda0003f05270 */
[----:B------:R-:W1:Y:S02]  /*8e20*/  @P0 LDC.64 R4, c[0x0][0x9e8] ;  /* 0x00027a00ff040b82 */ /* 0x000e640000000a00 */
[----:B-1----:R-:W-:-:S05]  /*8e30*/  @P0 IMAD.HI.U32 R4, R3, R4, RZ ;  /* 0x0000000403040227 */ /* 0x002fca00078e00ff */
[----:B------:R-:W-:-:S07]  /*8e40*/  @P0 SHF.R.U32.HI R3, RZ, R5, R4 ;  /* 0x00000005ff030219 */ /* 0x000fce0000011604 */
.L_x_1423:
[----:B------:R-:W-:Y:S05]  /*8e50*/  BSYNC B0 ;  /* 0x0000000000007941 */ /* 0x000fea0003800000 */
.L_x_1421:
[----:B------:R-:W-:-:S05]  /*8e60*/  IMAD R3, R3, R7, R7 ;  /* 0x0000000703037224 */ /* 0x000fca00078e0207 */
[----:B------:R-:W-:-:S07]  /*8e70*/  VIMNMX R0, R0, R3, PT ;  /* 0x0000000300007248 */ /* 0x000fce0003fe0100 */
.L_x_1420:
[----:B------:R-:W-:Y:S01]  /*8e80*/  VIADD R0, R0, 0x7f ;  /* 0x0000007f00007836 */ /* 0x000fe20000000000 */
[----:B------:R-:W-:-:S04]  /*8e90*/  ULDC UR4, c[0x0][0x9dc] ;  /* 0x0002770000047ab9 */ /* 0x000fc80000000800 */
[----:B------:R-:W-:-:S04]  /*8ea0*/  SHF.R.S32.HI R3, RZ, 0x1f, R0 ;  /* 0x0000001fff037819 */ /* 0x000fc80000011400 */
[----:B------:R-:W-:-:S04]  /*8eb0*/  LEA.HI R3, R3, R0, RZ, 0x7 ;  /* 0x0000000003037211 */ /* 0x000fc800078f38ff */
[----:B------:R-:W-:Y:S01]  /*8ec0*/  SHF.R.S32.HI R0, RZ, 0x7, R3 ;  /* 0x00000007ff007819 */ /* 0x000fe20000011403 */
[----:B------:R-:W-:-:S03]  /*8ed0*/  VIADD R3, R118, -UR4 ;  /* 0x8000000476037c36 */ /* 0x000fc60008000000 */
[----:B------:R-:W-:Y:S01]  /*8ee0*/  VIMNMX R129, R129, R0, PT ;  /* 0x0000000081817248 */ /* 0x000fe20003fe0100 */
[----:B------:R-:W-:Y:S06]  /*8ef0*/  @!P1 BRA `(.L_x_1424) ;  /* 0x0000000000449947 */ /* 0x000fec0003800000 */
[----:B------:R-:W-:Y:S01]  /*8f00*/  ISETP.GT.AND P0, PT, R118, -0x1, PT ;  /* 0xffffffff7600780c */ /* 0x000fe20003f04270 */
[----:B------:R-:W-:-:S12]  /*8f10*/  BSSY B0, `(.L_x_1425) ;  /* 0x000000d000007945 */ /* 0x000fd80003800000 */
        /* <DEDUP_REMOVED lines=8> */
.L_x_1426:
[----:B------:R-:W-:-:S13]  /*8fa0*/  ISETP.NE.AND P0, PT, R7, 0x1, PT ;  /* 0x000000010700780c */ /* 0x000fda0003f05270 */
[----:B------:R-:W1:Y:S02]  /*8fb0*/  @P0 LDC.64 R4, c[0x0][0x9e8] ;  /* 0x00027a00ff040b82 */ /* 0x000e640000000a00 */
[----:B-1----:R-:W-:-:S05]  /*8fc0*/  @P0 IMAD.HI.U32 R4, R118, R4, RZ ;  /* 0x0000000476040227 */ /* 0x002fca00078e00ff */
[----:B------:R-:W-:-:S07]  /*8fd0*/  @P0 SHF.R.U32.HI R118, RZ, R5, R4 ;  /* 0x00000005ff760219 */ /* 0x000fce0000011604 */
.L_x_1427:
[----:B------:R-:W-:Y:S05]  /*8fe0*/  BSYNC B0 ;  /* 0x0000000000007941 */ /* 0x000fea0003800000 */
.L_x_1425:
[----:B------:R-:W-:-:S05]  /*8ff0*/  IMAD R118, R118, R7, RZ ;  /* 0x0000000776767224 */ /* 0x000fca00078e02ff */
[----:B------:R-:W-:-:S07]  /*9000*/  VIMNMX R3, R3, R118, !PT ;  /* 0x0000007603037248 */ /* 0x000fce0007fe0100 */
.L_x_1424:
[----:B------:R-:W-:Y:S01]  /*9010*/  SHF.R.S32.HI R4, RZ, 0x1f, R3 ;  /* 0x0000001fff047819 */ /* 0x000fe20000011403 */
[----:B------:R-:W-:Y:S01]  /*9020*/  IMAD.MOV.U32 R0, RZ, RZ, RZ ;  /* 0x000000ffff007224 */ /* 0x000fe200078e00ff */
[----:B------:R-:W-:Y:S02]  /*9030*/  PLOP3.LUT P0, PT, PT, PT, PT, 0x80, 0x0 ;  /* 0x000000000000781c */ /* 0x000fe40003f0f070 */
[----:B------:R-:W-:Y:S02]  /*9040*/  CS2R R150, SRZ ;  /* 0x0000000000967805 */ /* 0x000fe4000001ff00 */
[----:B------:R-:W-:Y:S01]  /*9050*/  LEA.HI R4, R4, R3, RZ, 0x7 ;  /* 0x0000000304047211 */ /* 0x000fe200078f38ff */
[----:B------:R-:W-:Y:S01]  /*9060*/  IMAD.MOV.U32 R3, RZ, RZ, RZ ;  /* 0x000000ffff037224 */ /* 0x000fe200078e00ff */
[----:B------:R-:W-:Y:S02]  /*9070*/  CS2R R148, SRZ ;  /* 0x0000000000947805 */ /* 0x000fe4000001ff00 */
[----:B------:R-:W-:-:S02]  /*9080*/  CS2R R146, SRZ ;  /* 0x0000000000927805 */ /* 0x000fc4000001ff00 */
[----:B------:R-:W-:Y:S02]  /*9090*/  SHF.R.S32.HI R4, RZ, 0x7, R4 ;  /* 0x00000007ff047819 */ /* 0x000fe40000011404 */
[----:B------:R-:W-:Y:S02]  /*90a0*/  CS2R R144, SRZ ;  /* 0x0000000000907805 */ /* 0x000fe4000001ff00 */
[----:B------:R-:W-:Y:S01]  /*90b0*/  CS2R R34, SRZ ;  /* 0x0000000000227805 */ /* 0x000fe2000001ff00 */
[----:B------:R-:W-:Y:S01]  /*90c0*/  IMAD.MOV.U32 R142, RZ, RZ, RZ ;  /* 0x000000ffff8e7224 */ /* 0x000fe200078e00ff */
[----:B------:R-:W-:Y:S01]  /*90d0*/  VIMNMX R198, RZ, R4, !PT ;  /* 0x00000004ffc67248 */ /* 0x000fe20007fe0100 */
[----:B------:R-:W-:Y:S01]  /*90e0*/  IMAD.MOV.U32 R141, RZ, RZ, RZ ;  /* 0x000000ffff8d7224 */ /* 0x000fe200078e00ff */
[----:B------:R-:W-:Y:S01]  /*90f0*/  CS2R R138, SRZ ;  /* 0x00000000008a7805 */ /* 0x000fe2000001ff00 */
[----:B------:R-:W-:Y:S01]  /*9100*/  IMAD.MOV.U32 R137, RZ, RZ, RZ ;  /* 0x000000ffff897224 */ /* 0x000fe200078e00ff */
[----:B------:R-:W-:-:S02]  /*9110*/  ISETP.GT.AND P1, PT, R129, R198, PT ;  /* 0x000000c68100720c */ /* 0x000fc40003f24270 */
[----:B------:R-:W-:Y:S02]  /*9120*/  CS2R R32, SRZ ;  /* 0x0000000000207805 */ /* 0x000fe4000001ff00 */
[----:B------:R-:W-:Y:S01]  /*9130*/  CS2R R134, SRZ ;  /* 0x0000000000867805 */ /* 0x000fe2000001ff00 */
[----:B------:R-:W-:Y:S01]  /*9140*/  IMAD.MOV.U32 R133, RZ, RZ, RZ ;  /* 0x000000ffff857224 */ /* 0x000fe200078e00ff */
[----:B------:R-:W-:Y:S02]  /*9150*/  CS2R R30, SRZ ;  /* 0x00000000001e7805 */ /* 0x000fe4000001ff00 */
[----:B------:R-:W-:Y:S01]  /*9160*/  CS2R R130, SRZ ;  /* 0x0000000000827805 */ /* 0x000fe2000001ff00 */
[----:B------:R-:W-:Y:S01]  /*9170*/  IMAD.MOV.U32 R128, RZ, RZ, RZ ;  /* 0x000000ffff807224 */ /* 0x000fe200078e00ff */
[----:B------:R-:W-:Y:S02]  /*9180*/  CS2R R126, SRZ ;  /* 0x00000000007e7805 */ /* 0x000fe4000001ff00 */
[----:B------:R-:W-:-:S02]  /*9190*/  CS2R R124, SRZ ;  /* 0x00000000007c7805 */ /* 0x000fc4000001ff00 */
[----:B------:R-:W-:Y:S02]  /*91a0*/  CS2R R122, SRZ ;  /* 0x00000000007a7805 */ /* 0x000fe4000001ff00 */
[----:B------:R-:W-:Y:S02]  /*91b0*/  CS2R R120, SRZ ;  /* 0x0000000000787805 */ /* 0x000fe4000001ff00 */
[----:B------:R-:W-:Y:S01]  /*91c0*/  CS2R R118, SRZ ;  /* 0x0000000000767805 */ /* 0x000fe2000001ff00 */
[----:B------:R-:W-:Y:S01]  /*91d0*/  IMAD.MOV.U32 R116, RZ, RZ, RZ ;  /* 0x000000ffff747224 */ /* 0x000fe200078e00ff */
[----:B------:R-:W-:Y:S02]  /*91e0*/  CS2R R114, SRZ ;  /* 0x0000000000727805 */ /* 0x000fe4000001ff00 */
[----:B------:R-:W-:Y:S02]  /*91f0*/  CS2R R112, SRZ ;  /* 0x0000000000707805 */ /* 0x000fe4000001ff00 */
[----:B------:R-:W-:-:S02]  /*9200*/  CS2R R110, SRZ ;  /* 0x00000000006e7805 */ /* 0x000fc4000001ff00 */
[----:B------:R-:W-:Y:S02]  /*9210*/  CS2R R108, SRZ ;  /* 0x00000000006c7805 */ /* 0x000fe4000001ff00 */
[----:B------:R-:W-:Y:S02]  /*9220*/  CS2R R106, SRZ ;  /* 0x00000000006a7805 */ /* 0x000fe4000001ff00 */
[----:B------:R-:W-:Y:S02]  /*9230*/  CS2R R104, SRZ ;  /* 0x0000000000687805 */ /* 0x000fe4000001ff00 */
[----:B0-----:R-:W-:Y:S02]  /*9240*/  CS2R R102, SRZ ;  /* 0x0000000000667805 */ /* 0x001fe4000001ff00 */
[----:B------:R-:W-:Y:S02]  /*9250*/  CS2R R100, SRZ ;  /* 0x0000000000647805 */ /* 0x000fe4000001ff00 */
[----:B------:R-:W-:-:S02]  /*9260*/  CS2R R98, SRZ ;  /* 0x0000000000627805 */ /* 0x000fc4000001ff00 */
[----:B------:R-:W-:Y:S02]  /*9270*/  CS2R R96, SRZ ;  /* 0x0000000000607805 */ /* 0x000fe4000001ff00 */
[----:B------:R-:W-:Y:S01]  /*9280*/  CS2R R6, SRZ ;  /* 0x0000000000067805 */ /* 0x000fe2000001ff00 */
[----:B------:R-:W-:Y:S01]  /*9290*/  IMAD.MOV.U32 R94, RZ, RZ, RZ ;  /* 0x000000ffff5e7224 */ /* 0x000fe200078e00ff */
[----:B------:R-:W-:Y:S01]  /*92a0*/  CS2R R90, SRZ ;  /* 0x00000000005a7805 */ /* 0x000fe2000001ff00 */
[----:B------:R-:W-:Y:S01]  /*92b0*/  IMAD.MOV.U32 R37, RZ, RZ, RZ ;  /* 0x000000ffff257224 */ /* 0x000fe200078e00ff */
[----:B------:R-:W-:Y:S01]  /*92c0*/  CS2R R88, SRZ ;  /* 0x0000000000587805 */ /* 0x000fe2000001ff00 */
[----:B------:R-:W-:Y:S06]  /*92d0*/  @!P1 BRA `(.L_x_1428) ;  /* 0x0000013c00c89947 */ /* 0x000fec0003800000 */
[----:B------:R-:W-:-:S03]  /*92e0*/  UMOV UR4, 0xffffffff ;  /* 0xffffffff00047882 */ /* 0x000fc60000000000 */
[----:B------:R-:W-:Y:S05]  /*92f0*/  BRA.DIV UR4, `(.L_x_1429) ;  /* 0x000001c2040c7947 */ /* 0x000fea000b800000 */
[----:B------:R0:W1:Y:S02]  /*9300*/  SHFL.IDX PT, R196, R227, RZ, 0x1f ;  /* 0x00001fffe3c47589 */ /* 0x00006400000e0000 */
.L_x_1722:
[----:B-1----:R-:W-:-:S04]  /*9310*/  LEA.HI R0, R196, R196, RZ, 0x1 ;  /* 0x000000c4c4007211 */ /* 0x002fc800078f08ff */
[----:B------:R-:W-:Y:S01]  /*9320*/  LOP3.LUT R3, R0, 0x1e, RZ, 0xc0, !PT ;  /* 0x0000001e00037812 */ /* 0x000fe200078ec0ff */
[----:B------:R-:W-:-:S04]  /*9330*/  IMAD.U32 R0, RZ, RZ, UR38 ;  /* 0x00000026ff007e24 */ /* 0x000fc8000f8e00ff */
[----:B------:R-:W-:Y:S01]  /*9340*/  IMAD.IADD R3, R196, 0x1, -R3 ;  /* 0x00000001c4037824 */ /* 0x000fe200078e0a03 */
[----:B------:R-:W-:-:S04]  /*9350*/  LOP3.LUT P0, RZ, R0, 0x3ff, RZ, 0xc0, !PT ;  /* 0x000003ff00ff7812 */ /* 0x000fc8000780c0ff */
[----:B------:R-:W-:Y:S02]  /*9360*/  LEA R3, R3, UR38, 0xd ;  /* 0x0000002603037c11 */ /* 0x000fe4000f8e68ff */
[----:B------:R-:W-:Y:S02]  /*9370*/  P2R R24, PR, RZ, 0x1 ;  /* 0x00000001ff187803 */ /* 0x000fe40000000000 */
[----:B------:R-:W-:-:S04]  /*9380*/  SHF.R.U32.HI R3, RZ, 0x4, R3 ;  /* 0x00000004ff037819 */ /* 0x000fc80000011603 */
[----:B------:R-:W-:Y:S01]  /*9390*/  LOP3.LUT R52, R3, 0x3fff, RZ, 0xc0, !PT ;  /* 0x00003fff03347812 */ /* 0x000fe200078ec0ff */
[----:B------:R-:W-:Y:S06]  /*93a0*/  @!P0 BRA `(.L_x_1430) ;  /* 0x0000000000408947 */ /* 0x000fec0003800000 */
        /* <DEDUP_REMOVED lines=15> */
[----:B0-2--5:R-:W-:Y:S05]  /*94a0*/  CALL.ABS.NOINC R14 ;  /* 0x000000000e007343 */ /* 0x025fea0003c00000 */
.L_x_1430:
[----:B------:R-:W-:Y:S02]  /*94b0*/  ULDC UR4, c[0x0][0x3d4] ;  /* 0x0000f50000047ab9 */ /* 0x000fe40000000800 */
[----:B------:R-:W-:-:S13]  /*94c0*/  ISETP.LT.AND P0, PT, RZ, UR4, PT ;  /* 0x00000004ff007c0c */ /* 0x000fda000bf01270 */
[----:B------:R-:W-:Y:S05]  /*94d0*/  @P0 BRA `(.L_x_1431) ;  /* 0x00000000003c0947 */ /* 0x000fea0003800000 */
[----:B------:R-:W-:-:S04]  /*94e0*/  LEA.HI R0, R221, R221, RZ, 0x1 ;  /* 0x000000dddd007211 */ /* 0x000fc800078f08ff */
        /* <DEDUP_REMOVED lines=8> */
.L_x_1434:
[----:B--2---:R2:W3:Y:S02]  /*9570*/  SYNCS.PHASECHK.TRANS64.TRYWAIT P0, [R2+URZ+0x28800], R3 ;  /* 0x02880003020075a7 */ /* 0x0044e4000800017f */
[----:B---3--:R-:W-:Y:S05]  /*9580*/  @!P0 NANOSLEEP.SYNCS 0x989680 ;  /* 0x009896800000895d */ /* 0x008fea0003900000 */
[----:B------:R-:W3:Y:S02]  /*9590*/  @!P0 SYNCS.PHASECHK.TRANS64 P0, [R2+URZ+0x28800], R3 ;  /* 0x02880003020085a7 */ /* 0x000ee4000800007f */
[----:B---3--:R-:W-:Y:S05]  /*95a0*/  @!P0 BRA `(.L_x_1434) ;  /* 0xfffffffc00f08947 */ /* 0x008fea000383ffff */
.L_x_1433:
[----:B------:R-:W-:Y:S05]  /*95b0*/  BSYNC B0 ;  /* 0x0000000000007941 */ /* 0x000fea0003800000 */
.L_x_1432:
[----:B------:R-:W-:Y:S05]  /*95c0*/  BRA `(.L_x_1435) ;  /* 0x0000005400787947 */ /* 0x000fea0003800000 */
.L_x_1431:
[----:B------:R-:W1:Y:S01]  /*95d0*/  LDC.64 R12, c[0x0][0x3d8] ;  /* 0x0000f600ff0c7b82 */ /* 0x000e620000000a00 */
[----:B-----5:R-:W-:Y:S01]  /*95e0*/  SHF.R.S32.HI R3, RZ, 0x1f, R117 ;  /* 0x0000001fff037819 */ /* 0x020fe20000011475 */
[----:B------:R-:W-:Y:S01]  /*95f0*/  IMAD.MOV.U32 R6, RZ, RZ, R16 ;  /* 0x000000ffff067224 */ /* 0x000fe200078e0010 */
[----:B------:R-:W-:Y:S01]  /*9600*/  ISETP.NE.AND P4, PT, R24, RZ, PT ;  /* 0x000000ff1800720c */ /* 0x000fe20003f85270 */
[----:B------:R-:W-:Y:S01]  /*9610*/  IMAD.MOV.U32 R7, RZ, RZ, R17 ;  /* 0x000000ffff077224 */ /* 0x000fe200078e0011 */
[--C-:B------:R-:W-:Y:S01]  /*9620*/  SHF.R.S32.HI R5, RZ, 0x1f, R22.reuse ;  /* 0x0000001fff057819 */ /* 0x100fe20000011416 */
[----:B------:R-:W-:Y:S02]  /*9630*/  IMAD.MOV.U32 R4, RZ, RZ, R22 ;  /* 0x000000ffff047224 */ /* 0x000fe400078e0016 */
[----:B------:R-:W2:Y:S01]  /*9640*/  LDC.64 R14, c[0x0][0x3e8] ;  /* 0x0000fa00ff0e7b82 */ /* 0x000ea20000000a00 */
[-C--:B-1----:R-:W-:Y:S01]  /*9650*/  IMAD R0, R3, R12.reuse, RZ ;  /* 0x0000000c03007224 */ /* 0x082fe200078e02ff */
[----:B------:R-:W-:Y:S01]  /*9660*/  SHF.L.U64.HI R30, R12, 0x5, R13 ;  /* 0x000000050c1e7819 */ /* 0x000fe2000001020d */
[----:B------:R-:W-:-:S04]  /*9670*/  IMAD.WIDE.U32 R8, R18, R12, R6 ;  /* 0x0000000c12087225 */ /* 0x000fc800078e0006 */
[----:B------:R-:W-:Y:S02]  /*9680*/  IMAD R21, R19, R12, RZ ;  /* 0x0000000c13157224 */ /* 0x000fe400078e02ff */
[-C--:B--2---:R-:W-:Y:S01]  /*9690*/  IMAD R20, R3, R14.reuse, RZ ;  /* 0x0000000e03147224 */ /* 0x084fe200078e02ff */
[----:B------:R-:W-:Y:S01]  /*96a0*/  SHF.L.U64.HI R28, R14, 0x5, R15 ;  /* 0x000000050e1c7819 */ /* 0x000fe2000001020f */
[----:B------:R-:W-:-:S04]  /*96b0*/  IMAD.WIDE.U32 R10, R18, R14, R6 ;  /* 0x0000000e120a7225 */ /* 0x000fc800078e0006 */
[----:B------:R-:W-:-:S04]  /*96c0*/  IMAD.WIDE.U32 R6, R18, R12, R4 ;  /* 0x0000000c12067225 */ /* 0x000fc800078e0004 */
[----:B------:R-:W-:-:S04]  /*96d0*/  IMAD.WIDE.U32 R54, R117, R12, RZ ;  /* 0x0000000c75367225 */ /* 0x000fc800078e00ff */
[----:B------:R-:W-:Y:S01]  /*96e0*/  IMAD R3, R19, R14, RZ ;  /* 0x0000000e13037224 */ /* 0x000fe200078e02ff */
[-C--:B------:R-:W-:Y:S01]  /*96f0*/  IADD3 R27, P2, R8, R54.reuse, RZ ;  /* 0x00000036081b7210 */ /* 0x080fe20007f5e0ff */
[C---:B------:R-:W-:Y:S01]  /*9700*/  IMAD R59, R117.reuse, R13, R0 ;  /* 0x0000000d753b7224 */ /* 0x040fe200078e0200 */
[----:B------:R-:W-:Y:S01]  /*9710*/  IADD3 R63, P0, R6, R54, RZ ;  /* 0x00000036063f7210 */ /* 0x000fe20007f1e0ff */
[C---:B------:R-:W-:Y:S02]  /*9720*/  IMAD R53, R117.reuse, R15, R20 ;  /* 0x0000000f75357224 */ /* 0x040fe400078e0214 */
[----:B------:R-:W-:-:S04]  /*9730*/  IMAD.WIDE.U32 R56, R117, R14, RZ ;  /* 0x0000000e75387225 */ /* 0x000fc800078e00ff */
[----:B------:R-:W-:Y:S01]  /*9740*/  IMAD.WIDE.U32 R4, R18, R14, R4 ;  /* 0x0000000e12047225 */ /* 0x000fe200078e0004 */
[----:B------:R-:W-:-:S03]  /*9750*/  IADD3 R33, P3, R10, R56, RZ ;  /* 0x000000380a217210 */ /* 0x000fc60007f7e0ff */
[----:B------:R-:W-:Y:S01]  /*9760*/  IMAD R21, R18, R13, R21 ;  /* 0x0000000d12157224 */ /* 0x000fe200078e0215 */
[----:B------:R-:W-:Y:S01]  /*9770*/  IADD3 R61, P1, R4, R56, RZ ;  /* 0x00000038043d7210 */ /* 0x000fe20007f3e0ff */
[----:B------:R-:W-:Y:S02]  /*9780*/  IMAD R3, R18, R15, R3 ;  /* 0x0000000f12037224 */ /* 0x000fe400078e0203 */
[----:B------:R-:W-:Y:S02]  /*9790*/  IMAD.IADD R59, R59, 0x1, R55 ;  /* 0x000000013b3b7824 */ /* 0x000fe400078e0237 */
[----:B------:R-:W-:Y:S02]  /*97a0*/  IMAD.IADD R53, R53, 0x1, R57 ;  /* 0x0000000135357824 */ /* 0x000fe400078e0239 */
[----:B------:R-:W-:Y:S01]  /*97b0*/  IMAD.SHL.U32 R29, R12, 0x20, RZ ;  /* 0x000000200c1d7824 */ /* 0x000fe200078e00ff */
[C---:B------:R-:W-:Y:S01]  /*97c0*/  IADD3.X R65, R59.reuse, R7, R21, P0, !PT ;  /* 0x000000073b417210 */ /* 0x040fe200007fe415 */
[----:B------:R-:W-:Y:S01]  /*97d0*/  IMAD.SHL.U32 R24, R14, 0x20, RZ ;  /* 0x000000200e187824 */ /* 0x000fe200078e00ff */
[----:B------:R-:W-:-:S02]  /*97e0*/  IADD3.X R31, R59, R21, R9, P2, !PT ;  /* 0x000000153b1f7210 */ /* 0x000fc400017fe409 */
[C---:B------:R-:W-:Y:S02]  /*97f0*/  IADD3.X R77, R53.reuse, R5, R3, P1, !PT ;  /* 0x00000005354d7210 */ /* 0x040fe40000ffe403 */
[----:B------:R-:W-:Y:S01]  /*9800*/  IADD3.X R35, R53, R3, R11, P3, !PT ;  /* 0x0000000335237210 */ /* 0x000fe20001ffe40b */
        /* <DEDUP_REMOVED lines=16> */
[----:B0-2---:R-:W-:Y:S05]  /*9910*/  CALL.ABS.NOINC R14 ;  /* 0x000000000e007343 */ /* 0x005fea0003c00000 */
.L_x_1436:
[----:B------:R-:W1:Y:S01]  /*9920*/  LDC.64 R12, c[0x0][0x3d8] ;  /* 0x0000f600ff0c7b82 */ /* 0x000e620000000a00 */
[----:B------:R-:W-:Y:S01]  /*9930*/  SHF.R.S32.HI R3, RZ, 0x1f, R197 ;  /* 0x0000001fff037819 */ /* 0x000fe200000114c5 */
[----:B------:R-:W-:Y:S01]  /*9940*/  ULDC.U8 UR4, c[0x0][0x3f0] ;  /* 0x0000fc0000047ab9 */ /* 0x000fe20000000000 */
[----:B------:R-:W-:Y:S01]  /*9950*/  BSSY B0, `(.L_x_1437) ;  /* 0x000051d000007945 */ /* 0x000fe20003800000 */
[----:B------:R-:W-:-:S04]  /*9960*/  ISETP.NE.AND P0, PT, RZ, UR4, PT ;  /* 0x00000004ff007c0c */ /* 0x000fc8000bf05270 */
[----:B------:R-:W2:Y:S01]  /*9970*/  LDC.64 R10, c[0x0][0x3e8] ;  /* 0x0000fa00ff0a7b82 */ /* 0x000ea20000000a00 */
[-C--:B-1----:R-:W-:Y:S02]  /*9980*/  IMAD R0, R3, R12.reuse, RZ ;  /* 0x0000000c03007224 */ /* 0x082fe400078e02ff */
[----:B------:R-:W-:-:S04]  /*9990*/  IMAD.WIDE.U32 R4, R197, R12, RZ ;  /* 0x0000000cc5047225 */ /* 0x000fc800078e00ff */
[-C--:B--2---:R-:W-:Y:S02]  /*99a0*/  IMAD R6, R3, R10.reuse, RZ ;  /* 0x0000000a03067224 */ /* 0x084fe400078e02ff */
[C---:B------:R-:W-:Y:S02]  /*99b0*/  IMAD R3, R197.reuse, R13, R0 ;  /* 0x0000000dc5037224 */ /* 0x040fe400078e0200 */
[----:B------:R-:W-:-:S04]  /*99c0*/  IMAD.WIDE.U32 R8, R197, R10, RZ ;  /* 0x0000000ac5087225 */ /* 0x000fc800078e00ff */
[----:B------:R-:W-:Y:S02]  /*99d0*/  IMAD R7, R197, R11, R6 ;  /* 0x0000000bc5077224 */ /* 0x000fe400078e0206 */
[----:B------:R-:W-:Y:S02]  /*99e0*/  IMAD.IADD R5, R5, 0x1, R3 ;  /* 0x0000000105057824 */ /* 0x000fe400078e0203 */
[----:B------:R-:W-:Y:S02]  /*99f0*/  IMAD R0, R197, -0x80, R193 ;  /* 0xffffff80c5007824 */ /* 0x000fe400078e02c1 */
[----:B------:R-:W-:Y:S01]  /*9a00*/  IMAD.IADD R3, R9, 0x1, R7 ;  /* 0x0000000109037824 */ /* 0x000fe200078e0207 */
[C---:B------:R-:W-:Y:S01]  /*9a10*/  SHF.L.U64.HI R7, R4.reuse, 0x7, R5 ;  /* 0x0000000704077819 */ /* 0x040fe20000010205 */
[----:B------:R-:W-:Y:S01]  /*9a20*/  IMAD.SHL.U32 R6, R4, 0x80, RZ ;  /* 0x0000008004067824 */ /* 0x000fe200078e00ff */
[----:B------:R-:W-:Y:S01]  /*9a30*/  VIMNMX R73, R0, 0x80, PT ;  /* 0x0000008000497848 */ /* 0x000fe20003fe0100 */
[C---:B------:R-:W-:Y:S01]  /*9a40*/  IMAD.SHL.U32 R4, R8.reuse, 0x80, RZ ;  /* 0x0000008008047824 */ /* 0x040fe200078e00ff */
[----:B------:R-:W-:Y:S01]  /*9a50*/  SHF.L.U64.HI R5, R8, 0x7, R3 ;  /* 0x0000000708057819 */ /* 0x000fe20000010203 */
[----:B------:R-:W-:Y:S06]  /*9a60*/  @!P0 BRA `(.L_x_1438) ;  /* 0x00000028004c8947 */ /* 0x000fec0003800000 */
[----:B------:R-:W1:Y:S01]  /*9a70*/  LDC R0, c[0x0][0x428] ;  /* 0x00010a00ff007b82 */ /* 0x000e620000000800 */
[-C--:B------:R-:W-:Y:S01]  /*9a80*/  ISETP.GE.AND P0, PT, R18, R73.reuse, PT ;  /* 0x000000491200720c */ /* 0x080fe20003f06270 */
[----:B------:R-:W-:Y:S01]  /*9a90*/  BSSY B1, `(.L_x_1439) ;  /* 0x0000023000017945 */ /* 0x000fe20003800000 */
[----:B------:R-:W-:Y:S02]  /*9aa0*/  ISETP.GE.AND P1, PT, R189, R73, PT ;  /* 0x00000049bd00720c */ /* 0x000fe40003f26270 */
        /* <DEDUP_REMOVED lines=8> */
[----:B-1----:R-:W-:-:S13]  /*9b30*/  ISETP.NE.AND P4, PT, R0, 0x1, PT ;  /* 0x000000010000780c */ /* 0x002fda0003f85270 */
[----:B------:R-:W1:Y:S08]  /*9b40*/  @P4 LDC R20, c[0x0][0x42c] ;  /* 0x00010b00ff144b82 */ /* 0x000e700000000800 */
[----:B------:R-:W2:Y:S01]  /*9b50*/  @P4 LDC R21, c[0x0][0x430] ;  /* 0x00010c00ff154b82 */ /* 0x000ea20000000800 */
[----:B------:R-:W-:Y:S05]  /*9b60*/  @P0 BRA `(.L_x_1440) ;  /* 0x0000000000540947 */ /* 0x000fea0003800000 */
[----:B------:R-:W-:Y:S01]  /*9b70*/  IADD3 R3, P2, R6, R63, RZ ;  /* 0x0000003f06037210 */ /* 0x000fe20007f5e0ff */
[----:B------:R-:W-:Y:S01]  /*9b80*/  ULDC.64 UR4, c[0x0][0x3c8] ;  /* 0x0000f20000047ab9 */ /* 0x000fe20000000a00 */
[----:B------:R-:W-:Y:S01]  /*9b90*/  ULDC.64 UR6, c[0x0][0x3e0] ;  /* 0x0000f80000067ab9 */ /* 0x000fe20000000a00 */
[----:B------:R-:W-:Y:S02]  /*9ba0*/  CS2R R48, SRZ ;  /* 0x0000000000307805 */ /* 0x000fe4000001ff00 */
[----:B------:R-:W-:Y:S01]  /*9bb0*/  LEA R8, P3, R3, UR4, 0x1 ;  /* 0x0000000403087c11 */ /* 0x000fe2000f8608ff */
[----:B------:R-:W-:Y:S01]  /*9bc0*/  IMAD.X R14, R7, 0x1, R65, P2 ;  /* 0x00000001070e7824 */ /* 0x000fe200010e0641 */
[----:B------:R-:W-:Y:S01]  /*9bd0*/  ULDC UR4, c[0x0][0x3d4] ;  /* 0x0000f50000047ab9 */ /* 0x000fe20000000800 */
[----:B------:R-:W-:Y:S02]  /*9be0*/  IADD3 R0, P2, R4, R61, RZ ;  /* 0x0000003d04007210 */ /* 0x000fe40007f5e0ff */
[----:B------:R-:W-:-:S02]  /*9bf0*/  CS2R R46, SRZ ;  /* 0x00000000002e7805 */ /* 0x000fc4000001ff00 */
[----:B------:R-:W-:Y:S02]  /*9c00*/  ISETP.GE.AND P5, PT, R22, UR4, PT ;  /* 0x0000000416007c0c */ /* 0x000fe4000bfa6270 */
[----:B------:R-:W-:Y:S02]  /*9c10*/  CS2R R50, SRZ ;  /* 0x0000000000327805 */ /* 0x000fe4000001ff00 */
[----:B------:R-:W-:Y:S01]  /*9c20*/  LEA.HI.X R9, R3, UR5, R14, 0x1, P3 ;  /* 0x0000000503097c11 */ /* 0x000fe200098f0c0e */
[----:B------:R-:W-:Y:S01]  /*9c30*/  IMAD.X R3, R5, 0x1, R77, P2 ;  /* 0x0000000105037824 */ /* 0x000fe200010e064d */
[----:B------:R-:W-:Y:S02]  /*9c40*/  ISETP.GE.AND P3, PT, R187, UR4, PT ;  /* 0x00000004bb007c0c */ /* 0x000fe4000bf66270 */
[----:B------:R-:W-:Y:S02]  /*9c50*/  CS2R R44, SRZ ;  /* 0x00000000002c7805 */ /* 0x000fe4000001ff00 */
[----:B------:R-:W-:-:S04]  /*9c60*/  LEA R14, P2, R0, UR6, 0x1 ;  /* 0x00000006000e7c11 */ /* 0x000fc8000f8408ff */
[----:B------:R-:W-:Y:S01]  /*9c70*/  LEA.HI.X R15, R0, UR7, R3, 0x1, P2 ;  /* 0x00000007000f7c11 */ /* 0x000fe200090f0c03 */
[----:B------:R3:W5:Y:S04]  /*9c80*/  @!P5 LDG.E.64 R48, desc[UR56][R8.64] ;  /* 0x000000380830d981 */ /* 0x000768000c1e1b00 */
[----:B------:R3:W5:Y:S04]  /*9c90*/  @!P3 LDG.E.64 R46, desc[UR56][R8.64+0x40] ;  /* 0x00004038082eb981 */ /* 0x000768000c1e1b00 */
[----:B------:R3:W5:Y:S04]  /*9ca0*/  @!P5 LDG.E.64 R50, desc[UR56][R14.64] ;  /* 0x000000380e32d981 */ /* 0x000768000c1e1b00 */
[----:B------:R3:W5:Y:S02]  /*9cb0*/  @!P3 LDG.E.64 R44, desc[UR56][R14.64+0x40] ;  /* 0x000040380e2cb981 */ /* 0x000764000c1e1b00 */
.L_x_1440:
[----:B------:R-:W-:Y:S05]  /*9cc0*/  BSYNC B1 ;  /* 0x0000000000017941 */ /* 0x000fea0003800000 */
.L_x_1439:
[----:B------:R-:W-:Y:S04]  /*9cd0*/  BSSY B1, `(.L_x_1441) ;  /* 0x0000017000017945 */ /* 0x000fe80003800000 */
[----:B------:R-:W-:Y:S05]  /*9ce0*/  @P1 BRA `(.L_x_1442) ;  /* 0x0000000000541947 */ /* 0x000fea0003800000 */
[----:B---3--:R-:W-:Y:S01]  /*9cf0*/  IADD3 R9, P2, P3, R63, R29, R6 ;  /* 0x0000001d3f097210 */ /* 0x008fe20007b5e006 */
[----:B------:R-:W-:Y:S01]  /*9d00*/  ULDC.64 UR6, c[0x0][0x3c8] ;  /* 0x0000f20000067ab9 */ /* 0x000fe20000000a00 */
[----:B------:R-:W-:Y:S01]  /*9d10*/  ULDC UR4, c[0x0][0x3d4] ;  /* 0x0000f50000047ab9 */ /* 0x000fe20000000800 */
[----:B------:R-:W-:Y:S01]  /*9d20*/  ULDC.64 UR8, c[0x0][0x3e0] ;  /* 0x0000f80000087ab9 */ /* 0x000fe20000000a00 */
[----:B------:R-:W-:Y:S02]  /*9d30*/  IADD3.X R14, R65, R30, R7, P2, P3 ;  /* 0x0000001e410e7210 */ /* 0x000fe400017e6407 */
[----:B------:R-:W-:Y:S02]  /*9d40*/  CS2R R40, SRZ ;  /* 0x0000000000287805 */ /* 0x000fe4000001ff00 */
[----:B------:R-:W-:Y:S02]  /*9d50*/  IADD3 R0, P3, P5, R61, R24, R4 ;  /* 0x000000183d007210 */ /* 0x000fe40007d7e004 */
[----:B------:R-:W-:-:S02]  /*9d60*/  CS2R R38, SRZ ;  /* 0x0000000000267805 */ /* 0x000fc4000001ff00 */
[----:B------:R-:W-:Y:S02]  /*9d70*/  LEA R8, P2, R9, UR6, 0x1 ;  /* 0x0000000609087c11 */ /* 0x000fe4000f8408ff */
[----:B------:R-:W-:Y:S02]  /*9d80*/  CS2R R42, SRZ ;  /* 0x00000000002a7805 */ /* 0x000fe4000001ff00 */
[----:B------:R-:W-:Y:S02]  /*9d90*/  IADD3.X R3, R77, R28, R5, P3, P5 ;  /* 0x0000001c4d037210 */ /* 0x000fe40001fea405 */
[----:B------:R-:W-:Y:S02]  /*9da0*/  CS2R R36, SRZ ;  /* 0x0000000000247805 */ /* 0x000fe4000001ff00 */
[----:B------:R-:W-:Y:S02]  /*9db0*/  ISETP.GE.AND P5, PT, R22, UR4, PT ;  /* 0x0000000416007c0c */ /* 0x000fe4000bfa6270 */
[----:B------:R-:W-:-:S02]  /*9dc0*/  ISETP.GE.AND P3, PT, R187, UR4, PT ;  /* 0x00000004bb007c0c */ /* 0x000fc4000bf66270 */
[----:B------:R-:W-:Y:S02]  /*9dd0*/  LEA.HI.X R9, R9, UR7, R14, 0x1, P2 ;  /* 0x0000000709097c11 */ /* 0x000fe400090f0c0e */
[----:B------:R-:W-:-:S04]  /*9de0*/  LEA R14, P2, R0, UR8, 0x1 ;  /* 0x00000008000e7c11 */ /* 0x000fc8000f8408ff */
[----:B------:R-:W-:-:S03]  /*9df0*/  LEA.HI.X R15, R0, UR9, R3, 0x1, P2 ;  /* 0x00000009000f7c11 */ /* 0x000fc600090f0c03 */
[----:B------:R4:W5:Y:S04]  /*9e00*/  @!P5 LDG.E.64 R40, desc[UR56][R8.64] ;  /* 0x000000380828d981 */ /* 0x000968000c1e1b00 */
[----:B------:R4:W5:Y:S04]  /*9e10*/  @!P3 LDG.E.64 R38, desc[UR56][R8.64+0x40] ;  /* 0x000040380826b981 */ /* 0x000968000c1e1b00 */
[----:B------:R4:W5:Y:S04]  /*9e20*/  @!P5 LDG.E.64 R42, desc[UR56][R14.64] ;  /* 0x000000380e2ad981 */ /* 0x000968000c1e1b00 */
[----:B------:R4:W5:Y:S02]  /*9e30*/  @!P3 LDG.E.64 R36, desc[UR56][R14.64+0x40] ;  /* 0x000040380e24b981 */ /* 0x000964000c1e1b00 */
.L_x_1442:
[----:B------:R-:W-:Y:S05]  /*9e40*/  BSYNC B1 ;  /* 0x0000000000017941 */ /* 0x000fea0003800000 */
.L_x_1441:
[----:B-----5:R-:W-:Y:S01]  /*9e50*/  IMAD.MOV.U32 R3, RZ, RZ, R50 ;  /* 0x000000ffff037224 */ /* 0x020fe200078e0032 */
[-C--:B------:R-:W-:Y:S01]  /*9e60*/  ISETP.GE.AND P2, PT, R188, R73.reuse, PT ;  /* 0x00000049bc00720c */ /* 0x080fe20003f46270 */
[----:B------:R-:W-:Y:S01]  /*9e70*/  IMAD R0, R197, 0x80, R18 ;  /* 0x00000080c5007824 */ /* 0x000fe200078e0212 */
[----:B------:R-:W-:Y:S01]  /*9e80*/  BSSY B1, `(.L_x_1443) ;  /* 0x0000048000017945 */ /* 0x000fe20003800000 */
[----:B---34-:R-:W-:Y:S01]  /*9e90*/  IMAD.MOV.U32 R9, RZ, RZ, R53 ;  /* 0x000000ffff097224 */ /* 0x018fe200078e0035 */
[----:B------:R-:W-:Y:S01]  /*9ea0*/  PRMT R53, R53, 0x5410, R3 ;  /* 0x0000541035357816 */ /* 0x000fe20000000003 */
[----:B------:R-:W-:Y:S01]  /*9eb0*/  IMAD.MOV.U32 R14, RZ, RZ, R51 ;  /* 0x000000ffff0e7224 */ /* 0x000fe200078e0033 */
[----:B------:R-:W-:Y:S01]  /*9ec0*/  ISETP.GE.AND P3, PT, R190, R73, PT ;  /* 0x00000049be00720c */ /* 0x000fe20003f66270 */
[----:B------:R-:W-:Y:S01]  /*9ed0*/  IMAD R3, R219, 0x20, R0 ;  /* 0x00000020db037824 */ /* 0x000fe200078e0200 */
[----:B------:R-:W-:Y:S01]  /*9ee0*/  CS2R R26, SRZ ;  /* 0x00000000001a7805 */ /* 0x000fe2000001ff00 */
[----:B------:R-:W-:Y:S01]  /*9ef0*/  IMAD.MOV.U32 R0, RZ, RZ, R44 ;  /* 0x000000ffff007224 */ /* 0x000fe200078e002c */
[----:B------:R-:W-:Y:S01]  /*9f00*/  PRMT R78, R14, 0x7610, R78 ;  /* 0x000076100e4e7816 */ /* 0x000fe2000000004e */
[----:B------:R-:W-:Y:S01]  /*9f10*/  IMAD.MOV.U32 R15, RZ, RZ, R45 ;  /* 0x000000ffff0f7224 */ /* 0x000fe200078e002d */
[----:B------:R-:W-:Y:S01]  /*9f20*/  CS2R R34, SRZ ;  /* 0x0000000000227805 */ /* 0x000fe2000001ff00 */
[----:B------:R-:W-:Y:S01]  /*9f30*/  IMAD.MOV.U32 R14, RZ, RZ, R48 ;  /* 0x000000ffff0e7224 */ /* 0x000fe200078e0030 */
[----:B------:R-:W-:Y:S01]  /*9f40*/  PRMT R68, R0, 0x7610, R68 ;  /* 0x0000761000447816 */ /* 0x000fe20000000044 */
[----:B-1----:R-:W-:Y:S01]  /*9f50*/  @P4 IMAD.HI.U32 R0, R3, R20, RZ ;  /* 0x0000001403004227 */ /* 0x002fe200078e00ff */
[----:B------:R-:W-:-:S02]  /*9f60*/  PRMT R67, R15, 0x7610, R67 ;  /* 0x000076100f437816 */ /* 0x000fc40000000043 */
[----:B------:R-:W-:Y:S02]  /*9f70*/  CS2R R30, SRZ ;  /* 0x00000000001e7805 */ /* 0x000fe4000001ff00 */
[----:B------:R-:W-:Y:S01]  /*9f80*/  PRMT R79, R14, 0x7610, R79 ;  /* 0x000076100e4f7816 */ /* 0x000fe2000000004f */
[----:B------:R-:W-:Y:S01]  /*9f90*/  IMAD.MOV.U32 R20, RZ, RZ, R47 ;  /* 0x000000ffff147224 */ /* 0x000fe200078e002f */
[----:B--2---:R-:W-:Y:S01]  /*9fa0*/  @P4 SHF.R.U32.HI R3, RZ, R21, R0 ;  /* 0x00000015ff034219 */ /* 0x004fe20000011600 */
[----:B------:R-:W-:Y:S01]  /*9fb0*/  IMAD.MOV.U32 R15, RZ, RZ, R46 ;  /* 0x000000ffff0f7224 */ /* 0x000fe200078e002e */
[----:B------:R-:W-:Y:S01]  /*9fc0*/  CS2R R32, SRZ ;  /* 0x0000000000207805 */ /* 0x000fe2000001ff00 */
[----:B------:R-:W-:Y:S01]  /*9fd0*/  IMAD.MOV.U32 R14, RZ, RZ, R49 ;  /* 0x000000ffff0e7224 */ /* 0x000fe200078e0031 */
[----:B------:R-:W-:Y:S01]  /*9fe0*/  PRMT R70, R20, 0x7610, R70 ;  /* 0x0000761014467816 */ /* 0x000fe20000000046 */
[----:B------:R-:W-:Y:S01]  /*9ff0*/  IMAD.MOV.U32 R20, RZ, RZ, R36 ;  /* 0x000000ffff147224 */ /* 0x000fe200078e0024 */
[----:B------:R-:W-:Y:S01]  /*a000*/  PRMT R69, R15, 0x7610, R69 ;  /* 0x000076100f457816 */ /* 0x000fe20000000045 */
[----:B------:R-:W-:Y:S01]  /*a010*/  IMAD.MOV.U32 R58, RZ, RZ, R54 ;  /* 0x000000ffff3a7224 */ /* 0x000fe200078e0036 */
[----:B------:R-:W-:Y:S01]  /*a020*/  SHF.R.S32.HI R15, RZ, 0x1f, R3 ;  /* 0x0000001fff0f7819 */ /* 0x000fe20000011403 */
[----:B------:R-:W-:Y:S01]  /*a030*/  IMAD.MOV.U32 R0, RZ, RZ, R42 ;  /* 0x000000ffff007224 */ /* 0x000fe200078e002a */
[----:B------:R-:W-:Y:S01]  /*a040*/  PRMT R54, R54, 0x5410, R14 ;  /* 0x0000541036367816 */ /* 0x000fe2000000000e */
[----:B------:R-:W-:Y:S01]  /*a050*/  IMAD.MOV.U32 R14, RZ, RZ, R43 ;  /* 0x000000ffff0e7224 */ /* 0x000fe200078e002b */
[----:B------:R-:W-:Y:S01]  /*a060*/  PRMT R53, R20, 0x7610, R53 ;  /* 0x0000761014357816 */ /* 0x000fe20000000035 */
[----:B------:R-:W-:Y:S01]  /*a070*/  IMAD.MOV.U32 R21, RZ, RZ, R37 ;  /* 0x000000ffff157224 */ /* 0x000fe200078e0025 */
[----:B------:R-:W-:Y:S01]  /*a080*/  PRMT R55, R0, 0x7610, R55 ;  /* 0x0000761000377816 */ /* 0x000fe20000000037 */
[--C-:B------:R-:W-:Y:S01]  /*a090*/  IMAD.MOV.U32 R8, RZ, RZ, R56.reuse ;  /* 0x000000ffff087224 */ /* 0x100fe200078e0038 */
[----:B------:R-:W-:Y:S01]  /*a0a0*/  PRMT R56, R14, 0x7610, R56 ;  /* 0x000076100e387816 */ /* 0x000fe20000000038 */
[----:B------:R-:W-:Y:S01]  /*a0b0*/  IMAD R20, R15, R10, RZ ;  /* 0x0000000a0f147224 */ /* 0x000fe200078e02ff */
[----:B------:R-:W-:Y:S01]  /*a0c0*/  PRMT R54, R21, 0x7610, R54 ;  /* 0x0000761015367816 */ /* 0x000fe20000000036 */
[-C--:B------:R-:W-:Y:S01]  /*a0d0*/  IMAD R0, R15, R12.reuse, RZ ;  /* 0x0000000c0f007224 */ /* 0x080fe200078e02ff */
[----:B------:R-:W-:Y:S01]  /*a0e0*/  CS2R R24, SRZ ;  /* 0x0000000000187805 */ /* 0x000fe2000001ff00 */
[----:B------:R-:W-:Y:S01]  /*a0f0*/  IMAD.WIDE.U32 R14, R3, R12, R58 ;  /* 0x0000000c030e7225 */ /* 0x000fe200078e003a */
[----:B------:R-:W-:-:S03]  /*a100*/  CS2R R28, SRZ ;  /* 0x00000000001c7805 */ /* 0x000fc6000001ff00 */
[----:B------:R-:W-:Y:S01]  /*a110*/  IMAD.WIDE.U32 R58, R3, R10, R8 ;  /* 0x0000000a033a7225 */ /* 0x000fe200078e0008 */
[----:B------:R-:W-:-:S03]  /*a120*/  CS2R R8, SRZ ;  /* 0x0000000000087805 */ /* 0x000fc6000001ff00 */
[C---:B------:R-:W-:Y:S01]  /*a130*/  IMAD R71, R3.reuse, R11, R20 ;  /* 0x0000000b03477224 */ /* 0x040fe200078e0214 */
[----:B------:R-:W-:Y:S01]  /*a140*/  CS2R R20, SRZ ;  /* 0x0000000000147805 */ /* 0x000fe2000001ff00 */
[----:B------:R-:W-:Y:S01]  /*a150*/  IMAD R57, R3, R13, R0 ;  /* 0x0000000d03397224 */ /* 0x000fe200078e0200 */
[----:B------:R-:W-:Y:S06]  /*a160*/  @P2 BRA `(.L_x_1444) ;  /* 0x0000000000642947 */ /* 0x000fec0003800000 */
[----:B------:R-:W-:Y:S01]  /*a170*/  LEA R28, P4, R12, R6, 0x6 ;  /* 0x000000060c1c7211 */ /* 0x000fe200078830ff */
[----:B------:R-:W-:Y:S01]  /*a180*/  ULDC.64 UR4, c[0x0][0x3c8] ;  /* 0x0000f20000047ab9 */ /* 0x000fe20000000a00 */
[----:B------:R-:W-:Y:S01]  /*a190*/  ULDC.64 UR6, c[0x0][0x3e0] ;  /* 0x0000f80000067ab9 */ /* 0x000fe20000000a00 */
[----:B------:R-:W-:Y:S02]  /*a1a0*/  CS2R R32, SRZ ;  /* 0x0000000000207805 */ /* 0x000fe4000001ff00 */
[----:B------:R-:W-:Y:S02]  /*a1b0*/  IADD3 R28, P5, R28, R63, RZ ;  /* 0x0000003f1c1c7210 */ /* 0x000fe40007fbe0ff */
[----:B------:R-:W-:Y:S02]  /*a1c0*/  CS2R R34, SRZ ;  /* 0x0000000000227805 */ /* 0x000fe4000001ff00 */
[----:B------:R-:W-:Y:S02]  /*a1d0*/  LEA.HI.X R30, R12, R7, R13, 0x6, P4 ;  /* 0x000000070c1e7211 */ /* 0x000fe400020f340d */
[----:B------:R-:W-:-:S03]  /*a1e0*/  LEA R0, P4, R10, R4, 0x6 ;  /* 0x000000040a007211 */ /* 0x000fc600078830ff */
[----:B------:R-:W-:Y:S01]  /*a1f0*/  IMAD.X R29, R30, 0x1, R65, P5 ;  /* 0x000000011e1d7824 */ /* 0x000fe200028e0641 */
[----:B------:R-:W-:Y:S02]  /*a200*/  IADD3 R0, P5, R0, R61, RZ ;  /* 0x0000003d00007210 */ /* 0x000fe40007fbe0ff */
[----:B------:R-:W-:Y:S02]  /*a210*/  CS2R R30, SRZ ;  /* 0x00000000001e7805 */ /* 0x000fe4000001ff00 */
[----:B------:R-:W-:Y:S02]  /*a220*/  LEA.HI.X R3, R10, R5, R11, 0x6, P4 ;  /* 0x000000050a037211 */ /* 0x000fe400020f340b */
[----:B------:R-:W-:Y:S01]  /*a230*/  LEA R72, P4, R28, UR4, 0x1 ;  /* 0x000000041c487c11 */ /* 0x000fe2000f8808ff */
[----:B------:R-:W-:Y:S02]  /*a240*/  ULDC UR4, c[0x0][0x3d4] ;  /* 0x0000f50000047ab9 */ /* 0x000fe40000000800 */
[----:B------:R-:W-:Y:S01]  /*a250*/  IMAD.X R3, R3, 0x1, R77, P5 ;  /* 0x0000000103037824 */ /* 0x000fe200028e064d */
[----:B------:R-:W-:-:S02]  /*a260*/  LEA R74, P5, R0, UR6, 0x1 ;  /* 0x00000006004a7c11 */ /* 0x000fc4000f8a08ff */
[----:B------:R-:W-:Y:S02]  /*a270*/  LEA.HI.X R73, R28, UR5, R29, 0x1, P4 ;  /* 0x000000051c497c11 */ /* 0x000fe4000a0f0c1d */
[----:B------:R-:W-:Y:S02]  /*a280*/  CS2R R28, SRZ ;  /* 0x00000000001c7805 */ /* 0x000fe4000001ff00 */
[----:B------:R-:W-:Y:S02]  /*a290*/  LEA.HI.X R75, R0, UR7, R3, 0x1, P5 ;  /* 0x00000007004b7c11 */ /* 0x000fe4000a8f0c03 */
[----:B------:R-:W-:Y:S02]  /*a2a0*/  ISETP.GE.AND P4, PT, R22, UR4, PT ;  /* 0x0000000416007c0c */ /* 0x000fe4000bf86270 */
[----:B------:R-:W-:-:S11]  /*a2b0*/  ISETP.GE.AND P5, PT, R187, UR4, PT ;  /* 0x00000004bb007c0c */ /* 0x000fd6000bfa6270 */
[----:B------:R1:W5:Y:S04]  /*a2c0*/  @!P4 LDG.E.64 R32, desc[UR56][R72.64] ;  /* 0x000000384820c981 */ /* 0x000368000c1e1b00 */
[----:B------:R1:W5:Y:S04]  /*a2d0*/  @!P5 LDG.E.64 R28, desc[UR56][R72.64+0x40] ;  /* 0x00004038481cd981 */ /* 0x000368000c1e1b00 */
[----:B------:R1:W5:Y:S04]  /*a2e0*/  @!P4 LDG.E.64 R34, desc[UR56][R74.64] ;  /* 0x000000384a22c981 */ /* 0x000368000c1e1b00 */
[----:B------:R1:W5:Y:S02]  /*a2f0*/  @!P5 LDG.E.64 R30, desc[UR56][R74.64+0x40] ;  /* 0x000040384a1ed981 */ /* 0x000364000c1e1b00 */
.L_x_1444:
[----:B------:R-:W-:Y:S05]  /*a300*/  BSYNC B1 ;  /* 0x0000000000017941 */ /* 0x000fea0003800000 */
.L_x_1443:
[----:B------:R-:W-:Y:S04]  /*a310*/  BSSY B1, `(.L_x_1445) ;  /* 0x000001b000017945 */ /* 0x000fe80003800000 */
[----:B------:R-:W-:Y:S05]  /*a320*/  @P3 BRA `(.L_x_1446) ;  /* 0x0000000000643947 */ /* 0x000fea0003800000 */
[----:B------:R-:W-:Y:S01]  /*a330*/  IMAD.WIDE.U32 R6, R12, 0x60, R6 ;  /* 0x000000600c067825 */ /* 0x000fe200078e0006 */
[----:B------:R-:W-:Y:S01]  /*a340*/  ULDC.64 UR4, c[0x0][0x3c8] ;  /* 0x0000f20000047ab9 */ /* 0x000fe20000000a00 */
[----:B------:R-:W-:Y:S01]  /*a350*/  ULDC.64 UR6, c[0x0][0x3e0] ;  /* 0x0000f80000067ab9 */ /* 0x000fe20000000a00 */
[----:B------:R-:W-:Y:S01]  /*a360*/  CS2R R24, SRZ ;  /* 0x0000000000187805 */ /* 0x000fe2000001ff00 */
[----:B------:R-:W-:Y:S01]  /*a370*/  IMAD.WIDE.U32 R4, R10, 0x60, R4 ;  /* 0x000000600a047825 */ /* 0x000fe200078e0004 */
[----:B------:R-:W-:Y:S02]  /*a380*/  IADD3 R63, P4, R63, R6, RZ ;  /* 0x000000063f3f7210 */ /* 0x000fe40007f9e0ff */
[----:B------:R-:W-:Y:S02]  /*a390*/  CS2R R26, SRZ ;  /* 0x00000000001a7805 */ /* 0x000fe4000001ff00 */
[----:B------:R-:W-:Y:S01]  /*a3a0*/  CS2R R20, SRZ ;  /* 0x0000000000147805 */ /* 0x000fe2000001ff00 */
[----:B------:R-:W-:Y:S01]  /*a3b0*/  IMAD R8, R13, 0x60, RZ ;  /* 0x000000600d087824 */ /* 0x000fe200078e02ff */
[----:B------:R-:W-:Y:S01]  /*a3c0*/  IADD3 R61, P5, R61, R4, RZ ;  /* 0x000000043d3d7210 */ /* 0x000fe20007fbe0ff */
[----:B------:R-:W-:-:S03]  /*a3d0*/  IMAD R0, R11, 0x60, RZ ;  /* 0x000000600b007824 */ /* 0x000fc600078e02ff */
[----:B------:R-:W-:Y:S02]  /*a3e0*/  IADD3.X R8, R65, R8, R7, P4, !PT ;  /* 0x0000000841087210 */ /* 0x000fe400027fe407 */
[----:B------:R-:W-:Y:S02]  /*a3f0*/  IADD3.X R0, R77, R0, R5, P5, !PT ;  /* 0x000000004d007210 */ /* 0x000fe40002ffe405 */
[----:B------:R-:W-:Y:S01]  /*a400*/  LEA R4, P4, R63, UR4, 0x1 ;  /* 0x000000043f047c11 */ /* 0x000fe2000f8808ff */
[----:B------:R-:W-:Y:S01]  /*a410*/  ULDC UR4, c[0x0][0x3d4] ;  /* 0x0000f50000047ab9 */ /* 0x000fe20000000800 */
[----:B------:R-:W-:Y:S02]  /*a420*/  LEA R6, P5, R61, UR6, 0x1 ;  /* 0x000000063d067c11 */ /* 0x000fe4000f8a08ff */
[----:B------:R-:W-:Y:S02]  /*a430*/  LEA.HI.X R5, R63, UR5, R8, 0x1, P4 ;  /* 0x000000053f057c11 */ /* 0x000fe4000a0f0c08 */
[----:B------:R-:W-:-:S02]  /*a440*/  CS2R R8, SRZ ;  /* 0x0000000000087805 */ /* 0x000fc4000001ff00 */
[----:B------:R-:W-:Y:S02]  /*a450*/  LEA.HI.X R7, R61, UR7, R0, 0x1, P5 ;  /* 0x000000073d077c11 */ /* 0x000fe4000a8f0c00 */
[----:B------:R-:W-:Y:S02]  /*a460*/  ISETP.GE.AND P4, PT, R22, UR4, PT ;  /* 0x0000000416007c0c */ /* 0x000fe4000bf86270 */
[----:B------:R-:W-:-:S11]  /*a470*/  ISETP.GE.AND P5, PT, R187, UR4, PT ;  /* 0x00000004bb007c0c */ /* 0x000fd6000bfa6270 */
[----:B------:R2:W5:Y:S04]  /*a480*/  @!P4 LDG.E.64 R24, desc[UR56][R4.64] ;  /* 0x000000380418c981 */ /* 0x000568000c1e1b00 */
[----:B------:R2:W5:Y:S04]  /*a490*/  @!P5 LDG.E.64 R8, desc[UR56][R4.64+0x40] ;  /* 0x000040380408d981 */ /* 0x000568000c1e1b00 */
[----:B------:R2:W5:Y:S04]  /*a4a0*/  @!P4 LDG.E.64 R26, desc[UR56][R6.64] ;  /* 0x00000038061ac981 */ /* 0x000568000c1e1b00 */
[----:B------:R2:W5:Y:S02]  /*a4b0*/  @!P5 LDG.E.64 R20, desc[UR56][R6.64+0x40] ;  /* 0x000040380614d981 */ /* 0x000564000c1e1b00 */
.L_x_1446:
[----:B------:R-:W-:Y:S05]  /*a4c0*/  BSYNC B1 ;  /* 0x0000000000017941 */ /* 0x000fea0003800000 */
.L_x_1445:
[----:B------:R-:W-:Y:S01]  /*a4d0*/  ULDC.64 UR4, c[0x0][0x3c8] ;  /* 0x0000f20000047ab9 */ /* 0x000fe20000000a00 */
[----:B------:R-:W-:Y:S01]  /*a4e0*/  ULDC.64 UR6, c[0x0][0x3e0] ;  /* 0x0000f80000067ab9 */ /* 0x000fe20000000a00 */
[----:B--2---:R-:W-:Y:S01]  /*a4f0*/  IMAD.IADD R5, R15, 0x1, R57 ;  /* 0x000000010f057824 */ /* 0x004fe200078e0239 */
[----:B------:R-:W-:Y:S01]  /*a500*/  LEA R4, P4, R14, UR4, 0x1 ;  /* 0x000000040e047c11 */ /* 0x000fe2000f8808ff */
[----:B------:R-:W-:Y:S01]  /*a510*/  IMAD.IADD R3, R59, 0x1, R71 ;  /* 0x000000013b037824 */ /* 0x000fe200078e0247 */
[----:B------:R-:W-:Y:S01]  /*a520*/  LEA R0, P5, R58, UR6, 0x1 ;  /* 0x000000063a007c11 */ /* 0x000fe2000f8a08ff */
[----:B------:R-:W-:Y:S01]  /*a530*/  IMAD.MOV.U32 R6, RZ, RZ, R40 ;  /* 0x000000ffff067224 */ /* 0x000fe200078e0028 */
[----:B------:R-:W-:Y:S01]  /*a540*/  UMOV UR4, 0xffffffff ;  /* 0xffffffff00047882 */ /* 0x000fe20000000000 */
[----:B------:R-:W-:Y:S01]  /*a550*/  IMAD.MOV.U32 R7, RZ, RZ, R41 ;  /* 0x000000ffff077224 */ /* 0x000fe200078e0029 */
[----:B------:R-:W-:Y:S02]  /*a560*/  LEA.HI.X R5, R14, UR5, R5, 0x1, P4 ;  /* 0x000000050e057c11 */ /* 0x000fe4000a0f0c05 */
[----:B------:R-:W-:-:S02]  /*a570*/  LEA.HI.X R3, R58, UR7, R3, 0x1, P5 ;  /* 0x000000073a037c11 */ /* 0x000fc4000a8f0c03 */
[----:B------:R-:W-:Y:S02]  /*a580*/  PRMT R71, R6, 0x7610, R71 ;  /* 0x0000761006477816 */ /* 0x000fe40000000047 */
[----:B-1----:R-:W-:Y:S02]  /*a590*/  PRMT R72, R7, 0x7610, R72 ;  /* 0x0000761007487816 */ /* 0x002fe40000000048 */
[----:B------:R-:W-:Y:S01]  /*a5a0*/  LEA.HI R6, R221, R221, RZ, 0x1 ;  /* 0x000000dddd067211 */ /* 0x000fe200078f08ff */
[----:B------:R-:W-:Y:S06]  /*a5b0*/  BRA.DIV UR4, `(.L_x_1447) ;  /* 0x000001ae04887947 */ /* 0x000fec000b800000 */
.L_x_1725:
[----:B------:R-:W-:-:S03]  /*a5c0*/  UMOV UR4, 0xffffffff ;  /* 0xffffffff00047882 */ /* 0x000fc60000000000 */
[----:B------:R-:W-:Y:S05]  /*a5d0*/  BRA.DIV UR4, `(.L_x_1448) ;  /* 0x000001ae04a87947 */ /* 0x000fea000b800000 */
.L_x_1728:
[----:B------:R-:W-:-:S03]  /*a5e0*/  UMOV UR4, 0xffffffff ;  /* 0xffffffff00047882 */ /* 0x000fc60000000000 */
[----:B------:R-:W-:Y:S05]  /*a5f0*/  BRA.DIV UR4, `(.L_x_1449) ;  /* 0x000001ae04c87947 */ /* 0x000fea000b800000 */
.L_x_1731:
[----:B------:R-:W-:-:S03]  /*a600*/  UMOV UR4, 0xffffffff ;  /* 0xffffffff00047882 */ /* 0x000fc60000000000 */
[----:B------:R-:W-:Y:S05]  /*a610*/  BRA.DIV UR4, `(.L_x_1450) ;  /* 0x000001ae04e87947 */ /* 0x000fea000b800000 */
.L_x_1734:
[----:B------:R-:W-:-:S03]  /*a620*/  UMOV UR4, 0xffffffff ;  /* 0xffffffff00047882 */ /* 0x000fc60000000000 */
[----:B------:R-:W-:Y:S05]  /*a630*/  BRA.DIV UR4, `(.L_x_1451) ;  /* 0x000001b204087947 */ /* 0x000fea000b800000 */
.L_x_1737:
[----:B------:R-:W-:-:S03]  /*a640*/  UMOV UR4, 0xffffffff ;  /* 0xffffffff00047882 */ /* 0x000fc60000000000 */
[----:B------:R-:W-:Y:S05]  /*a650*/  BRA.DIV UR4, `(.L_x_1452) ;  /* 0x000001b204287947 */ /* 0x000fea000b800000 */
.L_x_1740:
[----:B------:R-:W-:-:S03]  /*a660*/  UMOV UR4, 0xffffffff ;  /* 0xffffffff00047882 */ /* 0x000fc60000000000 */
[----:B------:R-:W-:Y:S05]  /*a670*/  BRA.DIV UR4, `(.L_x_1453) ;  /* 0x000001b204487947 */ /* 0x000fea000b800000 */
.L_x_1743:
[----:B------:R-:W-:-:S03]  /*a680*/  UMOV UR4, 0xffffffff ;  /* 0xffffffff00047882 */ /* 0x000fc60000000000 */
[----:B------:R-:W-:Y:S05]  /*a690*/  BRA.DIV UR4, `(.L_x_1454) ;  /* 0x000001b204687947 */ /* 0x000fea000b800000 */
.L_x_1746:
[----:B------:R-:W-:-:S03]  /*a6a0*/  UMOV UR4, 0xffffffff ;  /* 0xffffffff00047882 */ /* 0x000fc60000000000 */
[----:B------:R-:W-:Y:S05]  /*a6b0*/  BRA.DIV UR4, `(.L_x_1455) ;  /* 0x000001b204887947 */ /* 0x000fea000b800000 */
.L_x_1749:
[----:B------:R-:W-:-:S03]  /*a6c0*/  UMOV UR4, 0xffffffff ;  /* 0xffffffff00047882 */ /* 0x000fc60000000000 */
[----:B------:R-:W-:Y:S05]  /*a6d0*/  BRA.DIV UR4, `(.L_x_1456) ;  /* 0x000001b204a87947 */ /* 0x000fea000b800000 */
.L_x_1752:
[----:B------:R-:W-:-:S03]  /*a6e0*/  UMOV UR4, 0xffffffff ;  /* 0xffffffff00047882 */ /* 0x000fc60000000000 */
[----:B------:R-:W-:Y:S05]  /*a6f0*/  BRA.DIV UR4, `(.L_x_1457) ;  /* 0x000001b204c87947 */ /* 0x000fea000b800000 */
.L_x_1755:
[----:B------:R-:W-:-:S03]  /*a700*/  UMOV UR4, 0xffffffff ;  /* 0xffffffff00047882 */ /* 0x000fc60000000000 */
[----:B------:R-:W-:Y:S05]  /*a710*/  BRA.DIV UR4, `(.L_x_1458) ;  /* 0x000001b204e87947 */ /* 0x000fea000b800000 */
.L_x_1758:
[----:B------:R-:W-:-:S03]  /*a720*/  UMOV UR4, 0xffffffff ;  /* 0xffffffff00047882 */ /* 0x000fc60000000000 */
[----:B------:R-:W-:Y:S05]  /*a730*/  BRA.DIV UR4, `(.L_x_1459) ;  /* 0x000001b604087947 */ /* 0x000fea000b800000 */
.L_x_1761:
[----:B------:R-:W-:Y:S01]  /*a740*/  UMOV UR4, 0xffffffff ;  /* 0xffffffff00047882 */ /* 0x000fe20000000000 */
[----:B------:R-:W-:Y:S02]  /*a750*/  LOP3.LUT R6, R6, 0xfffffffe, RZ, 0xc0, !PT ;  /* 0xfffffffe06067812 */ /* 0x000fe400078ec0ff */
[----:B------:R-:W-:Y:S05]  /*a760*/  BRA.DIV UR4, `(.L_x_1460) ;  /* 0x000001b604247947 */ /* 0x000fea000b800000 */
.L_x_1764:
[----:B------:R-:W-:Y:S01]  /*a770*/  UMOV UR4, 0xffffffff ;  /* 0xffffffff00047882 */ /* 0x000fe20000000000 */
[----:B------:R-:W-:Y:S02]  /*a780*/  IMAD.IADD R5, R221, 0x1, -R6 ;  /* 0x00000001dd057824 */ /* 0x000fe400078e0a06 */
[----:B------:R-:W-:Y:S05]  /*a790*/  BRA.DIV UR4, `(.L_x_1461) ;  /* 0x000001b604407947 */ /* 0x000fea000b800000 */
.L_x_1767:
[----:B------:R-:W-:Y:S01]  /*a7a0*/  UMOV UR4, 0xffffffff ;  /* 0xffffffff00047882 */ /* 0x000fe20000000000 */
[----:B------:R-:W-:Y:S02]  /*a7b0*/  SHF.L.U32 R5, R5, 0x1f, RZ ;  /* 0x0000001f05057819 */ /* 0x000fe400000006ff */
[----:B------:R-:W-:Y:S05]  /*a7c0*/  BRA.DIV UR4, `(.L_x_1462) ;  /* 0x000001b6045c7947 */ /* 0x000fea000b800000 */
.L_x_1770:
[----:B------:R-:W1:Y:S01]  /*a7d0*/  SYNCS.PHASECHK.TRANS64.TRYWAIT P4, [R2+URZ+0x28800], R5 ;  /* 0x02880005020075a7 */ /* 0x000e62000808017f */
[----:B-----5:R-:W-:Y:S01]  /*a7e0*/  IMAD.MOV.U32 R4, RZ, RZ, R34 ;  /* 0x000000ffff047224 */ /* 0x020fe200078e0022 */
[----:B------:R-:W-:Y:S01]  /*a7f0*/  BSSY B1, `(.L_x_1463) ;  /* 0x0000021000017945 */ /* 0x000fe20003800000 */
        /* <DEDUP_REMOVED lines=29> */
[----:B------:R-:W-:-:S02]  /*a9d0*/  IMAD.MOV.U32 R4, RZ, RZ, R8 ;  /* 0x000000ffff047224 */ /* 0x000fc400078e0008 */
[----:B------:R-:W-:Y:S01]  /*a9e0*/  IMAD.MOV.U32 R6, RZ, RZ, R9 ;  /* 0x000000ffff067224 */ /* 0x000fe200078e0009 */
[----:B-1----:R-:W-:Y:S06]  /*a9f0*/  @!P4 BRA `(.L_x_1464) ;  /* 0x000001b000f8c947 */ /* 0x002fec0003800000 */
.L_x_1771:
[----:B------:R-:W-:Y:S05]  /*aa00*/  BSYNC B1 ;  /* 0x0000000000017941 */ /* 0x000fea0003800000 */
.L_x_1463:
[----:B------:R-:W-:Y:S01]  /*aa10*/  BSSY B1, `(.L_x_1465) ;  /* 0x0000067000017945 */ /* 0x000fe20003800000 */
[----:B------:R-:W-:Y:S02]  /*aa20*/  PRMT R10, R4, 0x7610, R10 ;  /* 0x00007610040a7816 */ /* 0x000fe4000000000a */
[----:B------:R-:W-:Y:S01]  /*aa30*/  PRMT R11, R6, 0x7610, R11 ;  /* 0x00007610060b7816 */ /* 0x000fe2000000000b */
[----:B------:R-:W-:Y:S06]  /*aa40*/  @P0 BRA `(.L_x_1466) ;  /* 0x00000004008c0947 */ /* 0x000fec0003800000 */
[----:B------:R-:W2:Y:S01]  /*aa50*/  LDC R4, c[0x0][0x3d4] ;  /* 0x0000f500ff047b82 */ /* 0x000ea20000000800 */
[----:B------:R-:W-:Y:S01]  /*aa60*/  BSSY B2, `(.L_x_1467) ;  /* 0x0000032000027945 */ /* 0x000fe20003800000 */
[-C--:B--2---:R-:W-:Y:S02]  /*aa70*/  ISETP.GE.AND P0, PT, R22, R4.reuse, PT ;  /* 0x000000041600720c */ /* 0x084fe40003f06270 */
[----:B------:R-:W-:-:S11]  /*aa80*/  ISETP.GE.AND P4, PT, R187, R4, PT ;  /* 0x00000004bb00720c */ /* 0x000fd60003f86270 */
[----:B------:R-:W-:Y:S05]  /*aa90*/  @P0 BRA `(.L_x_1468) ;  /* 0x0000000000b80947 */ /* 0x000fea0003800000 */
[----:B-1----:R-:W1:Y:S01]  /*aaa0*/  LDS.128 R4, [R213] ;  /* 0x00000000d5047984 */ /* 0x002e620000000c00 */
[----:B------:R-:W-:Y:S02]  /*aab0*/  SHF.R.U32.HI R77, RZ, 0x10, R51 ;  /* 0x00000010ff4d7819 */ /* 0x000fe40000011633 */
[----:B------:R-:W-:Y:S02]  /*aac0*/  SHF.R.U32.HI R74, RZ, 0x10, R49 ;  /* 0x00000010ff4a7819 */ /* 0x000fe40000011631 */
[----:B------:R-:W-:Y:S02]  /*aad0*/  PRMT R77, R78, 0x5410, R77 ;  /* 0x000054104e4d7816 */ /* 0x000fe4000000004d */
[----:B------:R-:W-:Y:S02]  /*aae0*/  PRMT R74, R54, 0x5432, R74 ;  /* 0x00005432364a7816 */ /* 0x000fe4000000004a */
[----:B------:R-:W-:Y:S01]  /*aaf0*/  SHF.R.U64 R73, R48, 0x10, R49 ;  /* 0x0000001030497819 */ /* 0x000fe20000001231 */
[----:B------:R-:W-:Y:S01]  /*ab00*/  IMAD.U32 R78, R77, 0x10000, RZ ;  /* 0x000100004d4e7824 */ /* 0x000fe200078e00ff */
[----:B------:R-:W-:Y:S01]  /*ab10*/  SHF.R.U64 R76, R50, 0x10, R51 ;  /* 0x00000010324c7819 */ /* 0x000fe20000001233 */
[----:B------:R-:W-:Y:S01]  /*ab20*/  IMAD.U32 R75, R74, 0x10000, RZ ;  /* 0x000100004a4b7824 */ /* 0x000fe200078e00ff */
[----:B------:R-:W-:-:S02]  /*ab30*/  PRMT R73, R79, 0x5410, R73 ;  /* 0x000054104f497816 */ /* 0x000fc40000000049 */
[----:B------:R-:W-:Y:S02]  /*ab40*/  LOP3.LUT R77, R77, 0xffff0000, RZ, 0xc0, !PT ;  /* 0xffff00004d4d7812 */ /* 0x000fe400078ec0ff */
[----:B------:R-:W-:Y:S02]  /*ab50*/  LOP3.LUT R74, R74, 0xffff0000, RZ, 0xc0, !PT ;  /* 0xffff00004a4a7812 */ /* 0x000fe400078ec0ff */
[----:B------:R-:W-:Y:S02]  /*ab60*/  PRMT R76, R53, 0x5432, R76 ;  /* 0x00005432354c7816 */ /* 0x000fe4000000004c */
[C---:B-1----:R-:W-:Y:S01]  /*ab70*/  LOP3.LUT R49, R6.reuse, 0xffff0000, RZ, 0xc0, !PT ;  /* 0xffff000006317812 */ /* 0x042fe200078ec0ff */
[----:B------:R-:W-:Y:S01]  /*ab80*/  IMAD.U32 R48, R6, 0x10000, RZ ;  /* 0x0001000006307824 */ /* 0x000fe200078e00ff */
[C---:B------:R-:W-:Y:S01]  /*ab90*/  LOP3.LUT R51, R7.reuse, 0xffff0000, RZ, 0xc0, !PT ;  /* 0xffff000007337812 */ /* 0x040fe200078ec0ff */
[----:B------:R-:W-:Y:S02]  /*aba0*/  IMAD.U32 R50, R7, 0x10000, RZ ;  /* 0x0001000007327824 */ /* 0x000fe400078e00ff */
[C---:B------:R-:W-:Y:S01]  /*abb0*/  FMUL.FTZ R79, R49.reuse, R78 ;  /* 0x0000004e314f7220 */ /* 0x040fe20000410000 */
[----:B------:R-:W-:Y:S01]  /*abc0*/  FMUL.FTZ R49, R49, R75 ;  /* 0x0000004b31317220 */ /* 0x000fe20000410000 */
[----:B------:R-:W-:Y:S01]  /*abd0*/  FMUL.FTZ R81, R51, R77 ;  /* 0x0000004d33517220 */ /* 0x000fe20000410000 */
[----:B------:R-:W-:-:S02]  /*abe0*/  IMAD.U32 R6, R4, 0x10000, RZ ;  /* 0x0001000004067824 */ /* 0x000fc400078e00ff */
[C---:B------:R-:W-:Y:S01]  /*abf0*/  FFMA.FTZ R79, R48.reuse, R75, -R79 ;  /* 0x0000004b304f7223 */ /* 0x040fe2000001084f */
[----:B------:R-:W-:Y:S01]  /*ac00*/  FMUL.FTZ R75, R51, R74 ;  /* 0x0000004a334b7220 */ /* 0x000fe20000410000 */
[----:B------:R-:W-:Y:S02]  /*ac10*/  IMAD.U32 R7, R5, 0x10000, RZ ;  /* 0x0001000005077824 */ /* 0x000fe400078e00ff */
[----:B------:R-:W-:Y:S01]  /*ac20*/  FFMA.FTZ R78, R48, R78, R49 ;  /* 0x0000004e304e7223 */ /* 0x000fe20000010031 */
[----:B------:R-:W-:Y:S01]  /*ac30*/  IMAD.U32 R51, R76, 0x10000, RZ ;  /* 0x000100004c337824 */ /* 0x000fe200078e00ff */
[----:B------:R-:W-:Y:S01]  /*ac40*/  LOP3.LUT R4, R4, 0xffff0000, RZ, 0xc0, !PT ;  /* 0xffff000004047812 */ /* 0x000fe200078ec0ff */
[----:B------:R-:W-:Y:S01]  /*ac50*/  IMAD.U32 R49, R73, 0x10000, RZ ;  /* 0x0001000049317824 */ /* 0x000fe200078e00ff */
[----:B------:R-:W-:Y:S01]  /*ac60*/  LOP3.LUT R5, R5, 0xffff0000, RZ, 0xc0, !PT ;  /* 0xffff000005057812 */ /* 0x000fe200078ec0ff */
[----:B------:R-:W-:Y:S01]  /*ac70*/  FFMA.FTZ R81, R50, R74, -R81 ;  /* 0x0000004a32517223 */ /* 0x000fe20000010851 */
[----:B------:R-:W-:Y:S01]  /*ac80*/  LOP3.LUT R76, R76, 0xffff0000, RZ, 0xc0, !PT ;  /* 0xffff00004c4c7812 */ /* 0x000fe200078ec0ff */
[----:B------:R-:W-:Y:S01]  /*ac90*/  FFMA.FTZ R80, R50, R77, R75 ;  /* 0x0000004d32507223 */ /* 0x000fe2000001004b */
[----:B------:R-:W-:Y:S01]  /*aca0*/  LOP3.LUT R48, R73, 0xffff0000, RZ, 0xc0, !PT ;  /* 0xffff000049307812 */ /* 0x000fe200078ec0ff */
[C---:B------:R-:W-:Y:S01]  /*acb0*/  FMUL.FTZ R73, R4.reuse, R51 ;  /* 0x0000003304497220 */ /* 0x040fe20000410000 */
[----:B------:R-:W-:Y:S01]  /*acc0*/  FMUL.FTZ R50, R4, R49 ;  /* 0x0000003104327220 */ /* 0x000fe20000410000 */
[----:B------:R-:W-:-:S02]  /*acd0*/  FMUL.FTZ R74, R5, R76 ;  /* 0x0000004c054a7220 */ /* 0x000fc40000410000 */
[-C--:B------:R-:W-:Y:S01]  /*ace0*/  FMUL.FTZ R75, R5, R48.reuse ;  /* 0x00000030054b7220 */ /* 0x080fe20000410000 */
[C---:B------:R-:W-:Y:S01]  /*acf0*/  FFMA.FTZ R4, R6.reuse, R49, -R73 ;  /* 0x0000003106047223 */ /* 0x040fe20000010849 */
[----:B------:R-:W-:Y:S01]  /*ad00*/  FFMA.FTZ R51, R6, R51, R50 ;  /* 0x0000003306337223 */ /* 0x000fe20000010032 */
[C---:B------:R-:W-:Y:S01]  /*ad10*/  FFMA.FTZ R5, R7.reuse, R48, -R74 ;  /* 0x0000003007057223 */ /* 0x040fe2000001084a */
[----:B------:R-:W-:Y:S01]  /*ad20*/  FFMA.FTZ R76, R7, R76, R75 ;  /* 0x0000004c074c7223 */ /* 0x000fe2000001004b */
[----:B------:R-:W-:Y:S02]  /*ad30*/  F2FP.BF16.F32.PACK_AB R6, R78, R79 ;  /* 0x0000004f4e06723e */ /* 0x000fe400000010ff */
[----:B------:R-:W-:Y:S02]  /*ad40*/  F2FP.BF16.F32.PACK_AB R7, R80, R81 ;  /* 0x000000515007723e */ /* 0x000fe400000010ff */
[----:B------:R-:W-:Y:S02]  /*ad50*/  F2FP.BF16.F32.PACK_AB R4, R51, R4 ;  /* 0x000000043304723e */ /* 0x000fe400000010ff */
[----:B------:R-:W-:-:S05]  /*ad60*/  F2FP.BF16.F32.PACK_AB R5, R76, R5 ;  /* 0x000000054c05723e */ /* 0x000fca00000010ff */
[----:B------:R2:W-:Y:S02]  /*ad70*/  STS.128 [R213], R4 ;  /* 0x00000004d5007388 */ /* 0x0005e40000000c00 */
.L_x_1468:
[----:B------:R-:W-:Y:S05]  /*ad80*/  BSYNC B2 ;  /* 0x0000000000027941 */ /* 0x000fea0003800000 */
.L_x_1467:
[----:B------:R-:W-:Y:S05]  /*ad90*/  @P4 BRA `(.L_x_1466) ;  /* 0x0000000000b84947 */ /* 0x000fea0003800000 */
[----:B-12---:R-:W1:Y:S01]  /*ada0*/  LDS.128 R4, [R213+0x4000] ;  /* 0x00400000d5047984 */ /* 0x006e620000000c00 */
[--C-:B------:R-:W-:Y:S02]  /*adb0*/  SHF.R.U64 R46, R46, 0x10, R47.reuse ;  /* 0x000000102e2e7819 */ /* 0x100fe4000000122f */
[----:B------:R-:W-:Y:S02]  /*adc0*/  SHF.R.U32.HI R49, RZ, 0x10, R47 ;  /* 0x00000010ff317819 */ /* 0x000fe4000001162f */
[--C-:B------:R-:W-:Y:S02]  /*add0*/  SHF.R.U64 R47, R44, 0x10, R45.reuse ;  /* 0x000000102c2f7819 */ /* 0x100fe4000000122d */
[----:B------:R-:W-:Y:S02]  /*ade0*/  SHF.R.U32.HI R44, RZ, 0x10, R45 ;  /* 0x00000010ff2c7819 */ /* 0x000fe4000001162d */
[----:B------:R-:W-:Y:S02]  /*adf0*/  PRMT R70, R70, 0x5410, R49 ;  /* 0x0000541046467816 */ /* 0x000fe40000000031 */
[----:B------:R-:W-:-:S02]  /*ae00*/  PRMT R67, R67, 0x5410, R44 ;  /* 0x0000541043437816 */ /* 0x000fc4000000002c */
[----:B------:R-:W-:Y:S01]  /*ae10*/  PRMT R68, R68, 0x5410, R47 ;  /* 0x0000541044447816 */ /* 0x000fe2000000002f */
[C---:B------:R-:W-:Y:S01]  /*ae20*/  IMAD.U32 R48, R70.reuse, 0x10000, RZ ;  /* 0x0001000046307824 */ /* 0x040fe200078e00ff */
[----:B------:R-:W-:Y:S01]  /*ae30*/  LOP3.LUT R70, R70, 0xffff0000, RZ, 0xc0, !PT ;  /* 0xffff000046467812 */ /* 0x000fe200078ec0ff */
[C---:B------:R-:W-:Y:S01]  /*ae40*/  IMAD.U32 R49, R67.reuse, 0x10000, RZ ;  /* 0x0001000043317824 */ /* 0x040fe200078e00ff */
[----:B------:R-:W-:Y:S02]  /*ae50*/  LOP3.LUT R67, R67, 0xffff0000, RZ, 0xc0, !PT ;  /* 0xffff000043437812 */ /* 0x000fe400078ec0ff */
[----:B------:R-:W-:Y:S02]  /*ae60*/  PRMT R69, R69, 0x5410, R46 ;  /* 0x0000541045457816 */ /* 0x000fe4000000002e */
[C---:B-1----:R-:W-:Y:S01]  /*ae70*/  LOP3.LUT R45, R6.reuse, 0xffff0000, RZ, 0xc0, !PT ;  /* 0xffff0000062d7812 */ /* 0x042fe200078ec0ff */
[----:B------:R-:W-:Y:S01]  /*ae80*/  IMAD.U32 R44, R6, 0x10000, RZ ;  /* 0x00010000062c7824 */ /* 0x000fe200078e00ff */
[C---:B------:R-:W-:Y:S01]  /*ae90*/  LOP3.LUT R47, R7.reuse, 0xffff0000, RZ, 0xc0, !PT ;  /* 0xffff0000072f7812 */ /* 0x040fe200078ec0ff */
[----:B------:R-:W-:-:S02]  /*aea0*/  IMAD.U32 R46, R7, 0x10000, RZ ;  /* 0x00010000072e7824 */ /* 0x000fc400078e00ff */
[C---:B------:R-:W-:Y:S01]  /*aeb0*/  FMUL.FTZ R74, R45.reuse, R48 ;  /* 0x000000302d4a7220 */ /* 0x040fe20000410000 */
[----:B------:R-:W-:Y:S01]  /*aec0*/  FMUL.FTZ R51, R45, R49 ;  /* 0x000000312d337220 */ /* 0x000fe20000410000 */
[C---:B------:R-:W-:Y:S01]  /*aed0*/  FMUL.FTZ R45, R47.reuse, R67 ;  /* 0x000000432f2d7220 */ /* 0x040fe20000410000 */
[----:B------:R-:W-:Y:S02]  /*aee0*/  IMAD.U32 R6, R4, 0x10000, RZ ;  /* 0x0001000004067824 */ /* 0x000fe400078e00ff */
[C---:B------:R-:W-:Y:S01]  /*aef0*/  FFMA.FTZ R73, R44.reuse, R49, R74 ;  /* 0x000000312c497223 */ /* 0x040fe2000001004a */
[----:B------:R-:W-:Y:S01]  /*af00*/  FMUL.FTZ R49, R47, R70 ;  /* 0x000000462f317220 */ /* 0x000fe20000410000 */
[C---:B------:R-:W-:Y:S02]  /*af10*/  IMAD.U32 R7, R5.reuse, 0x10000, RZ ;  /* 0x0001000005077824 */ /* 0x040fe400078e00ff */
[----:B------:R-:W-:Y:S01]  /*af20*/  FFMA.FTZ R50, R44, R48, -R51 ;  /* 0x000000302c327223 */ /* 0x000fe20000010833 */
[----:B------:R-:W-:Y:S01]  /*af30*/  IMAD.U32 R47, R68, 0x10000, RZ ;  /* 0x00010000442f7824 */ /* 0x000fe200078e00ff */
[----:B------:R-:W-:Y:S01]  /*af40*/  LOP3.LUT R4, R4, 0xffff0000, RZ, 0xc0, !PT ;  /* 0xffff000004047812 */ /* 0x000fe200078ec0ff */
[----:B------:R-:W-:Y:S01]  /*af50*/  FFMA.FTZ R70, R46, R70, -R45 ;  /* 0x000000462e467223 */ /* 0x000fe2000001082d */
[----:B------:R-:W-:Y:S01]  /*af60*/  LOP3.LUT R5, R5, 0xffff0000, RZ, 0xc0, !PT ;  /* 0xffff000005057812 */ /* 0x000fe200078ec0ff */
[C---:B------:R-:W-:Y:S01]  /*af70*/  IMAD.U32 R45, R69.reuse, 0x10000, RZ ;  /* 0x00010000452d7824 */ /* 0x040fe200078e00ff */
        /* <DEDUP_REMOVED lines=15> */
[----:B------:R3:W-:Y:S02]  /*b070*/  STS.128 [R213+0x4000], R4 ;  /* 0x00400004d5007388 */ /* 0x0007e40000000c00 */
.L_x_1466:
[----:B------:R-:W-:Y:S05]  /*b080*/  BSYNC B1 ;  /* 0x0000000000017941 */ /* 0x000fea0003800000 */
.L_x_1465:
[----:B------:R-:W-:Y:S04]  /*b090*/  BSSY B1, `(.L_x_1469) ;  /* 0x0000065000017945 */ /* 0x000fe80003800000 */
[----:B------:R-:W-:Y:S05]  /*b0a0*/  @P1 BRA `(.L_x_1470) ;  /* 0x00000004008c1947 */ /* 0x000fea0003800000 */
[----:B--23--:R-:W2:Y:S01]  /*b0b0*/  LDC R4, c[0x0][0x3d4] ;  /* 0x0000f500ff047b82 */ /* 0x00cea20000000800 */
[----:B------:R-:W-:Y:S01]  /*b0c0*/  BSSY B2, `(.L_x_1471) ;  /* 0x0000032000027945 */ /* 0x000fe20003800000 */
[-C--:B--2---:R-:W-:Y:S02]  /*b0d0*/  ISETP.GE.AND P0, PT, R22, R4.reuse, PT ;  /* 0x000000041600720c */ /* 0x084fe40003f06270 */
[----:B------:R-:W-:-:S11]  /*b0e0*/  ISETP.GE.AND P1, PT, R187, R4, PT ;  /* 0x00000004bb00720c */ /* 0x000fd60003f26270 */
[----:B------:R-:W-:Y:S05]  /*b0f0*/  @P0 BRA `(.L_x_1472) ;  /* 0x0000000000b80947 */ /* 0x000fea0003800000 */
[----:B-1----:R-:W1:Y:S01]  /*b100*/  LDS.128 R4, [R213+0x1000] ;  /* 0x00100000d5047984 */ /* 0x002e620000000c00 */
[----:B------:R-:W-:Y:S02]  /*b110*/  SHF.R.U64 R44, R40, 0x10, R41 ;  /* 0x00000010282c7819 */ /* 0x000fe40000001229 */
[----:B------:R-:W-:Y:S02]  /*b120*/  SHF.R.U64 R40, R42, 0x10, R43 ;  /* 0x000000102a287819 */ /* 0x000fe4000000122b */
[----:B------:R-:W-:Y:S02]  /*b130*/  SHF.R.U32.HI R41, RZ, 0x10, R41 ;  /* 0x00000010ff297819 */ /* 0x000fe40000011629 */
[----:B------:R-:W-:Y:S02]  /*b140*/  SHF.R.U32.HI R43, RZ, 0x10, R43 ;  /* 0x00000010ff2b7819 */ /* 0x000fe4000001162b */
[----:B------:R-:W-:Y:S02]  /*b150*/  PRMT R72, R72, 0x5410, R41 ;  /* 0x0000541048487816 */ /* 0x000fe40000000029 */
[----:B------:R-:W-:-:S02]  /*b160*/  PRMT R56, R56, 0x5410, R43 ;  /* 0x0000541038387816 */ /* 0x000fc4000000002b */
[----:B------:R-:W-:Y:S01]  /*b170*/  PRMT R71, R71, 0x5410, R44 ;  /* 0x0000541047477816 */ /* 0x000fe2000000002c */
[----:B------:R-:W-:Y:S01]  /*b180*/  IMAD.U32 R44, R72, 0x10000, RZ ;  /* 0x00010000482c7824 */ /* 0x000fe200078e00ff */
[----:B------:R-:W-:Y:S01]  /*b190*/  PRMT R55, R55, 0x5410, R40 ;  /* 0x0000541037377816 */ /* 0x000fe20000000028 */
[C---:B------:R-:W-:Y:S01]  /*b1a0*/  IMAD.U32 R45, R56.reuse, 0x10000, RZ ;  /* 0x00010000382d7824 */ /* 0x040fe200078e00ff */
[----:B------:R-:W-:Y:S02]  /*b1b0*/  LOP3.LUT R56, R56, 0xffff0000, RZ, 0xc0, !PT ;  /* 0xffff000038387812 */ /* 0x000fe400078ec0ff */
[----:B------:R-:W-:Y:S02]  /*b1c0*/  LOP3.LUT R72, R72, 0xffff0000, RZ, 0xc0, !PT ;  /* 0xffff000048487812 */ /* 0x000fe400078ec0ff */
[C---:B-1----:R-:W-:Y:S01]  /*b1d0*/  LOP3.LUT R41, R6.reuse, 0xffff0000, RZ, 0xc0, !PT ;  /* 0xffff000006297812 */ /* 0x042fe200078ec0ff */
[----:B------:R-:W-:Y:S01]  /*b1e0*/  IMAD.U32 R40, R6, 0x10000, RZ ;  /* 0x0001000006287824 */ /* 0x000fe200078e00ff */
[C---:B------:R-:W-:Y:S01]  /*b1f0*/  LOP3.LUT R43, R7.reuse, 0xffff0000, RZ, 0xc0, !PT ;  /* 0xffff0000072b7812 */ /* 0x040fe200078ec0ff */
[----:B------:R-:W-:-:S02]  /*b200*/  IMAD.U32 R42, R7, 0x10000, RZ ;  /* 0x00010000072a7824 */ /* 0x000fc400078e00ff */
[C---:B------:R-:W-:Y:S01]  /*b210*/  FMUL.FTZ R46, R41.reuse, R44 ;  /* 0x0000002c292e7220 */ /* 0x040fe20000410000 */
[-C--:B------:R-:W-:Y:S01]  /*b220*/  FMUL.FTZ R47, R41, R45.reuse ;  /* 0x0000002d292f7220 */ /* 0x080fe20000410000 */
[----:B------:R-:W-:Y:S01]  /*b230*/  FMUL.FTZ R41, R43, R56 ;  /* 0x000000382b297220 */ /* 0x000fe20000410000 */
[----:B------:R-:W-:Y:S02]  /*b240*/  IMAD.U32 R6, R4, 0x10000, RZ ;  /* 0x0001000004067824 */ /* 0x000fe400078e00ff */
[C---:B------:R-:W-:Y:S01]  /*b250*/  FFMA.FTZ R49, R40.reuse, R45, R46 ;  /* 0x0000002d28317223 */ /* 0x040fe2000001002e */
[----:B------:R-:W-:Y:S02]  /*b260*/  IMAD.U32 R7, R5, 0x10000, RZ ;  /* 0x0001000005077824 */ /* 0x000fe400078e00ff */
[----:B------:R-:W-:Y:S01]  /*b270*/  FFMA.FTZ R48, R40, R44, -R47 ;  /* 0x0000002c28307223 */ /* 0x000fe2000001082f */
[-C--:B------:R-:W-:Y:S01]  /*b280*/  FMUL.FTZ R45, R43, R72.reuse ;  /* 0x000000482b2d7220 */ /* 0x080fe20000410000 */
[----:B------:R-:W-:Y:S01]  /*b290*/  LOP3.LUT R4, R4, 0xffff0000, RZ, 0xc0, !PT ;  /* 0xffff000004047812 */ /* 0x000fe200078ec0ff */
[C---:B------:R-:W-:Y:S01]  /*b2a0*/  FFMA.FTZ R72, R42.reuse, R72, -R41 ;  /* 0x000000482a487223 */ /* 0x040fe20000010829 */
[----:B------:R-:W-:Y:S01]  /*b2b0*/  LOP3.LUT R5, R5, 0xffff0000, RZ, 0xc0, !PT ;  /* 0xffff000005057812 */ /* 0x000fe200078ec0ff */
[C---:B------:R-:W-:Y:S01]  /*b2c0*/  IMAD.U32 R43, R55.reuse, 0x10000, RZ ;  /* 0x00010000372b7824 */ /* 0x040fe200078e00ff */
[----:B------:R-:W-:Y:S01]  /*b2d0*/  LOP3.LUT R44, R55, 0xffff0000, RZ, 0xc0, !PT ;  /* 0xffff0000372c7812 */ /* 0x000fe200078ec0ff */
[C---:B------:R-:W-:Y:S01]  /*b2e0*/  IMAD.U32 R41, R71.reuse, 0x10000, RZ ;  /* 0x0001000047297824 */ /* 0x040fe200078e00ff */
[----:B------:R-:W-:Y:S01]  /*b2f0*/  LOP3.LUT R40, R71, 0xffff0000, RZ, 0xc0, !PT ;  /* 0xffff000047287812 */ /* 0x000fe200078ec0ff */
[----:B------:R-:W-:Y:S01]  /*b300*/  FFMA.FTZ R51, R42, R56, R45 ;  /* 0x000000382a337223 */ /* 0x000fe2000001002d */
[C---:B------:R-:W-:Y:S01]  /*b310*/  FMUL.FTZ R45, R4.reuse, R43 ;  /* 0x0000002b042d7220 */ /* 0x040fe20000410000 */
[-C--:B------:R-:W-:Y:S01]  /*b320*/  FMUL.FTZ R42, R4, R41.reuse ;  /* 0x00000029042a7220 */ /* 0x080fe20000410000 */
        /* <DEDUP_REMOVED lines=11> */
.L_x_1472:
[----:B------:R-:W-:Y:S05]  /*b3e0*/  BSYNC B2 ;  /* 0x0000000000027941 */ /* 0x000fea0003800000 */
.L_x_1471:
[----:B------:R-:W-:Y:S05]  /*b3f0*/  @P1 BRA `(.L_x_1470) ;  /* 0x0000000000b81947 */ /* 0x000fea0003800000 */
[----:B-12---:R-:W1:Y:S01]  /*b400*/  LDS.128 R4, [R213+0x5000] ;  /* 0x00500000d5047984 */ /* 0x006e620000000c00 */
[----:B------:R-:W-:Y:S02]  /*b410*/  SHF.R.U64 R38, R38, 0x10, R39 ;  /* 0x0000001026267819 */ /* 0x000fe40000001227 */
[----:B------:R-:W-:Y:S02]  /*b420*/  SHF.R.U64 R36, R36, 0x10, R37 ;  /* 0x0000001024247819 */ /* 0x000fe40000001225 */
[----:B------:R-:W-:Y:S02]  /*b430*/  SHF.R.U32.HI R39, RZ, 0x10, R39 ;  /* 0x00000010ff277819 */ /* 0x000fe40000011627 */
        /* <DEDUP_REMOVED lines=42> */
.L_x_1470:
[----:B------:R-:W-:Y:S05]  /*b6e0*/  BSYNC B1 ;  /* 0x0000000000017941 */ /* 0x000fea0003800000 */
.L_x_1469:
[----:B------:R-:W-:Y:S04]  /*b6f0*/  BSSY B1, `(.L_x_1473) ;  /* 0x0000065000017945 */ /* 0x000fe80003800000 */
[----:B------:R-:W-:Y:S05]  /*b700*/  @P2 BRA `(.L_x_1474) ;  /* 0x00000004008c2947 */ /* 0x000fea0003800000 */
[----:B--234-:R-:W2:Y:S01]  /*b710*/  LDC R4, c[0x0][0x3d4] ;  /* 0x0000f500ff047b82 */ /* 0x01cea20000000800 */
        /* <DEDUP_REMOVED lines=50> */
.L_x_1476:
[----:B------:R-:W-:Y:S05]  /*ba40*/  BSYNC B2 ;  /* 0x0000000000027941 */ /* 0x000fea0003800000 */
.L_x_1475:
        /* <DEDUP_REMOVED lines=47> */
.L_x_1474:
[----:B------:R-:W-:Y:S05]  /*bd40*/  BSYNC B1 ;  /* 0x0000000000017941 */ /* 0x000fea0003800000 */
.L_x_1473:
[----:B------:R-:W-:Y:S05]  /*bd50*/  @P3 BRA `(.L_x_1477) ;  /* 0x0000002c00703947 */ /* 0x000fea0003800000 */
[----:B-1234-:R-:W1:Y:S01]  /*bd60*/  LDC R4, c[0x0][0x3d4] ;  /* 0x0000f500ff047b82 */ /* 0x01ee620000000800 */
[----:B------:R-:W-:Y:S01]  /*bd70*/  BSSY B1, `(.L_x_1478) ;  /* 0x0000032000017945 */ /* 0x000fe20003800000 */
[-C--:B-1----:R-:W-:Y:S02]  /*bd80*/  ISETP.GE.AND P0, PT, R22, R4.reuse, PT ;  /* 0x000000041600720c */ /* 0x082fe40003f06270 */
[----:B------:R-:W-:-:S11]  /*bd90*/  ISETP.GE.AND P1, PT, R187, R4, PT ;  /* 0x00000004bb00720c */ /* 0x000fd60003f26270 */
[----:B------:R-:W-:Y:S05]  /*bda0*/  @P0 BRA `(.L_x_1479) ;  /* 0x0000000000b80947 */ /* 0x000fea0003800000 */
[----:B------:R-:W1:Y:S01]  /*bdb0*/  LDS.128 R4, [R213+0x3000] ;  /* 0x00300000d5047984 */ /* 0x000e620000000c00 */
[----:B------:R-:W-:Y:S02]  /*bdc0*/  SHF.R.U32.HI R28, RZ, 0x10, R27 ;  /* 0x00000010ff1c7819 */ /* 0x000fe4000001161b */
[--C-:B------:R-:W-:Y:S02]  /*bdd0*/  SHF.R.U32.HI R30, RZ, 0x10, R25.reuse ;  /* 0x00000010ff1e7819 */ /* 0x100fe40000011619 */
[----:B------:R-:W-:Y:S02]  /*bde0*/  SHF.R.U64 R31, R24, 0x10, R25 ;  /* 0x00000010181f7819 */ /* 0x000fe40000001219 */
[----:B------:R-:W-:Y:S02]  /*bdf0*/  SHF.R.U64 R29, R26, 0x10, R27 ;  /* 0x000000101a1d7819 */ /* 0x000fe4000000121b */
[----:B------:R-:W-:Y:S02]  /*be00*/  PRMT R28, R13, 0x5410, R28 ;  /* 0x000054100d1c7816 */ /* 0x000fe4000000001c */
[----:B------:R-:W-:-:S02]  /*be10*/  PRMT R25, R15, 0x5410, R30 ;  /* 0x000054100f197816 */ /* 0x000fc4000000001e */
[----:B------:R-:W-:Y:S01]  /*be20*/  PRMT R27, R12, 0x5410, R29 ;  /* 0x000054100c1b7816 */ /* 0x000fe2000000001d */
[C---:B------:R-:W-:Y:S01]  /*be30*/  IMAD.U32 R29, R28.reuse, 0x10000, RZ ;  /* 0x000100001c1d7824 */ /* 0x040fe200078e00ff */
[----:B------:R-:W-:Y:S01]  /*be40*/  LOP3.LUT R28, R28, 0xffff0000, RZ, 0xc0, !PT ;  /* 0xffff00001c1c7812 */ /* 0x000fe200078ec0ff */
[C---:B------:R-:W-:Y:S01]  /*be50*/  IMAD.U32 R26, R25.reuse, 0x10000, RZ ;  /* 0x00010000191a7824 */ /* 0x040fe200078e00ff */
[----:B------:R-:W-:Y:S02]  /*be60*/  PRMT R24, R14, 0x5410, R31 ;  /* 0x000054100e187816 */ /* 0x000fe4000000001f */
[----:B------:R-:W-:Y:S02]  /*be70*/  LOP3.LUT R25, R25, 0xffff0000, RZ, 0xc0, !PT ;  /* 0xffff000019197812 */ /* 0x000fe400078ec0ff */
[C---:B-1----:R-:W-:Y:S01]  /*be80*/  LOP3.LUT R13, R6.reuse, 0xffff0000, RZ, 0xc0, !PT ;  /* 0xffff0000060d7812 */ /* 0x042fe200078ec0ff */
[----:B------:R-:W-:Y:S01]  /*be90*/  IMAD.U32 R12, R6, 0x10000, RZ ;  /* 0x00010000060c7824 */ /* 0x000fe200078e00ff */
[C---:B------:R-:W-:Y:S01]  /*bea0*/  LOP3.LUT R15, R7.reuse, 0xffff0000, RZ, 0xc0, !PT ;  /* 0xffff0000070f7812 */ /* 0x040fe200078ec0ff */
[----:B------:R-:W-:-:S02]  /*beb0*/  IMAD.U32 R14, R7, 0x10000, RZ ;  /* 0x00010000070e7824 */ /* 0x000fc400078e00ff */
[CC--:B------:R-:W-:Y:S01]  /*bec0*/  FMUL.FTZ R31, R13.reuse, R29.reuse ;  /* 0x0000001d0d1f7220 */ /* 0x0c0fe20000410000 */
[----:B------:R-:W-:Y:S01]  /*bed0*/  FMUL.FTZ R30, R13, R26 ;  /* 0x0000001a0d1e7220 */ /* 0x000fe20000410000 */
[----:B------:R-:W-:Y:S01]  /*bee0*/  FMUL.FTZ R13, R15, R28 ;  /* 0x0000001c0f0d7220 */ /* 0x000fe20000410000 */
[----:B------:R-:W-:Y:S02]  /*bef0*/  IMAD.U32 R6, R4, 0x10000, RZ ;  /* 0x0001000004067824 */ /* 0x000fe400078e00ff */
[C---:B------:R-:W-:Y:S01]  /*bf00*/  FFMA.FTZ R31, R12.reuse, R26, -R31 ;  /* 0x0000001a0c1f7223 */ /* 0x040fe2000001081f */
[----:B------:R-:W-:Y:S01]  /*bf10*/  FFMA.FTZ R30, R12, R29, R30 ;  /* 0x0000001d0c1e7223 */ /* 0x000fe2000001001e */
[-C--:B------:R-:W-:Y:S01]  /*bf20*/  FFMA.FTZ R29, R14, R25.reuse, -R13 ;  /* 0x000000190e1d7223 */ /* 0x080fe2000001080d */
[C---:B------:R-:W-:Y:S01]  /*bf30*/  IMAD.U32 R7, R5.reuse, 0x10000, RZ ;  /* 0x0001000005077824 */ /* 0x040fe200078e00ff */
[----:B------:R-:W-:Y:S01]  /*bf40*/  LOP3.LUT R4, R4, 0xffff0000, RZ, 0xc0, !PT ;  /* 0xffff000004047812 */ /* 0x000fe200078ec0ff */
[C---:B------:R-:W-:Y:S01]  /*bf50*/  IMAD.U32 R13, R24.reuse, 0x10000, RZ ;  /* 0x00010000180d7824 */ /* 0x040fe200078e00ff */
[----:B------:R-:W-:Y:S01]  /*bf60*/  LOP3.LUT R5, R5, 0xffff0000, RZ, 0xc0, !PT ;  /* 0xffff000005057812 */ /* 0x000fe200078ec0ff */
[----:B------:R-:W-:Y:S01]  /*bf70*/  FMUL.FTZ R33, R15, R25 ;  /* 0x000000190f217220 */ /* 0x000fe20000410000 */
[C---:B------:R-:W-:Y:S01]  /*bf80*/  LOP3.LUT R12, R27.reuse, 0xffff0000, RZ, 0xc0, !PT ;  /* 0xffff00001b0c7812 */ /* 0x040fe200078ec0ff */
[----:B------:R-:W-:Y:S01]  /*bf90*/  IMAD.U32 R15, R27, 0x10000, RZ ;  /* 0x000100001b0f7824 */ /* 0x000fe200078e00ff */
[----:B------:R-:W-:Y:S01]  /*bfa0*/  LOP3.LUT R24, R24, 0xffff0000, RZ, 0xc0, !PT ;  /* 0xffff000018187812 */ /* 0x000fe200078ec0ff */
[----:B------:R-:W-:Y:S01]  /*bfb0*/  FFMA.FTZ R28, R14, R28, R33 ;  /* 0x0000001c0e1c7223 */ /* 0x000fe20000010021 */
[C---:B------:R-:W-:Y:S01]  /*bfc0*/  FMUL.FTZ R14, R4.reuse, R13 ;  /* 0x0000000d040e7220 */ /* 0x040fe20000410000 */
[-C--:B------:R-:W-:Y:S01]  /*bfd0*/  FMUL.FTZ R25, R4, R15.reuse ;  /* 0x0000000f04197220 */ /* 0x080fe20000410000 */
[C---:B------:R-:W-:Y:S01]  /*bfe0*/  FMUL.FTZ R26, R5.reuse, R12 ;  /* 0x0000000c051a7220 */ /* 0x040fe20000410000 */
[-C--:B------:R-:W-:Y:S01]  /*bff0*/  FMUL.FTZ R27, R5, R24.reuse ;  /* 0x00000018051b7220 */ /* 0x080fe20000410000 */
[C---:B------:R-:W-:Y:S01]  /*c000*/  FFMA.FTZ R15, R6.reuse, R15, R14 ;  /* 0x0000000f060f7223 */ /* 0x040fe2000001000e */
[----:B------:R-:W-:Y:S01]  /*c010*/  FFMA.FTZ R4, R6, R13, -R25 ;  /* 0x0000000d06047223 */ /* 0x000fe20000010819 */
[C---:B------:R-:W-:Y:S01]  /*c020*/  FFMA.FTZ R5, R7.reuse, R24, -R26 ;  /* 0x0000001807057223 */ /* 0x040fe2000001081a */
[----:B------:R-:W-:Y:S01]  /*c030*/  FFMA.FTZ R12, R7, R12, R27 ;  /* 0x0000000c070c7223 */ /* 0x000fe2000001001b */
[----:B------:R-:W-:-:S02]  /*c040*/  F2FP.BF16.F32.PACK_AB R6, R30, R31 ;  /* 0x0000001f1e06723e */ /* 0x000fc400000010ff */
[----:B------:R-:W-:Y:S02]  /*c050*/  F2FP.BF16.F32.PACK_AB R7, R28, R29 ;  /* 0x0000001d1c07723e */ /* 0x000fe400000010ff */
[----:B------:R-:W-:Y:S02]  /*c060*/  F2FP.BF16.F32.PACK_AB R4, R15, R4 ;  /* 0x000000040f04723e */ /* 0x000fe400000010ff */
[----:B------:R-:W-:-:S05]  /*c070*/  F2FP.BF16.F32.PACK_AB R5, R12, R5 ;  /* 0x000000050c05723e */ /* 0x000fca00000010ff */
[----:B------:R1:W-:Y:S02]  /*c080*/  STS.128 [R213+0x3000], R4 ;  /* 0x00300004d5007388 */ /* 0x0003e40000000c00 */
.L_x_1479:
[----:B------:R-:W-:Y:S05]  /*c090*/  BSYNC B1 ;  /* 0x0000000000017941 */ /* 0x000fea0003800000 */
.L_x_1478:
[----:B------:R-:W-:Y:S05]  /*c0a0*/  @P1 BRA `(.L_x_1477) ;  /* 0x00000028009c1947 */ /* 0x000fea0003800000 */
[----:B-1----:R-:W1:Y:S01]  /*c0b0*/  LDS.128 R4, [R213+0x7000] ;  /* 0x00700000d5047984 */ /* 0x002e620000000c00 */
[----:B------:R-:W-:Y:S02]  /*c0c0*/  SHF.R.U64 R13, R8, 0x10, R9 ;  /* 0x00000010080d7819 */ /* 0x000fe40000001209 */
[----:B------:R-:W-:Y:S02]  /*c0d0*/  SHF.R.U32.HI R12, RZ, 0x10, R21 ;  /* 0x00000010ff0c7819 */ /* 0x000fe40000011615 */
[----:B------:R-:W-:Y:S02]  /*c0e0*/  SHF.R.U32.HI R8, RZ, 0x10, R9 ;  /* 0x00000010ff087819 */ /* 0x000fe40000011609 */
[----:B------:R-:W-:Y:S02]  /*c0f0*/  PRMT R12, R3, 0x5410, R12 ;  /* 0x00005410030c7816 */ /* 0x000fe4000000000c */
[----:B------:R-:W-:Y:S02]  /*c100*/  PRMT R11, R11, 0x5410, R8 ;  /* 0x000054100b0b7816 */ /* 0x000fe40000000008 */
[----:B------:R-:W-:Y:S01]  /*c110*/  SHF.R.U64 R9, R20, 0x10, R21 ;  /* 0x0000001014097819 */ /* 0x000fe20000001215 */
[----:B------:R-:W-:Y:S01]  /*c120*/  IMAD.U32 R15, R12, 0x10000, RZ ;  /* 0x000100000c0f7824 */ /* 0x000fe200078e00ff */
[----:B------:R-:W-:Y:S01]  /*c130*/  PRMT R10, R10, 0x5410, R13 ;  /* 0x000054100a0a7816 */ /* 0x000fe2000000000d */
[----:B------:R-:W-:Y:S01]  /*c140*/  IMAD.U32 R13, R11, 0x10000, RZ ;  /* 0x000100000b0d7824 */ /* 0x000fe200078e00ff */
[----:B------:R-:W-:-:S02]  /*c150*/  LOP3.LUT R20, R12, 0xffff0000, RZ, 0xc0, !PT ;  /* 0xffff00000c147812 */ /* 0x000fc400078ec0ff */
[----:B------:R-:W-:Y:S02]  /*c160*/  PRMT R14, R0, 0x5410, R9 ;  /* 0x00005410000e7816 */ /* 0x000fe40000000009 */
[----:B------:R-:W-:Y:S01]  /*c170*/  LOP3.LUT R12, R11, 0xffff0000, RZ, 0xc0, !PT ;  /* 0xffff00000b0c7812 */ /* 0x000fe200078ec0ff */
[C---:B-1----:R-:W-:Y:S01]  /*c180*/  IMAD.U32 R8, R6.reuse, 0x10000, RZ ;  /* 0x0001000006087824 */ /* 0x042fe200078e00ff */
[----:B------:R-:W-:Y:S01]  /*c190*/  LOP3.LUT R6, R6, 0xffff0000, RZ, 0xc0, !PT ;  /* 0xffff000006067812 */ /* 0x000fe200078ec0ff */
[C---:B------:R-:W-:Y:S01]  /*c1a0*/  IMAD.U32 R9, R7.reuse, 0x10000, RZ ;  /* 0x0001000007097824 */ /* 0x040fe200078e00ff */
[----:B------:R-:W-:Y:S01]  /*c1b0*/  LOP3.LUT R7, R7, 0xffff0000, RZ, 0xc0, !PT ;  /* 0xffff000007077812 */ /* 0x000fe200078ec0ff */
[C---:B------:R-:W-:Y:S01]  /*c1c0*/  IMAD.U32 R0, R4.reuse, 0x10000, RZ ;  /* 0x0001000004007824 */ /* 0x040fe200078e00ff */
[----:B------:R-:W-:Y:S01]  /*c1d0*/  LOP3.LUT R3, R4, 0xffff0000, RZ, 0xc0, !PT ;  /* 0xffff000004037812 */ /* 0x000fe200078ec0ff */
[C---:B------:R-:W-:Y:S01]  /*c1e0*/  FMUL.FTZ R11, R6.reuse, R15 ;  /* 0x0000000f060b7220 */ /* 0x040fe20000410000 */
[----:B------:R-:W-:Y:S01]  /*c1f0*/  FMUL.FTZ R6, R6, R13 ;  /* 0x0000000d06067220 */ /* 0x000fe20000410000 */
[----:B------:R-:W-:Y:S01]  /*c200*/  FMUL.FTZ R26, R7, R20 ;  /* 0x00000014071a7220 */ /* 0x000fe20000410000 */
[----:B------:R-:W-:-:S02]  /*c210*/  IMAD.U32 R4, R5, 0x10000, RZ ;  /* 0x0001000005047824 */ /* 0x000fc400078e00ff */
[C---:B------:R-:W-:Y:S01]  /*c220*/  FFMA.FTZ R11, R8.reuse, R13, -R11 ;  /* 0x0000000d080b7223 */ /* 0x040fe2000001080b */
[----:B------:R-:W-:Y:S01]  /*c230*/  FFMA.FTZ R24, R8, R15, R6 ;  /* 0x0000000f08187223 */ /* 0x000fe20000010006 */
[-C--:B------:R-:W-:Y:S01]  /*c240*/  FMUL.FTZ R8, R7, R12.reuse ;  /* 0x0000000c07087220 */ /* 0x080fe20000410000 */
[----:B------:R-:W-:Y:S01]  /*c250*/  IMAD.U32 R7, R14, 0x10000, RZ ;  /* 0x000100000e077824 */ /* 0x000fe200078e00ff */
[----:B------:R-:W-:Y:S01]  /*c260*/  LOP3.LUT R5, R5, 0xffff0000, RZ, 0xc0, !PT ;  /* 0xffff000005057812 */ /* 0x000fe200078ec0ff */
[----:B------:R-:W-:Y:S01]  /*c270*/  IMAD.U32 R6, R10, 0x10000, RZ ;  /* 0x000100000a067824 */ /* 0x000fe200078e00ff */
[----:B------:R-:W-:Y:S01]  /*c280*/  LOP3.LUT R14, R14, 0xffff0000, RZ, 0xc0, !PT ;  /* 0xffff00000e0e7812 */ /* 0x000fe200078ec0ff */
[C---:B------:R-:W-:Y:S01]  /*c290*/  FFMA.FTZ R26, R9.reuse, R12, -R26 ;  /* 0x0000000c091a7223 */ /* 0x040fe2000001081a */
[----:B------:R-:W-:Y:S01]  /*c2a0*/  LOP3.LUT R10, R10, 0xffff0000, RZ, 0xc0, !PT ;  /* 0xffff00000a0a7812 */ /* 0x000fe200078ec0ff */
[----:B------:R-:W-:Y:S01]  /*c2b0*/  FFMA.FTZ R13, R9, R20, R8 ;  /* 0x00000014090d7223 */ /* 0x000fe20000010008 */
[CC--:B------:R-:W-:Y:S01]  /*c2c0*/  FMUL.FTZ R9, R3.reuse, R7.reuse ;  /* 0x0000000703097220 */ /* 0x0c0fe20000410000 */
[----:B------:R-:W-:Y:S01]  /*c2d0*/  FMUL.FTZ R8, R3, R6 ;  /* 0x0000000603087220 */ /* 0x000fe20000410000 */
        /* <DEDUP_REMOVED lines=10> */
[----:B------:R1:W-:Y:S01]  /*c380*/  STS.128 [R213+0x7000], R4 ;  /* 0x00700004d5007388 */ /* 0x0003e20000000c00 */
[----:B------:R-:W-:Y:S05]  /*c390*/  BRA `(.L_x_1477) ;  /* 0x0000002400e07947 */ /* 0x000fea0003800000 */
.L_x_1438:
[----:B------:R-:W1:Y:S01]  /*c3a0*/  LDC R21, c[0x0][0x3d4] ;  /* 0x0000f500ff157b82 */ /* 0x000e620000000800 */
[-C--:B------:R-:W-:Y:S01]  /*c3b0*/  ISETP.GE.AND P0, PT, R189, R73.reuse, PT ;  /* 0x00000049bd00720c */ /* 0x080fe20003f06270 */
[----:B------:R-:W-:Y:S01]  /*c3c0*/  ULDC.64 UR4, c[0x0][0x3c8] ;  /* 0x0000f20000047ab9 */ /* 0x000fe20000000a00 */
[-C--:B------:R-:W-:Y:S01]  /*c3d0*/  ISETP.GE.AND P1, PT, R188, R73.reuse, PT ;  /* 0x00000049bc00720c */ /* 0x080fe20003f26270 */
[----:B------:R-:W-:Y:S01]  /*c3e0*/  ULDC.64 UR6, c[0x0][0x3e0] ;  /* 0x0000f80000067ab9 */ /* 0x000fe20000000a00 */
[-C--:B------:R-:W-:Y:S02]  /*c3f0*/  ISETP.GE.AND P2, PT, R190, R73.reuse, PT ;  /* 0x00000049be00720c */ /* 0x080fe40003f46270 */
[----:B------:R-:W-:Y:S02]  /*c400*/  ISETP.GE.AND P3, PT, R18, R73, PT ;  /* 0x000000491200720c */ /* 0x000fe40003f66270 */
[CC--:B-1----:R-:W-:Y:S02]  /*c410*/  ISETP.GE.OR P0, PT, R16.reuse, R21.reuse, P0 ;  /* 0x000000151000720c */ /* 0x0c2fe40000706670 */
[----:B------:R-:W-:-:S02]  /*c420*/  ISETP.GE.OR P1, PT, R16, R21, P1 ;  /* 0x000000151000720c */ /* 0x000fc40000f26670 */
[CC--:B------:R-:W-:Y:S02]  /*c430*/  ISETP.GE.OR P2, PT, R16.reuse, R21.reuse, P2 ;  /* 0x000000151000720c */ /* 0x0c0fe40001746670 */
[----:B------:R-:W-:-:S07]  /*c440*/  ISETP.GE.OR P3, PT, R16, R21, P3 ;  /* 0x000000151000720c */ /* 0x000fce0001f66670 */
[--C-:B------:R-:W-:Y:S01]  /*c450*/  @!P0 IADD3 R29, P4, P5, R27, R29, R6.reuse ;  /* 0x0000001d1b1d8210 */ /* 0x100fe20007d9e006 */
[----:B------:R-:W1:Y:S03]  /*c460*/  @!P0 LDC.64 R62, c[0x0][0x3e0] ;  /* 0x0000f800ff3e8b82 */ /* 0x000e660000000a00 */
[--C-:B------:R-:W-:Y:S01]  /*c470*/  @!P0 IADD3.X R30, R31, R30, R7.reuse, P4, P5 ;  /* 0x0000001e1f1e8210 */ /* 0x100fe200027ea407 */
[C---:B------:R-:W-:Y:S01]  /*c480*/  @!P2 IMAD.WIDE.U32 R8, R12.reuse, 0x60, R6 ;  /* 0x000000600c08a825 */ /* 0x040fe200078e0006 */
[----:B------:R-:W-:-:S03]  /*c490*/  @!P1 LEA R0, P4, R12, R6, 0x6 ;  /* 0x000000060c009211 */ /* 0x000fc600078830ff */
[----:B------:R-:W2:Y:S01]  /*c4a0*/  @!P1 LDC.64 R66, c[0x0][0x3e0] ;  /* 0x0000f800ff429b82 */ /* 0x000ea20000000a00 */
[----:B------:R-:W-:Y:S01]  /*c4b0*/  @!P1 IADD3 R25, P5, R0, R27, RZ ;  /* 0x0000001b00199210 */ /* 0x000fe20007fbe0ff */
[----:B------:R-:W-:Y:S01]  /*c4c0*/  @!P2 IMAD R0, R13, 0x60, RZ ;  /* 0x000000600d00a824 */ /* 0x000fe200078e02ff */
[----:B------:R-:W-:Y:S02]  /*c4d0*/  @!P1 LEA.HI.X R26, R12, R7, R13, 0x6, P4 ;  /* 0x000000070c1a9211 */ /* 0x000fe400020f340d */
[----:B------:R-:W-:-:S03]  /*c4e0*/  @!P3 IADD3 R3, P4, R6, R27, RZ ;  /* 0x0000001b0603b210 */ /* 0x000fc60007f9e0ff */
[--C-:B------:R-:W-:Y:S01]  /*c4f0*/  @!P1 IMAD.X R26, R26, 0x1, R31.reuse, P5 ;  /* 0x000000011a1a9824 */ /* 0x100fe200028e061f */
[----:B------:R-:W-:Y:S01]  /*c500*/  @!P2 IADD3 R6, P5, R27, R8, RZ ;  /* 0x000000081b06a210 */ /* 0x000fe20007fbe0ff */
[----:B------:R-:W-:Y:S01]  /*c510*/  @!P3 IMAD.X R14, R7, 0x1, R31, P4 ;  /* 0x00000001070eb824 */ /* 0x000fe200020e061f */
[----:B------:R-:W3:Y:S02]  /*c520*/  @!P2 LDC.64 R70, c[0x0][0x3e0] ;  /* 0x0000f800ff46ab82 */ /* 0x000ee40000000a00 */
[----:B------:R-:W-:Y:S01]  /*c530*/  @!P2 IADD3.X R7, R31, R0, R9, P5, !PT ;  /* 0x000000001f07a210 */ /* 0x000fe20002ffe409 */
[----:B------:R-:W-:Y:S01]  /*c540*/  @!P2 IMAD R31, R11, 0x60, RZ ;  /* 0x000000600b1fa824 */ /* 0x000fe200078e02ff */
[----:B------:R-:W-:-:S04]  /*c550*/  @!P0 IADD3 R27, P4, P5, R33, R24, R4 ;  /* 0x00000018211b8210 */ /* 0x000fc80007d9e004 */
[----:B------:R-:W-:Y:S01]  /*c560*/  @!P0 IADD3.X R28, R35, R28, R5, P4, P5 ;  /* 0x0000001c231c8210 */ /* 0x000fe200027ea405 */
[----:B------:R-:W4:Y:S01]  /*c570*/  @!P0 LDC.64 R60, c[0x0][0x3c8] ;  /* 0x0000f200ff3c8b82 */ /* 0x000f220000000a00 */
[----:B------:R-:W-:Y:S02]  /*c580*/  @!P3 IADD3 R15, P4, R4, R33, RZ ;  /* 0x00000021040fb210 */ /* 0x000fe40007f9e0ff */
[----:B------:R-:W-:-:S03]  /*c590*/  @!P1 LEA R20, P5, R10, R4, 0x6 ;  /* 0x000000040a149211 */ /* 0x000fc600078a30ff */
[----:B------:R-:W-:Y:S01]  /*c5a0*/  @!P3 IMAD.X R32, R5, 0x1, R35, P4 ;  /* 0x000000010520b824 */ /* 0x000fe200020e0623 */
[C---:B------:R-:W-:Y:S01]  /*c5b0*/  @!P3 LEA R8, P4, R3.reuse, UR4, 0x1 ;  /* 0x000000040308bc11 */ /* 0x040fe2000f8808ff */
[----:B------:R-:W0:Y:S01]  /*c5c0*/  @!P1 LDC.64 R64, c[0x0][0x3c8] ;  /* 0x0000f200ff409b82 */ /* 0x000e220000000a00 */
[C---:B------:R-:W-:Y:S01]  /*c5d0*/  @!P1 LEA.HI.X R24, R10.reuse, R5, R11, 0x6, P5 ;  /* 0x000000050a189211 */ /* 0x040fe200028f340b */
[----:B------:R-:W-:Y:S01]  /*c5e0*/  @!P2 IMAD.WIDE.U32 R4, R10, 0x60, R4 ;  /* 0x000000600a04a825 */ /* 0x000fe200078e0004 */
[----:B------:R-:W-:Y:S02]  /*c5f0*/  @!P3 LEA.HI.X R9, R3, UR5, R14, 0x1, P4 ;  /* 0x000000050309bc11 */ /* 0x000fe4000a0f0c0e */
[C---:B------:R-:W-:Y:S02]  /*c600*/  @!P3 LEA R14, P4, R15.reuse, UR6, 0x1 ;  /* 0x000000060f0ebc11 */ /* 0x040fe4000f8808ff */
[----:B------:R-:W-:Y:S01]  /*c610*/  @!P1 IADD3 R20, P5, R20, R33, RZ ;  /* 0x0000002114149210 */ /* 0x000fe20007fbe0ff */
[----:B------:R-:W0:Y:S01]  /*c620*/  @!P2 LDC.64 R68, c[0x0][0x3c8] ;  /* 0x0000f200ff44ab82 */ /* 0x000e220000000a00 */
[----:B------:R-:W-:-:S02]  /*c630*/  @!P3 LEA.HI.X R15, R15, UR7, R32, 0x1, P4 ;  /* 0x000000070f0fbc11 */ /* 0x000fc4000a0f0c20 */
[----:B-1----:R-:W-:Y:S01]  /*c640*/  @!P0 LEA R62, P4, R27, R62, 0x1 ;  /* 0x0000003e1b3e8211 */ /* 0x002fe200078808ff */
[----:B------:R-:W-:Y:S01]  /*c650*/  @!P1 IMAD.X R24, R24, 0x1, R35, P5 ;  /* 0x0000000118189824 */ /* 0x000fe200028e0623 */
[----:B------:R-:W-:Y:S02]  /*c660*/  @!P2 IADD3 R0, P5, R33, R4, RZ ;  /* 0x000000042100a210 */ /* 0x000fe40007fbe0ff */
[----:B------:R-:W-:Y:S02]  /*c670*/  @!P0 LEA.HI.X R63, R27, R63, R28, 0x1, P4 ;  /* 0x0000003f1b3f8211 */ /* 0x000fe400020f0c1c */
[C---:B--2---:R-:W-:Y:S02]  /*c680*/  @!P1 LEA R66, P4, R20.reuse, R66, 0x1 ;  /* 0x0000004214429211 */ /* 0x044fe400078808ff */
[----:B------:R-:W-:Y:S02]  /*c690*/  @!P2 IADD3.X R3, R35, R31, R5, P5, !PT ;  /* 0x0000001f2303a210 */ /* 0x000fe40002ffe405 */
[----:B------:R-:W-:-:S02]  /*c6a0*/  @!P1 LEA.HI.X R67, R20, R67, R24, 0x1, P4 ;  /* 0x0000004314439211 */ /* 0x000fc400020f0c18 */
[----:B------:R-:W-:Y:S02]  /*c6b0*/  CS2R R32, SRZ ;  /* 0x0000000000207805 */ /* 0x000fe4000001ff00 */
[C---:B---3--:R-:W-:Y:S02]  /*c6c0*/  @!P2 LEA R70, P4, R0.reuse, R70, 0x1 ;  /* 0x000000460046a211 */ /* 0x048fe400078808ff */
[----:B------:R-:W-:Y:S02]  /*c6d0*/  CS2R R34, SRZ ;  /* 0x0000000000227805 */ /* 0x000fe4000001ff00 */
[----:B----4-:R-:W-:Y:S02]  /*c6e0*/  @!P0 LEA R60, P5, R29, R60, 0x1 ;  /* 0x0000003c1d3c8211 */ /* 0x010fe400078a08ff */
[----:B------:R-:W-:Y:S02]  /*c6f0*/  CS2R R4, SRZ ;  /* 0x0000000000047805 */ /* 0x000fe4000001ff00 */
[----:B------:R-:W-:-:S02]  /*c700*/  @!P2 LEA.HI.X R71, R0, R71, R3, 0x1, P4 ;  /* 0x000000470047a211 */ /* 0x000fc400020f0c03 */
[----:B------:R-:W1:Y:S01]  /*c710*/  LDC R0, c[0x0][0x428] ;  /* 0x00010a00ff007b82 */ /* 0x000e620000000800 */
[----:B------:R-:W-:Y:S02]  /*c720*/  @!P0 LEA.HI.X R61, R29, R61, R30, 0x1, P5 ;  /* 0x0000003d1d3d8211 */ /* 0x000fe400028f0c1e */
[----:B------:R-:W-:Y:S02]  /*c730*/  CS2R R28, SRZ ;  /* 0x00000000001c7805 */ /* 0x000fe4000001ff00 */
[----:B------:R-:W-:Y:S02]  /*c740*/  CS2R R30, SRZ ;  /* 0x00000000001e7805 */ /* 0x000fe4000001ff00 */
[C---:B0-----:R-:W-:Y:S01]  /*c750*/  @!P1 LEA R64, P5, R25.reuse, R64, 0x1 ;  /* 0x0000004019409211 */ /* 0x041fe200078a08ff */
[----:B------:R-:W5:Y:S03]  /*c760*/  @!P0 LDG.E.128 R32, desc[UR56][R62.64] ;  /* 0x000000383e208981 */ /* 0x000f66000c1e1d00 */
[----:B------:R-:W-:Y:S01]  /*c770*/  @!P1 LEA.HI.X R65, R25, R65, R26, 0x1, P5 ;  /* 0x0000004119419211 */ /* 0x000fe200028f0c1a */
[----:B------:R-:W5:Y:S01]  /*c780*/  @!P0 LDG.E.128 R28, desc[UR56][R60.64] ;  /* 0x000000383c1c8981 */ /* 0x000f62000c1e1d00 */
[----:B------:R-:W-:-:S02]  /*c790*/  @!P2 LEA R68, P5, R6, R68, 0x1 ;  /* 0x000000440644a211 */ /* 0x000fc400078a08ff */
[----:B------:R-:W-:Y:S02]  /*c7a0*/  CS2R R24, SRZ ;  /* 0x0000000000187805 */ /* 0x000fe4000001ff00 */
[----:B------:R-:W-:Y:S02]  /*c7b0*/  CS2R R26, SRZ ;  /* 0x00000000001a7805 */ /* 0x000fe4000001ff00 */
[----:B------:R-:W-:Y:S02]  /*c7c0*/  @!P2 LEA.HI.X R69, R6, R69, R7, 0x1, P5 ;  /* 0x000000450645a211 */ /* 0x000fe400028f0c07 */
[----:B------:R-:W-:Y:S01]  /*c7d0*/  CS2R R6, SRZ ;  /* 0x0000000000067805 */ /* 0x000fe2000001ff00 */
[----:B------:R-:W-:Y:S01]  /*c7e0*/  IMAD.MOV.U32 R58, RZ, RZ, R54 ;  /* 0x000000ffff3a7224 */ /* 0x000fe200078e0036 */
[----:B------:R-:W5:Y:S04]  /*c7f0*/  @!P3 LDG.E.128 R24, desc[UR56][R14.64] ;  /* 0x000000380e18b981 */ /* 0x000f68000c1e1d00 */
[----:B------:R0:W5:Y:S01]  /*c800*/  @!P3 LDG.E.128 R4, desc[UR56][R8.64] ;  /* 0x000000380804b981 */ /* 0x000162000c1e1d00 */
[----:B-1----:R-:W-:-:S13]  /*c810*/  ISETP.NE.AND P0, PT, R0, 0x1, PT ;  /* 0x000000010000780c */ /* 0x002fda0003f05270 */
[----:B0-----:R-:W0:Y:S08]  /*c820*/  @P0 LDC R8, c[0x0][0x42c] ;  /* 0x00010b00ff080b82 */ /* 0x001e300000000800 */
[----:B------:R-:W1:Y:S01]  /*c830*/  @P0 LDC R9, c[0x0][0x430] ;  /* 0x00010c00ff090b82 */ /* 0x000e620000000800 */
[----:B------:R-:W-:-:S04]  /*c840*/  IMAD R0, R197, 0x80, R18 ;  /* 0x00000080c5007824 */ /* 0x000fc800078e0212 */
[----:B------:R-:W-:-:S04]  /*c850*/  IMAD R3, R219, 0x20, R0 ;  /* 0x00000020db037824 */ /* 0x000fc800078e0200 */
[----:B0-----:R-:W-:-:S05]  /*c860*/  @P0 IMAD.HI.U32 R0, R3, R8, RZ ;  /* 0x0000000803000227 */ /* 0x001fca00078e00ff */
[----:B-1----:R-:W-:-:S04]  /*c870*/  @P0 SHF.R.U32.HI R3, RZ, R9, R0 ;  /* 0x00000009ff030219 */ /* 0x002fc80000011600 */
[----:B------:R-:W-:Y:S01]  /*c880*/  SHF.R.S32.HI R9, RZ, 0x1f, R3 ;  /* 0x0000001fff097819 */ /* 0x000fe20000011403 */
[----:B------:R-:W-:-:S04]  /*c890*/  IMAD.MOV.U32 R57, RZ, RZ, R53 ;  /* 0x000000ffff397224 */ /* 0x000fc800078e0035 */
[C---:B------:R-:W-:Y:S02]  /*c8a0*/  IMAD R0, R9.reuse, R12, RZ ;  /* 0x0000000c09007224 */ /* 0x040fe400078e02ff */
[----:B------:R-:W-:Y:S02]  /*c8b0*/  IMAD R8, R9, R10, RZ ;  /* 0x0000000a09087224 */ /* 0x000fe400078e02ff */
[----:B------:R-:W-:-:S04]  /*c8c0*/  IMAD.WIDE.U32 R14, R3, R12, R58 ;  /* 0x0000000c030e7225 */ /* 0x000fc800078e003a */
[C---:B------:R-:W-:Y:S02]  /*c8d0*/  IMAD R9, R3.reuse, R13, R0 ;  /* 0x0000000d03097224 */ /* 0x040fe400078e0200 */
[----:B------:R-:W-:-:S04]  /*c8e0*/  IMAD.WIDE.U32 R12, R3, R10, R56 ;  /* 0x0000000a030c7225 */ /* 0x000fc800078e0038 */
[----:B------:R-:W-:Y:S01]  /*c8f0*/  IMAD R3, R3, R11, R8 ;  /* 0x0000000b03037224 */ /* 0x000fe200078e0208 */
[----:B------:R-:W-:Y:S01]  /*c900*/  LEA R8, P4, R14, UR4, 0x1 ;  /* 0x000000040e087c11 */ /* 0x000fe2000f8808ff */
[----:B------:R-:W-:Y:S01]  /*c910*/  IMAD.IADD R9, R15, 0x1, R9 ;  /* 0x000000010f097824 */ /* 0x000fe200078e0209 */
        /* <DEDUP_REMOVED lines=8> */
[----:B------:R-:W-:Y:S01]  /*c9a0*/  LEA.HI.X R9, R14, UR5, R9, 0x1, P4 ;  /* 0x000000050e097c11 */ /* 0x000fe2000a0f0c09 */
[----:B------:R-:W-:Y:S01]  /*c9b0*/  IMAD.IADD R3, R13, 0x1, R3 ;  /* 0x000000010d037824 */ /* 0x000fe200078e0203 */
[----:B------:R-:W-:Y:S01]  /*c9c0*/  LEA R0, P4, R12, UR6, 0x1 ;  /* 0x000000060c007c11 */ /* 0x000fe2000f8808ff */
[----:B------:R-:W-:Y:S01]  /*c9d0*/  UMOV UR4, 0xffffffff ;  /* 0xffffffff00047882 */ /* 0x000fe20000000000 */
[----:B------:R-:W-:Y:S01]  /*c9e0*/  ISETP.GE.AND P0, PT, R16, R21, PT ;  /* 0x000000151000720c */ /* 0x000fe20003f06270 */
[----:B------:R0:W5:Y:S01]  /*c9f0*/  @!P1 LDG.E.128 R36, desc[UR56][R64.64] ;  /* 0x0000003840249981 */ /* 0x000162000c1e1d00 */
[----:B------:R-:W-:-:S02]  /*ca00*/  LEA.HI.X R3, R12, UR7, R3, 0x1, P4 ;  /* 0x000000070c037c11 */ /* 0x000fc4000a0f0c03 */
[-C--:B------:R-:W-:Y:S01]  /*ca10*/  ISETP.GE.OR P3, PT, R188, R73.reuse, P0 ;  /* 0x00000049bc00720c */ /* 0x080fe20000766670 */
[----:B------:R0:W5:Y:S01]  /*ca20*/  @!P1 LDG.E.128 R40, desc[UR56][R66.64] ;  /* 0x0000003842289981 */ /* 0x000162000c1e1d00 */
[----:B------:R-:W-:-:S03]  /*ca30*/  ISETP.GE.OR P1, PT, R18, R73, P0 ;  /* 0x000000491200720c */ /* 0x000fc60000726670 */
[----:B------:R0:W5:Y:S04]  /*ca40*/  @!P2 LDG.E.128 R44, desc[UR56][R68.64] ;  /* 0x00000038442ca981 */ /* 0x000168000c1e1d00 */
[----:B------:R0:W5:Y:S01]  /*ca50*/  @!P2 LDG.E.128 R48, desc[UR56][R70.64] ;  /* 0x000000384630a981 */ /* 0x000162000c1e1d00 */
[-C--:B------:R-:W-:Y:S02]  /*ca60*/  ISETP.GE.OR P2, PT, R189, R73.reuse, P0 ;  /* 0x00000049bd00720c */ /* 0x080fe40000746670 */
[----:B------:R-:W-:Y:S01]  /*ca70*/  ISETP.GE.OR P0, PT, R190, R73, P0 ;  /* 0x00000049be00720c */ /* 0x000fe20000706670 */
[----:B------:R-:W-:-:S12]  /*ca80*/  BRA.DIV UR4, `(.L_x_1480) ;  /* 0x0000019204e87947 */ /* 0x000fd8000b800000 */
.L_x_1774:
[----:B------:R-:W-:-:S03]  /*ca90*/  UMOV UR4, 0xffffffff ;  /* 0xffffffff00047882 */ /* 0x000fc60000000000 */
[----:B------:R-:W-:Y:S05]  /*caa0*/  BRA.DIV UR4, `(.L_x_1481) ;  /* 0x0000019604087947 */ /* 0x000fea000b800000 */
.L_x_1777:
[----:B------:R-:W-:-:S03]  /*cab0*/  UMOV UR4, 0xffffffff ;  /* 0xffffffff00047882 */ /* 0x000fc60000000000 */
[----:B------:R-:W-:Y:S05]  /*cac0*/  BRA.DIV UR4, `(.L_x_1482) ;  /* 0x0000019604287947 */ /* 0x000fea000b800000 */
.L_x_1780:
[----:B------:R-:W-:-:S03]  /*cad0*/  UMOV UR4, 0xffffffff ;  /* 0xffffffff00047882 */ /* 0x000fc60000000000 */
[----:B------:R-:W-:Y:S05]  /*cae0*/  BRA.DIV UR4, `(.L_x_1483) ;  /* 0x0000019604487947 */ /* 0x000fea000b800000 */
.L_x_1783:
[----:B------:R-:W-:-:S03]  /*caf0*/  UMOV UR4, 0xffffffff ;  /* 0xffffffff00047882 */ /* 0x000fc60000000000 */
[----:B------:R-:W-:Y:S05]  /*cb00*/  BRA.DIV UR4, `(.L_x_1484) ;  /* 0x0000019604687947 */ /* 0x000fea000b800000 */
.L_x_1786:
[----:B------:R-:W-:-:S03]  /*cb10*/  UMOV UR4, 0xffffffff ;  /* 0xffffffff00047882 */ /* 0x000fc60000000000 */
[----:B------:R-:W-:Y:S05]  /*cb20*/  BRA.DIV UR4, `(.L_x_1485) ;  /* 0x0000019604887947 */ /* 0x000fea000b800000 */
.L_x_1789:
[----:B------:R-:W-:-:S03]  /*cb30*/  UMOV UR4, 0xffffffff ;  /* 0xffffffff00047882 */ /* 0x000fc60000000000 */
[----:B------:R-:W-:Y:S05]  /*cb40*/  BRA.DIV UR4, `(.L_x_1486) ;  /* 0x0000019604a87947 */ /* 0x000fea000b800000 */
.L_x_1792:
[----:B------:R-:W-:-:S03]  /*cb50*/  UMOV UR4, 0xffffffff ;  /* 0xffffffff00047882 */ /* 0x000fc60000000000 */
[----:B------:R-:W-:Y:S05]  /*cb60*/  BRA.DIV UR4, `(.L_x_1487) ;  /* 0x0000019604c87947 */ /* 0x000fea000b800000 */
.L_x_1795:
[----:B------:R-:W-:-:S03]  /*cb70*/  UMOV UR4, 0xffffffff ;  /* 0xffffffff00047882 */ /* 0x000fc60000000000 */
[----:B------:R-:W-:Y:S05]  /*cb80*/  BRA.DIV UR4, `(.L_x_1488) ;  /* 0x0000019604e87947 */ /* 0x000fea000b800000 */
.L_x_1798:
[----:B------:R-:W-:-:S03]  /*cb90*/  UMOV UR4, 0xffffffff ;  /* 0xffffffff00047882 */ /* 0x000fc60000000000 */
[----:B------:R-:W-:Y:S05]  /*cba0*/  BRA.DIV UR4, `(.L_x_1489) ;  /* 0x0000019a04087947 */ /* 0x000fea000b800000 */
.L_x_1801:
[----:B------:R-:W-:-:S03]  /*cbb0*/  UMOV UR4, 0xffffffff ;  /* 0xffffffff00047882 */ /* 0x000fc60000000000 */
[----:B------:R-:W-:Y:S05]  /*cbc0*/  BRA.DIV UR4, `(.L_x_1490) ;  /* 0x0000019a04287947 */ /* 0x000fea000b800000 */
.L_x_1804:
[----:B------:R-:W-:-:S03]  /*cbd0*/  UMOV UR4, 0xffffffff ;  /* 0xffffffff00047882 */ /* 0x000fc60000000000 */
[----:B------:R-:W-:Y:S05]  /*cbe0*/  BRA.DIV UR4, `(.L_x_1491) ;  /* 0x0000019a04487947 */ /* 0x000fea000b800000 */
.L_x_1807:
[----:B------:R-:W-:-:S03]  /*cbf0*/  UMOV UR4, 0xffffffff ;  /* 0xffffffff00047882 */ /* 0x000fc60000000000 */
[----:B------:R-:W-:Y:S05]  /*cc00*/  BRA.DIV UR4, `(.L_x_1492) ;  /* 0x0000019a04687947 */ /* 0x000fea000b800000 */
.L_x_1810:
[----:B------:R-:W-:-:S03]  /*cc10*/  UMOV UR4, 0xffffffff ;  /* 0xffffffff00047882 */ /* 0x000fc60000000000 */
[----:B------:R-:W-:Y:S05]  /*cc20*/  BRA.DIV UR4, `(.L_x_1493) ;  /* 0x0000019a04887947 */ /* 0x000fea000b800000 */
.L_x_1813:
[----:B------:R-:W-:-:S03]  /*cc30*/  UMOV UR4, 0xffffffff ;  /* 0xffffffff00047882 */ /* 0x000fc60000000000 */
[----:B------:R-:W-:Y:S05]  /*cc40*/  BRA.DIV UR4, `(.L_x_1494) ;  /* 0x0000019a04a87947 */ /* 0x000fea000b800000 */
.L_x_1816:
[----:B------:R-:W-:-:S03]  /*cc50*/  UMOV UR4, 0xffffffff ;  /* 0xffffffff00047882 */ /* 0x000fc60000000000 */
[----:B------:R-:W-:Y:S05]  /*cc60*/  BRA.DIV UR4, `(.L_x_1495) ;  /* 0x0000019a04c87947 */ /* 0x000fea000b800000 */
.L_x_1819:
        /* <DEDUP_REMOVED lines=12> */
[----:B------:R-:W-:Y:S01]  /*cd30*/  LEA.HI R0, R221, R221, RZ, 0x1 ;  /* 0x000000dddd007211 */ /* 0x000fe200078f08ff */
[----:B------:R-:W-:Y:S01]  /*cd40*/  IMAD.MOV.U32 R10, RZ, RZ, R31 ;  /* 0x000000ffff0a7224 */ /* 0x000fe200078e001f */
[----:B------:R-:W-:Y:S01]  /*cd50*/  PRMT R76, R9, 0x7610, R76 ;  /* 0x00007610094c7816 */ /* 0x000fe2000000004c */
[----:B------:R-:W-:Y:S01]  /*cd60*/  IMAD.MOV.U32 R9, RZ, RZ, R30 ;  /* 0x000000ffff097224 */ /* 0x000fe200078e001e */
[----:B------:R-:W-:-:S02]  /*cd70*/  LOP3.LUT R0, R0, 0xfffffffe, RZ, 0xc0, !PT ;  /* 0xfffffffe00007812 */ /* 0x000fc400078ec0ff */
[----:B------:R-:W-:Y:S01]  /*cd80*/  PRMT R55, R55, 0x5410, R8 ;  /* 0x0000541037377816 */ /* 0x000fe20000000008 */
[----:B------:R-:W-:Y:S01]  /*cd90*/  IMAD.MOV.U32 R8, RZ, RZ, R26 ;  /* 0x000000ffff087224 */ /* 0x000fe200078e001a */
[----:B0-----:R-:W-:Y:S01]  /*cda0*/  PRMT R70, R9, 0x7610, R70 ;  /* 0x0000761009467816 */ /* 0x001fe20000000046 */
[----:B------:R-:W-:Y:S01]  /*cdb0*/  IMAD.IADD R0, R221, 0x1, -R0 ;  /* 0x00000001dd007824 */ /* 0x000fe200078e0a00 */
[----:B------:R-:W-:Y:S01]  /*cdc0*/  PRMT R53, R53, 0x5410, R3 ;  /* 0x0000541035357816 */ /* 0x000fe20000000003 */
[----:B------:R-:W-:Y:S01]  /*cdd0*/  IMAD.MOV.U32 R3, RZ, RZ, R28 ;  /* 0x000000ffff037224 */ /* 0x000fe200078e001c */
[----:B------:R-:W-:Y:S01]  /*cde0*/  PRMT R54, R54, 0x5410, R8 ;  /* 0x0000541036367816 */ /* 0x000fe20000000008 */
[----:B------:R-:W-:Y:S01]  /*cdf0*/  IMAD.MOV.U32 R8, RZ, RZ, R29 ;  /* 0x000000ffff087224 */ /* 0x000fe200078e001d */
[----:B------:R-:W-:Y:S01]  /*ce00*/  SHF.L.U32 R9, R0, 0x1f, RZ ;  /* 0x0000001f00097819 */ /* 0x000fe200000006ff */
[----:B------:R-:W-:Y:S01]  /*ce10*/  IMAD.MOV.U32 R0, RZ, RZ, R34 ;  /* 0x000000ffff007224 */ /* 0x000fe200078e0022 */
[----:B------:R-:W-:Y:S01]  /*ce20*/  PRMT R73, R3, 0x7610, R73 ;  /* 0x0000761003497816 */ /* 0x000fe20000000049 */
[----:B------:R-:W-:Y:S01]  /*ce30*/  IMAD.MOV.U32 R3, RZ, RZ, R32 ;  /* 0x000000ffff037224 */ /* 0x000fe200078e0020 */
[----:B------:R-:W0:Y:S01]  /*ce40*/  SYNCS.PHASECHK.TRANS64.TRYWAIT P4, [R2+URZ+0x28800], R9 ;  /* 0x02880009020075a7 */ /* 0x000e22000808017f */
        /* <DEDUP_REMOVED lines=37> */
[----:B------:R-:W-:Y:S01]  /*d0a0*/  PRMT R55, R10, 0x7610, R55 ;  /* 0x000076100a377816 */ /* 0x000fe20000000037 */
[----:B0-----:R-:W-:Y:S06]  /*d0b0*/  @!P4 BRA `(.L_x_1497) ;  /* 0x0000019400dcc947 */ /* 0x001fec0003800000 */
.L_x_1820:
[----:B------:R-:W-:Y:S05]  /*d0c0*/  BSYNC B1 ;  /* 0x0000000000017941 */ /* 0x000fea0003800000 */
.L_x_1496:
[----:B------:R-:W-:Y:S04]  /*d0d0*/  BSSY B1, `(.L_x_1498) ;  /* 0x0000069000017945 */ /* 0x000fe80003800000 */
[----:B------:R-:W-:Y:S05]  /*d0e0*/  @P1 BRA `(.L_x_1499) ;  /* 0x00000004009c1947 */ /* 0x000fea0003800000 */
[----:B------:R-:W-:Y:S02]  /*d0f0*/  LEA.HI R8, R21, R219, RZ, 0x1d ;  /* 0x000000db15087211 */ /* 0x000fe400078fe8ff */
[----:B------:R-:W-:Y:S02]  /*d100*/  SHF.R.U64 R80, R24, 0x10, R25 ;  /* 0x0000001018507819 */ /* 0x000fe40000001219 */
[----:B------:R-:W-:Y:S01]  /*d110*/  SHF.R.S32.HI R11, RZ, 0x1f, R8 ;  /* 0x0000001fff0b7819 */ /* 0x000fe20000011408 */
[----:B0-----:R-:W-:Y:S01]  /*d120*/  IMAD.SHL.U32 R9, R8, 0x8, RZ ;  /* 0x0000000808097824 */ /* 0x001fe200078e00ff */
[----:B------:R-:W-:Y:S02]  /*d130*/  SHF.R.U64 R75, R4, 0x10, R5 ;  /* 0x00000010044b7819 */ /* 0x000fe40000001205 */
[----:B------:R-:W-:Y:S02]  /*d140*/  LEA.HI R11, R11, R8, RZ, 0x3 ;  /* 0x000000080b0b7211 */ /* 0x000fe400078f18ff */
[----:B------:R-:W-:-:S02]  /*d150*/  LOP3.LUT R10, R9, 0x38, RZ, 0xc0, !PT ;  /* 0x00000038090a7812 */ /* 0x000fc400078ec0ff */
[----:B------:R-:W-:Y:S01]  /*d160*/  SHF.R.U32.HI R77, RZ, 0x10, R5 ;  /* 0x00000010ff4d7819 */ /* 0x000fe20000011605 */
[----:B------:R-:W-:Y:S01]  /*d170*/  IMAD.SHL.U32 R11, R11, 0x400, RZ ;  /* 0x000004000b0b7824 */ /* 0x000fe200078e00ff */
[----:B------:R-:W-:Y:S02]  /*d180*/  LOP3.LUT R10, R10, 0x1c0, R203, 0xf8, !PT ;  /* 0x000001c00a0a7812 */ /* 0x000fe400078ef8cb */
[----:B------:R-:W-:Y:S02]  /*d190*/  SHF.R.U32.HI R82, RZ, 0x10, R25 ;  /* 0x00000010ff527819 */ /* 0x000fe40000011619 */
[----:B------:R-:W-:Y:S02]  /*d1a0*/  LOP3.LUT R10, R10, R211, RZ, 0x3c, !PT ;  /* 0x000000d30a0a7212 */ /* 0x000fe400078e3cff */
[----:B------:R-:W-:Y:S02]  /*d1b0*/  LOP3.LUT R11, R11, 0x7fffe000, RZ, 0xc0, !PT ;  /* 0x7fffe0000b0b7812 */ /* 0x000fe400078ec0ff */
[----:B------:R-:W-:-:S02]  /*d1c0*/  PRMT R80, R20, 0x5432, R80 ;  /* 0x0000543214507816 */ /* 0x000fc40000000050 */
[----:B------:R-:W-:Y:S02]  /*d1d0*/  IADD3 R13, R10, R11, R212 ;  /* 0x0000000b0a0d7210 */ /* 0x000fe40007ffe0d4 */
[----:B------:R-:W0:Y:S01]  /*d1e0*/  LDS.128 R8, [R213] ;  /* 0x00000000d5087984 */ /* 0x000e220000000c00 */
[--C-:B------:R-:W-:Y:S02]  /*d1f0*/  SHF.R.U64 R78, R6, 0x10, R7.reuse ;  /* 0x00000010064e7819 */ /* 0x100fe40000001207 */
[----:B------:R-:W-:Y:S01]  /*d200*/  IMAD R74, R13, 0x2, R2 ;  /* 0x000000020d4a7824 */ /* 0x000fe200078e0202 */
[----:B------:R-:W-:Y:S02]  /*d210*/  SHF.R.U32.HI R79, RZ, 0x10, R7 ;  /* 0x00000010ff4f7819 */ /* 0x000fe40000011607 */
[----:B------:R-:W-:Y:S02]  /*d220*/  SHF.R.U32.HI R85, RZ, 0x10, R27 ;  /* 0x00000010ff557819 */ /* 0x000fe4000001161b */
[----:B------:R-:W1:Y:S01]  /*d230*/  LDS.128 R12, [R74+0x10400] ;  /* 0x010400004a0c7984 */ /* 0x000e620000000c00 */
[----:B------:R-:W-:Y:S01]  /*d240*/  PRMT R75, R81, 0x5410, R75 ;  /* 0x00005410514b7816 */ /* 0x000fe2000000004b */
[----:B------:R-:W-:Y:S01]  /*d250*/  IMAD.U32 R81, R80, 0x10000, RZ ;  /* 0x0001000050517824 */ /* 0x000fe200078e00ff */
[----:B------:R-:W-:-:S02]  /*d260*/  PRMT R82, R53, 0x5432, R82 ;  /* 0x0000543235527816 */ /* 0x000fc40000000052 */
[----:B------:R-:W-:Y:S01]  /*d270*/  PRMT R85, R76, 0x5410, R85 ;  /* 0x000054104c557816 */ /* 0x000fe20000000055 */
[----:B------:R-:W-:Y:S01]  /*d280*/  IMAD.U32 R76, R75, 0x10000, RZ ;  /* 0x000100004b4c7824 */ /* 0x000fe200078e00ff */
[----:B------:R-:W-:Y:S01]  /*d290*/  PRMT R77, R83, 0x5410, R77 ;  /* 0x00005410534d7816 */ /* 0x000fe2000000004d */
[----:B------:R-:W-:Y:S01]  /*d2a0*/  IMAD.U32 R83, R82, 0x10000, RZ ;  /* 0x0001000052537824 */ /* 0x000fe200078e00ff */
[----:B------:R-:W-:Y:S02]  /*d2b0*/  PRMT R79, R86, 0x5410, R79 ;  /* 0x00005410564f7816 */ /* 0x000fe4000000004f */
[----:B------:R-:W-:Y:S02]  /*d2c0*/  SHF.R.U64 R84, R26, 0x10, R27 ;  /* 0x000000101a547819 */ /* 0x000fe4000000121b */
[----:B------:R-:W-:Y:S02]  /*d2d0*/  LOP3.LUT R80, R80, 0xffff0000, RZ, 0xc0, !PT ;  /* 0xffff000050507812 */ /* 0x000fe400078ec0ff */
[----:B------:R-:W-:-:S02]  /*d2e0*/  LOP3.LUT R75, R75, 0xffff0000, RZ, 0xc0, !PT ;  /* 0xffff00004b4b7812 */ /* 0x000fc400078ec0ff */
[----:B------:R-:W-:Y:S02]  /*d2f0*/  PRMT R84, R54, 0x5432, R84 ;  /* 0x0000543236547816 */ /* 0x000fe40000000054 */
[----:B------:R-:W-:Y:S02]  /*d300*/  PRMT R78, R55, 0x5432, R78 ;  /* 0x00005432374e7816 */ /* 0x000fe4000000004e */
[----:B------:R-:W-:Y:S01]  /*d310*/  LOP3.LUT R82, R82, 0xffff0000, RZ, 0xc0, !PT ;  /* 0xffff000052527812 */ /* 0x000fe200078ec0ff */
        /* <DEDUP_REMOVED lines=17> */
[----:B------:R-:W-:Y:S02]  /*d430*/  IMAD.U32 R27, R15, 0x10000, RZ ;  /* 0x000100000f1b7824 */ /* 0x000fe400078e00ff */
[----:B------:R-:W-:Y:S01]  /*d440*/  FFMA.FTZ R89, R4, R81, R89 ;  /* 0x0000005104597223 */ /* 0x000fe20000010059 */
[----:B------:R-:W-:Y:S02]  /*d450*/  IMAD.U32 R76, R85, 0x10000, RZ ;  /* 0x00010000554c7824 */ /* 0x000fe400078e00ff */
[-C--:B------:R-:W-:Y:S01]  /*d460*/  FMUL.FTZ R25, R25, R11.reuse ;  /* 0x0000000b19197220 */ /* 0x080fe20000410000 */
[----:B------:R-:W-:Y:S02]  /*d470*/  IMAD.U32 R4, R79, 0x10000, RZ ;  /* 0x000100004f047824 */ /* 0x000fe400078e00ff */
[C---:B------:R-:W-:Y:S01]  /*d480*/  FFMA.FTZ R91, R6.reuse, R11, -R91 ;  /* 0x0000000b065b7223 */ /* 0x040fe2000001085b */
[C---:B------:R-:W-:Y:S01]  /*d490*/  FMUL.FTZ R11, R27.reuse, R76 ;  /* 0x0000004c1b0b7220 */ /* 0x040fe20000410000 */
[----:B------:R-:W-:Y:S01]  /*d4a0*/  FFMA.FTZ R25, R6, R83, R25 ;  /* 0x0000005306197223 */ /* 0x000fe20000010019 */
[----:B------:R-:W-:Y:S01]  /*d4b0*/  FMUL.FTZ R81, R27, R4 ;  /* 0x000000041b517220 */ /* 0x000fe20000410000 */
[----:B------:R-:W-:-:S02]  /*d4c0*/  IMAD.U32 R26, R14, 0x10000, RZ ;  /* 0x000100000e1a7824 */ /* 0x000fc400078e00ff */
[----:B------:R-:W-:Y:S01]  /*d4d0*/  FFMA.FTZ R27, R24, R4, -R11 ;  /* 0x00000004181b7223 */ /* 0x000fe2000001080b */
[----:B------:R-:W-:Y:S01]  /*d4e0*/  FMUL.FTZ R4, R12, R80 ;  /* 0x000000500c047220 */ /* 0x000fe20000410000 */
[----:B------:R-:W-:Y:S01]  /*d4f0*/  FFMA.FTZ R81, R24, R76, R81 ;  /* 0x0000004c18517223 */ /* 0x000fe20000010051 */
[-C--:B------:R-:W-:Y:S01]  /*d500*/  FMUL.FTZ R24, R12, R75.reuse ;  /* 0x0000004b0c187220 */ /* 0x080fe20000410000 */
[----:B------:R-:W-:Y:S01]  /*d510*/  LOP3.LUT R77, R77, 0xffff0000, RZ, 0xc0, !PT ;  /* 0xffff00004d4d7812 */ /* 0x000fe200078ec0ff */
[----:B------:R-:W-:Y:S02]  /*d520*/  IMAD.U32 R6, R84, 0x10000, RZ ;  /* 0x0001000054067824 */ /* 0x000fe400078e00ff */
[C---:B------:R-:W-:Y:S01]  /*d530*/  FFMA.FTZ R12, R5.reuse, R75, -R4 ;  /* 0x0000004b050c7223 */ /* 0x040fe20000010804 */
[----:B------:R-:W-:Y:S02]  /*d540*/  IMAD.U32 R4, R78, 0x10000, RZ ;  /* 0x000100004e047824 */ /* 0x000fe400078e00ff */
[----:B------:R-:W-:Y:S01]  /*d550*/  FFMA.FTZ R24, R5, R80, R24 ;  /* 0x0000005005187223 */ /* 0x000fe20000010018 */
[----:B------:R-:W-:Y:S01]  /*d560*/  LOP3.LUT R14, R14, 0xffff0000, RZ, 0xc0, !PT ;  /* 0xffff00000e0e7812 */ /* 0x000fe200078ec0ff */
[C---:B------:R-:W-:Y:S01]  /*d570*/  FMUL.FTZ R11, R13.reuse, R82 ;  /* 0x000000520d0b7220 */ /* 0x040fe20000410000 */
[----:B------:R-:W-:Y:S01]  /*d580*/  FMUL.FTZ R80, R26, R6 ;  /* 0x000000061a507220 */ /* 0x000fe20000410000 */
[----:B------:R-:W-:Y:S01]  /*d590*/  LOP3.LUT R84, R84, 0xffff0000, RZ, 0xc0, !PT ;  /* 0xffff000054547812 */ /* 0x000fe200078ec0ff */
[----:B------:R-:W-:Y:S01]  /*d5a0*/  FMUL.FTZ R13, R13, R77 ;  /* 0x0000004d0d0d7220 */ /* 0x000fe20000410000 */
[----:B------:R-:W-:Y:S01]  /*d5b0*/  LOP3.LUT R15, R15, 0xffff0000, RZ, 0xc0, !PT ;  /* 0xffff00000f0f7812 */ /* 0x000fe200078ec0ff */
[-C--:B------:R-:W-:Y:S01]  /*d5c0*/  FMUL.FTZ R26, R26, R4.reuse ;  /* 0x000000041a1a7220 */ /* 0x080fe20000410000 */
[----:B------:R-:W-:Y:S01]  /*d5d0*/  LOP3.LUT R78, R78, 0xffff0000, RZ, 0xc0, !PT ;  /* 0xffff00004e4e7812 */ /* 0x000fe200078ec0ff */
[----:B------:R-:W-:Y:S01]  /*d5e0*/  FFMA.FTZ R80, R7, R4, -R80 ;  /* 0x0000000407507223 */ /* 0x000fe20000010850 */
[----:B------:R-:W-:Y:S01]  /*d5f0*/  LOP3.LUT R85, R85, 0xffff0000, RZ, 0xc0, !PT ;  /* 0xffff000055557812 */ /* 0x000fe200078ec0ff */
[----:B------:R-:W-:Y:S01]  /*d600*/  FFMA.FTZ R82, R8, R82, R13 ;  /* 0x0000005208527223 */ /* 0x000fe2000001000d */
[----:B------:R-:W-:Y:S01]  /*d610*/  LOP3.LUT R79, R79, 0xffff0000, RZ, 0xc0, !PT ;  /* 0xffff00004f4f7812 */ /* 0x000fe200078ec0ff */
[C---:B------:R-:W-:Y:S01]  /*d620*/  FMUL.FTZ R4, R14.reuse, R84 ;  /* 0x000000540e047220 */ /* 0x040fe20000410000 */
[----:B------:R-:W-:Y:S01]  /*d630*/  FFMA.FTZ R26, R7, R6, R26 ;  /* 0x00000006071a7223 */ /* 0x000fe2000001001a */
[-C--:B------:R-:W-:Y:S01]  /*d640*/  FMUL.FTZ R5, R14, R78.reuse ;  /* 0x0000004e0e057220 */ /* 0x080fe20000410000 */
[C---:B------:R-:W-:Y:S01]  /*d650*/  FMUL.FTZ R13, R15.reuse, R85 ;  /* 0x000000550f0d7220 */ /* 0x040fe20000410000 */
[----:B------:R-:W-:Y:S01]  /*d660*/  FMUL.FTZ R6, R15, R79 ;  /* 0x0000004f0f067220 */ /* 0x000fe20000410000 */
[----:B------:R-:W-:Y:S01]  /*d670*/  FFMA.FTZ R76, R8, R77, -R11 ;  /* 0x0000004d084c7223 */ /* 0x000fe2000001080b */
        /* <DEDUP_REMOVED lines=8> */
[----:B------:R-:W-:Y:S02]  /*d700*/  F2FP.BF16.F32.PACK_AB R7, R14, R27 ;  /* 0x0000001b0e07723e */ /* 0x000fe400000010ff */
[----:B------:R-:W-:Y:S02]  /*d710*/  F2FP.BF16.F32.PACK_AB R8, R24, R89 ;  /* 0x000000591808723e */ /* 0x000fe400000010ff */
[----:B------:R-:W-:Y:S01]  /*d720*/  F2FP.BF16.F32.PACK_AB R9, R82, R25 ;  /* 0x000000195209723e */ /* 0x000fe200000010ff */
[----:B------:R1:W-:Y:S01]  /*d730*/  STS.128 [R213], R4 ;  /* 0x00000004d5007388 */ /* 0x0003e20000000c00 */
[----:B------:R-:W-:-:S05]  /*d740*/  F2FP.BF16.F32.PACK_AB R11, R78, R81 ;  /* 0x000000514e0b723e */ /* 0x000fca00000010ff */
[----:B------:R1:W-:Y:S02]  /*d750*/  STS.128 [R74+0x10400], R8 ;  /* 0x010400084a007388 */ /* 0x0003e40000000c00 */
.L_x_1499:
[----:B------:R-:W-:Y:S05]  /*d760*/  BSYNC B1 ;  /* 0x0000000000017941 */ /* 0x000fea0003800000 */
.L_x_1498:
[----:B------:R-:W-:Y:S04]  /*d770*/  BSSY B1, `(.L_x_1500) ;  /* 0x0000068000017945 */ /* 0x000fe80003800000 */
[----:B------:R-:W-:Y:S05]  /*d780*/  @P2 BRA `(.L_x_1501) ;  /* 0x0000000400982947 */ /* 0x000fea0003800000 */
[----:B-1----:R-:W-:Y:S02]  /*d790*/  LEA.HI R4, R21, R219, RZ, 0x1d ;  /* 0x000000db15047211 */ /* 0x002fe400078fe8ff */
[----:B------:R-:W-:Y:S02]  /*d7a0*/  SHF.R.U64 R26, R28, 0x10, R29 ;  /* 0x000000101c1a7819 */ /* 0x000fe4000000121d */
[----:B------:R-:W-:Y:S01]  /*d7b0*/  SHF.R.S32.HI R7, RZ, 0x1f, R4 ;  /* 0x0000001fff077819 */ /* 0x000fe20000011404 */
[----:B------:R-:W-:Y:S01]  /*d7c0*/  IMAD.SHL.U32 R5, R4, 0x8, RZ ;  /* 0x0000000804057824 */ /* 0x000fe200078e00ff */
[----:B------:R-:W-:Y:S02]  /*d7d0*/  SHF.R.U64 R24, R32, 0x10, R33 ;  /* 0x0000001020187819 */ /* 0x000fe40000001221 */
[----:B------:R-:W-:Y:S02]  /*d7e0*/  LEA.HI R7, R7, R4, RZ, 0x3 ;  /* 0x0000000407077211 */ /* 0x000fe400078f18ff */
[----:B------:R-:W-:-:S02]  /*d7f0*/  LOP3.LUT R4, R202, 0x38, R5, 0xf8, !PT ;  /* 0x00000038ca047812 */ /* 0x000fc400078ef805 */
[----:B------:R-:W-:Y:S01]  /*d800*/  SHF.R.U32.HI R33, RZ, 0x10, R33 ;  /* 0x00000010ff217819 */ /* 0x000fe20000011621 */
[----:B------:R-:W-:Y:S01]  /*d810*/  IMAD.SHL.U32 R7, R7, 0x400, RZ ;  /* 0x0000040007077824 */ /* 0x000fe200078e00ff */
[----:B------:R-:W-:Y:S02]  /*d820*/  LOP3.LUT R5, R4, R209, RZ, 0x3c, !PT ;  /* 0x000000d104057212 */ /* 0x000fe400078e3cff */
[--C-:B------:R-:W-:Y:S02]  /*d830*/  SHF.R.U64 R13, R30, 0x10, R31.reuse ;  /* 0x000000101e0d7819 */ /* 0x100fe4000000121f */
[----:B------:R-:W-:Y:S02]  /*d840*/  LOP3.LUT R7, R7, 0x7fffe000, RZ, 0xc0, !PT ;  /* 0x7fffe00007077812 */ /* 0x000fe400078ec0ff */
[----:B------:R-:W-:Y:S02]  /*d850*/  SHF.R.U32.HI R30, RZ, 0x10, R31 ;  /* 0x00000010ff1e7819 */ /* 0x000fe4000001161f */
[----:B0-----:R-:W-:-:S02]  /*d860*/  IADD3 R9, R5, R7, R210 ;  /* 0x0000000705097210 */ /* 0x001fc40007ffe0d2 */
[----:B------:R-:W0:Y:S01]  /*d870*/  LDS.128 R4, [R226] ;  /* 0x00000000e2047984 */ /* 0x000e220000000c00 */
[----:B------:R-:W-:Y:S02]  /*d880*/  PRMT R73, R73, 0x5410, R26 ;  /* 0x0000541049497816 */ /* 0x000fe4000000001a */
[----:B------:R-:W-:Y:S01]  /*d890*/  IMAD R12, R9, 0x2, R2 ;  /* 0x00000002090c7824 */ /* 0x000fe200078e0202 */
[----:B------:R-:W-:Y:S02]  /*d8a0*/  PRMT R69, R69, 0x5410, R24 ;  /* 0x0000541045457816 */ /* 0x000fe40000000018 */
[----:B------:R-:W-:Y:S02]  /*d8b0*/  SHF.R.U32.HI R29, RZ, 0x10, R29 ;  /* 0x00000010ff1d7819 */ /* 0x000fe4000001161d */
[----:B------:R-:W1:Y:S01]  /*d8c0*/  LDS.128 R8, [R12+0x10400] ;  /* 0x010400000c087984 */ /* 0x000e620000000c00 */
[----:B------:R-:W-:Y:S01]  /*d8d0*/  SHF.R.U64 R14, R34, 0x10, R35 ;  /* 0x00000010220e7819 */ /* 0x000fe20000001223 */
[----:B------:R-:W-:Y:S01]  /*d8e0*/  IMAD.U32 R32, R69, 0x10000, RZ ;  /* 0x0001000045207824 */ /* 0x000fe200078e00ff */
[----:B------:R-:W-:-:S02]  /*d8f0*/  PRMT R68, R68, 0x5410, R33 ;  /* 0x0000541044447816 */ /* 0x000fc40000000021 */
[----:B------:R-:W-:Y:S02]  /*d900*/  SHF.R.U32.HI R35, RZ, 0x10, R35 ;  /* 0x00000010ff237819 */ /* 0x000fe40000011623 */
[----:B------:R-:W-:Y:S01]  /*d910*/  PRMT R71, R71, 0x5410, R30 ;  /* 0x0000541047477816 */ /* 0x000fe2000000001e */
[----:B------:R-:W-:Y:S01]  /*d920*/  IMAD.U32 R30, R73, 0x10000, RZ ;  /* 0x00010000491e7824 */ /* 0x000fe200078e00ff */
[----:B------:R-:W-:Y:S01]  /*d930*/  PRMT R72, R72, 0x5410, R29 ;  /* 0x0000541048487816 */ /* 0x000fe2000000001d */
[----:B------:R-:W-:Y:S01]  /*d940*/  IMAD.U32 R29, R68, 0x10000, RZ ;  /* 0x00010000441d7824 */ /* 0x000fe200078e00ff */
[----:B------:R-:W-:Y:S02]  /*d950*/  PRMT R66, R66, 0x5410, R35 ;  /* 0x0000541042427816 */ /* 0x000fe40000000023 */
[----:B------:R-:W-:Y:S02]  /*d960*/  PRMT R70, R70, 0x5410, R13 ;  /* 0x0000541046467816 */ /* 0x000fe4000000000d */
[----:B------:R-:W-:Y:S01]  /*d970*/  PRMT R67, R67, 0x5410, R14 ;  /* 0x0000541043437816 */ /* 0x000fe2000000000e */
[----:B------:R-:W-:Y:S01]  /*d980*/  IMAD.U32 R31, R66, 0x10000, RZ ;  /* 0x00010000421f7824 */ /* 0x000fe200078e00ff */
[----:B------:R-:W-:-:S02]  /*d990*/  LOP3.LUT R69, R69, 0xffff0000, RZ, 0xc0, !PT ;  /* 0xffff000045457812 */ /* 0x000fc400078ec0ff */
[----:B------:R-:W-:Y:S02]  /*d9a0*/  LOP3.LUT R73, R73, 0xffff0000, RZ, 0xc0, !PT ;  /* 0xffff000049497812 */ /* 0x000fe400078ec0ff */
        /* <DEDUP_REMOVED lines=17> */
[C---:B------:R-:W-:Y:S01]  /*dac0*/  FMUL.FTZ R33, R26.reuse, R29 ;  /* 0x0000001d1a217220 */ /* 0x040fe20000410000 */
[----:B------:R-:W-:Y:S02]  /*dad0*/  IMAD.U32 R28, R11, 0x10000, RZ ;  /* 0x000100000b1c7824 */ /* 0x000fe400078e00ff */
[C---:B------:R-:W-:Y:S01]  /*dae0*/  FFMA.FTZ R34, R13.reuse, R30, -R34 ;  /* 0x0000001e0d227223 */ /* 0x040fe20000010822 */
[----:B------:R-:W-:Y:S01]  /*daf0*/  FFMA.FTZ R74, R13, R32, R74 ;  /* 0x000000200d4a7223 */ /* 0x000fe2000001004a */
[-C--:B------:R-:W-:Y:S01]  /*db00*/  FMUL.FTZ R35, R26, R25.reuse ;  /* 0x000000191a237220 */ /* 0x080fe20000410000 */
[----:B------:R-:W-:Y:S01]  /*db10*/  FFMA.FTZ R33, R14, R25, -R33 ;  /* 0x000000190e217223 */ /* 0x000fe20000010821 */
[----:B------:R-:W-:Y:S02]  /*db20*/  IMAD.U32 R13, R71, 0x10000, RZ ;  /* 0x00010000470d7824 */ /* 0x000fe400078e00ff */
[----:B------:R-:W-:Y:S01]  /*db30*/  FMUL.FTZ R25, R28, R31 ;  /* 0x0000001f1c197220 */ /* 0x000fe20000410000 */
[----:B------:R-:W-:Y:S01]  /*db40*/  FFMA.FTZ R35, R14, R29, R35 ;  /* 0x0000001d0e237223 */ /* 0x000fe20000010023 */
[----:B------:R-:W-:Y:S01]  /*db50*/  LOP3.LUT R72, R72, 0xffff0000, RZ, 0xc0, !PT ;  /* 0xffff000048487812 */ /* 0x000fe200078ec0ff */
[-C--:B------:R-:W-:Y:S01]  /*db60*/  FMUL.FTZ R28, R28, R13.reuse ;  /* 0x0000000d1c1c7220 */ /* 0x080fe20000410000 */
[----:B------:R-:W-:Y:S01]  /*db70*/  FFMA.FTZ R29, R24, R13, -R25 ;  /* 0x0000000d181d7223 */ /* 0x000fe20000010819 */
[C---:B------:R-:W-:Y:S01]  /*db80*/  FMUL.FTZ R13, R8.reuse, R69 ;  /* 0x00000045080d7220 */ /* 0x040fe20000410000 */
[----:B------:R-:W-:Y:S01]  /*db90*/  FMUL.FTZ R25, R8, R73 ;  /* 0x0000004908197220 */ /* 0x000fe20000410000 */
[----:B------:R-:W-:-:S02]  /*dba0*/  IMAD.U32 R27, R10, 0x10000, RZ ;  /* 0x000100000a1b7824 */ /* 0x000fc400078e00ff */
[----:B------:R-:W-:Y:S01]  /*dbb0*/  FFMA.FTZ R31, R24, R31, R28 ;  /* 0x0000001f181f7223 */ /* 0x000fe2000001001c */
[----:B------:R-:W-:Y:S02]  /*dbc0*/  IMAD.U32 R14, R67, 0x10000, RZ ;  /* 0x00010000430e7824 */ /* 0x000fe400078e00ff */
[C---:B------:R-:W-:Y:S01]  /*dbd0*/  FFMA.FTZ R13, R4.reuse, R73, -R13 ;  /* 0x00000049040d7223 */ /* 0x040fe2000001080d */
[C---:B------:R-:W-:Y:S01]  /*dbe0*/  FMUL.FTZ R24, R9.reuse, R68 ;  /* 0x0000004409187220 */ /* 0x040fe20000410000 */
[----:B------:R-:W-:Y:S01]  /*dbf0*/  FFMA.FTZ R25, R4, R69, R25 ;  /* 0x0000004504197223 */ /* 0x000fe20000010019 */
[----:B------:R-:W-:Y:S02]  /*dc00*/  IMAD.U32 R8, R70, 0x10000, RZ ;  /* 0x0001000046087824 */ /* 0x000fe400078e00ff */
[----:B------:R-:W-:Y:S01]  /*dc10*/  FMUL.FTZ R9, R9, R72 ;  /* 0x0000004809097220 */ /* 0x000fe20000410000 */
[----:B------:R-:W-:Y:S01]  /*dc20*/  FMUL.FTZ R4, R27, R14 ;  /* 0x0000000e1b047220 */ /* 0x000fe20000410000 */
[----:B------:R-:W-:Y:S01]  /*dc30*/  LOP3.LUT R10, R10, 0xffff0000, RZ, 0xc0, !PT ;  /* 0xffff00000a0a7812 */ /* 0x000fe200078ec0ff */
[----:B------:R-:W-:Y:S01]  /*dc40*/  FFMA.FTZ R24, R5, R72, -R24 ;  /* 0x0000004805187223 */ /* 0x000fe20000010818 */
[----:B------:R-:W-:Y:S01]  /*dc50*/  LOP3.LUT R11, R11, 0xffff0000, RZ, 0xc0, !PT ;  /* 0xffff00000b0b7812 */ /* 0x000fe200078ec0ff */
[----:B------:R-:W-:Y:S01]  /*dc60*/  FFMA.FTZ R68, R5, R68, R9 ;  /* 0x0000004405447223 */ /* 0x000fe20000010009 */
[-C--:B------:R-:W-:Y:S01]  /*dc70*/  FFMA.FTZ R26, R15, R8.reuse, -R4 ;  /* 0x000000080f1a7223 */ /* 0x080fe20000010804 */
[----:B------:R-:W-:Y:S01]  /*dc80*/  LOP3.LUT R67, R67, 0xffff0000, RZ, 0xc0, !PT ;  /* 0xffff000043437812 */ /* 0x000fe200078ec0ff */
[----:B------:R-:W-:Y:S01]  /*dc90*/  FMUL.FTZ R28, R27, R8 ;  /* 0x000000081b1c7220 */ /* 0x000fe20000410000 */
[----:B------:R-:W-:Y:S01]  /*dca0*/  LOP3.LUT R5, R70, 0xffff0000, RZ, 0xc0, !PT ;  /* 0xffff000046057812 */ /* 0x000fe200078ec0ff */
[----:B------:R-:W-:Y:S01]  /*dcb0*/  FMUL.FTZ R8, R11, R66 ;  /* 0x000000420b087220 */ /* 0x000fe20000410000 */
[----:B------:R-:W-:Y:S01]  /*dcc0*/  LOP3.LUT R4, R71, 0xffff0000, RZ, 0xc0, !PT ;  /* 0xffff000047047812 */ /* 0x000fe200078ec0ff */
[----:B------:R-:W-:Y:S01]  /*dcd0*/  FFMA.FTZ R28, R15, R14, R28 ;  /* 0x0000000e0f1c7223 */ /* 0x000fe2000001001c */
[C---:B------:R-:W-:Y:S01]  /*dce0*/  FMUL.FTZ R9, R10.reuse, R67 ;  /* 0x000000430a097220 */ /* 0x040fe20000410000 */
[----:B------:R-:W-:-:S02]  /*dcf0*/  FMUL.FTZ R10, R10, R5 ;  /* 0x000000050a0a7220 */ /* 0x000fc40000410000 */
[-C--:B------:R-:W-:Y:S01]  /*dd00*/  FMUL.FTZ R15, R11, R4.reuse ;  /* 0x000000040b0f7220 */ /* 0x080fe20000410000 */
[C---:B------:R-:W-:Y:S01]  /*dd10*/  FFMA.FTZ R11, R6.reuse, R5, -R9 ;  /* 0x00000005060b7223 */ /* 0x040fe20000010809 */
[C---:B------:R-:W-:Y:S01]  /*dd20*/  FFMA.FTZ R14, R7.reuse, R4, -R8 ;  /* 0x00000004070e7223 */ /* 0x040fe20000010808 */
[----:B------:R-:W-:Y:S01]  /*dd30*/  FFMA.FTZ R67, R6, R67, R10 ;  /* 0x0000004306437223 */ /* 0x000fe2000001000a */
[----:B------:R-:W-:Y:S01]  /*dd40*/  FFMA.FTZ R66, R7, R66, R15 ;  /* 0x0000004207427223 */ /* 0x000fe2000001000f */
[----:B------:R-:W-:Y:S02]  /*dd50*/  F2FP.BF16.F32.PACK_AB R4, R13, R34 ;  /* 0x000000220d04723e */ /* 0x000fe400000010ff */
[----:B------:R-:W-:Y:S02]  /*dd60*/  F2FP.BF16.F32.PACK_AB R5, R24, R33 ;  /* 0x000000211805723e */ /* 0x000fe400000010ff */
[----:B------:R-:W-:Y:S02]  /*dd70*/  F2FP.BF16.F32.PACK_AB R6, R11, R26 ;  /* 0x0000001a0b06723e */ /* 0x000fe400000010ff */
[----:B------:R-:W-:-:S02]  /*dd80*/  F2FP.BF16.F32.PACK_AB R7, R14, R29 ;  /* 0x0000001d0e07723e */ /* 0x000fc400000010ff */
[----:B------:R-:W-:Y:S02]  /*dd90*/  F2FP.BF16.F32.PACK_AB R8, R25, R74 ;  /* 0x0000004a1908723e */ /* 0x000fe400000010ff */
[----:B------:R-:W-:Y:S01]  /*dda0*/  F2FP.BF16.F32.PACK_AB R9, R68, R35 ;  /* 0x000000234409723e */ /* 0x000fe200000010ff */
[----:B------:R2:W-:Y:S01]  /*ddb0*/  STS.128 [R226], R4 ;  /* 0x00000004e2007388 */ /* 0x0005e20000000c00 */
[----:B------:R-:W-:Y:S02]  /*ddc0*/  F2FP.BF16.F32.PACK_AB R10, R67, R28 ;  /* 0x0000001c430a723e */ /* 0x000fe400000010ff */
[----:B------:R-:W-:-:S05]  /*ddd0*/  F2FP.BF16.F32.PACK_AB R11, R66, R31 ;  /* 0x0000001f420b723e */ /* 0x000fca00000010ff */
[----:B------:R2:W-:Y:S02]  /*dde0*/  STS.128 [R12+0x10400], R8 ;  /* 0x010400080c007388 */ /* 0x0005e40000000c00 */
.L_x_1501:
[----:B------:R-:W-:Y:S05]  /*ddf0*/  BSYNC B1 ;  /* 0x0000000000017941 */ /* 0x000fea0003800000 */
.L_x_1500:
[----:B------:R-:W-:Y:S04]  /*de00*/  BSSY B1, `(.L_x_1502) ;  /* 0x0000068000017945 */ /* 0x000fe80003800000 */
[----:B------:R-:W-:Y:S05]  /*de10*/  @P3 BRA `(.L_x_1503) ;  /* 0x0000000400983947 */ /* 0x000fea0003800000 */
[----:B-12---:R-:W-:Y:S02]  /*de20*/  LEA.HI R4, R21, R219, RZ, 0x1d ;  /* 0x000000db15047211 */ /* 0x006fe400078fe8ff */
[----:B------:R-:W-:Y:S02]  /*de30*/  SHF.R.U64 R27, R36, 0x10, R37 ;  /* 0x00000010241b7819 */ /* 0x000fe40000001225 */
[----:B------:R-:W-:Y:S01]  /*de40*/  SHF.R.S32.HI R5, RZ, 0x1f, R4 ;  /* 0x0000001fff057819 */ /* 0x000fe20000011404 */
[----:B------:R-:W-:Y:S01]  /*de50*/  IMAD.SHL.U32 R6, R4, 0x8, RZ ;  /* 0x0000000804067824 */ /* 0x000fe200078e00ff */
[----:B------:R-:W-:Y:S02]  /*de60*/  SHF.R.U64 R15, R40, 0x10, R41 ;  /* 0x00000010280f7819 */ /* 0x000fe40000001229 */
[----:B------:R-:W-:Y:S02]  /*de70*/  LEA.HI R5, R5, R4, RZ, 0x3 ;  /* 0x0000000405057211 */ /* 0x000fe400078f18ff */
[----:B------:R-:W-:-:S02]  /*de80*/  LOP3.LUT R4, R201, 0x38, R6, 0xf8, !PT ;  /* 0x00000038c9047812 */ /* 0x000fc400078ef806 */
[----:B------:R-:W-:Y:S01]  /*de90*/  SHF.R.U64 R25, R38, 0x10, R39 ;  /* 0x0000001026197819 */ /* 0x000fe20000001227 */
[----:B------:R-:W-:Y:S01]  /*dea0*/  IMAD.SHL.U32 R6, R5, 0x400, RZ ;  /* 0x0000040005067824 */ /* 0x000fe200078e00ff */
[----:B------:R-:W-:Y:S02]  /*deb0*/  LOP3.LUT R5, R4, R207, RZ, 0x3c, !PT ;  /* 0x000000cf04057212 */ /* 0x000fe400078e3cff */
[----:B------:R-:W-:Y:S02]  /*dec0*/  PRMT R58, R58, 0x5410, R27 ;  /* 0x000054103a3a7816 */ /* 0x000fe4000000001b */
[----:B------:R-:W-:Y:S02]  /*ded0*/  LOP3.LUT R6, R6, 0x7fffe000, RZ, 0xc0, !PT ;  /* 0x7fffe00006067812 */ /* 0x000fe400078ec0ff */
[----:B------:R-:W-:Y:S01]  /*dee0*/  PRMT R62, R62, 0x5410, R15 ;  /* 0x000054103e3e7816 */ /* 0x000fe2000000000f */
[----:B------:R-:W-:Y:S01]  /*def0*/  IMAD.U32 R30, R58, 0x10000, RZ ;  /* 0x000100003a1e7824 */ /* 0x000fe200078e00ff */
[----:B0-----:R-:W-:-:S02]  /*df00*/  IADD3 R9, R5, R6, R208 ;  /* 0x0000000605097210 */ /* 0x001fc40007ffe0d0 */
[----:B------:R-:W0:Y:S01]  /*df10*/  LDS.128 R4, [R225] ;  /* 0x00000000e1047984 */ /* 0x000e220000000c00 */
[----:B------:R-:W-:Y:S01]  /*df20*/  SHF.R.U64 R13, R42, 0x10, R43 ;  /* 0x000000102a0d7819 */ /* 0x000fe2000000122b */
[----:B------:R-:W-:Y:S01]  /*df30*/  IMAD.U32 R32, R62, 0x10000, RZ ;  /* 0x000100003e207824 */ /* 0x000fe200078e00ff */
[----:B------:R-:W-:Y:S01]  /*df40*/  SHF.R.U32.HI R40, RZ, 0x10, R41 ;  /* 0x00000010ff287819 */ /* 0x000fe20000011629 */
[----:B------:R-:W-:Y:S01]  /*df50*/  IMAD R12, R9, 0x2, R2 ;  /* 0x00000002090c7824 */ /* 0x000fe200078e0202 */
[----:B------:R-:W-:Y:S02]  /*df60*/  SHF.R.U32.HI R42, RZ, 0x10, R43 ;  /* 0x00000010ff2a7819 */ /* 0x000fe4000001162b */
[----:B------:R-:W-:Y:S02]  /*df70*/  SHF.R.U32.HI R36, RZ, 0x10, R37 ;  /* 0x00000010ff247819 */ /* 0x000fe40000011625 */
[----:B------:R-:W1:Y:S01]  /*df80*/  LDS.128 R8, [R12+0x10400] ;  /* 0x010400000c087984 */ /* 0x000e620000000c00 */
[----:B------:R-:W-:-:S02]  /*df90*/  PRMT R60, R60, 0x5410, R25 ;  /* 0x000054103c3c7816 */ /* 0x000fc40000000019 */
[----:B------:R-:W-:Y:S02]  /*dfa0*/  SHF.R.U32.HI R38, RZ, 0x10, R39 ;  /* 0x00000010ff267819 */ /* 0x000fe40000011627 */
[----:B------:R-:W-:Y:S02]  /*dfb0*/  PRMT R63, R63, 0x5410, R40 ;  /* 0x000054103f3f7816 */ /* 0x000fe40000000028 */
[----:B------:R-:W-:Y:S02]  /*dfc0*/  PRMT R65, R65, 0x5410, R42 ;  /* 0x0000541041417816 */ /* 0x000fe4000000002a */
[----:B------:R-:W-:Y:S01]  /*dfd0*/  PRMT R59, R59, 0x5410, R36 ;  /* 0x000054103b3b7816 */ /* 0x000fe20000000024 */
[----:B------:R-:W-:Y:S01]  /*dfe0*/  IMAD.U32 R29, R63, 0x10000, RZ ;  /* 0x000100003f1d7824 */ /* 0x000fe200078e00ff */
[----:B------:R-:W-:Y:S01]  /*dff0*/  PRMT R64, R64, 0x5410, R13 ;  /* 0x0000541040407816 */ /* 0x000fe2000000000d */
[----:B------:R-:W-:Y:S01]  /*e000*/  IMAD.U32 R31, R65, 0x10000, RZ ;  /* 0x00010000411f7824 */ /* 0x000fe200078e00ff */
[----:B------:R-:W-:Y:S01]  /*e010*/  PRMT R61, R61, 0x5410, R38 ;  /* 0x000054103d3d7816 */ /* 0x000fe20000000026 */
        /* <DEDUP_REMOVED lines=18> */
[----:B------:R-:W-:Y:S02]  /*e140*/  IMAD.U32 R13, R61, 0x10000, RZ ;  /* 0x000100003d0d7824 */ /* 0x000fe400078e00ff */
[C---:B------:R-:W-:Y:S01]  /*e150*/  FMUL.FTZ R37, R28.reuse, R31 ;  /* 0x0000001f1c257220 */ /* 0x040fe20000410000 */
[----:B------:R-:W-:Y:S01]  /*e160*/  IMAD.U32 R25, R59, 0x10000, RZ ;  /* 0x000100003b197824 */ /* 0x000fe200078e00ff */
[----:B------:R-:W-:Y:S01]  /*e170*/  LOP3.LUT R11, R11, 0xffff0000, RZ, 0xc0, !PT ;  /* 0xffff00000b0b7812 */ /* 0x000fe200078ec0ff */
[-C--:B------:R-:W-:Y:S01]  /*e180*/  FMUL.FTZ R28, R28, R13.reuse ;  /* 0x0000000d1c1c7220 */ /* 0x080fe20000410000 */
[----:B------:R-:W-:Y:S01]  /*e190*/  FFMA.FTZ R37, R24, R13, -R37 ;  /* 0x0000000d18257223 */ /* 0x000fe20000010825 */
[-C--:B------:R-:W-:Y:S01]  /*e1a0*/  FMUL.FTZ R35, R26, R25.reuse ;  /* 0x000000191a237220 */ /* 0x080fe20000410000 */
[----:B------:R-:W-:Y:S01]  /*e1b0*/  FFMA.FTZ R33, R14, R25, -R33 ;  /* 0x000000190e217223 */ /* 0x000fe20000010821 */
[----:B------:R-:W-:Y:S01]  /*e1c0*/  LOP3.LUT R25, R62, 0xffff0000, RZ, 0xc0, !PT ;  /* 0xffff00003e197812 */ /* 0x000fe200078ec0ff */
[----:B------:R-:W-:Y:S01]  /*e1d0*/  FFMA.FTZ R30, R24, R31, R28 ;  /* 0x0000001f181e7223 */ /* 0x000fe2000001001c */
[----:B------:R-:W-:Y:S01]  /*e1e0*/  LOP3.LUT R13, R58, 0xffff0000, RZ, 0xc0, !PT ;  /* 0xffff00003a0d7812 */ /* 0x000fe200078ec0ff */
[----:B------:R-:W-:Y:S01]  /*e1f0*/  FFMA.FTZ R35, R14, R29, R35 ;  /* 0x0000001d0e237223 */ /* 0x000fe20000010023 */
[----:B------:R-:W-:Y:S01]  /*e200*/  LOP3.LUT R24, R63, 0xffff0000, RZ, 0xc0, !PT ;  /* 0xffff00003f187812 */ /* 0x000fe200078ec0ff */
[C---:B------:R-:W-:Y:S01]  /*e210*/  FMUL.FTZ R29, R8.reuse, R25 ;  /* 0x00000019081d7220 */ /* 0x040fe20000410000 */
[----:B------:R-:W-:Y:S01]  /*e220*/  LOP3.LUT R14, R59, 0xffff0000, RZ, 0xc0, !PT ;  /* 0xffff00003b0e7812 */ /* 0x000fe200078ec0ff */
[----:B------:R-:W-:Y:S01]  /*e230*/  FMUL.FTZ R31, R8, R13 ;  /* 0x0000000d081f7220 */ /* 0x000fe20000410000 */
[----:B------:R-:W-:-:S02]  /*e240*/  IMAD.U32 R27, R10, 0x10000, RZ ;  /* 0x000100000a1b7824 */ /* 0x000fc400078e00ff */
[C---:B------:R-:W-:Y:S01]  /*e250*/  FMUL.FTZ R28, R9.reuse, R24 ;  /* 0x00000018091c7220 */ /* 0x040fe20000410000 */
[----:B------:R-:W-:Y:S02]  /*e260*/  IMAD.U32 R26, R64, 0x10000, RZ ;  /* 0x00010000401a7824 */ /* 0x000fe400078e00ff */
[C---:B------:R-:W-:Y:S01]  /*e270*/  FFMA.FTZ R29, R4.reuse, R13, -R29 ;  /* 0x0000000d041d7223 */ /* 0x040fe2000001081d */
[----:B------:R-:W-:Y:S01]  /*e280*/  FMUL.FTZ R9, R9, R14 ;  /* 0x0000000e09097220 */ /* 0x000fe20000410000 */
[----:B------:R-:W-:Y:S01]  /*e290*/  FFMA.FTZ R31, R4, R25, R31 ;  /* 0x00000019041f7223 */ /* 0x000fe2000001001f */
[----:B------:R-:W-:Y:S02]  /*e2a0*/  IMAD.U32 R8, R60, 0x10000, RZ ;  /* 0x000100003c087824 */ /* 0x000fe400078e00ff */
[----:B------:R-:W-:Y:S01]  /*e2b0*/  FMUL.FTZ R4, R27, R26 ;  /* 0x0000001a1b047220 */ /* 0x000fe20000410000 */
[C---:B------:R-:W-:Y:S01]  /*e2c0*/  FFMA.FTZ R28, R5.reuse, R14, -R28 ;  /* 0x0000000e051c7223 */ /* 0x040fe2000001081c */
[----:B------:R-:W-:Y:S01]  /*e2d0*/  FFMA.FTZ R24, R5, R24, R9 ;  /* 0x0000001805187223 */ /* 0x000fe20000010009 */
[----:B------:R-:W-:Y:S01]  /*e2e0*/  LOP3.LUT R10, R10, 0xffff0000, RZ, 0xc0, !PT ;  /* 0xffff00000a0a7812 */ /* 0x000fe200078ec0ff */
[-C--:B------:R-:W-:Y:S01]  /*e2f0*/  FMUL.FTZ R14, R27, R8.reuse ;  /* 0x000000081b0e7220 */ /* 0x080fe20000410000 */
[----:B------:R-:W-:Y:S01]  /*e300*/  FFMA.FTZ R13, R15, R8, -R4 ;  /* 0x000000080f0d7223 */ /* 0x000fe20000010804 */
[----:B------:R-:W-:-:S02]  /*e310*/  LOP3.LUT R9, R64, 0xffff0000, RZ, 0xc0, !PT ;  /* 0xffff000040097812 */ /* 0x000fc400078ec0ff */
[----:B------:R-:W-:Y:S01]  /*e320*/  LOP3.LUT R5, R60, 0xffff0000, RZ, 0xc0, !PT ;  /* 0xffff00003c057812 */ /* 0x000fe200078ec0ff */
[----:B------:R-:W-:Y:S01]  /*e330*/  FFMA.FTZ R14, R15, R26, R14 ;  /* 0x0000001a0f0e7223 */ /* 0x000fe2000001000e */
[----:B------:R-:W-:Y:S01]  /*e340*/  LOP3.LUT R8, R65, 0xffff0000, RZ, 0xc0, !PT ;  /* 0xffff000041087812 */ /* 0x000fe200078ec0ff */
[C---:B------:R-:W-:Y:S01]  /*e350*/  FMUL.FTZ R15, R10.reuse, R9 ;  /* 0x000000090a0f7220 */ /* 0x040fe20000410000 */
[----:B------:R-:W-:Y:S01]  /*e360*/  LOP3.LUT R4, R61, 0xffff0000, RZ, 0xc0, !PT ;  /* 0xffff00003d047812 */ /* 0x000fe200078ec0ff */
[-C--:B------:R-:W-:Y:S02]  /*e370*/  FMUL.FTZ R26, R10, R5.reuse ;  /* 0x000000050a1a7220 */ /* 0x080fe40000410000 */
[C---:B------:R-:W-:Y:S01]  /*e380*/  FMUL.FTZ R32, R11.reuse, R8 ;  /* 0x000000080b207220 */ /* 0x040fe20000410000 */
[C---:B------:R-:W-:Y:S01]  /*e390*/  FFMA.FTZ R10, R6.reuse, R5, -R15 ;  /* 0x00000005060a7223 */ /* 0x040fe2000001080f */
[-C--:B------:R-:W-:Y:S01]  /*e3a0*/  FMUL.FTZ R25, R11, R4.reuse ;  /* 0x000000040b197220 */ /* 0x080fe20000410000 */
[----:B------:R-:W-:Y:S01]  /*e3b0*/  FFMA.FTZ R11, R6, R9, R26 ;  /* 0x00000009060b7223 */ /* 0x000fe2000001001a */
[----:B------:R-:W-:Y:S01]  /*e3c0*/  FFMA.FTZ R32, R7, R4, -R32 ;  /* 0x0000000407207223 */ /* 0x000fe20000010820 */
[----:B------:R-:W-:Y:S01]  /*e3d0*/  F2FP.BF16.F32.PACK_AB R4, R29, R34 ;  /* 0x000000221d04723e */ /* 0x000fe200000010ff */
        /* <DEDUP_REMOVED lines=10> */
.L_x_1503:
[----:B------:R-:W-:Y:S05]  /*e480*/  BSYNC B1 ;  /* 0x0000000000017941 */ /* 0x000fea0003800000 */
.L_x_1502:
[----:B--23--:R-:W-:Y:S02]  /*e490*/  PRMT R12, R12, 0x5410, R0 ;  /* 0x000054100c0c7816 */ /* 0x00cfe40000000000 */
[----:B------:R-:W-:Y:S01]  /*e4a0*/  PRMT R14, R14, 0x5410, R3 ;  /* 0x000054100e0e7816 */ /* 0x000fe20000000003 */
[----:B------:R-:W-:Y:S06]  /*e4b0*/  @P0 BRA `(.L_x_1477) ;  /* 0x0000000400980947 */ /* 0x000fec0003800000 */
[----:B------:R-:W-:Y:S01]  /*e4c0*/  LEA.HI R21, R21, R219, RZ, 0x1d ;  /* 0x000000db15157211 */ /* 0x000fe200078fe8ff */
[----:B-1----:R-:W1:Y:S01]  /*e4d0*/  LDS.128 R4, [R224] ;  /* 0x00000000e0047984 */ /* 0x002e620000000c00 */
        /* <DEDUP_REMOVED lines=13> */
[----:B------:R-:W-:-:S02]  /*e5b0*/  IADD3 R3, R3, R21, R206 ;  /* 0x0000001503037210 */ /* 0x000fc40007ffe0ce */
[----:B------:R-:W-:Y:S01]  /*e5c0*/  SHF.R.U32.HI R44, RZ, 0x10, R45 ;  /* 0x00000010ff2c7819 */ /* 0x000fe2000001162d */
[----:B------:R-:W-:Y:S01]  /*e5d0*/  IMAD.U32 R27, R56, 0x10000, RZ ;  /* 0x00010000381b7824 */ /* 0x000fe200078e00ff */
[----:B------:R-:W-:Y:S01]  /*e5e0*/  SHF.R.U32.HI R48, RZ, 0x10, R49 ;  /* 0x00000010ff307819 */ /* 0x000fe20000011631 */
[----:B------:R-:W-:Y:S01]  /*e5f0*/  IMAD R3, R3, 0x2, R2 ;  /* 0x0000000203037824 */ /* 0x000fe200078e0202 */
[----:B------:R-:W-:Y:S02]  /*e600*/  PRMT R54, R54, 0x5410, R15 ;  /* 0x0000541036367816 */ /* 0x000fe4000000000f */
[----:B------:R-:W-:Y:S02]  /*e610*/  SHF.R.U32.HI R30, RZ, 0x10, R51 ;  /* 0x00000010ff1e7819 */ /* 0x000fe40000011633 */
[----:B0-----:R-:W0:Y:S01]  /*e620*/  LDS.128 R8, [R3+0x10400] ;  /* 0x0104000003087984 */ /* 0x001e220000000c00 */
[----:B------:R-:W-:Y:S02]  /*e630*/  PRMT R53, R53, 0x5410, R44 ;  /* 0x0000541035357816 */ /* 0x000fe4000000002c */
[----:B------:R-:W-:-:S02]  /*e640*/  PRMT R57, R57, 0x5410, R48 ;  /* 0x0000541039397816 */ /* 0x000fc40000000030 */
[----:B------:R-:W-:Y:S02]  /*e650*/  SHF.R.U32.HI R46, RZ, 0x10, R47 ;  /* 0x00000010ff2e7819 */ /* 0x000fe4000001162f */
[----:B------:R-:W-:Y:S01]  /*e660*/  SHF.R.U64 R28, R50, 0x10, R51 ;  /* 0x00000010321c7819 */ /* 0x000fe20000001233 */
[----:B------:R-:W-:Y:S01]  /*e670*/  IMAD.U32 R29, R57, 0x10000, RZ ;  /* 0x00010000391d7824 */ /* 0x000fe200078e00ff */
[----:B------:R-:W-:Y:S01]  /*e680*/  PRMT R30, R14, 0x5432, R30 ;  /* 0x000054320e1e7816 */ /* 0x000fe2000000001e */
[----:B-1----:R-:W-:Y:S01]  /*e690*/  IMAD.U32 R0, R4, 0x10000, RZ ;  /* 0x0001000004007824 */ /* 0x002fe200078e00ff */
[----:B------:R-:W-:Y:S01]  /*e6a0*/  PRMT R55, R55, 0x5410, R46 ;  /* 0x0000541037377816 */ /* 0x000fe2000000002e */
[----:B------:R-:W-:Y:S01]  /*e6b0*/  IMAD.U32 R14, R7, 0x10000, RZ ;  /* 0x00010000070e7824 */ /* 0x000fe200078e00ff */
[----:B------:R-:W-:Y:S01]  /*e6c0*/  PRMT R28, R12, 0x5432, R28 ;  /* 0x000054320c1c7816 */ /* 0x000fe2000000001c */
[----:B------:R-:W-:Y:S01]  /*e6d0*/  IMAD.U32 R12, R5, 0x10000, RZ ;  /* 0x00010000050c7824 */ /* 0x000fe200078e00ff */
[----:B------:R-:W-:Y:S01]  /*e6e0*/  LOP3.LUT R25, R25, 0xffff0000, RZ, 0xc0, !PT ;  /* 0xffff000019197812 */ /* 0x000fe200078ec0ff */
        /* <DEDUP_REMOVED lines=19> */
[----:B------:R-:W-:Y:S01]  /*e820*/  FFMA.FTZ R35, R12, R15, -R35 ;  /* 0x0000000f0c237223 */ /* 0x000fe20000010823 */
[----:B------:R-:W-:Y:S01]  /*e830*/  FMUL.FTZ R39, R24, R31 ;  /* 0x0000001f18277220 */ /* 0x000fe20000410000 */
[----:B------:R-:W-:Y:S01]  /*e840*/  FFMA.FTZ R37, R12, R29, R37 ;  /* 0x0000001d0c257223 */ /* 0x000fe20000010025 */
[-C--:B------:R-:W-:Y:S01]  /*e850*/  FMUL.FTZ R24, R24, R27.reuse ;  /* 0x0000001b18187220 */ /* 0x080fe20000410000 */
[----:B------:R-:W-:Y:S01]  /*e860*/  LOP3.LUT R12, R57, 0xffff0000, RZ, 0xc0, !PT ;  /* 0xffff0000390c7812 */ /* 0x000fe200078ec0ff */
[----:B------:R-:W-:Y:S01]  /*e870*/  FFMA.FTZ R39, R14, R27, -R39 ;  /* 0x0000001b0e277223 */ /* 0x000fe20000010827 */
[----:B------:R-:W-:Y:S01]  /*e880*/  LOP3.LUT R15, R56, 0xffff0000, RZ, 0xc0, !PT ;  /* 0xffff0000380f7812 */ /* 0x000fe200078ec0ff */
[----:B------:R-:W-:Y:S01]  /*e890*/  FFMA.FTZ R31, R14, R31, R24 ;  /* 0x0000001f0e1f7223 */ /* 0x000fe20000010018 */
[----:B------:R-:W-:Y:S01]  /*e8a0*/  LOP3.LUT R0, R53, 0xffff0000, RZ, 0xc0, !PT ;  /* 0xffff000035007812 */ /* 0x000fe200078ec0ff */
[----:B------:R-:W-:Y:S01]  /*e8b0*/  FMUL.FTZ R24, R9, R12 ;  /* 0x0000000c09187220 */ /* 0x000fe20000410000 */
[C---:B------:R-:W-:Y:S01]  /*e8c0*/  FMUL.FTZ R29, R8.reuse, R25 ;  /* 0x00000019081d7220 */ /* 0x040fe20000410000 */
[----:B------:R-:W-:Y:S01]  /*e8d0*/  FMUL.FTZ R27, R8, R15 ;  /* 0x0000000f081b7220 */ /* 0x000fe20000410000 */
[----:B------:R-:W-:-:S02]  /*e8e0*/  IMAD.U32 R21, R10, 0x10000, RZ ;  /* 0x000100000a157824 */ /* 0x000fc400078e00ff */
[----:B------:R-:W-:Y:S01]  /*e8f0*/  FMUL.FTZ R9, R9, R0 ;  /* 0x0000000009097220 */ /* 0x000fe20000410000 */
[----:B------:R-:W-:Y:S02]  /*e900*/  IMAD.U32 R14, R28, 0x10000, RZ ;  /* 0x000100001c0e7824 */ /* 0x000fe400078e00ff */
[----:B------:R-:W-:Y:S01]  /*e910*/  FFMA.FTZ R27, R4, R25, -R27 ;  /* 0x00000019041b7223 */ /* 0x000fe2000001081b */
[----:B------:R-:W-:Y:S02]  /*e920*/  IMAD.U32 R8, R54, 0x10000, RZ ;  /* 0x0001000036087824 */ /* 0x000fe400078e00ff */
[----:B------:R-:W-:Y:S01]  /*e930*/  FFMA.FTZ R20, R4, R15, R29 ;  /* 0x0000000f04147223 */ /* 0x000fe2000001001d */
[----:B------:R-:W-:Y:S01]  /*e940*/  FFMA.FTZ R12, R5, R12, R9 ;  /* 0x0000000c050c7223 */ /* 0x000fe20000010009 */
[----:B------:R-:W-:Y:S01]  /*e950*/  LOP3.LUT R10, R10, 0xffff0000, RZ, 0xc0, !PT ;  /* 0xffff00000a0a7812 */ /* 0x000fe200078ec0ff */
[----:B------:R-:W-:Y:S01]  /*e960*/  FMUL.FTZ R4, R21, R14 ;  /* 0x0000000e15047220 */ /* 0x000fe20000410000 */
[----:B------:R-:W-:Y:S01]  /*e970*/  FFMA.FTZ R24, R5, R0, -R24 ;  /* 0x0000000005187223 */ /* 0x000fe20000010818 */
[-C--:B------:R-:W-:Y:S01]  /*e980*/  FMUL.FTZ R32, R21, R8.reuse ;  /* 0x0000000815207220 */ /* 0x080fe20000410000 */
[----:B------:R-:W-:Y:S01]  /*e990*/  LOP3.LUT R9, R28, 0xffff0000, RZ, 0xc0, !PT ;  /* 0xffff00001c097812 */ /* 0x000fe200078ec0ff */
[----:B------:R-:W-:Y:S01]  /*e9a0*/  FFMA.FTZ R15, R13, R8, -R4 ;  /* 0x000000080d0f7223 */ /* 0x000fe20000010804 */
[----:B------:R-:W-:Y:S01]  /*e9b0*/  LOP3.LUT R11, R11, 0xffff0000, RZ, 0xc0, !PT ;  /* 0xffff00000b0b7812 */ /* 0x000fe200078ec0ff */
[----:B------:R-:W-:Y:S01]  /*e9c0*/  FFMA.FTZ R32, R13, R14, R32 ;  /* 0x0000000e0d207223 */ /* 0x000fe20000010020 */
[----:B------:R-:W-:Y:S01]  /*e9d0*/  LOP3.LUT R5, R54, 0xffff0000, RZ, 0xc0, !PT ;  /* 0xffff000036057812 */ /* 0x000fe200078ec0ff */
[----:B------:R-:W-:Y:S01]  /*e9e0*/  FMUL.FTZ R13, R10, R9 ;  /* 0x000000090a0d7220 */ /* 0x000fe20000410000 */
[----:B------:R-:W-:-:S02]  /*e9f0*/  LOP3.LUT R30, R30, 0xffff0000, RZ, 0xc0, !PT ;  /* 0xffff00001e1e7812 */ /* 0x000fc400078ec0ff */
[----:B------:R-:W-:Y:S01]  /*ea00*/  LOP3.LUT R0, R55, 0xffff0000, RZ, 0xc0, !PT ;  /* 0xffff000037007812 */ /* 0x000fe200078ec0ff */
[-C--:B------:R-:W-:Y:S01]  /*ea10*/  FMUL.FTZ R4, R10, R5.reuse ;  /* 0x000000050a047220 */ /* 0x080fe20000410000 */
[----:B------:R-:W-:Y:S01]  /*ea20*/  FFMA.FTZ R10, R6, R5, -R13 ;  /* 0x00000005060a7223 */ /* 0x000fe2000001080d */
[C---:B------:R-:W-:Y:S01]  /*ea30*/  FMUL.FTZ R8, R11.reuse, R30 ;  /* 0x0000001e0b087220 */ /* 0x040fe20000410000 */
[----:B------:R-:W-:Y:S01]  /*ea40*/  F2FP.BF16.F32.PACK_AB R5, R24, R35 ;  /* 0x000000231805723e */ /* 0x000fe200000010ff */
[-C--:B------:R-:W-:Y:S01]  /*ea50*/  FMUL.FTZ R21, R11, R0.reuse ;  /* 0x000000000b157220 */ /* 0x080fe20000410000 */
[----:B------:R-:W-:Y:S01]  /*ea60*/  FFMA.FTZ R11, R6, R9, R4 ;  /* 0x00000009060b7223 */ /* 0x000fe20000010004 */
[C---:B------:R-:W-:Y:S01]  /*ea70*/  FFMA.FTZ R0, R7.reuse, R0, -R8 ;  /* 0x0000000007007223 */ /* 0x040fe20000010808 */
        /* <DEDUP_REMOVED lines=8> */
[----:B------:R-:W-:-:S05]  /*eb00*/  F2FP.BF16.F32.PACK_AB R11, R30, R31 ;  /* 0x0000001f1e0b723e */ /* 0x000fca00000010ff */
[----:B------:R2:W-:Y:S02]  /*eb10*/  STS.128 [R3+0x10400], R8 ;  /* 0x0104000803007388 */ /* 0x0005e40000000c00 */
.L_x_1477:
[----:B------:R-:W-:Y:S05]  /*eb20*/  BSYNC B0 ;  /* 0x0000000000007941 */ /* 0x000fea0003800000 */
.L_x_1437:
        /* <DEDUP_REMOVED lines=8> */
.L_x_1435:
[----:B------:R-:W-:-:S05]  /*ebb0*/  IMAD.U32 R0, RZ, RZ, UR39 ;  /* 0x00000027ff007e24 */ /* 0x000fca000f8e00ff */
[----:B------:R-:W-:-:S13]  /*ebc0*/  ISETP.NE.AND P0, PT, R0, 0x3, PT ;  /* 0x000000030000780c */ /* 0x000fda0003f05270 */
[----:B------:R-:W-:Y:S05]  /*ebd0*/  @!P0 BRA `(.L_x_1504) ;  /* 0x0000000000048947 */ /* 0x000fea0003800000 */
[----:B------:R-:W-:Y:S01]  /*ebe0*/  BPT.TRAP 0x1 ;  /* 0x000000040000795c */ /* 0x000fe20000300000 */
.L_x_1504:
[----:B-12---:R-:W-:Y:S01]  /*ebf0*/  IMAD R8, R184, 0x8, R2 ;  /* 0x00000008b8087824 */ /* 0x006fe200078e0202 */
[----:B------:R-:W-:-:S04]  /*ec00*/  SHF.L.U32 R3, R186, 0x1f, RZ ;  /* 0x0000001fba037819 */ /* 0x000fc800000006ff */
[----:B------:R1:W2:Y:S01]  /*ec10*/  SYNCS.PHASECHK.TRANS64.TRYWAIT P2, [R8+URZ+0x28830], R3 ;  /* 0x02883003080075a7 */ /* 0x0002a2000804017f */
[----:B------:R-:W-:Y:S05]  /*ec20*/  @!P0 BRA `(.L_x_1505) ;  /* 0x0000000000048947 */ /* 0x000fea0003800000 */
[----:B------:R-:W-:Y:S01]  /*ec30*/  BPT.TRAP 0x1 ;  /* 0x000000040000795c */ /* 0x000fe20000300000 */
.L_x_1505:
[----:B------:R-:W0:Y:S02]  /*ec40*/  S2R R0, SR_TID.X ;  /* 0x0000000000007919 */ /* 0x000e240000002100 */
[----:B0-----:R-:W-:-:S04]  /*ec50*/  LOP3.LUT R0, R0, 0x7f, RZ, 0xc0, !PT ;  /* 0x0000007f00007812 */ /* 0x001fc800078ec0ff */
[----:B------:R-:W-:Y:S01]  /*ec60*/  ISETP.NE.AND P1, PT, R0, RZ, PT ;  /* 0x000000ff0000720c */ /* 0x000fe20003f25270 */
[----:B--2---:R-:W-:-:S12]  /*ec70*/  @P2 BRA `(.L_x_1506) ;  /* 0x0000000000082947 */ /* 0x004fd80003800000 */
[----:B------:R-:W0:Y:S02]  /*ec80*/  SYNCS.PHASECHK.TRANS64.TRYWAIT P2, [R8+URZ+0x28830], R3 ;  /* 0x02883003080075a7 */ /* 0x000e24000804017f */
[----:B0-----:R-:W-:Y:S05]  /*ec90*/  @!P2 BRA `(.L_x_1507) ;  /* 0x0000017800f8a947 */ /* 0x001fea0003800000 */
.L_x_1506:
[----:B------:R-:W-:Y:S05]  /*eca0*/  WARPSYNC.ALL ;  /* 0x0000000000007948 */ /* 0x000fea0003800000 */
[----:B------:R-:W-:Y:S01]  /*ecb0*/  VIADD R0, R2, 0x18400 ;  /* 0x0001840002007836 */ /* 0x000fe20000000000 */
[----:B------:R-:W-:Y:S01]  /*ecc0*/  R2UR UR32, R52 ;  /* 0x00000000342072ca */ /* 0x000fe200000e0000 */
[----:B---34-:R-:W-:Y:S01]  /*ecd0*/  IMAD.MOV.U32 R7, RZ, RZ, 0x40000040 ;  /* 0x40000040ff077424 */ /* 0x018fe200078e00ff */
[----:B------:R-:W-:Y:S01]  /*ece0*/  WARPGROUP.ARRIVE ;  /* 0x00000000000079c5 */ /* 0x000fe20000000000 */
[----:B------:R-:W-:Y:S01]  /*ecf0*/  UMOV UR33, 0x40000040 ;  /* 0x4000004000217882 */ /* 0x000fe20000000000 */
[----:B------:R-:W-:Y:S01]  /*ed00*/  SHF.R.U32.HI R0, RZ, 0x4, R0 ;  /* 0x00000004ff007819 */ /* 0x000fe20000011600 */
[----:B------:R-:W-:Y:S01]  /*ed10*/  IMAD.MOV.U32 R11, RZ, RZ, 0x40000040 ;  /* 0x40000040ff0b7424 */ /* 0x000fe200078e00ff */
[----:B------:R-:W-:Y:S01]  /*ed20*/  R2UR UR35, R7 ;  /* 0x00000000072372ca */ /* 0x000fe200000e0000 */
[----:B------:R-:W-:Y:S01]  /*ed30*/  UMOV UR5, 0x40000040 ;  /* 0x4000004000057882 */ /* 0x000fe20000000000 */
[----:B------:R-:W-:Y:S01]  /*ed40*/  LOP3.LUT R0, R0, 0x3fff, RZ, 0xc0, !PT ;  /* 0x00003fff00007812 */ /* 0x000fe200078ec0ff */
[----:B------:R-:W-:Y:S01]  /*ed50*/  UMOV UR9, 0x40000040 ;  /* 0x4000004000097882 */ /* 0x000fe20000000000 */
[----:B------:R-:W-:Y:S01]  /*ed60*/  R2UR UR7, R11 ;  /* 0x000000000b0772ca */ /* 0x000fe200000e0000 */
[----:B------:R-:W-:Y:S01]  /*ed70*/  IMAD.MOV.U32 R11, RZ, RZ, 0x40000040 ;  /* 0x40000040ff0b7424 */ /* 0x000fe200078e00ff */
[----:B------:R-:W-:Y:S01]  /*ed80*/  LOP3.LUT R5, R0, 0x10000, RZ, 0xfc, !PT ;  /* 0x0001000000057812 */ /* 0x000fe200078efcff */
[----:B------:R-:W-:Y:S01]  /*ed90*/  ULOP3.LUT UR32, UR32, 0x10000, URZ, 0xfc, !UPT ;  /* 0x0001000020207892 */ /* 0x000fe2000f8efc3f */
[----:B------:R-:W-:Y:S01]  /*eda0*/  IMAD.MOV.U32 R7, RZ, RZ, 0x40000040 ;  /* 0x40000040ff077424 */ /* 0x000fe200078e00ff */
[----:B------:R-:W-:Y:S01]  /*edb0*/  UMOV UR13, 0x40000040 ;  /* 0x40000040000d7882 */ /* 0x000fe20000000000 */
[----:B------:R-:W-:Y:S01]  /*edc0*/  R2UR UR11, R11 ;  /* 0x000000000b0b72ca */ /* 0x000fe200000e0000 */
[----:B------:R-:W-:Y:S01]  /*edd0*/  IMAD R6, R184, 0x800, R5 ;  /* 0x00000800b8067824 */ /* 0x000fe200078e0205 */
[----:B------:R-:W-:Y:S01]  /*ede0*/  UIADD3 UR4, UR32, 0x2, URZ ;  /* 0x0000000220047890 */ /* 0x000fe2000fffe03f */
[----:B------:R-:W-:Y:S01]  /*edf0*/  IMAD.MOV.U32 R11, RZ, RZ, 0x40000040 ;  /* 0x40000040ff0b7424 */ /* 0x000fe200078e00ff */
[----:B------:R-:W-:Y:S01]  /*ee00*/  UIADD3 UR8, UR32, 0x4, URZ ;  /* 0x0000000420087890 */ /* 0x000fe2000fffe03f */
[C---:B------:R-:W-:Y:S01]  /*ee10*/  VIADD R10, R6.reuse, 0x2 ;  /* 0x00000002060a7836 */ /* 0x040fe20000000000 */
[----:B------:R-:W-:Y:S01]  /*ee20*/  R2UR UR34, R6 ;  /* 0x00000000062272ca */ /* 0x000fe200000e0000 */
[----:B------:R-:W-:Y:S01]  /*ee30*/  UIADD3 UR12, UR32, 0x6, URZ ;  /* 0x00000006200c7890 */ /* 0x000fe2000fffe03f */
[----:B------:R-:W-:Y:S01]  /*ee40*/  R2UR UR15, R11 ;  /* 0x000000000b0f72ca */ /* 0x000fe200000e0000 */
[----:B------:R-:W-:Y:S01]  /*ee50*/  IMAD.MOV.U32 R11, RZ, RZ, 0x40000040 ;  /* 0x40000040ff0b7424 */ /* 0x000fe200078e00ff */
[----:B------:R-:W-:Y:S01]  /*ee60*/  R2UR UR6, R10 ;  /* 0x000000000a0672ca */ /* 0x000fe200000e0000 */
[----:B------:R-:W-:Y:S01]  /*ee70*/  VIADD R10, R6, 0x4 ;  /* 0x00000004060a7836 */ /* 0x000fe20000000000 */
[----:B------:R-:W-:Y:S01]  /*ee80*/  UIADD3 UR16, UR32, 0x400, URZ ;  /* 0x0000040020107890 */ /* 0x000fe2000fffe03f */
[----:B------:R-:W-:Y:S01]  /*ee90*/  R2UR UR31, R7 ;  /* 0x00000000071f72ca */ /* 0x000fe200000e0000 */
[----:B------:R-:W-:Y:S01]  /*eea0*/  UMOV UR17, 0x40000040 ;  /* 0x4000004000117882 */ /* 0x000fe20000000000 */
[----:B------:R-:W-:Y:S01]  /*eeb0*/  R2UR UR19, R11 ;  /* 0x000000000b1372ca */ /* 0x000fe200000e0000 */
[----:B------:R-:W-:Y:S01]  /*eec0*/  IMAD.MOV.U32 R11, RZ, RZ, 0x40000040 ;  /* 0x40000040ff0b7424 */ /* 0x000fe200078e00ff */
[----:B------:R-:W-:Y:S01]  /*eed0*/  R2UR UR10, R10 ;  /* 0x000000000a0a72ca */ /* 0x000fe200000e0000 */
[----:B------:R-:W-:Y:S01]  /*eee0*/  VIADD R10, R6, 0x6 ;  /* 0x00000006060a7836 */ /* 0x000fe20000000000 */
[----:B------:R-:W-:Y:S01]  /*eef0*/  HGMMA.64x128x16.F32.BF16 R24, gdesc[UR32], RZ, !UPT, gsb0 ;  /* 0x01e00000201879f0 */ /* 0x000fe2000c0018ff */
[----:B------:R-:W-:Y:S01]  /*ef00*/  UIADD3 UR20, UR32, 0x402, URZ ;  /* 0x0000040220147890 */ /* 0x000fe2000fffe03f */
[----:B------:R-:W-:Y:S01]  /*ef10*/  R2UR UR23, R11 ;  /* 0x000000000b1772ca */ /* 0x000fe200000e0000 */
[----:B------:R-:W-:Y:S01]  /*ef20*/  UMOV UR21, 0x40000040 ;  /* 0x4000004000157882 */ /* 0x000fe20000000000 */
[----:B------:R-:W-:Y:S01]  /*ef30*/  R2UR UR14, R10 ;  /* 0x000000000a0e72ca */ /* 0x000fe200000e0000 */
[----:B------:R-:W-:Y:S01]  /*ef40*/  VIADD R10, R6, 0x400 ;  /* 0x00000400060a7836 */ /* 0x000fe20000000000 */
[----:B------:R-:W-:Y:S01]  /*ef50*/  UIADD3 UR24, UR32, 0x404, URZ ;  /* 0x0000040420187890 */ /* 0x000fe2000fffe03f */
[----:B------:R-:W-:Y:S01]  /*ef60*/  IMAD.MOV.U32 R11, RZ, RZ, 0x40000040 ;  /* 0x40000040ff0b7424 */ /* 0x000fe200078e00ff */
[----:B------:R-:W-:Y:S01]  /*ef70*/  UMOV UR25, 0x40000040 ;  /* 0x4000004000197882 */ /* 0x000fe20000000000 */
[----:B------:R-:W-:Y:S01]  /*ef80*/  UIADD3 UR28, UR32, 0x406, URZ ;  /* 0x00000406201c7890 */ /* 0x000fe2000fffe03f */
[----:B------:R-:W-:Y:S01]  /*ef90*/  R2UR UR18, R10 ;  /* 0x000000000a1272ca */ /* 0x000fe200000e0000 */
[----:B------:R-:W-:Y:S01]  /*efa0*/  VIADD R10, R6, 0x402 ;  /* 0x00000402060a7836 */ /* 0x000fe20000000000 */
[----:B------:R-:W-:Y:S01]  /*efb0*/  R2UR UR27, R11 ;  /* 0x000000000b1b72ca */ /* 0x000fe200000e0000 */
[----:B------:R-:W-:Y:S01]  /*efc0*/  UMOV UR29, 0x40000040 ;  /* 0x40000040001d7882 */ /* 0x000fe20000000000 */
[----:B------:R-:W-:Y:S01]  /*efd0*/  ULDC.64 UR54, c[0x0][0x9d8] ;  /* 0x0002760000367ab9 */ /* 0x000fe20000000a00 */
[----:B------:R-:W-:Y:S01]  /*efe0*/  IMAD.MOV.U32 R12, RZ, RZ, -0x80 ;  /* 0xffffff80ff0c7424 */ /* 0x000fe200078e00ff */
[----:B------:R-:W-:Y:S01]  /*eff0*/  R2UR UR22, R10 ;  /* 0x000000000a1672ca */ /* 0x000fe200000e0000 */
[C---:B------:R-:W-:Y:S01]  /*f000*/  VIADD R10, R6.reuse, 0x404 ;  /* 0x00000404060a7836 */ /* 0x040fe20000000000 */
[----:B------:R-:W-:Y:S01]  /*f010*/  ULOP3.LUT UR55, URZ, UR55, URZ, 0x33, !UPT ;  /* 0x000000373f377292 */ /* 0x000fe2000f8e333f */
[----:B------:R-:W-:-:S02]  /*f020*/  VIADD R6, R6, 0x406 ;  /* 0x0000040606067836 */ /* 0x000fc40000000000 */
[----:B01----:R-:W-:Y:S01]  /*f030*/  @!P1 VIADD R8, R8, 0x28840 ;  /* 0x0002884008089836 */ /* 0x003fe20000000000 */
[----:B------:R-:W-:Y:S02]  /*f040*/  R2UR UR26, R10 ;  /* 0x000000000a1a72ca */ /* 0x000fe400000e0000 */
[----:B------:R-:W-:Y:S02]  /*f050*/  R2UR UR30, R6 ;  /* 0x00000000061e72ca */ /* 0x000fe400000e0000 */
[----:B------:R-:W0:Y:S01]  /*f060*/  LDC.64 R6, c[0x0][0x9e0] ;  /* 0x00027800ff067b82 */ /* 0x000e220000000a00 */
[----:B------:R-:W-:Y:S02]  /*f070*/  @!P1 PRMT R8, RZ, 0x654, R8 ;  /* 0x00000654ff089816 */ /* 0x000fe40000000008 */
[----:B0-----:R-:W-:Y:S01]  /*f080*/  ISETP.GE.AND P2, PT, R7, 0x1, PT ;  /* 0x000000010700780c */ /* 0x001fe20003f46270 */
        /* <DEDUP_REMOVED lines=28> */
[----:B------:R-:W-:-:S02]  /*f250*/  IMAD R79, R129, R12, 0x80 ;  /* 0x00000080814f7424 */ /* 0x000fc400078e020c */
        /* <DEDUP_REMOVED lines=26> */
[----:B------:R-:W-:-:S02]  /*f400*/  IMAD.IADD R42, R192, 0x1, R79 ;  /* 0x00000001c02a7824 */ /* 0x000fc400078e024f */
        /* <DEDUP_REMOVED lines=17> */
[----:B0-----:R-:W-:Y:S01]  /*f520*/  FMUL.FTZ R60, R75, UR54 ;  /* 0x000000364b3c7c20 */ /* 0x001fe20008410000 */
[----:B------:R-:W-:Y:S01]  /*f530*/  FMUL.FTZ R77, R77, UR54 ;  /* 0x000000364d4d7c20 */ /* 0x000fe20008410000 */
[----:B--2---:R-:W-:Y:S01]  /*f540*/  FMUL.FTZ R61, R78, UR54 ;  /* 0x000000364e3d7c20 */ /* 0x004fe20008410000 */
        /* <DEDUP_REMOVED lines=14> */
[----:B------:R0:W-:Y:S01]  /*f630*/  @!P1 SYNCS.ARRIVE.TRANS64.RED.A1T0 RZ, [R8+URZ], RZ ;  /* 0x000000ff08ff99a7 */ /* 0x0001e2000810043f */
[----:B------:R-:W2:Y:S01]  /*f640*/  MUFU.TANH R4, R4 ;  /* 0x0000000400047308 */ /* 0x000ea20000002400 */
[----:B------:R-:W-:Y:S01]  /*f650*/  IMAD R12, R197, 0x80, R204 ;  /* 0x00000080c50c7824 */ /* 0x000fe200078e02cc */
[----:B------:R-:W-:Y:S01]  /*f660*/  LEA R82, R129, 0xffffff80, 0x7 ;  /* 0xffffff8081527811 */ /* 0x000fe200078e38ff */
[--C-:B------:R-:W-:Y:S01]  /*f670*/  IMAD R83, R191, -0x2, R42.reuse ;  /* 0xfffffffebf537824 */ /* 0x100fe200078e022a */
[----:B0-----:R-:W-:-:S04]  /*f680*/  IADD3 R8, -R193, 0x1, R42 ;  /* 0x00000001c1087810 */ /* 0x001fc80007ffe12a */
[----:B------:R-:W0:Y:S01]  /*f690*/  MUFU.TANH R9, R9 ;  /* 0x0000000900097308 */ /* 0x000e220000002400 */
[----:B------:R-:W-:-:S07]  /*f6a0*/  IMAD R43, R191, -0x2, R8 ;  /* 0xfffffffebf2b7824 */ /* 0x000fce00078e0208 */
[----:B------:R-:W4:Y:S01]  /*f6b0*/  MUFU.TANH R0, R0 ;  /* 0x0000000000007308 */ /* 0x000f220000002400 */
[C---:B------:R-:W-:Y:S02]  /*f6c0*/  IMAD.IADD R86, R43.reuse, 0x1, R6 ;  /* 0x000000012b567824 */ /* 0x040fe400078e0206 */
[----:B------:R-:W-:-:S03]  /*f6d0*/  VIADD R87, R43, UR55 ;  /* 0x000000372b577c36 */ /* 0x000fc60008000000 */
[----:B------:R-:W-:Y:S01]  /*f6e0*/  VIADDMNMX R8, R12, R86, R83, PT ;  /* 0x000000560c087246 */ /* 0x000fe20003800153 */
[----:B------:R-:W-:Y:S01]  /*f6f0*/  IMAD.IADD R58, R87, 0x1, R12 ;  /* 0x00000001573a7824 */ /* 0x000fe200078e020c */
        /* <DEDUP_REMOVED lines=39> */
[----:B------:R0:W0:Y:S08]  /*f970*/  MUFU.TANH R95, R68 ;  /* 0x00000044005f7308 */ /* 0x0000300000002400 */
        /* <DEDUP_REMOVED lines=19> */
[----:B-1234-:R-:W-:Y:S05]  /*fab0*/  @!P2 BRA `(.L_x_1508) ;  /* 0x000000000050a947 */ /* 0x01efea0003800000 */
[----:B------:R-:W-:Y:S01]  /*fac0*/  IADD3 R50, -R193, R192, R12 ;  /* 0x000000c0c1327210 */ /* 0x000fe20007ffe10c */
[----:B------:R-:W-:Y:S03]  /*fad0*/  BSSY B0, `(.L_x_1509) ;  /* 0x000000e000007945 */ /* 0x000fe60003800000 */
        /* <DEDUP_REMOVED lines=9> */
.L_x_1510:
[----:B------:R-:W-:-:S13]  /*fb70*/  ISETP.NE.AND P3, PT, R7, 0x1, PT ;  /* 0x000000010700780c */ /* 0x000fda0003f65270 */
[----:B------:R-:W1:Y:S02]  /*fb80*/  @P3 LDC.64 R42, c[0x0][0x9e8] ;  /* 0x00027a00ff2a3b82 */ /* 0x000e640000000a00 */
[----:B-1----:R-:W-:-:S05]  /*fb90*/  @P3 IMAD.HI.U32 R42, R50, R42, RZ ;  /* 0x0000002a322a3227 */ /* 0x002fca00078e00ff */
[----:B------:R-:W-:-:S07]  /*fba0*/  @P3 SHF.R.U32.HI R50, RZ, R43, R42 ;  /* 0x0000002bff323219 */ /* 0x000fce000001162a */
.L_x_1511:
[----:B------:R-:W-:Y:S05]  /*fbb0*/  BSYNC B0 ;  /* 0x0000000000007941 */ /* 0x000fea0003800000 */
.L_x_1509:
[----:B------:R-:W-:-:S04]  /*fbc0*/  IMAD R50, R50, R7, -R82 ;  /* 0x0000000732327224 */ /* 0x000fc800078e0a52 */
[----:B------:R-:W-:-:S05]  /*fbd0*/  IMAD R43, R191, -0x2, R50 ;  /* 0xfffffffebf2b7824 */ /* 0x000fca00078e0232 */
[----:B------:R-:W-:Y:S02]  /*fbe0*/  VIMNMX R58, R58, R43, !PT ;  /* 0x0000002b3a3a7248 */ /* 0x000fe40007fe0100 */
[----:B------:R-:W-:-:S07]  /*fbf0*/  VIADDMNMX R8, R43, R7, R8, PT ;  /* 0x000000072b087246 */ /* 0x000fce0003800108 */
.L_x_1508:
[C---:B------:R-:W-:Y:S02]  /*fc00*/  ISETP.GE.AND P3, PT, R79.reuse, 0x2, PT ;  /* 0x000000024f00780c */ /* 0x040fe40003f66270 */
[----:B------:R-:W-:Y:S02]  /*fc10*/  ISETP.GE.AND P5, PT, R79, 0x9, PT ;  /* 0x000000094f00780c */ /* 0x000fe40003fa6270 */
[----:B------:R-:W-:Y:S02]  /*fc20*/  ISETP.GT.AND P4, PT, R58, 0x1, !P3 ;  /* 0x000000013a00780c */ /* 0x000fe40005f84270 */
[----:B------:R-:W-:Y:S02]  /*fc30*/  P2R R100, PR, RZ, 0x20 ;  /* 0x00000020ff647803 */ /* 0x000fe40000000000 */
[----:B------:R-:W-:-:S04]  /*fc40*/  ISETP.LT.OR P4, PT, R8, 0x2, P4 ;  /* 0x000000020800780c */ /* 0x000fc80002781670 */
[----:B0-----:R-:W-:Y:S02]  /*fc50*/  FSEL R73, R9, -INF , !P4 ;  /* 0xff80000009497808 */ /* 0x001fe40006000000 */
[----:B------:R-:W-:Y:S02]  /*fc60*/  ISETP.GT.AND P4, PT, R58, 0x8, !P5 ;  /* 0x000000083a00780c */ /* 0x000fe40006f84270 */
[----:B------:R-:W-:Y:S02]  /*fc70*/  ISETP.GE.AND P5, PT, R79, 0xa, PT ;  /* 0x0000000a4f00780c */ /* 0x000fe40003fa6270 */
[----:B------:R-:W-:Y:S02]  /*fc80*/  ISETP.LT.OR P4, PT, R8, 0x9, P4 ;  /* 0x000000090800780c */ /* 0x000fe40002781670 */
[----:B------:R-:W-:Y:S02]  /*fc90*/  P2R R101, PR, RZ, 0x20 ;  /* 0x00000020ff657803 */ /* 0x000fe40000000000 */
[----:B------:R-:W-:-:S02]  /*fca0*/  FSEL R88, R88, -INF , !P4 ;  /* 0xff80000058587808 */ /* 0x000fc40006000000 */
[----:B------:R-:W-:Y:S02]  /*fcb0*/  ISETP.GT.AND P4, PT, R58, 0x9, !P5 ;  /* 0x000000093a00780c */ /* 0x000fe40006f84270 */
[----:B------:R-:W-:Y:S02]  /*fcc0*/  ISETP.GE.AND P5, PT, R79, 0x11, PT ;  /* 0x000000114f00780c */ /* 0x000fe40003fa6270 */
[----:B------:R-:W-:Y:S02]  /*fcd0*/  ISETP.LT.OR P4, PT, R8, 0xa, P4 ;  /* 0x0000000a0800780c */ /* 0x000fe40002781670 */
[----:B------:R-:W-:Y:S02]  /*fce0*/  P2R R102, PR, RZ, 0x20 ;  /* 0x00000020ff667803 */ /* 0x000fe40000000000 */
[----:B------:R-:W-:Y:S02]  /*fcf0*/  FSEL R75, R29, -INF , !P4 ;  /* 0xff8000001d4b7808 */ /* 0x000fe40006000000 */
[----:B------:R-:W-:-:S02]  /*fd00*/  ISETP.GT.AND P4, PT, R58, 0x10, !P5 ;  /* 0x000000103a00780c */ /* 0x000fc40006f84270 */
[C---:B------:R-:W-:Y:S02]  /*fd10*/  ISETP.GE.AND P5, PT, R79.reuse, 0x12, PT ;  /* 0x000000124f00780c */ /* 0x040fe40003fa6270 */
[----:B------:R-:W-:Y:S02]  /*fd20*/  ISETP.LT.OR P4, PT, R8, 0x11, P4 ;  /* 0x000000110800780c */ /* 0x000fe40002781670 */
[----:B------:R-:W-:Y:S02]  /*fd30*/  P2R R103, PR, RZ, 0x20 ;  /* 0x00000020ff677803 */ /* 0x000fe40000000000 */
[----:B------:R-:W-:Y:S02]  /*fd40*/  FSEL R76, R32, -INF , !P4 ;  /* 0xff800000204c7808 */ /* 0x000fe40006000000 */
[----:B------:R-:W-:Y:S02]  /*fd50*/  ISETP.GT.AND P4, PT, R58, 0x11, !P5 ;  /* 0x000000113a00780c */ /* 0x000fe40006f84270 */
[----:B------:R-:W-:-:S02]  /*fd60*/  ISETP.GE.AND P5, PT, R79, 0x19, PT ;  /* 0x000000194f00780c */ /* 0x000fc40003fa6270 */
[----:B------:R-:W-:Y:S02]  /*fd70*/  ISETP.LT.OR P4, PT, R8, 0x12, P4 ;  /* 0x000000120800780c */ /* 0x000fe40002781670 */
[----:B------:R-:W-:Y:S02]  /*fd80*/  P2R R104, PR, RZ, 0x20 ;  /* 0x00000020ff687803 */ /* 0x000fe40000000000 */
[----:B------:R-:W-:Y:S02]  /*fd90*/  FSEL R74, R33, -INF , !P4 ;  /* 0xff800000214a7808 */ /* 0x000fe40006000000 */
[----:B------:R-:W-:Y:S02]  /*fda0*/  ISETP.GT.AND P4, PT, R58, 0x18, !P5 ;  /* 0x000000183a00780c */ /* 0x000fe40006f84270 */
[----:B------:R-:W-:Y:S02]  /*fdb0*/  ISETP.GE.AND P5, PT, R79, 0x1a, PT ;  /* 0x0000001a4f00780c */ /* 0x000fe40003fa6270 */
[----:B------:R-:W-:-:S02]  /*fdc0*/  ISETP.LT.OR P4, PT, R8, 0x19, P4 ;  /* 0x000000190800780c */ /* 0x000fc40002781670 */
[----:B------:R-:W-:Y:S02]  /*fdd0*/  P2R R105, PR, RZ, 0x20 ;  /* 0x00000020ff697803 */ /* 0x000fe40000000000 */
[----:B------:R-:W-:Y:S02]  /*fde0*/  FSEL R89, R89, -INF , !P4 ;  /* 0xff80000059597808 */ /* 0x000fe40006000000 */
[----:B------:R-:W-:Y:S02]  /*fdf0*/  ISETP.GT.AND P4, PT, R58, 0x19, !P5 ;  /* 0x000000193a00780c */ /* 0x000fe40006f84270 */
[----:B------:R-:W-:Y:S02]  /*fe00*/  ISETP.GE.AND P5, PT, R79, 0x21, PT ;  /* 0x000000214f00780c */ /* 0x000fe40003fa6270 */
[----:B------:R-:W-:-:S04]  /*fe10*/  ISETP.LT.OR P4, PT, R8, 0x1a, P4 ;  /* 0x0000001a0800780c */ /* 0x000fc80002781670 */
        /* <DEDUP_REMOVED lines=104> */
[----:B------:R-:W-:Y:S02]  /*104a0*/  IADD3 R64, R87, 0x8, R12 ;  /* 0x0000000857407810 */ /* 0x000fe40007ffe00c */
        /* <DEDUP_REMOVED lines=16> */
[----:B------:R-:W-:Y:S01]  /*105b0*/  ISETP.GT.AND P6, PT, R58, 0x79, !P6 ;  /* 0x000000793a00780c */ /* 0x000fe200077c4270 */
[----:B------:R-:W-:-:S03]  /*105c0*/  VIADD R58, R12, 0x8 ;  /* 0x000000080c3a7836 */ /* 0x000fc60000000000 */
[----:B------:R-:W-:Y:S02]  /*105d0*/  ISETP.LT.OR P6, PT, R8, 0x7a, P6 ;  /* 0x0000007a0800780c */ /* 0x000fe400037c1670 */
[----:B------:R-:W-:Y:S02]  /*105e0*/  VIADDMNMX R58, R58, R86, R83, PT ;  /* 0x000000563a3a7246 */ /* 0x000fe40003800153 */
[----:B------:R-:W-:Y:S01]  /*105f0*/  FSEL R4, R85, -INF , !P6 ;  /* 0xff80000055047808 */ /* 0x000fe20007000000 */
[----:B------:R-:W-:Y:S08]  /*10600*/  @!P2 BRA `(.L_x_1512) ;  /* 0x000000000054a947 */ /* 0x000ff00003800000 */
[----:B------:R-:W-:Y:S01]  /*10610*/  IADD3 R8, R192, 0x8, R12 ;  /* 0x00000008c0087810 */ /* 0x000fe20007ffe00c */
[----:B------:R-:W-:Y:S04]  /*10620*/  BSSY B0, `(.L_x_1513) ;  /* 0x000000f000007945 */ /* 0x000fe80003800000 */
[----:B------:R-:W-:-:S05]  /*10630*/  IMAD.IADD R77, R8, 0x1, -R193 ;  /* 0x00000001084d7824 */ /* 0x000fca00078e0ac1 */
        /* <DEDUP_REMOVED lines=9> */
.L_x_1514:
[----:B------:R-:W-:-:S13]  /*106d0*/  ISETP.NE.AND P6, PT, R7, 0x1, PT ;  /* 0x000000010700780c */ /* 0x000fda0003fc5270 */
[----:B------:R-:W0:Y:S02]  /*106e0*/  @P6 LDC.64 R8, c[0x0][0x9e8] ;  /* 0x00027a00ff086b82 */ /* 0x000e240000000a00 */
[----:B0-----:R-:W-:-:S05]  /*106f0*/  @P6 IMAD.HI.U32 R8, R77, R8, RZ ;  /* 0x000000084d086227 */ /* 0x001fca00078e00ff */
[----:B------:R-:W-:-:S07]  /*10700*/  @P6 SHF.R.U32.HI R77, RZ, R9, R8 ;  /* 0x00000009ff4d6219 */ /* 0x000fce0000011608 */
.L_x_1515:
[----:B------:R-:W-:Y:S05]  /*10710*/  BSYNC B0 ;  /* 0x0000000000007941 */ /* 0x000fea0003800000 */
.L_x_1513:
[----:B------:R-:W-:-:S04]  /*10720*/  IMAD R8, R77, R7, -R82 ;  /* 0x000000074d087224 */ /* 0x000fc800078e0a52 */
[----:B------:R-:W-:-:S05]  /*10730*/  IMAD R9, R191, -0x2, R8 ;  /* 0xfffffffebf097824 */ /* 0x000fca00078e0208 */
[----:B------:R-:W-:Y:S02]  /*10740*/  VIMNMX R64, R64, R9, !PT ;  /* 0x0000000940407248 */ /* 0x000fe40007fe0100 */
[----:B------:R-:W-:-:S07]  /*10750*/  VIADDMNMX R58, R9, R7, R58, PT ;  /* 0x00000007093a7246 */ /* 0x000fce000380013a */
.L_x_1512:
[----:B------:R-:W-:Y:S01]  /*10760*/  ISETP.GT.AND P3, PT, R64, 0x1, !P3 ;  /* 0x000000014000780c */ /* 0x000fe20005f64270 */
[----:B------:R-:W-:Y:S01]  /*10770*/  ULDC UR44, c[0x0][0x988] ;  /* 0x00026200002c7ab9 */ /* 0x000fe20000000800 */
[----:B------:R-:W-:Y:S02]  /*10780*/  ISETP.NE.AND P6, PT, R104, RZ, PT ;  /* 0x000000ff6800720c */ /* 0x000fe40003fc5270 */
[----:B------:R-:W-:Y:S02]  /*10790*/  ISETP.LT.OR P3, PT, R58, 0x2, P3 ;  /* 0x000000023a00780c */ /* 0x000fe40001f61670 */
[----:B------:R-:W-:Y:S02]  /*107a0*/  ISETP.GT.AND P4, PT, R64, 0x71, !P4 ;  /* 0x000000714000780c */ /* 0x000fe40006784270 */
[----:B------:R-:W-:Y:S02]  /*107b0*/  FSEL R9, R3, -INF , !P3 ;  /* 0xff80000003097808 */ /* 0x000fe40005800000 */
[----:B------:R-:W-:-:S02]  /*107c0*/  ISETP.NE.AND P3, PT, R100, RZ, PT ;  /* 0x000000ff6400720c */ /* 0x000fc40003f65270 */
[C---:B------:R-:W-:Y:S02]  /*107d0*/  ISETP.GT.AND P5, PT, R64.reuse, 0x78, !P5 ;  /* 0x000000784000780c */ /* 0x040fe40006fa4270 */
[----:B------:R-:W-:Y:S02]  /*107e0*/  ISETP.GT.AND P3, PT, R64, 0x8, !P3 ;  /* 0x000000084000780c */ /* 0x000fe40005f64270 */
[C---:B------:R-:W-:Y:S02]  /*107f0*/  ISETP.LT.OR P4, PT, R58.reuse, 0x72, P4 ;  /* 0x000000723a00780c */ /* 0x040fe40002781670 */
[C---:B------:R-:W-:Y:S02]  /*10800*/  ISETP.LT.OR P3, PT, R58.reuse, 0x9, P3 ;  /* 0x000000093a00780c */ /* 0x040fe40001f61670 */
[----:B------:R-:W-:Y:S02]  /*10810*/  ISETP.LT.OR P5, PT, R58, 0x79, P5 ;  /* 0x000000793a00780c */ /* 0x000fe40002fa1670 */
[----:B------:R-:W-:-:S02]  /*10820*/  FSEL R3, R10, -INF , !P3 ;  /* 0xff8000000a037808 */ /* 0x000fc40005800000 */
[----:B------:R-:W-:Y:S02]  /*10830*/  ISETP.NE.AND P3, PT, R101, RZ, PT ;  /* 0x000000ff6500720c */ /* 0x000fe40003f65270 */
[----:B------:R-:W-:Y:S02]  /*10840*/  FSEL R38, R38, -INF , !P4 ;  /* 0xff80000026267808 */ /* 0x000fe40006000000 */
[----:B------:R-:W-:-:S04]  /*10850*/  ISETP.GT.AND P3, PT, R64, 0x9, !P3 ;  /* 0x000000094000780c */ /* 0x000fc80005f64270 */
[----:B------:R-:W-:-:S04]  /*10860*/  ISETP.LT.OR P3, PT, R58, 0xa, P3 ;  /* 0x0000000a3a00780c */ /* 0x000fc80001f61670 */
        /* <DEDUP_REMOVED lines=15> */
[----:B------:R-:W-:Y:S02]  /*10960*/  ISETP.GT.AND P3, PT, R64, 0x18, !P6 ;  /* 0x000000184000780c */ /* 0x000fe40007764270 */
[----:B------:R-:W-:Y:S02]  /*10970*/  ISETP.NE.AND P6, PT, R113, RZ, PT ;  /* 0x000000ff7100720c */ /* 0x000fe40003fc5270 */
        /* <DEDUP_REMOVED lines=59> */
[----:B------:R-:W-:Y:S01]  /*10d30*/  ISETP.NE.AND P3, PT, R111, RZ, PT ;  /* 0x000000ff6f00720c */ /* 0x000fe20003f65270 */
[----:B------:R-:W0:Y:S03]  /*10d40*/  SHFL.BFLY PT, R11, R10, 0x2, 0x1f ;  /* 0x0c401f000a0b7f89 */ /* 0x000e2600000e0000 */
[----:B------:R-:W-:-:S04]  /*10d50*/  ISETP.GT.AND P3, PT, R64, 0x39, !P3 ;  /* 0x000000394000780c */ /* 0x000fc80005f64270 */
[----:B------:R-:W-:-:S04]  /*10d60*/  ISETP.LT.OR P3, PT, R58, 0x3a, P3 ;  /* 0x0000003a3a00780c */ /* 0x000fc80001f61670 */
[----:B------:R-:W-:Y:S02]  /*10d70*/  FSEL R31, R31, -INF , !P3 ;  /* 0xff8000001f1f7808 */ /* 0x000fe40005800000 */
[----:B------:R-:W-:-:S04]  /*10d80*/  ISETP.NE.AND P3, PT, R112, RZ, PT ;  /* 0x000000ff7000720c */ /* 0x000fc80003f65270 */
[----:B------:R-:W-:-:S04]  /*10d90*/  ISETP.GT.AND P3, PT, R64, 0x40, !P3 ;  /* 0x000000404000780c */ /* 0x000fc80005f64270 */
[----:B------:R-:W-:Y:S02]  /*10da0*/  ISETP.LT.OR P3, PT, R58, 0x41, P3 ;  /* 0x000000413a00780c */ /* 0x000fe40001f61670 */
[----:B0-----:R-:W-:Y:S02]  /*10db0*/  FMNMX.FTZ R77, R10, R11, !PT ;  /* 0x0000000b0a4d7209 */ /* 0x001fe40007810000 */
[----:B------:R-:W-:Y:S02]  /*10dc0*/  FSEL R34, R34, -INF , !P3 ;  /* 0xff80000022227808 */ /* 0x000fe40005800000 */
[----:B------:R-:W-:Y:S02]  /*10dd0*/  ISETP.GT.AND P3, PT, R64, 0x41, !P6 ;  /* 0x000000414000780c */ /* 0x000fe40007764270 */
[----:B------:R-:W-:Y:S02]  /*10de0*/  ISETP.NE.AND P6, PT, R116, RZ, PT ;  /* 0x000000ff7400720c */ /* 0x000fe40003fc5270 */
        /* <DEDUP_REMOVED lines=44> */
[----:B------:R-:W0:Y:S01]  /*110b0*/  SHFL.BFLY PT, R80, R77, 0x1, 0x1f ;  /* 0x0c201f004d507f89 */ /* 0x000e2200000e0000 */
[----:B------:R-:W-:-:S04]  /*110c0*/  ISETP.LT.OR P3, PT, R58, 0x71, P3 ;  /* 0x000000713a00780c */ /* 0x000fc80001f61670 */
[----:B------:R-:W-:Y:S02]  /*110d0*/  FSEL R63, R63, -INF , !P3 ;  /* 0xff8000003f3f7808 */ /* 0x000fe40005800000 */
[----:B0-----:R-:W-:-:S04]  /*110e0*/  FMNMX.FTZ R11, R77, R80, !PT ;  /* 0x000000504d0b7209 */ /* 0x001fc80007810000 */
[C---:B------:R-:W-:Y:S01]  /*110f0*/  FSETP.NEU.FTZ.AND P3, PT, R11.reuse, -INF , PT ;  /* 0xff8000000b00780b */ /* 0x040fe20003f7d000 */
[----:B------:R-:W-:-:S05]  /*11100*/  FMUL.FTZ R79, R11, UR44 ;  /* 0x0000002c0b4f7c20 */ /* 0x000fca0008410000 */
[----:B------:R-:W-:Y:S02]  /*11110*/  FSEL R82, R79, RZ, P3 ;  /* 0x000000ff4f527208 */ /* 0x000fe40001800000 */
[----:B------:R-:W-:Y:S02]  /*11120*/  ISETP.GT.AND P3, PT, R64, RZ, !P6 ;  /* 0x000000ff4000720c */ /* 0x000fe40007764270 */
[----:B------:R-:W-:Y:S01]  /*11130*/  ISETP.NE.AND P6, PT, R81, RZ, PT ;  /* 0x000000ff5100720c */ /* 0x000fe20003fc5270 */
[--C-:B------:R-:W-:Y:S01]  /*11140*/  FFMA.FTZ R172, R71, UR44, -R82.reuse ;  /* 0x0000002c47ac7c23 */ /* 0x100fe20008010852 */
[----:B------:R-:W-:Y:S01]  /*11150*/  ISETP.LT.OR P3, PT, R58, 0x1, P3 ;  /* 0x000000013a00780c */ /* 0x000fe20001f61670 */
[--C-:B------:R-:W-:Y:S01]  /*11160*/  FFMA.FTZ R174, R69, UR44, -R82.reuse ;  /* 0x0000002c45ae7c23 */ /* 0x100fe20008010852 */
[--C-:B------:R-:W-:Y:S01]  /*11170*/  FFMA.FTZ R170, R65, UR44, -R82.reuse ;  /* 0x0000002c41aa7c23 */ /* 0x100fe20008010852 */
[--C-:B------:R-:W-:Y:S01]  /*11180*/  FFMA.FTZ R164, R52, UR44, -R82.reuse ;  /* 0x0000002c34a47c23 */ /* 0x100fe20008010852 */
[----:B------:R-:W-:Y:S01]  /*11190*/  FSEL R80, R0, -INF , !P3 ;  /* 0xff80000000507808 */ /* 0x000fe20005800000 */
[--C-:B------:R-:W-:Y:S01]  /*111a0*/  FFMA.FTZ R52, R51, UR44, -R82.reuse ;  /* 0x0000002c33347c23 */ /* 0x100fe20008010852 */
[----:B------:R-:W-:Y:S01]  /*111b0*/  ISETP.GT.AND P3, PT, R64, 0x79, !P6 ;  /* 0x000000794000780c */ /* 0x000fe20007764270 */
[--C-:B------:R-:W-:Y:S01]  /*111c0*/  FFMA.FTZ R156, R44, UR44, -R82.reuse ;  /* 0x0000002c2c9c7c23 */ /* 0x100fe20008010852 */
[----:B------:R-:W-:Y:S01]  /*111d0*/  FMNMX.FTZ R0, R80, R9, !PT ;  /* 0x0000000950007209 */ /* 0x000fe20007810000 */
[--C-:B------:R-:W-:Y:S01]  /*111e0*/  FFMA.FTZ R180, R78, UR44, -R82.reuse ;  /* 0x0000002c4eb47c23 */ /* 0x100fe20008010852 */
[----:B------:R-:W-:Y:S01]  /*111f0*/  ISETP.LT.OR P3, PT, R58, 0x7a, P3 ;  /* 0x0000007a3a00780c */ /* 0x000fe20001f61670 */
[--C-:B------:R-:W-:Y:S01]  /*11200*/  FFMA.FTZ R73, R73, UR44, -R82.reuse ;  /* 0x0000002c49497c23 */ /* 0x100fe20008010852 */
[----:B------:R-:W-:Y:S01]  /*11210*/  FMNMX.FTZ R77, R3, R0, !PT ;  /* 0x00000000034d7209 */ /* 0x000fe20007810000 */
[--C-:B------:R-:W-:Y:S01]  /*11220*/  FFMA.FTZ R182, R88, UR44, -R82.reuse ;  /* 0x0000002c58b67c23 */ /* 0x100fe20008010852 */
[----:B------:R-:W-:Y:S01]  /*11230*/  FSEL R40, R40, -INF , !P3 ;  /* 0xff80000028287808 */ /* 0x000fe20005800000 */
[----:B------:R-:W-:Y:S01]  /*11240*/  MUFU.EX2 R180, R180 ;  /* 0x000000b400b47308 */ /* 0x000fe20000000800 */
[----:B------:R-:W-:Y:S01]  /*11250*/  FMNMX.FTZ R0, R8, R77, !PT ;  /* 0x0000004d08007209 */ /* 0x000fe20007810000 */
[--C-:B------:R-:W-:Y:S01]  /*11260*/  FFMA.FTZ R75, R75, UR44, -R82.reuse ;  /* 0x0000002c4b4b7c23 */ /* 0x100fe20008010852 */
[--C-:B------:R-:W-:Y:S01]  /*11270*/  FFMA.FTZ R152, R33, UR44, -R82.reuse ;  /* 0x0000002c21987c23 */ /* 0x100fe20008010852 */
[--C-:B------:R-:W-:Y:S01]  /*11280*/  FFMA.FTZ R33, R32, UR44, -R82.reuse ;  /* 0x0000002c20217c23 */ /* 0x100fe20008010852 */
[----:B------:R-:W-:Y:S01]  /*11290*/  FMNMX.FTZ R79, R13, R0, !PT ;  /* 0x000000000d4f7209 */ /* 0x000fe20007810000 */
[--C-:B------:R-:W-:Y:S01]  /*112a0*/  FFMA.FTZ R176, R76, UR44, -R82.reuse ;  /* 0x0000002c4cb07c23 */ /* 0x100fe20008010852 */
[--C-:B------:R-:W-:Y:S01]  /*112b0*/  FFMA.FTZ R77, R74, UR44, -R82.reuse ;  /* 0x0000002c4a4d7c23 */ /* 0x100fe20008010852 */
[----:B------:R-:W0:Y:S01]  /*112c0*/  MUFU.EX2 R73, R73 ;  /* 0x0000004900497308 */ /* 0x000e220000000800 */
[----:B------:R-:W-:Y:S01]  /*112d0*/  FMNMX.FTZ R0, R14, R79, !PT ;  /* 0x0000004f0e007209 */ /* 0x000fe20007810000 */
[--C-:B------:R-:W-:Y:S01]  /*112e0*/  FFMA.FTZ R178, R89, UR44, -R82.reuse ;  /* 0x0000002c59b27c23 */ /* 0x100fe20008010852 */
[--C-:B------:R-:W-:Y:S01]  /*112f0*/  FFMA.FTZ R154, R29, UR44, -R82.reuse ;  /* 0x0000002c1d9a7c23 */ /* 0x100fe20008010852 */
[--C-:B------:R-:W-:Y:S01]  /*11300*/  FFMA.FTZ R29, R4, UR44, -R82.reuse ;  /* 0x0000002c041d7c23 */ /* 0x100fe20008010852 */
[----:B------:R-:W-:Y:S01]  /*11310*/  FMNMX.FTZ R79, R15, R0, !PT ;  /* 0x000000000f4f7209 */ /* 0x000fe20007810000 */
[--C-:B------:R-:W-:Y:S01]  /*11320*/  FFMA.FTZ R68, R68, UR44, -R82.reuse ;  /* 0x0000002c44447c23 */ /* 0x100fe20008010852 */
[--C-:B------:R-:W-:Y:S01]  /*11330*/  FFMA.FTZ R168, R67, UR44, -R82.reuse ;  /* 0x0000002c43a87c23 */ /* 0x100fe20008010852 */
[----:B------:R-:W1:Y:S01]  /*11340*/  MUFU.EX2 R182, R182 ;  /* 0x000000b600b67308 */ /* 0x000e620000000800 */
[----:B------:R-:W-:Y:S01]  /*11350*/  FMNMX.FTZ R0, R20, R79, !PT ;  /* 0x0000004f14007209 */ /* 0x000fe20007810000 */
[--C-:B------:R-:W-:Y:S01]  /*11360*/  FFMA.FTZ R79, R72, UR44, -R82.reuse ;  /* 0x0000002c484f7c23 */ /* 0x100fe20008010852 */
[--C-:B------:R-:W-:Y:S01]  /*11370*/  FFMA.FTZ R67, R66, UR44, -R82.reuse ;  /* 0x0000002c42437c23 */ /* 0x100fe20008010852 */
[--C-:B------:R-:W-:Y:S01]  /*11380*/  FFMA.FTZ R158, R42, UR44, -R82.reuse ;  /* 0x0000002c2a9e7c23 */ /* 0x100fe20008010852 */
[----:B------:R-:W-:Y:S01]  /*11390*/  FMNMX.FTZ R81, R21, R0, !PT ;  /* 0x0000000015517209 */ /* 0x000fe20007810000 */
[--C-:B------:R-:W-:Y:S01]  /*113a0*/  FFMA.FTZ R59, R59, UR44, -R82.reuse ;  /* 0x0000002c3b3b7c23 */ /* 0x100fe20008010852 */
[--C-:B------:R-:W-:Y:S01]  /*113b0*/  FFMA.FTZ R166, R50, UR44, -R82.reuse ;  /* 0x0000002c32a67c23 */ /* 0x100fe20008010852 */
[----:B------:R-:W2:Y:S01]  /*113c0*/  MUFU.EX2 R75, R75 ;  /* 0x0000004b004b7308 */ /* 0x000ea20000000800 */
[----:B------:R-:W-:Y:S01]  /*113d0*/  FMNMX.FTZ R0, R24, R81, !PT ;  /* 0x0000005118007209 */ /* 0x000fe20007810000 */
[--C-:B------:R-:W-:Y:S01]  /*113e0*/  FFMA.FTZ R49, R49, UR44, -R82.reuse ;  /* 0x0000002c31317c23 */ /* 0x100fe20008010852 */
[--C-:B------:R-:W-:Y:S01]  /*113f0*/  FFMA.FTZ R160, R48, UR44, -R82.reuse ;  /* 0x0000002c30a07c23 */ /* 0x100fe20008010852 */
[--C-:B------:R-:W-:Y:S01]  /*11400*/  FFMA.FTZ R47, R47, UR44, -R82.reuse ;  /* 0x0000002c2f2f7c23 */ /* 0x100fe20008010852 */
[----:B------:R-:W-:Y:S01]  /*11410*/  FMNMX.FTZ R71, R25, R0, !PT ;  /* 0x0000000019477209 */ /* 0x000fe20007810000 */
[--C-:B------:R-:W-:Y:S01]  /*11420*/  FFMA.FTZ R162, R46, UR44, -R82.reuse ;  /* 0x0000002c2ea27c23 */ /* 0x100fe20008010852 */
[--C-:B------:R-:W-:Y:S01]  /*11430*/  FFMA.FTZ R45, R45, UR44, -R82.reuse ;  /* 0x0000002c2d2d7c23 */ /* 0x100fe20008010852 */
[----:B------:R-:W3:Y:S01]  /*11440*/  MUFU.EX2 R176, R176 ;  /* 0x000000b000b07308 */ /* 0x000ee20000000800 */
[----:B------:R-:W-:Y:S01]  /*11450*/  FMNMX.FTZ R0, R26, R71, !PT ;  /* 0x000000471a007209 */ /* 0x000fe20007810000 */
[--C-:B------:R-:W-:Y:S01]  /*11460*/  FFMA.FTZ R71, R70, UR44, -R82.reuse ;  /* 0x0000002c46477c23 */ /* 0x100fe20008010852 */
[--C-:B------:R-:W-:Y:S01]  /*11470*/  FFMA.FTZ R43, R43, UR44, -R82.reuse ;  /* 0x0000002c2b2b7c23 */ /* 0x100fe20008010852 */
[----:B------:R-:W-:Y:S01]  /*11480*/  FFMA.FTZ R41, R41, UR44, -R82 ;  /* 0x0000002c29297c23 */ /* 0x000fe20008010852 */
[----:B------:R-:W-:-:S03]  /*11490*/  FMNMX.FTZ R81, R27, R0, !PT ;  /* 0x000000001b517209 */ /* 0x000fc60007810000 */
[----:B------:R-:W4:Y:S01]  /*114a0*/  MUFU.EX2 R77, R77 ;  /* 0x0000004d004d7308 */ /* 0x000f220000000800 */
[----:B------:R-:W-:-:S04]  /*114b0*/  FMNMX.FTZ R81, R28, R81, !PT ;  /* 0x000000511c517209 */ /* 0x000fc80007810000 */
        /* <DEDUP_REMOVED lines=16> */
[----:B------:R-:W-:Y:S01]  /*115c0*/  MUFU.EX2 R69, R68 ;  /* 0x0000004400457308 */ /* 0x000fe20000000800 */
[----:B------:R-:W-:-:S04]  /*115d0*/  FMNMX.FTZ R0, R60, R65, !PT ;  /* 0x000000413c007209 */ /* 0x000fc80007810000 */
[----:B------:R-:W-:-:S03]  /*115e0*/  FMNMX.FTZ R65, R61, R0, !PT ;  /* 0x000000003d417209 */ /* 0x000fc60007810000 */
[----:B------:R-:W-:Y:S01]  /*115f0*/  MUFU.EX2 R168, R168 ;  /* 0x000000a800a87308 */ /* 0x000fe20000000800 */
[----:B------:R-:W-:-:S04]  /*11600*/  FMNMX.FTZ R0, R62, R65, !PT ;  /* 0x000000413e007209 */ /* 0x000fc80007810000 */
[----:B------:R-:W-:Y:S02]  /*11610*/  FMNMX.FTZ R51, R63, R0, !PT ;  /* 0x000000003f337209 */ /* 0x000fe40007810000 */
[----:B------:R-:W-:Y:S01]  /*11620*/  FSEL R0, R39, -INF , !P5 ;  /* 0xff80000027007808 */ /* 0x000fe20006800000 */
        /* <DEDUP_REMOVED lines=12> */
[----:B------:R-:W-:Y:S08]  /*116f0*/  MUFU.EX2 R49, R49 ;  /* 0x0000003100317308 */ /* 0x000ff00000000800 */
[----:B------:R-:W-:Y:S08]  /*11700*/  MUFU.EX2 R160, R160 ;  /* 0x000000a000a07308 */ /* 0x000ff00000000800 */
[----:B------:R-:W-:Y:S01]  /*11710*/  MUFU.EX2 R47, R47 ;  /* 0x0000002f002f7308 */ /* 0x000fe20000000800 */
[----:B0-----:R-:W-:-:S04]  /*11720*/  FMNMX.FTZ R10, R44, R51, !PT ;  /* 0x000000332c0a7209 */ /* 0x001fc80007810000 */
[C---:B------:R-:W-:Y:S01]  /*11730*/  FSETP.NEU.FTZ.AND P3, PT, R10.reuse, -INF , PT ;  /* 0xff8000000a00780b */ /* 0x040fe20003f7d000 */
[----:B------:R-:W-:Y:S02]  /*11740*/  FMUL.FTZ R32, R10, UR44 ;  /* 0x0000002c0a207c20 */ /* 0x000fe40008410000 */
[----:B------:R-:W-:Y:S03]  /*11750*/  MUFU.EX2 R162, R162 ;  /* 0x000000a200a27308 */ /* 0x000fe60000000800 */
[----:B------:R-:W-:-:S05]  /*11760*/  FSEL R51, R32, RZ, P3 ;  /* 0x000000ff20337208 */ /* 0x000fca0001800000 */
[----:B------:R-:W-:Y:S01]  /*11770*/  MUFU.EX2 R45, R45 ;  /* 0x0000002d002d7308 */ /* 0x000fe20000000800 */
[----:B------:R-:W-:Y:S01]  /*11780*/  FFMA.FTZ R183, R3, UR44, -R51 ;  /* 0x0000002c03b77c23 */ /* 0x000fe20008010833 */
[----:B------:R-:W-:Y:S01]  /*11790*/  FADD.FTZ R3, R180, R73 ;  /* 0x00000049b4037221 */ /* 0x000fe20000010000 */
[--C-:B------:R-:W-:Y:S01]  /*117a0*/  FFMA.FTZ R181, R80, UR44, -R51.reuse ;  /* 0x0000002c50b57c23 */ /* 0x100fe20008010833 */
[--C-:B------:R-:W-:Y:S01]  /*117b0*/  FFMA.FTZ R32, R9, UR44, -R51.reuse ;  /* 0x0000002c09207c23 */ /* 0x100fe20008010833 */
[----:B------:R-:W-:Y:S01]  /*117c0*/  FFMA.FTZ R8, R8, UR44, -R51 ;  /* 0x0000002c08087c23 */ /* 0x000fe20008010833 */
[----:B-1----:R-:W-:Y:S01]  /*117d0*/  FADD.FTZ R4, R182, R3 ;  /* 0x00000003b6047221 */ /* 0x002fe20000010000 */
[--C-:B------:R-:W-:Y:S01]  /*117e0*/  FFMA.FTZ R177, R13, UR44, -R51.reuse ;  /* 0x0000002c0db17c23 */ /* 0x100fe20008010833 */
[----:B------:R-:W-:Y:S01]  /*117f0*/  MUFU.EX2 R183, R183 ;  /* 0x000000b700b77308 */ /* 0x000fe20000000800 */
[--C-:B------:R-:W-:Y:S01]  /*11800*/  FFMA.FTZ R14, R14, UR44, -R51.reuse ;  /* 0x0000002c0e0e7c23 */ /* 0x100fe20008010833 */
[----:B--2---:R-:W-:Y:S01]  /*11810*/  FADD.FTZ R3, R75, R4 ;  /* 0x000000044b037221 */ /* 0x004fe20000010000 */
[--C-:B------:R-:W-:Y:S01]  /*11820*/  FFMA.FTZ R179, R15, UR44, -R51.reuse ;  /* 0x0000002c0fb37c23 */ /* 0x100fe20008010833 */
[--C-:B------:R-:W-:Y:S01]  /*11830*/  FFMA.FTZ R20, R20, UR44, -R51.reuse ;  /* 0x0000002c14147c23 */ /* 0x100fe20008010833 */
[----:B------:R-:W-:Y:S01]  /*11840*/  FFMA.FTZ R173, R21, UR44, -R51 ;  /* 0x0000002c15ad7c23 */ /* 0x000fe20008010833 */
[----:B---3--:R-:W-:Y:S01]  /*11850*/  FADD.FTZ R4, R176, R3 ;  /* 0x00000003b0047221 */ /* 0x008fe20000010000 */
[--C-:B------:R-:W-:Y:S01]  /*11860*/  FFMA.FTZ R24, R24, UR44, -R51.reuse ;  /* 0x0000002c18187c23 */ /* 0x100fe20008010833 */
[----:B------:R-:W-:Y:S01]  /*11870*/  MUFU.EX2 R181, R181 ;  /* 0x000000b500b57308 */ /* 0x000fe20000000800 */
[--C-:B------:R-:W-:Y:S01]  /*11880*/  FFMA.FTZ R175, R25, UR44, -R51.reuse ;  /* 0x0000002c19af7c23 */ /* 0x100fe20008010833 */
[----:B----4-:R-:W-:Y:S01]  /*11890*/  FADD.FTZ R3, R77, R4 ;  /* 0x000000044d037221 */ /* 0x010fe20000010000 */
[--C-:B------:R-:W-:Y:S01]  /*118a0*/  FFMA.FTZ R26, R26, UR44, -R51.reuse ;  /* 0x0000002c1a1a7c23 */ /* 0x100fe20008010833 */
[--C-:B------:R-:W-:Y:S01]  /*118b0*/  FFMA.FTZ R169, R27, UR44, -R51.reuse ;  /* 0x0000002c1ba97c23 */ /* 0x100fe20008010833 */
[----:B------:R-:W-:Y:S01]  /*118c0*/  FFMA.FTZ R28, R28, UR44, -R51 ;  /* 0x0000002c1c1c7c23 */ /* 0x000fe20008010833 */
[----:B------:R-:W-:Y:S01]  /*118d0*/  FADD.FTZ R4, R178, R3 ;  /* 0x00000003b2047221 */ /* 0x000fe20000010000 */
[--C-:B------:R-:W-:Y:S01]  /*118e0*/  FFMA.FTZ R171, R30, UR44, -R51.reuse ;  /* 0x0000002c1eab7c23 */ /* 0x100fe20008010833 */
[----:B------:R-:W0:Y:S01]  /*118f0*/  MUFU.EX2 R32, R32 ;  /* 0x0000002000207308 */ /* 0x000e220000000800 */
[--C-:B------:R-:W-:Y:S01]  /*11900*/  FFMA.FTZ R30, R31, UR44, -R51.reuse ;  /* 0x0000002c1f1e7c23 */ /* 0x100fe20008010833 */
[----:B------:R-:W-:Y:S01]  /*11910*/  FADD.FTZ R3, R79, R4 ;  /* 0x000000044f037221 */ /* 0x000fe20000010000 */
[--C-:B------:R-:W-:Y:S01]  /*11920*/  FFMA.FTZ R34, R34, UR44, -R51.reuse ;  /* 0x0000002c22227c23 */ /* 0x100fe20008010833 */
[--C-:B------:R-:W-:Y:S01]  /*11930*/  FFMA.FTZ R35, R35, UR44, -R51.reuse ;  /* 0x0000002c23237c23 */ /* 0x100fe20008010833 */
[----:B------:R-:W-:Y:S01]  /*11940*/  FFMA.FTZ R36, R36, UR44, -R51 ;  /* 0x0000002c24247c23 */ /* 0x000fe20008010833 */
[----:B------:R-:W-:Y:S01]  /*11950*/  FADD.FTZ R42, R172, R3 ;  /* 0x00000003ac2a7221 */ /* 0x000fe20000010000 */
[--C-:B------:R-:W-:Y:S01]  /*11960*/  FFMA.FTZ R37, R37, UR44, -R51.reuse ;  /* 0x0000002c25257c23 */ /* 0x100fe20008010833 */
[----:B------:R-:W1:Y:S01]  /*11970*/  MUFU.EX2 R8, R8 ;  /* 0x0000000800087308 */ /* 0x000e620000000800 */
[--C-:B------:R-:W-:Y:S01]  /*11980*/  FFMA.FTZ R53, R53, UR44, -R51.reuse ;  /* 0x0000002c35357c23 */ /* 0x100fe20008010833 */
[----:B------:R-:W-:Y:S01]  /*11990*/  FADD.FTZ R9, R71, R42 ;  /* 0x0000002a47097221 */ /* 0x000fe20000010000 */
[--C-:B------:R-:W-:Y:S01]  /*119a0*/  FFMA.FTZ R54, R54, UR44, -R51.reuse ;  /* 0x0000002c36367c23 */ /* 0x100fe20008010833 */
[--C-:B------:R-:W-:Y:S01]  /*119b0*/  FFMA.FTZ R55, R55, UR44, -R51.reuse ;  /* 0x0000002c37377c23 */ /* 0x100fe20008010833 */
[----:B------:R-:W-:Y:S01]  /*119c0*/  FFMA.FTZ R56, R56, UR44, -R51 ;  /* 0x0000002c38387c23 */ /* 0x000fe20008010833 */
[----:B------:R-:W-:Y:S01]  /*119d0*/  FADD.FTZ R42, R174, R9 ;  /* 0x00000009ae2a7221 */ /* 0x000fe20000010000 */
[--C-:B------:R-:W-:Y:S01]  /*119e0*/  FFMA.FTZ R57, R57, UR44, -R51.reuse ;  /* 0x0000002c39397c23 */ /* 0x100fe20008010833 */
[----:B------:R-:W2:Y:S01]  /*119f0*/  MUFU.EX2 R177, R177 ;  /* 0x000000b100b17308 */ /* 0x000ea20000000800 */
[----:B0-----:R-:W-:Y:S01]  /*11a00*/  FADD.FTZ R4, R181, R32 ;  /* 0x00000020b5047221 */ /* 0x001fe20000010000 */
[----:B------:R-:W-:Y:S01]  /*11a10*/  FADD.FTZ R9, R69, R42 ;  /* 0x0000002a45097221 */ /* 0x000fe20000010000 */
[--C-:B------:R-:W-:Y:S01]  /*11a20*/  FFMA.FTZ R60, R60, UR44, -R51.reuse ;  /* 0x0000002c3c3c7c23 */ /* 0x100fe20008010833 */
[----:B------:R-:W-:Y:S01]  /*11a30*/  FFMA.FTZ R61, R61, UR44, -R51 ;  /* 0x0000002c3d3d7c23 */ /* 0x000fe20008010833 */
[----:B------:R-:W-:Y:S01]  /*11a40*/  FADD.FTZ R3, R183, R4 ;  /* 0x00000004b7037221 */ /* 0x000fe20000010000 */
[----:B------:R-:W-:Y:S01]  /*11a50*/  FADD.FTZ R42, R168, R9 ;  /* 0x00000009a82a7221 */ /* 0x000fe20000010000 */
[----:B------:R-:W-:Y:S01]  /*11a60*/  FFMA.FTZ R62, R62, UR44, -R51 ;  /* 0x0000002c3e3e7c23 */ /* 0x000fe20008010833 */
[----:B------:R-:W0:Y:S01]  /*11a70*/  MUFU.EX2 R14, R14 ;  /* 0x0000000e000e7308 */ /* 0x000e220000000800 */
[----:B-1----:R-:W-:Y:S01]  /*11a80*/  FADD.FTZ R4, R8, R3 ;  /* 0x0000000308047221 */ /* 0x002fe20000010000 */
[----:B------:R-:W-:Y:S01]  /*11a90*/  FADD.FTZ R9, R67, R42 ;  /* 0x0000002a43097221 */ /* 0x000fe20000010000 */
[--C-:B------:R-:W-:Y:S01]  /*11aa0*/  FFMA.FTZ R63, R63, UR44, -R51.reuse ;  /* 0x0000002c3f3f7c23 */ /* 0x100fe20008010833 */
[--C-:B------:R-:W-:Y:S01]  /*11ab0*/  FFMA.FTZ R38, R38, UR44, -R51.reuse ;  /* 0x0000002c26267c23 */ /* 0x100fe20008010833 */
[----:B------:R-:W-:Y:S01]  /*11ac0*/  FFMA.FTZ R0, R0, UR44, -R51 ;  /* 0x0000002c00007c23 */ /* 0x000fe20008010833 */
[----:B------:R-:W-:Y:S01]  /*11ad0*/  FADD.FTZ R42, R170, R9 ;  /* 0x00000009aa2a7221 */ /* 0x000fe20000010000 */
[----:B------:R-:W-:Y:S01]  /*11ae0*/  FFMA.FTZ R40, R40, UR44, -R51 ;  /* 0x0000002c28287c23 */ /* 0x000fe20008010833 */
[----:B------:R-:W1:Y:S01]  /*11af0*/  MUFU.EX2 R179, R179 ;  /* 0x000000b300b37308 */ /* 0x000e620000000800 */
[----:B--2---:R-:W-:Y:S01]  /*11b00*/  FADD.FTZ R3, R177, R4 ;  /* 0x00000004b1037221 */ /* 0x004fe20000010000 */
[----:B------:R-:W-:Y:S01]  /*11b10*/  FADD.FTZ R9, R59, R42 ;  /* 0x0000002a3b097221 */ /* 0x000fe20000010000 */
[----:B------:R-:W-:Y:S01]  /*11b20*/  F2FP.BF16.F32.PACK_AB R183, R8, R183 ;  /* 0x000000b708b7723e */ /* 0x000fe200000010ff */
[----:B------:R-:W-:Y:S01]  /*11b30*/  IMAD.IADD R13, R192, 0x1, -R193 ;  /* 0x00000001c00d7824 */ /* 0x000fe200078e0ac1 */
[----:B------:R-:W-:Y:S01]  /*11b40*/  F2FP.BF16.F32.PACK_AB R180, R73, R180 ;  /* 0x000000b449b4723e */ /* 0x000fe200000010ff */
[----:B------:R-:W-:Y:S01]  /*11b50*/  FADD.FTZ R42, R164, R9 ;  /* 0x00000009a42a7221 */ /* 0x000fe20000010000 */
[----:B------:R-:W-:Y:S01]  /*11b60*/  F2FP.BF16.F32.PACK_AB R182, R75, R182 ;  /* 0x000000b64bb6723e */ /* 0x000fe200000010ff */
[----:B------:R-:W2:Y:S01]  /*11b70*/  MUFU.EX2 R20, R20 ;  /* 0x0000001400147308 */ /* 0x000ea20000000800 */
[----:B0-----:R-:W-:Y:S01]  /*11b80*/  FADD.FTZ R4, R14, R3 ;  /* 0x000000030e047221 */ /* 0x001fe20000010000 */
[----:B------:R-:W-:Y:S01]  /*11b90*/  FADD.FTZ R9, R39, R42 ;  /* 0x0000002a27097221 */ /* 0x000fe20000010000 */
[----:B------:R-:W-:-:S02]  /*11ba0*/  F2FP.BF16.F32.PACK_AB R176, R77, R176 ;  /* 0x000000b04db0723e */ /* 0x000fc400000010ff */
[----:B------:R-:W-:Y:S01]  /*11bb0*/  F2FP.BF16.F32.PACK_AB R178, R79, R178 ;  /* 0x000000b24fb2723e */ /* 0x000fe200000010ff */
        /* <DEDUP_REMOVED lines=18> */
[C---:B------:R-:W-:Y:S01]  /*11ce0*/  FADD.FTZ R9, R45.reuse, R42 ;  /* 0x0000002a2d097221 */ /* 0x040fe20000010000 */
[----:B------:R-:W-:Y:S02]  /*11cf0*/  F2FP.BF16.F32.PACK_AB R162, R45, R162 ;  /* 0x000000a22da2723e */ /* 0x000fe400000010ff */
[----:B------:R-:W-:Y:S02]  /*11d00*/  F2FP.BF16.F32.PACK_AB R181, R32, R181 ;  /* 0x000000b520b5723e */ /* 0x000fe400000010ff */
[----:B------:R-:W-:Y:S01]  /*11d10*/  F2FP.BF16.F32.PACK_AB R177, R14, R177 ;  /* 0x000000b10eb1723e */ /* 0x000fe200000010ff */
[----:B------:R-:W0:Y:S01]  /*11d20*/  MUFU.EX2 R26, R26 ;  /* 0x0000001a001a7308 */ /* 0x000e220000000800 */
[----:B-1----:R-:W-:Y:S01]  /*11d30*/  FADD.FTZ R4, R24, R3 ;  /* 0x0000000318047221 */ /* 0x002fe20000010000 */
[----:B------:R-:W-:-:S02]  /*11d40*/  F2FP.BF16.F32.PACK_AB R179, R20, R179 ;  /* 0x000000b314b3723e */ /* 0x000fc400000010ff */
[----:B------:R-:W-:-:S04]  /*11d50*/  F2FP.BF16.F32.PACK_AB R173, R24, R173 ;  /* 0x000000ad18ad723e */ /* 0x000fc800000010ff */
        /* <DEDUP_REMOVED lines=51> */
[----:B-1----:R-:W-:Y:S01]  /*12090*/  FADD.FTZ R42, R154, R9 ;  /* 0x000000099a2a7221 */ /* 0x002fe20000010000 */
[----:B------:R-:W-:-:S04]  /*120a0*/  IMAD R9, R197, 0x80, R13 ;  /* 0x00000080c5097824 */ /* 0x000fc800078e020d */
[----:B------:R-:W-:Y:S02]  /*120b0*/  IMAD.IADD R6, R9, 0x1, R6 ;  /* 0x0000000109067824 */ /* 0x000fe400078e0206 */
        /* <DEDUP_REMOVED lines=13> */
[----:B------:R2:W0:Y:S01]  /*12190*/  MUFU.EX2 R155, R0 ;  /* 0x00000000009b7308 */ /* 0x0004220000000800 */
[----:B-1----:R-:W-:-:S07]  /*121a0*/  FADD.FTZ R3, R63, R8 ;  /* 0x000000083f037221 */ /* 0x002fce0000010000 */
[----:B------:R-:W1:Y:S01]  /*121b0*/  MUFU.EX2 R40, R40 ;  /* 0x0000002800287308 */ /* 0x000e620000000800 */
[C---:B--2---:R-:W-:Y:S01]  /*121c0*/  FADD.FTZ R0, R38.reuse, R3 ;  /* 0x0000000326007221 */ /* 0x044fe20000010000 */
[----:B------:R-:W-:-:S03]  /*121d0*/  F2FP.BF16.F32.PACK_AB R153, R38, R63 ;  /* 0x0000003f2699723e */ /* 0x000fc600000010ff */
[----:B0-----:R-:W-:-:S04]  /*121e0*/  FADD.FTZ R3, R155, R0 ;  /* 0x000000009b037221 */ /* 0x001fc80000010000 */
[C---:B-1----:R-:W-:Y:S01]  /*121f0*/  FADD.FTZ R0, R40.reuse, R3 ;  /* 0x0000000328007221 */ /* 0x042fe20000010000 */
[----:B------:R-:W-:Y:S01]  /*12200*/  F2FP.BF16.F32.PACK_AB R155, R40, R155 ;  /* 0x0000009b289b723e */ /* 0x000fe200000010ff */
[----:B------:R-:W-:Y:S01]  /*12210*/  VIADD R3, R129, 0xfffffffe ;  /* 0xfffffffe81037836 */ /* 0x000fe20000000000 */
[----:B------:R-:W-:Y:S06]  /*12220*/  @!P2 BRA `(.L_x_1516) ;  /* 0x000000000048a947 */ /* 0x000fec0003800000 */
        /* <DEDUP_REMOVED lines=11> */
.L_x_1518:
[----:B------:R-:W-:-:S13]  /*122e0*/  ISETP.NE.AND P3, PT, R7, 0x1, PT ;  /* 0x000000010700780c */ /* 0x000fda0003f65270 */
[----:B------:R-:W0:Y:S02]  /*122f0*/  @P3 LDC.64 R14, c[0x0][0x9e8] ;  /* 0x00027a00ff0e3b82 */ /* 0x000e240000000a00 */
[----:B0-----:R-:W-:-:S05]  /*12300*/  @P3 IMAD.HI.U32 R14, R8, R14, RZ ;  /* 0x0000000e080e3227 */ /* 0x001fca00078e00ff */
[----:B------:R-:W-:-:S07]  /*12310*/  @P3 SHF.R.U32.HI R8, RZ, R15, R14 ;  /* 0x0000000fff083219 */ /* 0x000fce000001160e */
.L_x_1519:
[----:B------:R-:W-:Y:S05]  /*12320*/  BSYNC B0 ;  /* 0x0000000000007941 */ /* 0x000fea0003800000 */
.L_x_1517:
[----:B------:R-:W-:-:S05]  /*12330*/  IMAD R7, R8, R7, R7 ;  /* 0x0000000708077224 */ /* 0x000fca00078e0207 */
[----:B------:R-:W-:-:S07]  /*12340*/  VIMNMX R6, R6, R7, PT ;  /* 0x0000000706067248 */ /* 0x000fce0003fe0100 */
.L_x_1516:
[----:B------:R-:W-:Y:S01]  /*12350*/  SHF.R.S32.HI R7, RZ, 0x1f, R6 ;  /* 0x0000001fff077819 */ /* 0x000fe20000011406 */
[----:B------:R-:W-:Y:S01]  /*12360*/  ULDC UR49, c[0x0][0x9e4] ;  /* 0x0002790000317ab9 */ /* 0x000fe20000000800 */
[----:B------:R-:W-:Y:S01]  /*12370*/  ULDC UR46, c[0x0][0x9e4] ;  /* 0x00027900002e7ab9 */ /* 0x000fe20000000800 */
[----:B------:R-:W-:Y:S01]  /*12380*/  ULDC UR45, c[0x0][0x988] ;  /* 0x00026200002d7ab9 */ /* 0x000fe20000000800 */
[----:B------:R-:W-:Y:S01]  /*12390*/  LEA.HI R7, R7, R6, RZ, 0x7 ;  /* 0x0000000607077211 */ /* 0x000fe200078f38ff */
[----:B------:R-:W-:Y:S01]  /*123a0*/  ULDC UR48, c[0x0][0x988] ;  /* 0x0002620000307ab9 */ /* 0x000fe20000000800 */
[----:B------:R-:W-:Y:S01]  /*123b0*/  ULDC UR47, c[0x0][0x988] ;  /* 0x00026200002f7ab9 */ /* 0x000fe20000000800 */
[----:B------:R-:W-:Y:S01]  /*123c0*/  ULDC UR54, c[0x0][0x9d8] ;  /* 0x0002760000367ab9 */ /* 0x000fe20000000800 */
[----:B------:R-:W-:Y:S01]  /*123d0*/  SHF.R.S32.HI R7, RZ, 0x7, R7 ;  /* 0x00000007ff077819 */ /* 0x000fe20000011407 */
[----:B------:R-:W-:Y:S01]  /*123e0*/  ULDC UR52, c[0x0][0x9d8] ;  /* 0x0002760000347ab9 */ /* 0x000fe20000000800 */
[----:B------:R-:W-:Y:S01]  /*123f0*/  ULDC UR51, c[0x0][0x9d8] ;  /* 0x0002760000337ab9 */ /* 0x000fe20000000800 */
[----:B------:R-:W-:Y:S01]  /*12400*/  ULDC UR53, c[0x0][0x9e0] ;  /* 0x0002780000357ab9 */ /* 0x000fe20000000800 */
[----:B------:R-:W-:Y:S01]  /*12410*/  VIMNMX R14, R198, R7, !PT ;  /* 0x00000007c60e7248 */ /* 0x000fe20007fe0100 */
[----:B------:R-:W-:Y:S01]  /*12420*/  ULDC UR50, c[0x0][0x9e0] ;  /* 0x0002780000327ab9 */ /* 0x000fe20000000800 */
[----:B------:R-:W-:-:S02]  /*12430*/  CS2R R150, SRZ ;  /* 0x0000000000967805 */ /* 0x000fc4000001ff00 */
[----:B------:R-:W-:Y:S02]  /*12440*/  CS2R R148, SRZ ;  /* 0x0000000000947805 */ /* 0x000fe4000001ff00 */
        /* <DEDUP_REMOVED lines=16> */
[----:B-----5:R-:W-:-:S02]  /*12550*/  CS2R R116, SRZ ;  /* 0x0000000000747805 */ /* 0x020fc4000001ff00 */
        /* <DEDUP_REMOVED lines=15> */
[----:B------:R-:W-:Y:S02]  /*12650*/  IMAD.IADD R15, R12, 0x1, R13 ;  /* 0x000000010c0f7824 */ /* 0x000fe400078e020d */
[----:B------:R-:W-:Y:S02]  /*12660*/  IMAD.MOV.U32 R151, RZ, RZ, RZ ;  /* 0x000000ffff977224 */ /* 0x000fe400078e00ff */
[----:B------:R-:W-:-:S07]  /*12670*/  VIADD R20, R15, 0x8 ;  /* 0x000000080f147836 */ /* 0x000fce0000000000 */
.L_x_1538:
[----:B------:R-:W-:Y:S01]  /*12680*/  ISETP.NE.AND P3, PT, R196, RZ, PT ;  /* 0x000000ffc400720c */ /* 0x000fe20003f65270 */
[----:B------:R-:W-:Y:S01]  /*12690*/  VIADD R21, R184, 0x1 ;  /* 0x00000001b8157836 */ /* 0x000fe20000000000 */
[----:B------:R-:W-:Y:S05]  /*126a0*/  YIELD ;  /* 0x0000000000007946 */ /* 0x000fea0003800000 */
[----:B------:R-:W-:-:S04]  /*126b0*/  ISETP.NE.AND P4, PT, R21, 0x2, PT ;  /* 0x000000021500780c */ /* 0x000fc80003f85270 */
[----:B------:R-:W-:Y:S02]  /*126c0*/  SEL R199, RZ, 0x1, P4 ;  /* 0x00000001ffc77807 */ /* 0x000fe40002000000 */
[----:B------:R-:W-:Y:S02]  /*126d0*/  SEL R21, R21, RZ, P4 ;  /* 0x000000ff15157207 */ /* 0x000fe40002000000 */
[----:B------:R-:W-:Y:S01]  /*126e0*/  LOP3.LUT R199, R186, R199, RZ, 0x3c, !PT ;  /* 0x000000c7bac77212 */ /* 0x000fe200078e3cff */
[----:B------:R-:W-:Y:S06]  /*126f0*/  @P3 BRA `(.L_x_1521) ;  /* 0x0000000000303947 */ /* 0x000fec0003800000 */
[----:B------:R-:W-:Y:S05]  /*12700*/  @!P0 BRA `(.L_x_1522) ;  /* 0x0000000000048947 */ /* 0x000fea0003800000 */
[----:B------:R-:W-:Y:S01]  /*12710*/  BPT.TRAP 0x1 ;  /* 0x000000040000795c */ /* 0x000fe20000300000 */
.L_x_1522:
[----:B------:R-:W-:Y:S01]  /*12720*/  IMAD R7, R21, 0x8, R2 ;  /* 0x0000000815077824 */ /* 0x000fe200078e0202 */
[----:B------:R-:W-:-:S04]  /*12730*/  SHF.L.U32 R6, R199, 0x1f, RZ ;  /* 0x0000001fc7067819 */ /* 0x000fc800000006ff */
[----:B------:R0:W1:Y:S01]  /*12740*/  SYNCS.PHASECHK.TRANS64.TRYWAIT P4, [R7+URZ+0x28830], R6 ;  /* 0x02883006070075a7 */ /* 0x000062000808017f */
[----:B------:R-:W-:Y:S05]  /*12750*/  @!P0 BRA `(.L_x_1523) ;  /* 0x0000000000048947 */ /* 0x000fea0003800000 */
[----:B------:R-:W-:Y:S01]  /*12760*/  BPT.TRAP 0x1 ;  /* 0x000000040000795c */ /* 0x000fe20000300000 */
.L_x_1523:
[----:B------:R-:W-:Y:S04]  /*12770*/  BSSY B0, `(.L_x_1521) ;  /* 0x0000004000007945 */ /* 0x000fe80003800000 */
[----:B-1----:R-:W-:Y:S05]  /*12780*/  @P4 BRA `(.L_x_1524) ;  /* 0x0000000000084947 */ /* 0x002fea0003800000 */
[----:B------:R-:W1:Y:S02]  /*12790*/  SYNCS.PHASECHK.TRANS64.TRYWAIT P4, [R7+URZ+0x28830], R6 ;  /* 0x02883006070075a7 */ /* 0x000e64000808017f */
[----:B-1----:R-:W-:Y:S05]  /*127a0*/  @!P4 BRA `(.L_x_1525) ;  /* 0x000001400048c947 */ /* 0x002fea0003800000 */
.L_x_1524:
[----:B------:R-:W-:Y:S05]  /*127b0*/  BSYNC B0 ;  /* 0x0000000000007941 */ /* 0x000fea0003800000 */
.L_x_1521:
[----:B------:R-:W2:Y:S01]  /*127c0*/  S2R R8, SR_TID.X ;  /* 0x0000000000087919 */ /* 0x000ea20000002100 */
[----:B01----:R-:W-:Y:S01]  /*127d0*/  IMAD.MOV.U32 R7, RZ, RZ, 0x40000040 ;  /* 0x40000040ff077424 */ /* 0x003fe200078e00ff */
[----:B------:R-:W-:Y:S05]  /*127e0*/  WARPSYNC.ALL ;  /* 0x0000000000007948 */ /* 0x000fea0003800000 */
[----:B------:R-:W-:Y:S01]  /*127f0*/  R2UR UR35, R7 ;  /* 0x00000000072372ca */ /* 0x000fe200000e0000 */
[----:B------:R-:W-:Y:S02]  /*12800*/  IMAD R6, R21, 0x800, R5 ;  /* 0x0000080015067824 */ /* 0x000fe400078e0205 */
[----:B------:R-:W-:-:S03]  /*12810*/  IMAD.MOV.U32 R9, RZ, RZ, 0x40000040 ;  /* 0x40000040ff097424 */ /* 0x000fc600078e00ff */
[----:B------:R-:W-:Y:S02]  /*12820*/  R2UR UR34, R6 ;  /* 0x00000000062272ca */ /* 0x000fe400000e0000 */
[----:B------:R-:W-:Y:S01]  /*12830*/  R2UR UR7, R9 ;  /* 0x00000000090772ca */ /* 0x000fe200000e0000 */
[----:B------:R-:W-:-:S05]  /*12840*/  IMAD.MOV.U32 R9, RZ, RZ, 0x40000040 ;  /* 0x40000040ff097424 */ /* 0x000fca00078e00ff */
[----:B------:R-:W-:Y:S01]  /*12850*/  R2UR UR11, R9 ;  /* 0x00000000090b72ca */ /* 0x000fe200000e0000 */
[----:B------:R-:W-:-:S05]  /*12860*/  IMAD.MOV.U32 R9, RZ, RZ, 0x40000040 ;  /* 0x40000040ff097424 */ /* 0x000fca00078e00ff */
[----:B------:R-:W-:Y:S01]  /*12870*/  R2UR UR15, R9 ;  /* 0x00000000090f72ca */ /* 0x000fe200000e0000 */
[----:B------:R-:W-:Y:S01]  /*12880*/  IMAD.MOV.U32 R9, RZ, RZ, 0x40000040 ;  /* 0x40000040ff097424 */ /* 0x000fe200078e00ff */
[----:B--2---:R-:W-:-:S04]  /*12890*/  SHF.R.U32.HI R8, RZ, 0x7, R8 ;  /* 0x00000007ff087819 */ /* 0x004fc80000011608 */
[----:B------:R-:W-:Y:S01]  /*128a0*/  R2UR UR19, R9 ;  /* 0x00000000091372ca */ /* 0x000fe200000e0000 */
[----:B------:R-:W-:Y:S02]  /*128b0*/  IMAD.MOV.U32 R9, RZ, RZ, 0x40000040 ;  /* 0x40000040ff097424 */ /* 0x000fe400078e00ff */
[----:B------:R-:W-:Y:S02]  /*128c0*/  VIADD R7, R8, 0x8 ;  /* 0x0000000808077836 */ /* 0x000fe40000000000 */
[----:B------:R-:W-:Y:S01]  /*128d0*/  VIADD R8, R6, 0x2 ;  /* 0x0000000206087836 */ /* 0x000fe20000000000 */
[----:B------:R-:W-:Y:S01]  /*128e0*/  R2UR UR23, R9 ;  /* 0x00000000091772ca */ /* 0x000fe200000e0000 */
[----:B------:R-:W-:Y:S01]  /*128f0*/  IMAD.MOV.U32 R9, RZ, RZ, 0x40000040 ;  /* 0x40000040ff097424 */ /* 0x000fe200078e00ff */
[----:B------:R0:W-:Y:S02]  /*12900*/  BAR.SYNC.DEFER_BLOCKING R7, 0x100 ;  /* 0x000400070000751d */ /* 0x0001e40000010000 */
[----:B------:R-:W-:Y:S01]  /*12910*/  R2UR UR6, R8 ;  /* 0x00000000080672ca */ /* 0x000fe200000e0000 */
[----:B------:R-:W-:Y:S01]  /*12920*/  VIADD R8, R6, 0x4 ;  /* 0x0000000406087836 */ /* 0x000fe20000000000 */
[----:B------:R-:W-:-:S04]  /*12930*/  R2UR UR27, R9 ;  /* 0x00000000091b72ca */ /* 0x000fc800000e0000 */
[----:B------:R-:W-:Y:S01]  /*12940*/  R2UR UR10, R8 ;  /* 0x00000000080a72ca */ /* 0x000fe200000e0000 */
[----:B------:R-:W-:Y:S02]  /*12950*/  VIADD R8, R6, 0x6 ;  /* 0x0000000606087836 */ /* 0x000fe40000000000 */
[----:B0-----:R-:W-:-:S03]  /*12960*/  IMAD.MOV.U32 R7, RZ, RZ, 0x40000040 ;  /* 0x40000040ff077424 */ /* 0x001fc600078e00ff */
[----:B------:R-:W-:Y:S01]  /*12970*/  R2UR UR14, R8 ;  /* 0x00000000080e72ca */ /* 0x000fe200000e0000 */
[----:B------:R-:W-:Y:S01]  /*12980*/  VIADD R8, R6, 0x400 ;  /* 0x0000040006087836 */ /* 0x000fe20000000000 */
[----:B------:R-:W-:-:S04]  /*12990*/  R2UR UR31, R7 ;  /* 0x00000000071f72ca */ /* 0x000fc800000e0000 */
[----:B------:R-:W-:Y:S01]  /*129a0*/  R2UR UR18, R8 ;  /* 0x00000000081272ca */ /* 0x000fe200000e0000 */
[----:B------:R-:W-:Y:S01]  /*129b0*/  VIADD R8, R6, 0x402 ;  /* 0x0000040206087836 */ /* 0x000fe20000000000 */
[----:B------:R-:W-:-:S04]  /*129c0*/  WARPGROUP.ARRIVE ;  /* 0x00000000000079c5 */ /* 0x000fc80000000000 */
[----:B------:R-:W-:Y:S01]  /*129d0*/  R2UR UR22, R8 ;  /* 0x00000000081672ca */ /* 0x000fe200000e0000 */
[C---:B------:R-:W-:Y:S02]  /*129e0*/  VIADD R8, R6.reuse, 0x404 ;  /* 0x0000040406087836 */ /* 0x040fe40000000000 */
[----:B------:R-:W-:Y:S01]  /*129f0*/  VIADD R6, R6, 0x406 ;  /* 0x0000040606067836 */ /* 0x000fe20000000000 */
[----:B------:R-:W-:Y:S02]  /*12a00*/  HGMMA.64x128x16.F32.BF16 R24, gdesc[UR32], RZ, !UPT, gsb0 ;  /* 0x01e00000201879f0 */ /* 0x000fe4000c0018ff */
[----:B------:R-:W-:Y:S02]  /*12a10*/  R2UR UR26, R8 ;  /* 0x00000000081a72ca */ /* 0x000fe400000e0000 */
[----:B------:R-:W-:Y:S01]  /*12a20*/  R2UR UR30, R6 ;  /* 0x00000000061e72ca */ /* 0x000fe200000e0000 */
        /* <DEDUP_REMOVED lines=22> */
[----:B------:R-:W-:Y:S05]  /*12b90*/  @P3 BRA `(.L_x_1526) ;  /* 0x0000000000283947 */ /* 0x000fea0003800000 */
[----:B------:R-:W-:Y:S05]  /*12ba0*/  @!P0 BRA `(.L_x_1527) ;  /* 0x0000000000048947 */ /* 0x000fea0003800000 */
[----:B------:R-:W-:Y:S01]  /*12bb0*/  BPT.TRAP 0x1 ;  /* 0x000000040000795c */ /* 0x000fe20000300000 */
.L_x_1527:
[----:B------:R-:W-:Y:S01]  /*12bc0*/  SHF.L.U32 R6, R186, 0x1f, RZ ;  /* 0x0000001fba067819 */ /* 0x000fe200000006ff */
[----:B------:R-:W-:-:S04]  /*12bd0*/  IMAD R7, R184, 0x8, R2 ;  /* 0x00000008b8077824 */ /* 0x000fc800078e0202 */
[----:B------:R0:W1:Y:S01]  /*12be0*/  SYNCS.PHASECHK.TRANS64.TRYWAIT P3, [R7+URZ+0x28850], R6 ;  /* 0x02885006070075a7 */ /* 0x000062000806017f */
[----:B------:R-:W-:Y:S05]  /*12bf0*/  @!P0 BRA `(.L_x_1528) ;  /* 0x0000000000048947 */ /* 0x000fea0003800000 */
[----:B------:R-:W-:Y:S01]  /*12c00*/  BPT.TRAP 0x1 ;  /* 0x000000040000795c */ /* 0x000fe20000300000 */
.L_x_1528:
[----:B-1----:R-:W-:Y:S05]  /*12c10*/  @P3 BRA `(.L_x_1526) ;  /* 0x0000000000083947 */ /* 0x002fea0003800000 */
[----:B------:R-:W1:Y:S02]  /*12c20*/  SYNCS.PHASECHK.TRANS64.TRYWAIT P3, [R7+URZ+0x28850], R6 ;  /* 0x02885006070075a7 */ /* 0x000e64000806017f */
[----:B-1----:R-:W-:Y:S05]  /*12c30*/  @!P3 BRA `(.L_x_1529) ;  /* 0x0000013c0038b947 */ /* 0x002fea0003800000 */
.L_x_1526:
[----:B01----:R-:W-:Y:S01]  /*12c40*/  VIADD R6, R2, 0x400 ;  /* 0x0000040002067836 */ /* 0x003fe20000000000 */
[----:B------:R-:W-:Y:S05]  /*12c50*/  WARPSYNC.ALL ;  /* 0x0000000000007948 */ /* 0x000fea0003800000 */
[----:B------:R-:W-:Y:S01]  /*12c60*/  SHF.R.U32.HI R6, RZ, 0x4, R6 ;  /* 0x00000004ff067819 */ /* 0x000fe20000011606 */
[----:B------:R-:W-:Y:S01]  /*12c70*/  WARPGROUP.ARRIVE ;  /* 0x00000000000079c5 */ /* 0x000fe20000000000 */
[----:B------:R-:W-:-:S05]  /*12c80*/  IMAD.MOV.U32 R9, RZ, RZ, 0x40000040 ;  /* 0x40000040ff097424 */ /* 0x000fca00078e00ff */
[----:B------:R-:W0:Y:S01]  /*12c90*/  S2R R186, SR_TID.X ;  /* 0x0000000000ba7919 */ /* 0x000e220000002100 */
[----:B------:R-:W-:Y:S01]  /*12ca0*/  LOP3.LUT R6, R6, 0x3fff, RZ, 0xc0, !PT ;  /* 0x00003fff06067812 */ /* 0x000fe200078ec0ff */
[----:B------:R-:W-:Y:S01]  /*12cb0*/  FMUL.FTZ R28, R28, UR54 ;  /* 0x000000361c1c7c20 */ /* 0x000fe20008410000 */
[----:B------:R-:W-:Y:S01]  /*12cc0*/  FMUL.FTZ R29, R29, UR54 ;  /* 0x000000361d1d7c20 */ /* 0x000fe20008410000 */
        /* <DEDUP_REMOVED lines=8> */
[----:B------:R-:W-:Y:S02]  /*12d50*/  IMAD.MOV.U32 R7, RZ, RZ, 0x40000040 ;  /* 0x40000040ff077424 */ /* 0x000fe400078e00ff */
[----:B------:R-:W-:Y:S01]  /*12d60*/  FMUL.FTZ R48, R48, UR54 ;  /* 0x0000003630307c20 */ /* 0x000fe20008410000 */
[C---:B------:R-:W-:Y:S01]  /*12d70*/  VIADD R8, R6.reuse, 0x80 ;  /* 0x0000008006087836 */ /* 0x040fe20000000000 */
[----:B------:R-:W-:Y:S01]  /*12d80*/  R2UR UR6, R6 ;  /* 0x00000000060672ca */ /* 0x000fe200000e0000 */
[----:B------:R-:W-:Y:S01]  /*12d90*/  FMUL.FTZ R49, R49, UR54 ;  /* 0x0000003631317c20 */ /* 0x000fe20008410000 */
[----:B------:R-:W-:Y:S01]  /*12da0*/  R2UR UR7, R7 ;  /* 0x00000000070772ca */ /* 0x000fe200000e0000 */
[----:B------:R-:W-:Y:S02]  /*12db0*/  IMAD.MOV.U32 R7, RZ, RZ, 0x40000040 ;  /* 0x40000040ff077424 */ /* 0x000fe400078e00ff */
[----:B------:R-:W-:Y:S01]  /*12dc0*/  FMUL.FTZ R77, R77, UR54 ;  /* 0x000000364d4d7c20 */ /* 0x000fe20008410000 */
[----:B------:R-:W-:Y:S01]  /*12dd0*/  FMUL.FTZ R81, R81, UR54 ;  /* 0x0000003651517c20 */ /* 0x000fe20008410000 */
[----:B------:R-:W1:Y:S08]  /*12de0*/  MUFU.TANH R28, R28 ;  /* 0x0000001c001c7308 */ /* 0x000e700000002400 */
[----:B------:R-:W2:Y:S01]  /*12df0*/  MUFU.TANH R29, R29 ;  /* 0x0000001d001d7308 */ /* 0x000ea20000002400 */
[----:B------:R-:W-:Y:S01]  /*12e00*/  HGMMA.64x128x16.F32.BF16 R88, R180, gdesc[UR4].tnspB, R88, gsb0 ;  /* 0x41e00004b4587df0 */ /* 0x000fe20008001858 */
[----:B------:R-:W-:Y:S01]  /*12e10*/  R2UR UR6, R8 ;  /* 0x00000000080672ca */ /* 0x000fe200000e0000 */
[----:B------:R-:W-:Y:S01]  /*12e20*/  VIADD R8, R6, 0x100 ;  /* 0x0000010006087836 */ /* 0x000fe20000000000 */
[----:B------:R-:W-:Y:S01]  /*12e30*/  R2UR UR7, R9 ;  /* 0x00000000090772ca */ /* 0x000fe200000e0000 */
[----:B------:R-:W-:Y:S01]  /*12e40*/  IMAD.MOV.U32 R9, RZ, RZ, 0x40000040 ;  /* 0x40000040ff097424 */ /* 0x000fe200078e00ff */
[----:B0-----:R-:W-:-:S02]  /*12e50*/  SHF.R.U32.HI R186, RZ, 0x7, R186 ;  /* 0x00000007ffba7819 */ /* 0x001fc400000116ba */
[----:B------:R-:W0:Y:S08]  /*12e60*/  MUFU.TANH R32, R32 ;  /* 0x0000002000207308 */ /* 0x000e300000002400 */
        /* <DEDUP_REMOVED lines=46> */
[----:B------:R-:W-:Y:S01]  /*13150*/  R2UR UR6, R8 ;  /* 0x00000000080672ca */ /* 0x000fe200000e0000 */
[----:B------:R-:W-:Y:S01]  /*13160*/  FMUL.FTZ R30, R34, UR54 ;  /* 0x00000036221e7c20 */ /* 0x000fe20008410000 */
[----:B------:R-:W-:Y:S01]  /*13170*/  R2UR UR7, R9 ;  /* 0x00000000090772ca */ /* 0x000fe200000e0000 */
        /* <DEDUP_REMOVED lines=57> */
[----:B------:R-:W-:Y:S02]  /*13510*/  R2UR UR6, R6 ;  /* 0x00000000060672ca */ /* 0x000fe400000e0000 */
[----:B------:R-:W-:Y:S01]  /*13520*/  R2UR UR7, R7 ;  /* 0x00000000070772ca */ /* 0x000fe200000e0000 */
[----:B------:R-:W-:Y:S01]  /*13530*/  @!P1 IMAD R7, R21, 0x8, R2 ;  /* 0x0000000815079824 */ /* 0x000fe200078e0202 */
[----:B------:R-:W-:Y:S02]  /*13540*/  IADD3 R6, -R186, 0xb, RZ ;  /* 0x0000000bba067810 */ /* 0x000fe40007ffe1ff */
[----:B------:R-:W0:Y:S01]  /*13550*/  MUFU.TANH R42, R42 ;  /* 0x0000002a002a7308 */ /* 0x000e220000002400 */
[----:B------:R-:W-:-:S05]  /*13560*/  @!P1 VIADD R7, R7, 0x28840 ;  /* 0x0002884007079836 */ /* 0x000fca0000000000 */
[----:B------:R-:W-:Y:S02]  /*13570*/  @!P1 PRMT R7, RZ, 0x654, R7 ;  /* 0x00000654ff079816 */ /* 0x000fe40000000007 */
        /* <DEDUP_REMOVED lines=20> */
[----:B------:R-:W-:Y:S01]  /*136c0*/  FMUL.FTZ R72, R82, UR54 ;  /* 0x0000003652487c20 */ /* 0x000fe20008410000 */
[----:B------:R-:W-:Y:S01]  /*136d0*/  FMUL.FTZ R73, R83, UR54 ;  /* 0x0000003653497c20 */ /* 0x000fe20008410000 */
[----:B------:R-:W0:Y:S01]  /*136e0*/  MUFU.TANH R64, R64 ;  /* 0x0000004000407308 */ /* 0x000e220000002400 */
[----:B------:R-:W-:Y:S07]  /*136f0*/  HGMMA.64x128x16.F32.BF16 R88, R152, gdesc[UR4].tnspB, R88, gsb0 ;  /* 0x41e0000498587df0 */ /* 0x000fee0008001858 */
        /* <DEDUP_REMOVED lines=18> */
[----:B------:R-:W-:Y:S02]  /*13820*/  IMAD.SHL.U32 R153, R3, 0x80, RZ ;  /* 0x0000008003997824 */ /* 0x000fe400078e00ff */
[----:B------:R-:W-:Y:S01]  /*13830*/  FMUL.FTZ R152, R76, UR54 ;  /* 0x000000364c987c20 */ /* 0x000fe20008410000 */
[----:B------:R-:W-:Y:S02]  /*13840*/  FMUL.FTZ R154, R84, UR54 ;  /* 0x00000036549a7c20 */ /* 0x000fe40008410000 */
[----:B------:R-:W0:Y:S01]  /*13850*/  MUFU.TANH R75, R75 ;  /* 0x0000004b004b7308 */ /* 0x000e220000002400 */
[----:B------:R0:W-:Y:S06]  /*13860*/  BAR.ARV R6, 0x100 ;  /* 0x000400060000751d */ /* 0x0001ec0000002000 */
[----:B------:R-:W-:Y:S01]  /*13870*/  IADD3 R76, R192, 0x1, -R153 ;  /* 0x00000001c04c7810 */ /* 0x000fe20007ffe899 */
[----:B------:R-:W0:Y:S01]  /*13880*/  MUFU.TANH R152, R152 ;  /* 0x0000009800987308 */ /* 0x000e220000002400 */
[----:B------:R0:W-:Y:S03]  /*13890*/  @!P1 SYNCS.ARRIVE.TRANS64.RED.A1T0 RZ, [R7+URZ], RZ ;  /* 0x000000ff07ff99a7 */ /* 0x0001e6000810043f */
[----:B------:R-:W-:-:S04]  /*138a0*/  IMAD.IADD R76, R76, 0x1, -R193 ;  /* 0x000000014c4c7824 */ /* 0x000fc800078e0ac1 */
[----:B------:R-:W0:Y:S01]  /*138b0*/  MUFU.TANH R154, R154 ;  /* 0x0000009a009a7308 */ /* 0x000e220000002400 */
[----:B------:R-:W-:-:S04]  /*138c0*/  IMAD R76, R191, -0x2, R76 ;  /* 0xfffffffebf4c7824 */ /* 0x000fc800078e024c */
[C---:B------:R-:W-:Y:S02]  /*138d0*/  VIADD R85, R76.reuse, UR53 ;  /* 0x000000354c557c36 */ /* 0x040fe40008000000 */
[----:B------:R-:W-:Y:S02]  /*138e0*/  VIADD R87, R76, UR55 ;  /* 0x000000374c577c36 */ /* 0x000fe40008000000 */
[C---:B------:R-:W-:Y:S02]  /*138f0*/  IMAD.IADD R84, R12.reuse, 0x1, R85 ;  /* 0x000000010c547824 */ /* 0x040fe400078e0255 */
[----:B------:R-:W-:Y:S01]  /*13900*/  IMAD.IADD R86, R12, 0x1, R87 ;  /* 0x000000010c567824 */ /* 0x000fe200078e0257 */
[----:B-1234-:R-:W-:Y:S06]  /*13910*/  @!P2 BRA `(.L_x_1530) ;  /* 0x00000000005ca947 */ /* 0x01efec0003800000 */
[----:B------:R-:W-:Y:S01]  /*13920*/  IMAD.IADD R83, R12, 0x1, R13 ;  /* 0x000000010c537824 */ /* 0x000fe200078e020d */
[----:B------:R-:W-:Y:S04]  /*13930*/  BSSY B0, `(.L_x_1531) ;  /* 0x0000011000007945 */ /* 0x000fe80003800000 */
[----:B------:R-:W-:-:S13]  /*13940*/  ISETP.GT.AND P3, PT, R83, -0x1, PT ;  /* 0xffffffff5300780c */ /* 0x000fda0003f64270 */
[----:B------:R-:W-:Y:S05]  /*13950*/  @P3 BRA `(.L_x_1532) ;  /* 0x0000000000203947 */ /* 0x000fea0003800000 */
[----:B------:R-:W-:Y:S01]  /*13960*/  IMAD.U32 R78, RZ, RZ, UR49 ;  /* 0x00000031ff4e7e24 */ /* 0x000fe2000f8e00ff */
[----:B------:R-:W-:-:S04]  /*13970*/  LOP3.LUT R83, RZ, R83, RZ, 0x33, !PT ;  /* 0x00000053ff537212 */ /* 0x000fc800078e33ff */
[----:B------:R-:W-:-:S13]  /*13980*/  ISETP.NE.AND P3, PT, R78, 0x1, PT ;  /* 0x000000014e00780c */ /* 0x000fda0003f65270 */
[----:B0-----:R-:W0:Y:S02]  /*13990*/  @P3 LDC.64 R6, c[0x0][0x9e8] ;  /* 0x00027a00ff063b82 */ /* 0x001e240000000a00 */
[----:B0-----:R-:W-:-:S05]  /*139a0*/  @P3 IMAD.HI.U32 R6, R83, R6, RZ ;  /* 0x0000000653063227 */ /* 0x001fca00078e00ff */
[----:B------:R-:W-:-:S04]  /*139b0*/  @P3 SHF.R.U32.HI R83, RZ, R7, R6 ;  /* 0x00000007ff533219 */ /* 0x000fc80000011606 */
[----:B------:R-:W-:Y:S01]  /*139c0*/  LOP3.LUT R6, RZ, R83, RZ, 0x33, !PT ;  /* 0x00000053ff067212 */ /* 0x000fe200078e33ff */
[----:B------:R-:W-:Y:S06]  /*139d0*/  BRA `(.L_x_1533) ;  /* 0x0000000000187947 */ /* 0x000fec0003800000 */
.L_x_1532:
[----:B------:R-:W-:-:S05]  /*139e0*/  IMAD.U32 R78, RZ, RZ, UR49 ;  /* 0x00000031ff4e7e24 */ /* 0x000fca000f8e00ff */
[----:B------:R-:W-:-:S13]  /*139f0*/  ISETP.NE.AND P3, PT, R78, 0x1, PT ;  /* 0x000000014e00780c */ /* 0x000fda0003f65270 */
[----:B0-----:R-:W0:Y:S02]  /*13a00*/  @P3 LDC.64 R6, c[0x0][0x9e8] ;  /* 0x00027a00ff063b82 */ /* 0x001e240000000a00 */
[----:B0-----:R-:W-:-:S04]  /*13a10*/  @P3 IMAD.HI.U32 R76, R83, R6, RZ ;  /* 0x00000006534c3227 */ /* 0x001fc800078e00ff */
[----:B------:R-:W-:Y:S01]  /*13a20*/  IMAD.MOV.U32 R6, RZ, RZ, R83 ;  /* 0x000000ffff067224 */ /* 0x000fe200078e0053 */
[----:B------:R-:W-:-:S07]  /*13a30*/  @P3 SHF.R.U32.HI R6, RZ, R7, R76 ;  /* 0x00000007ff063219 */ /* 0x000fce000001164c */
.L_x_1533:
[----:B------:R-:W-:Y:S05]  /*13a40*/  BSYNC B0 ;  /* 0x0000000000007941 */ /* 0x000fea0003800000 */
.L_x_1531:
[----:B------:R-:W-:-:S04]  /*13a50*/  IMAD R6, R6, R78, -R153 ;  /* 0x0000004e06067224 */ /* 0x000fc800078e0a99 */
[----:B------:R-:W-:-:S05]  /*13a60*/  IMAD R7, R191, -0x2, R6 ;  /* 0xfffffffebf077824 */ /* 0x000fca00078e0206 */
[----:B------:R-:W-:Y:S02]  /*13a70*/  VIADDMNMX R84, R7, R78, R84, PT ;  /* 0x0000004e07547246 */ /* 0x000fe40003800154 */
[----:B------:R-:W-:-:S07]  /*13a80*/  VIMNMX R86, R86, R7, !PT ;  /* 0x0000000756567248 */ /* 0x000fce0007fe0100 */
.L_x_1530:
[----:B------:R-:W-:Y:S02]  /*13a90*/  ISETP.GT.AND P3, PT, R3, -0x1, PT ;  /* 0xffffffff0300780c */ /* 0x000fe40003f64270 */
[----:B------:R-:W-:Y:S02]  /*13aa0*/  IADD3 R85, R85, 0x8, R12 ;  /* 0x0000000855557810 */ /* 0x000fe40007ffe00c */
[C---:B------:R-:W-:Y:S02]  /*13ab0*/  ISETP.GT.AND P5, PT, R86.reuse, RZ, P3 ;  /* 0x000000ff5600720c */ /* 0x040fe40001fa4270 */
[----:B------:R-:W-:Y:S02]  /*13ac0*/  ISETP.GT.AND P4, PT, R86, 0x1, P3 ;  /* 0x000000015600780c */ /* 0x000fe40001f84270 */
[C---:B------:R-:W-:Y:S02]  /*13ad0*/  ISETP.LT.OR P5, PT, R84.reuse, 0x1, P5 ;  /* 0x000000015400780c */ /* 0x040fe40002fa1670 */
[----:B------:R-:W-:-:S02]  /*13ae0*/  ISETP.LT.OR P4, PT, R84, 0x2, P4 ;  /* 0x000000025400780c */ /* 0x000fc40002781670 */
[----:B0-----:R-:W-:Y:S02]  /*13af0*/  FSEL R164, R164, -INF , !P5 ;  /* 0xff800000a4a47808 */ /* 0x001fe40006800000 */
[----:B------:R-:W-:Y:S02]  /*13b00*/  FSEL R165, R165, -INF , !P4 ;  /* 0xff800000a5a57808 */ /* 0x000fe40006000000 */
[C---:B------:R-:W-:Y:S02]  /*13b10*/  ISETP.GT.AND P5, PT, R86.reuse, 0x8, P3 ;  /* 0x000000085600780c */ /* 0x040fe40001fa4270 */
[----:B------:R-:W-:Y:S02]  /*13b20*/  ISETP.GT.AND P4, PT, R86, 0x9, P3 ;  /* 0x000000095600780c */ /* 0x000fe40001f84270 */
[C---:B------:R-:W-:Y:S02]  /*13b30*/  ISETP.LT.OR P5, PT, R84.reuse, 0x9, P5 ;  /* 0x000000095400780c */ /* 0x040fe40002fa1670 */
[----:B------:R-:W-:-:S02]  /*13b40*/  ISETP.LT.OR P4, PT, R84, 0xa, P4 ;  /* 0x0000000a5400780c */ /* 0x000fc40002781670 */
[----:B------:R-:W-:Y:S02]  /*13b50*/  FSEL R28, R28, -INF , !P5 ;  /* 0xff8000001c1c7808 */ /* 0x000fe40006800000 */
        /* <DEDUP_REMOVED lines=83> */
[----:B------:R-:W-:Y:S02]  /*14090*/  IADD3 R84, R87, 0x8, R12 ;  /* 0x0000000857547810 */ /* 0x000fe40007ffe00c */
[----:B------:R-:W-:Y:S02]  /*140a0*/  FSEL R77, R154, -INF , !P5 ;  /* 0xff8000009a4d7808 */ /* 0x000fe40006800000 */
[----:B------:R-:W-:Y:S01]  /*140b0*/  FSEL R80, R80, -INF , !P4 ;  /* 0xff80000050507808 */ /* 0x000fe20006000000 */
[----:B------:R-:W-:Y:S06]  /*140c0*/  @!P2 BRA `(.L_x_1534) ;  /* 0x00000000005ca947 */ /* 0x000fec0003800000 */
[----:B------:R-:W-:Y:S01]  /*140d0*/  ISETP.GT.AND P4, PT, R20, -0x1, PT ;  /* 0xffffffff1400780c */ /* 0x000fe20003f84270 */
[----:B------:R-:W-:-:S12]  /*140e0*/  BSSY B0, `(.L_x_1535) ;  /* 0x0000011000007945 */ /* 0x000fd80003800000 */
[----:B------:R-:W-:Y:S05]  /*140f0*/  @P4 BRA `(.L_x_1536) ;  /* 0x0000000000244947 */ /* 0x000fea0003800000 */
[----:B------:R-:W-:Y:S02]  /*14100*/  IMAD.U32 R152, RZ, RZ, UR49 ;  /* 0x00000031ff987e24 */ /* 0x000fe4000f8e00ff */
[----:B------:R-:W-:-:S03]  /*14110*/  VIADD R87, R15, 0x8 ;  /* 0x000000080f577836 */ /* 0x000fc60000000000 */
[----:B------:R-:W-:Y:S02]  /*14120*/  ISETP.NE.AND P4, PT, R152, 0x1, PT ;  /* 0x000000019800780c */ /* 0x000fe40003f85270 */
[----:B------:R-:W-:-:S11]  /*14130*/  LOP3.LUT R87, RZ, R87, RZ, 0x33, !PT ;  /* 0x00000057ff577212 */ /* 0x000fd600078e33ff */
[----:B------:R-:W0:Y:S02]  /*14140*/  @P4 LDC.64 R6, c[0x0][0x9e8] ;  /* 0x00027a00ff064b82 */ /* 0x000e240000000a00 */
[----:B0-----:R-:W-:-:S05]  /*14150*/  @P4 IMAD.HI.U32 R6, R87, R6, RZ ;  /* 0x0000000657064227 */ /* 0x001fca00078e00ff */
[----:B------:R-:W-:-:S04]  /*14160*/  @P4 SHF.R.U32.HI R87, RZ, R7, R6 ;  /* 0x00000007ff574219 */ /* 0x000fc80000011606 */
[----:B------:R-:W-:Y:S01]  /*14170*/  LOP3.LUT R6, RZ, R87, RZ, 0x33, !PT ;  /* 0x00000057ff067212 */ /* 0x000fe200078e33ff */
[----:B------:R-:W-:Y:S06]  /*14180*/  BRA `(.L_x_1537) ;  /* 0x0000000000187947 */ /* 0x000fec0003800000 */
.L_x_1536:
[----:B------:R-:W-:-:S05]  /*14190*/  IMAD.U32 R152, RZ, RZ, UR49 ;  /* 0x00000031ff987e24 */ /* 0x000fca000f8e00ff */
[----:B------:R-:W-:-:S13]  /*141a0*/  ISETP.NE.AND P4, PT, R152, 0x1, PT ;  /* 0x000000019800780c */ /* 0x000fda0003f85270 */
[----:B------:R-:W0:Y:S02]  /*141b0*/  @P4 LDC.64 R6, c[0x0][0x9e8] ;  /* 0x00027a00ff064b82 */ /* 0x000e240000000a00 */
[----:B0-----:R-:W-:-:S04]  /*141c0*/  @P4 IMAD.HI.U32 R86, R20, R6, RZ ;  /* 0x0000000614564227 */ /* 0x001fc800078e00ff */
[----:B------:R-:W-:Y:S01]  /*141d0*/  IMAD.MOV.U32 R6, RZ, RZ, R20 ;  /* 0x000000ffff067224 */ /* 0x000fe200078e0014 */
[----:B------:R-:W-:-:S07]  /*141e0*/  @P4 SHF.R.U32.HI R6, RZ, R7, R86 ;  /* 0x00000007ff064219 */ /* 0x000fce0000011656 */
.L_x_1537:
[----:B------:R-:W-:Y:S05]  /*141f0*/  BSYNC B0 ;  /* 0x0000000000007941 */ /* 0x000fea0003800000 */
.L_x_1535:
[----:B------:R-:W-:-:S04]  /*14200*/  IMAD R6, R6, R152, -R153 ;  /* 0x0000009806067224 */ /* 0x000fc800078e0a99 */
[----:B------:R-:W-:-:S05]  /*14210*/  IMAD R6, R191, -0x2, R6 ;  /* 0xfffffffebf067824 */ /* 0x000fca00078e0206 */
[----:B------:R-:W-:Y:S02]  /*14220*/  VIADDMNMX R85, R6, R152, R85, PT ;  /* 0x0000009806557246 */ /* 0x000fe40003800155 */
[----:B------:R-:W-:-:S07]  /*14230*/  VIMNMX R84, R84, R6, !PT ;  /* 0x0000000654547248 */ /* 0x000fce0007fe0100 */
.L_x_1534:
[----:B------:R-:W-:Y:S01]  /*14240*/  ISETP.GT.AND P5, PT, R84, 0x8, P3 ;  /* 0x000000085400780c */ /* 0x000fe20001fa4270 */
[----:B------:R-:W-:Y:S01]  /*14250*/  UMOV UR44, UR48 ;  /* 0x00000030002c7c82 */ /* 0x000fe20008000000 */
[----:B------:R-:W-:Y:S01]  /*14260*/  FMNMX.FTZ R6, R164, R11, !PT ;  /* 0x0000000ba4067209 */ /* 0x000fe20007810000 */
[----:B------:R-:W-:Y:S01]  /*14270*/  IMAD.MOV.U32 R186, RZ, RZ, R199 ;  /* 0x000000ffffba7224 */ /* 0x000fe200078e00c7 */
[----:B------:R-:W-:Y:S02]  /*14280*/  ISETP.LT.OR P5, PT, R85, 0x9, P5 ;  /* 0x000000095500780c */ /* 0x000fe40002fa1670 */
[----:B------:R-:W-:Y:S02]  /*14290*/  FMNMX.FTZ R7, R165, R6, !PT ;  /* 0x00000006a5077209 */ /* 0x000fe40007810000 */
[----:B------:R-:W-:Y:S02]  /*142a0*/  FSEL R26, R26, -INF , !P5 ;  /* 0xff8000001a1a7808 */ /* 0x000fe40006800000 */
[----:B------:R-:W-:-:S02]  /*142b0*/  ISETP.GT.AND P5, PT, R84, 0x10, P3 ;  /* 0x000000105400780c */ /* 0x000fc40001fa4270 */
[----:B------:R-:W-:Y:S02]  /*142c0*/  FMNMX.FTZ R6, R28, R7, !PT ;  /* 0x000000071c067209 */ /* 0x000fe40007810000 */
[----:B------:R-:W-:Y:S02]  /*142d0*/  ISETP.LT.OR P5, PT, R85, 0x11, P5 ;  /* 0x000000115500780c */ /* 0x000fe40002fa1670 */
[----:B------:R-:W-:Y:S02]  /*142e0*/  FMNMX.FTZ R7, R29, R6, !PT ;  /* 0x000000061d077209 */ /* 0x000fe40007810000 */
[----:B------:R-:W-:Y:S02]  /*142f0*/  FSEL R30, R30, -INF , !P5 ;  /* 0xff8000001e1e7808 */ /* 0x000fe40006800000 */
[----:B------:R-:W-:Y:S02]  /*14300*/  ISETP.GT.AND P5, PT, R84, 0x18, P3 ;  /* 0x000000185400780c */ /* 0x000fe40001fa4270 */
[----:B------:R-:W-:-:S02]  /*14310*/  FMNMX.FTZ R6, R32, R7, !PT ;  /* 0x0000000720067209 */ /* 0x000fc40007810000 */
[----:B------:R-:W-:Y:S02]  /*14320*/  ISETP.LT.OR P5, PT, R85, 0x19, P5 ;  /* 0x000000195500780c */ /* 0x000fe40002fa1670 */
[----:B------:R-:W-:Y:S02]  /*14330*/  FMNMX.FTZ R7, R33, R6, !PT ;  /* 0x0000000621077209 */ /* 0x000fe40007810000 */
[----:B------:R-:W-:Y:S02]  /*14340*/  FSEL R36, R36, -INF , !P5 ;  /* 0xff80000024247808 */ /* 0x000fe40006800000 */
[----:B------:R-:W-:Y:S02]  /*14350*/  ISETP.GT.AND P5, PT, R84, 0x20, P3 ;  /* 0x000000205400780c */ /* 0x000fe40001fa4270 */
[----:B------:R-:W-:Y:S02]  /*14360*/  FMNMX.FTZ R6, R34, R7, !PT ;  /* 0x0000000722067209 */ /* 0x000fe40007810000 */
[----:B------:R-:W-:-:S02]  /*14370*/  ISETP.LT.OR P5, PT, R85, 0x21, P5 ;  /* 0x000000215500780c */ /* 0x000fc40002fa1670 */
[----:B------:R-:W-:Y:S02]  /*14380*/  FMNMX.FTZ R7, R35, R6, !PT ;  /* 0x0000000623077209 */ /* 0x000fe40007810000 */
[----:B------:R-:W-:Y:S02]  /*14390*/  FSEL R38, R38, -INF , !P5 ;  /* 0xff80000026267808 */ /* 0x000fe40006800000 */
[----:B------:R-:W-:Y:S02]  /*143a0*/  ISETP.GT.AND P5, PT, R84, 0x28, P3 ;  /* 0x000000285400780c */ /* 0x000fe40001fa4270 */
[----:B------:R-:W-:Y:S02]  /*143b0*/  FMNMX.FTZ R6, R40, R7, !PT ;  /* 0x0000000728067209 */ /* 0x000fe40007810000 */
[----:B------:R-:W-:Y:S02]  /*143c0*/  ISETP.LT.OR P5, PT, R85, 0x29, P5 ;  /* 0x000000295500780c */ /* 0x000fe40002fa1670 */
[----:B------:R-:W-:-:S02]  /*143d0*/  FMNMX.FTZ R7, R41, R6, !PT ;  /* 0x0000000629077209 */ /* 0x000fc40007810000 */
[----:B------:R-:W-:Y:S02]  /*143e0*/  FSEL R42, R42, -INF , !P5 ;  /* 0xff8000002a2a7808 */ /* 0x000fe40006800000 */
[----:B------:R-:W-:Y:S02]  /*143f0*/  ISETP.GT.AND P5, PT, R84, 0x30, P3 ;  /* 0x000000305400780c */ /* 0x000fe40001fa4270 */
[----:B------:R-:W-:Y:S02]  /*14400*/  FMNMX.FTZ R6, R44, R7, !PT ;  /* 0x000000072c067209 */ /* 0x000fe40007810000 */
[----:B------:R-:W-:Y:S02]  /*14410*/  ISETP.LT.OR P5, PT, R85, 0x31, P5 ;  /* 0x000000315500780c */ /* 0x000fe40002fa1670 */
[----:B------:R-:W-:Y:S02]  /*14420*/  FMNMX.FTZ R7, R45, R6, !PT ;  /* 0x000000062d077209 */ /* 0x000fe40007810000 */
[----:B------:R-:W-:-:S02]  /*14430*/  FSEL R46, R46, -INF , !P5 ;  /* 0xff8000002e2e7808 */ /* 0x000fc40006800000 */
[----:B------:R-:W-:Y:S02]  /*14440*/  ISETP.GT.AND P5, PT, R84, 0x38, P3 ;  /* 0x000000385400780c */ /* 0x000fe40001fa4270 */
[----:B------:R-:W-:Y:S02]  /*14450*/  FMNMX.FTZ R6, R48, R7, !PT ;  /* 0x0000000730067209 */ /* 0x000fe40007810000 */
        /* <DEDUP_REMOVED lines=14> */
[----:B------:R-:W-:Y:S02]  /*14540*/  ISETP.GT.AND P5, PT, R84, 0x48, P3 ;  /* 0x000000485400780c */ /* 0x000fe40001fa4270 */
[----:B------:R-:W-:-:S02]  /*14550*/  FMNMX.FTZ R7, R60, R7, !PT ;  /* 0x000000073c077209 */ /* 0x000fc40007810000 */
[C---:B------:R-:W-:Y:S02]  /*14560*/  ISETP.LT.OR P5, PT, R85.reuse, 0x49, P5 ;  /* 0x000000495500780c */ /* 0x040fe40002fa1670 */
[----:B------:R-:W-:Y:S02]  /*14570*/  ISETP.GT.AND P4, PT, R84, 0x1, P3 ;  /* 0x000000015400780c */ /* 0x000fe40001f84270 */
[----:B------:R-:W-:Y:S02]  /*14580*/  FMNMX.FTZ R7, R62, R7, !PT ;  /* 0x000000073e077209 */ /* 0x000fe40007810000 */
[----:B------:R-:W-:Y:S02]  /*14590*/  FSEL R56, R56, -INF , !P5 ;  /* 0xff80000038387808 */ /* 0x000fe40006800000 */
[----:B------:R-:W-:Y:S02]  /*145a0*/  ISETP.GT.AND P5, PT, R84, RZ, P3 ;  /* 0x000000ff5400720c */ /* 0x000fe40001fa4270 */
[----:B------:R-:W-:-:S02]  /*145b0*/  ISETP.LT.OR P4, PT, R85, 0x2, P4 ;  /* 0x000000025500780c */ /* 0x000fc40002781670 */
[----:B------:R-:W-:Y:S02]  /*145c0*/  FMNMX.FTZ R7, R64, R7, !PT ;  /* 0x0000000740077209 */ /* 0x000fe40007810000 */
[----:B------:R-:W-:Y:S02]  /*145d0*/  ISETP.LT.OR P5, PT, R85, 0x1, P5 ;  /* 0x000000015500780c */ /* 0x000fe40002fa1670 */
[----:B------:R-:W-:Y:S02]  /*145e0*/  FSEL R25, R25, -INF , !P4 ;  /* 0xff80000019197808 */ /* 0x000fe40006000000 */
[----:B------:R-:W-:Y:S02]  /*145f0*/  FMNMX.FTZ R6, R66, R7, !PT ;  /* 0x0000000742067209 */ /* 0x000fe40007810000 */
[----:B------:R-:W-:Y:S02]  /*14600*/  ISETP.GT.AND P4, PT, R84, 0x9, P3 ;  /* 0x000000095400780c */ /* 0x000fe40001f84270 */
[----:B------:R-:W-:-:S02]  /*14610*/  FSEL R153, R24, -INF , !P5 ;  /* 0xff80000018997808 */ /* 0x000fc40006800000 */
[----:B------:R-:W-:Y:S02]  /*14620*/  FMNMX.FTZ R7, R67, R6, !PT ;  /* 0x0000000643077209 */ /* 0x000fe40007810000 */
[----:B------:R-:W-:Y:S02]  /*14630*/  ISETP.LT.OR P4, PT, R85, 0xa, P4 ;  /* 0x0000000a5500780c */ /* 0x000fe40002781670 */
[----:B------:R-:W-:Y:S02]  /*14640*/  FMNMX.FTZ R24, R153, R10, !PT ;  /* 0x0000000a99187209 */ /* 0x000fe40007810000 */
[----:B------:R-:W-:Y:S02]  /*14650*/  FMNMX.FTZ R6, R76, R7, !PT ;  /* 0x000000074c067209 */ /* 0x000fe40007810000 */
[----:B------:R-:W-:Y:S02]  /*14660*/  FSEL R27, R27, -INF , !P4 ;  /* 0xff8000001b1b7808 */ /* 0x000fe40006000000 */
[----:B------:R-:W-:-:S02]  /*14670*/  ISETP.GT.AND P4, PT, R84, 0x11, P3 ;  /* 0x000000115400780c */ /* 0x000fc40001f84270 */
[----:B------:R-:W-:Y:S02]  /*14680*/  FMNMX.FTZ R155, R25, R24, !PT ;  /* 0x00000018199b7209 */ /* 0x000fe40007810000 */
[----:B------:R-:W-:Y:S02]  /*14690*/  FMNMX.FTZ R7, R83, R6, !PT ;  /* 0x0000000653077209 */ /* 0x000fe40007810000 */
[----:B------:R-:W-:Y:S02]  /*146a0*/  ISETP.LT.OR P4, PT, R85, 0x12, P4 ;  /* 0x000000125500780c */ /* 0x000fe40002781670 */
[----:B------:R-:W-:Y:S02]  /*146b0*/  FMNMX.FTZ R24, R26, R155, !PT ;  /* 0x0000009b1a187209 */ /* 0x000fe40007810000 */
[----:B------:R-:W-:Y:S02]  /*146c0*/  ISETP.GT.AND P5, PT, R84, 0x49, P3 ;  /* 0x000000495400780c */ /* 0x000fe40001fa4270 */
[----:B------:R-:W-:-:S02]  /*146d0*/  FMNMX.FTZ R7, R82, R7, !PT ;  /* 0x0000000752077209 */ /* 0x000fc40007810000 */
[----:B------:R-:W-:Y:S02]  /*146e0*/  FSEL R31, R31, -INF , !P4 ;  /* 0xff8000001f1f7808 */ /* 0x000fe40006000000 */
[----:B------:R-:W-:Y:S02]  /*146f0*/  ISETP.GT.AND P4, PT, R84, 0x19, P3 ;  /* 0x000000195400780c */ /* 0x000fe40001f84270 */
[----:B------:R-:W-:Y:S02]  /*14700*/  FMNMX.FTZ R155, R27, R24, !PT ;  /* 0x000000181b9b7209 */ /* 0x000fe40007810000 */
[C---:B------:R-:W-:Y:S02]  /*14710*/  ISETP.LT.OR P5, PT, R85.reuse, 0x4a, P5 ;  /* 0x0000004a5500780c */ /* 0x040fe40002fa1670 */
[----:B------:R-:W-:Y:S02]  /*14720*/  FMNMX.FTZ R6, R78, R7, !PT ;  /* 0x000000074e067209 */ /* 0x000fe40007810000 */
[----:B------:R-:W-:-:S02]  /*14730*/  ISETP.LT.OR P4, PT, R85, 0x1a, P4 ;  /* 0x0000001a5500780c */ /* 0x000fc40002781670 */
[----:B------:R-:W-:Y:S02]  /*14740*/  FMNMX.FTZ R24, R30, R155, !PT ;  /* 0x0000009b1e187209 */ /* 0x000fe40007810000 */
[----:B------:R-:W-:Y:S02]  /*14750*/  FSEL R57, R57, -INF , !P5 ;  /* 0xff80000039397808 */ /* 0x000fe40006800000 */
[----:B------:R-:W-:Y:S02]  /*14760*/  FMNMX.FTZ R6, R79, R6, !PT ;  /* 0x000000064f067209 */ /* 0x000fe40007810000 */
[----:B------:R-:W-:Y:S02]  /*14770*/  ISETP.GT.AND P5, PT, R84, 0x50, P3 ;  /* 0x000000505400780c */ /* 0x000fe40001fa4270 */
[----:B------:R-:W-:Y:S02]  /*14780*/  FSEL R37, R37, -INF , !P4 ;  /* 0xff80000025257808 */ /* 0x000fe40006000000 */
[----:B------:R-:W-:-:S02]  /*14790*/  FMNMX.FTZ R155, R31, R24, !PT ;  /* 0x000000181f9b7209 */ /* 0x000fc40007810000 */
[----:B------:R-:W-:Y:S02]  /*147a0*/  ISETP.GT.AND P4, PT, R84, 0x21, P3 ;  /* 0x000000215400780c */ /* 0x000fe40001f84270 */
[----:B------:R-:W-:Y:S02]  /*147b0*/  FMNMX.FTZ R6, R81, R6, !PT ;  /* 0x0000000651067209 */ /* 0x000fe40007810000 */
[C---:B------:R-:W-:Y:S02]  /*147c0*/  ISETP.LT.OR P5, PT, R85.reuse, 0x51, P5 ;  /* 0x000000515500780c */ /* 0x040fe40002fa1670 */
[----:B------:R-:W-:Y:S02]  /*147d0*/  FMNMX.FTZ R24, R36, R155, !PT ;  /* 0x0000009b24187209 */ /* 0x000fe40007810000 */
[----:B------:R-:W-:Y:S02]  /*147e0*/  ISETP.LT.OR P4, PT, R85, 0x22, P4 ;  /* 0x000000225500780c */ /* 0x000fe40002781670 */
[----:B------:R-:W-:-:S02]  /*147f0*/  FMNMX.FTZ R7, R77, R6, !PT ;  /* 0x000000064d077209 */ /* 0x000fc40007810000 */
[----:B------:R-:W-:Y:S02]  /*14800*/  FSEL R59, R59, -INF , !P5 ;  /* 0xff8000003b3b7808 */ /* 0x000fe40006800000 */
[----:B------:R-:W-:Y:S02]  /*14810*/  ISETP.GT.AND P5, PT, R84, 0x51, P3 ;  /* 0x000000515400780c */ /* 0x000fe40001fa4270 */
[----:B------:R-:W-:Y:S02]  /*14820*/  FMNMX.FTZ R155, R37, R24, !PT ;  /* 0x00000018259b7209 */ /* 0x000fe40007810000 */
[----:B------:R-:W-:Y:S02]  /*14830*/  FSEL R39, R39, -INF , !P4 ;  /* 0xff80000027277808 */ /* 0x000fe40006000000 */
[----:B------:R-:W-:Y:S02]  /*14840*/  FMNMX.FTZ R7, R80, R7, !PT ;  /* 0x0000000750077209 */ /* 0x000fe40007810000 */
[----:B------:R-:W-:-:S02]  /*14850*/  ISETP.GT.AND P4, PT, R84, 0x29, P3 ;  /* 0x000000295400780c */ /* 0x000fc40001f84270 */
[C---:B------:R-:W-:Y:S01]  /*14860*/  ISETP.LT.OR P5, PT, R85.reuse, 0x52, P5 ;  /* 0x000000525500780c */ /* 0x040fe20002fa1670 */
[----:B------:R-:W0:Y:S01]  /*14870*/  SHFL.BFLY PT, R6, R7, 0x2, 0x1f ;  /* 0x0c401f0007067f89 */ /* 0x000e2200000e0000 */
[----:B------:R-:W-:Y:S02]  /*14880*/  FMNMX.FTZ R24, R38, R155, !PT ;  /* 0x0000009b26187209 */ /* 0x000fe40007810000 */
[----:B------:R-:W-:Y:S02]  /*14890*/  ISETP.LT.OR P4, PT, R85, 0x2a, P4 ;  /* 0x0000002a5500780c */ /* 0x000fe40002781670 */
[----:B------:R-:W-:Y:S02]  /*148a0*/  FSEL R61, R61, -INF , !P5 ;  /* 0xff8000003d3d7808 */ /* 0x000fe40006800000 */
[----:B------:R-:W-:Y:S02]  /*148b0*/  ISETP.GT.AND P5, PT, R84, 0x58, P3 ;  /* 0x000000585400780c */ /* 0x000fe40001fa4270 */
[----:B------:R-:W-:-:S02]  /*148c0*/  FMNMX.FTZ R155, R39, R24, !PT ;  /* 0x00000018279b7209 */ /* 0x000fc40007810000 */
[----:B------:R-:W-:Y:S02]  /*148d0*/  FSEL R43, R43, -INF , !P4 ;  /* 0xff8000002b2b7808 */ /* 0x000fe40006000000 */
[----:B------:R-:W-:Y:S02]  /*148e0*/  ISETP.GT.AND P4, PT, R84, 0x31, P3 ;  /* 0x000000315400780c */ /* 0x000fe40001f84270 */
[C---:B------:R-:W-:Y:S02]  /*148f0*/  ISETP.LT.OR P5, PT, R85.reuse, 0x59, P5 ;  /* 0x000000595500780c */ /* 0x040fe40002fa1670 */
[----:B------:R-:W-:Y:S02]  /*14900*/  FMNMX.FTZ R24, R42, R155, !PT ;  /* 0x0000009b2a187209 */ /* 0x000fe40007810000 */
[----:B------:R-:W-:Y:S02]  /*14910*/  ISETP.LT.OR P4, PT, R85, 0x32, P4 ;  /* 0x000000325500780c */ /* 0x000fe40002781670 */
[----:B------:R-:W-:-:S02]  /*14920*/  FSEL R63, R63, -INF , !P5 ;  /* 0xff8000003f3f7808 */ /* 0x000fc40006800000 */
[----:B------:R-:W-:Y:S02]  /*14930*/  FMNMX.FTZ R155, R43, R24, !PT ;  /* 0x000000182b9b7209 */ /* 0x000fe40007810000 */
[C---:B------:R-:W-:Y:S02]  /*14940*/  ISETP.GT.AND P5, PT, R84.reuse, 0x59, P3 ;  /* 0x000000595400780c */ /* 0x040fe40001fa4270 */
[----:B------:R-:W-:Y:S02]  /*14950*/  FSEL R47, R47, -INF , !P4 ;  /* 0xff8000002f2f7808 */ /* 0x000fe40006000000 */
[----:B------:R-:W-:Y:S02]  /*14960*/  ISETP.GT.AND P4, PT, R84, 0x39, P3 ;  /* 0x000000395400780c */ /* 0x000fe40001f84270 */
[----:B------:R-:W-:Y:S02]  /*14970*/  FMNMX.FTZ R24, R46, R155, !PT ;  /* 0x0000009b2e187209 */ /* 0x000fe40007810000 */
[----:B------:R-:W-:-:S02]  /*14980*/  ISETP.LT.OR P5, PT, R85, 0x5a, P5 ;  /* 0x0000005a5500780c */ /* 0x000fc40002fa1670 */
[----:B------:R-:W-:Y:S02]  /*14990*/  ISETP.LT.OR P4, PT, R85, 0x3a, P4 ;  /* 0x0000003a5500780c */ /* 0x000fe40002781670 */
[----:B------:R-:W-:Y:S02]  /*149a0*/  FMNMX.FTZ R155, R47, R24, !PT ;  /* 0x000000182f9b7209 */ /* 0x000fe40007810000 */
[----:B------:R-:W-:Y:S02]  /*149b0*/  FSEL R65, R65, -INF , !P5 ;  /* 0xff80000041417808 */ /* 0x000fe40006800000 */
[----:B------:R-:W-:Y:S02]  /*149c0*/  ISETP.GT.AND P5, PT, R84, 0x60, P3 ;  /* 0x000000605400780c */ /* 0x000fe40001fa4270 */
[----:B------:R-:W-:Y:S02]  /*149d0*/  FSEL R9, R9, -INF , !P4 ;  /* 0xff80000009097808 */ /* 0x000fe40006000000 */
[----:B------:R-:W-:-:S02]  /*149e0*/  FMNMX.FTZ R24, R8, R155, !PT ;  /* 0x0000009b08187209 */ /* 0x000fc40007810000 */
[----:B------:R-:W-:Y:S02]  /*149f0*/  ISETP.LT.OR P5, PT, R85, 0x61, P5 ;  /* 0x000000615500780c */ /* 0x000fe40002fa1670 */
[----:B0-----:R-:W-:Y:S02]  /*14a00*/  FMNMX.FTZ R6, R7, R6, !PT ;  /* 0x0000000607067209 */ /* 0x001fe40007810000 */
[----:B------:R-:W-:Y:S02]  /*14a10*/  FMNMX.FTZ R155, R9, R24, !PT ;  /* 0x00000018099b7209 */ /* 0x000fe40007810000 */
[----:B------:R-:W-:Y:S01]  /*14a20*/  FSEL R68, R68, -INF , !P5 ;  /* 0xff80000044447808 */ /* 0x000fe20006800000 */
[----:B------:R-:W0:Y:S01]  /*14a30*/  SHFL.BFLY PT, R7, R6, 0x1, 0x1f ;  /* 0x0c201f0006077f89 */ /* 0x000e2200000e0000 */
        /* <DEDUP_REMOVED lines=14> */
[----:B0-----:R-:W-:Y:S02]  /*14b20*/  FMNMX.FTZ R6, R6, R7, !PT ;  /* 0x0000000706067209 */ /* 0x001fe40007810000 */
[----:B------:R-:W-:Y:S02]  /*14b30*/  FMNMX.FTZ R24, R63, R24, !PT ;  /* 0x000000183f187209 */ /* 0x000fe40007810000 */
[----:B------:R-:W-:Y:S01]  /*14b40*/  FSEL R71, R71, -INF , !P5 ;  /* 0xff80000047477808 */ /* 0x000fe20006800000 */
[----:B------:R-:W-:Y:S01]  /*14b50*/  FMUL.FTZ R7, R6, UR44 ;  /* 0x0000002c06077c20 */ /* 0x000fe20008410000 */
[----:B------:R-:W-:Y:S02]  /*14b60*/  ISETP.GT.AND P5, PT, R84, 0x70, P3 ;  /* 0x000000705400780c */ /* 0x000fe40001fa4270 */
[----:B------:R-:W-:Y:S02]  /*14b70*/  FMNMX.FTZ R155, R65, R24, !PT ;  /* 0x00000018419b7209 */ /* 0x000fe40007810000 */
[----:B------:R-:W-:-:S02]  /*14b80*/  FSETP.NEU.FTZ.AND P4, PT, R6, -INF , PT ;  /* 0xff8000000600780b */ /* 0x000fc40003f9d000 */
[----:B------:R-:W-:Y:S02]  /*14b90*/  ISETP.LT.OR P5, PT, R85, 0x71, P5 ;  /* 0x000000715500780c */ /* 0x000fe40002fa1670 */
[----:B------:R-:W-:Y:S02]  /*14ba0*/  FMNMX.FTZ R24, R68, R155, !PT ;  /* 0x0000009b44187209 */ /* 0x000fe40007810000 */
[----:B------:R-:W-:Y:S02]  /*14bb0*/  FSEL R7, R7, RZ, P4 ;  /* 0x000000ff07077208 */ /* 0x000fe40002000000 */
[----:B------:R-:W-:Y:S02]  /*14bc0*/  FSEL R72, R72, -INF , !P5 ;  /* 0xff80000048487808 */ /* 0x000fe40006800000 */
[----:B------:R-:W-:Y:S01]  /*14bd0*/  ISETP.GT.AND P5, PT, R84, 0x71, P3 ;  /* 0x000000715400780c */ /* 0x000fe20001fa4270 */
        /* <DEDUP_REMOVED lines=8> */
[--C-:B------:R-:W-:Y:S01]  /*14c60*/  FFMA.FTZ R152, R79, UR44, -R7.reuse ;  /* 0x0000002c4f987c23 */ /* 0x100fe20008010807 */
[C---:B------:R-:W-:Y:S01]  /*14c70*/  ISETP.GT.AND P5, PT, R84.reuse, 0x78, P3 ;  /* 0x000000785400780c */ /* 0x040fe20001fa4270 */
[--C-:B------:R-:W-:Y:S01]  /*14c80*/  FFMA.FTZ R180, R165, UR44, -R7.reuse ;  /* 0x0000002ca5b47c23 */ /* 0x100fe20008010807 */
[----:B------:R-:W-:Y:S01]  /*14c90*/  FMNMX.FTZ R73, R71, R28, !PT ;  /* 0x0000001c47497209 */ /* 0x000fe20007810000 */
[--C-:B------:R-:W-:Y:S01]  /*14ca0*/  FFMA.FTZ R29, R29, UR44, -R7.reuse ;  /* 0x0000002c1d1d7c23 */ /* 0x100fe20008010807 */
[----:B------:R-:W-:Y:S01]  /*14cb0*/  ISETP.GT.AND P3, PT, R84, 0x79, P3 ;  /* 0x000000795400780c */ /* 0x000fe20001f64270 */
[--C-:B------:R-:W-:Y:S01]  /*14cc0*/  FFMA.FTZ R33, R33, UR44, -R7.reuse ;  /* 0x0000002c21217c23 */ /* 0x100fe20008010807 */
[----:B------:R-:W-:Y:S01]  /*14cd0*/  ISETP.LT.OR P5, PT, R85, 0x79, P5 ;  /* 0x000000795500780c */ /* 0x000fe20002fa1670 */
[--C-:B------:R-:W-:Y:S01]  /*14ce0*/  FFMA.FTZ R35, R35, UR44, -R7.reuse ;  /* 0x0000002c23237c23 */ /* 0x100fe20008010807 */
[----:B------:R-:W-:Y:S01]  /*14cf0*/  FMNMX.FTZ R73, R72, R73, !PT ;  /* 0x0000004948497209 */ /* 0x000fe20007810000 */
[--C-:B------:R-:W-:Y:S01]  /*14d00*/  FFMA.FTZ R172, R40, UR44, -R7.reuse ;  /* 0x0000002c28ac7c23 */ /* 0x100fe20008010807 */
[----:B------:R-:W-:Y:S01]  /*14d10*/  ISETP.LT.OR P3, PT, R85, 0x7a, P3 ;  /* 0x0000007a5500780c */ /* 0x000fe20001f61670 */
[--C-:B------:R-:W-:Y:S01]  /*14d20*/  FFMA.FTZ R41, R41, UR44, -R7.reuse ;  /* 0x0000002c29297c23 */ /* 0x100fe20008010807 */
[----:B------:R-:W-:Y:S01]  /*14d30*/  FSEL R74, R74, -INF , !P5 ;  /* 0xff8000004a4a7808 */ /* 0x000fe20006800000 */
[--C-:B------:R-:W-:Y:S01]  /*14d40*/  FFMA.FTZ R174, R44, UR44, -R7.reuse ;  /* 0x0000002c2cae7c23 */ /* 0x100fe20008010807 */
[----:B------:R-:W-:Y:S01]  /*14d50*/  FMNMX.FTZ R85, R24, R73, !PT ;  /* 0x0000004918557209 */ /* 0x000fe20007810000 */
[--C-:B------:R-:W-:Y:S01]  /*14d60*/  FFMA.FTZ R45, R45, UR44, -R7.reuse ;  /* 0x0000002c2d2d7c23 */ /* 0x100fe20008010807 */
[----:B------:R-:W-:Y:S01]  /*14d70*/  FSEL R34, R75, -INF , !P3 ;  /* 0xff8000004b227808 */ /* 0x000fe20005800000 */
[--C-:B------:R-:W-:Y:S01]  /*14d80*/  FFMA.FTZ R168, R48, UR44, -R7.reuse ;  /* 0x0000002c30a87c23 */ /* 0x100fe20008010807 */
[----:B------:R-:W-:Y:S01]  /*14d90*/  FMNMX.FTZ R85, R74, R85, !PT ;  /* 0x000000554a557209 */ /* 0x000fe20007810000 */
[--C-:B------:R-:W-:Y:S01]  /*14da0*/  FFMA.FTZ R49, R49, UR44, -R7.reuse ;  /* 0x0000002c31317c23 */ /* 0x100fe20008010807 */
[----:B------:R-:W-:Y:S01]  /*14db0*/  FSEL R32, R6, RZ, P4 ;  /* 0x000000ff06207208 */ /* 0x000fe20002000000 */
[--C-:B------:R-:W-:Y:S01]  /*14dc0*/  FFMA.FTZ R170, R50, UR44, -R7.reuse ;  /* 0x0000002c32aa7c23 */ /* 0x100fe20008010807 */
[----:B------:R-:W-:Y:S01]  /*14dd0*/  FMNMX.FTZ R85, R34, R85, !PT ;  /* 0x0000005522557209 */ /* 0x000fe20007810000 */
[--C-:B------:R-:W-:Y:S01]  /*14de0*/  FFMA.FTZ R51, R51, UR44, -R7.reuse ;  /* 0x0000002c33337c23 */ /* 0x100fe20008010807 */
[----:B------:R-:W-:Y:S01]  /*14df0*/  FFMA.FTZ R164, R54, UR44, -R7 ;  /* 0x0000002c36a47c23 */ /* 0x000fe20008010807 */
[----:B------:R-:W-:Y:S01]  /*14e00*/  FADD.FTZ R32, -R32, R11 ;  /* 0x0000000b20207221 */ /* 0x000fe20000010100 */
[--C-:B------:R-:W-:Y:S01]  /*14e10*/  FFMA.FTZ R55, R55, UR44, -R7.reuse ;  /* 0x0000002c37377c23 */ /* 0x100fe20008010807 */
[----:B------:R-:W0:Y:S01]  /*14e20*/  SHFL.BFLY PT, R28, R85, 0x2, 0x1f ;  /* 0x0c401f00551c7f89 */ /* 0x000e2200000e0000 */
[--C-:B------:R-:W-:Y:S01]  /*14e30*/  FFMA.FTZ R166, R58, UR44, -R7.reuse ;  /* 0x0000002c3aa67c23 */ /* 0x100fe20008010807 */
        /* <DEDUP_REMOVED lines=11> */
[----:B------:R-:W-:Y:S08]  /*14ef0*/  MUFU.EX2 R87, R87 ;  /* 0x0000005700577308 */ /* 0x000ff00000000800 */
[----:B------:R-:W-:Y:S01]  /*14f00*/  MUFU.EX2 R180, R180 ;  /* 0x000000b400b47308 */ /* 0x000fe20000000800 */
[----:B0-----:R-:W-:Y:S01]  /*14f10*/  FMNMX.FTZ R28, R85, R28, !PT ;  /* 0x0000001c551c7209 */ /* 0x001fe20007810000 */
[----:B------:R-:W-:-:S04]  /*14f20*/  FFMA.FTZ R85, R78, UR44, -R7 ;  /* 0x0000002c4e557c23 */ /* 0x000fc80008010807 */
[----:B------:R-:W0:Y:S02]  /*14f30*/  SHFL.BFLY PT, R155, R28, 0x1, 0x1f ;  /* 0x0c201f001c9b7f89 */ /* 0x000e2400000e0000 */
[----:B------:R-:W-:Y:S08]  /*14f40*/  MUFU.EX2 R182, R182 ;  /* 0x000000b600b67308 */ /* 0x000ff00000000800 */
[----:B------:R-:W-:Y:S08]  /*14f50*/  MUFU.EX2 R29, R29 ;  /* 0x0000001d001d7308 */ /* 0x000ff00000000800 */
[----:B------:R-:W-:Y:S01]  /*14f60*/  MUFU.EX2 R176, R176 ;  /* 0x000000b000b07308 */ /* 0x000fe20000000800 */
[----:B0-----:R-:W-:Y:S01]  /*14f70*/  FMNMX.FTZ R7, R28, R155, !PT ;  /* 0x0000009b1c077209 */ /* 0x001fe20007810000 */
[----:B------:R-:W-:-:S06]  /*14f80*/  FMUL.FTZ R28, R32, UR44 ;  /* 0x0000002c201c7c20 */ /* 0x000fcc0008410000 */
[----:B------:R-:W-:Y:S01]  /*14f90*/  MUFU.EX2 R33, R33 ;  /* 0x0000002100217308 */ /* 0x000fe20000000800 */
[C---:B------:R-:W-:Y:S01]  /*14fa0*/  FSETP.NEU.FTZ.AND P3, PT, R7.reuse, -INF , PT ;  /* 0xff8000000700780b */ /* 0x040fe20003f7d000 */
[----:B------:R-:W-:-:S06]  /*14fb0*/  FMUL.FTZ R44, R7, UR44 ;  /* 0x0000002c072c7c20 */ /* 0x000fcc0008410000 */
[----:B------:R-:W0:Y:S01]  /*14fc0*/  MUFU.EX2 R28, R28 ;  /* 0x0000001c001c7308 */ /* 0x000e220000000800 */
[----:B------:R-:W-:-:S05]  /*14fd0*/  FSEL R44, R44, RZ, P3 ;  /* 0x000000ff2c2c7208 */ /* 0x000fca0001800000 */
[--C-:B------:R-:W-:Y:S01]  /*14fe0*/  FFMA.FTZ R32, R25, UR44, -R44.reuse ;  /* 0x0000002c19207c23 */ /* 0x100fe2000801082c */
[----:B------:R-:W-:Y:S01]  /*14ff0*/  FFMA.FTZ R171, R8, UR44, -R44 ;  /* 0x0000002c08ab7c23 */ /* 0x000fe2000801082c */
[----:B------:R-:W1:Y:S01]  /*15000*/  MUFU.EX2 R178, R178 ;  /* 0x000000b200b27308 */ /* 0x000e620000000800 */
[----:B------:R-:W-:Y:S02]  /*15010*/  @!P1 IMAD R8, R184, 0x8, R2 ;  /* 0x00000008b8089824 */ /* 0x000fe400078e0202 */
[--C-:B------:R-:W-:Y:S01]  /*15020*/  FFMA.FTZ R183, R26, UR44, -R44.reuse ;  /* 0x0000002c1ab77c23 */ /* 0x100fe2000801082c */
[--C-:B------:R-:W-:Y:S01]  /*15030*/  FFMA.FTZ R26, R27, UR44, -R44.reuse ;  /* 0x0000002c1b1a7c23 */ /* 0x100fe2000801082c */
[--C-:B------:R-:W-:Y:S01]  /*15040*/  FFMA.FTZ R181, R153, UR44, -R44.reuse ;  /* 0x0000002c99b57c23 */ /* 0x100fe2000801082c */
[----:B------:R-:W-:Y:S02]  /*15050*/  @!P1 VIADD R8, R8, 0x28860 ;  /* 0x0002886008089836 */ /* 0x000fe40000000000 */
[--C-:B------:R-:W-:Y:S01]  /*15060*/  FFMA.FTZ R9, R9, UR44, -R44.reuse ;  /* 0x0000002c09097c23 */ /* 0x100fe2000801082c */
[--C-:B------:R-:W-:Y:S01]  /*15070*/  FFMA.FTZ R177, R30, UR44, -R44.reuse ;  /* 0x0000002c1eb17c23 */ /* 0x100fe2000801082c */
[----:B------:R-:W2:Y:S01]  /*15080*/  MUFU.EX2 R35, R35 ;  /* 0x0000002300237308 */ /* 0x000ea20000000800 */
[----:B0-----:R-:W-:Y:S01]  /*15090*/  FFMA.FTZ R25, R28, R4, R87 ;  /* 0x000000041c197223 */ /* 0x001fe20000010057 */
[--C-:B------:R-:W-:Y:S01]  /*150a0*/  FFMA.FTZ R30, R31, UR44, -R44.reuse ;  /* 0x0000002c1f1e7c23 */ /* 0x100fe2000801082c */
[--C-:B------:R-:W-:Y:S01]  /*150b0*/  FFMA.FTZ R179, R36, UR44, -R44.reuse ;  /* 0x0000002c24b37c23 */ /* 0x100fe2000801082c */
[--C-:B------:R-:W-:Y:S01]  /*150c0*/  FFMA.FTZ R36, R37, UR44, -R44.reuse ;  /* 0x0000002c25247c23 */ /* 0x100fe2000801082c */
[----:B------:R-:W-:Y:S01]  /*150d0*/  FADD.FTZ R25, R180, R25 ;  /* 0x00000019b4197221 */ /* 0x000fe20000010000 */
[--C-:B------:R-:W-:Y:S01]  /*150e0*/  FFMA.FTZ R173, R38, UR44, -R44.reuse ;  /* 0x0000002c26ad7c23 */ /* 0x100fe2000801082c */
[--C-:B------:R-:W-:Y:S01]  /*150f0*/  FFMA.FTZ R38, R39, UR44, -R44.reuse ;  /* 0x0000002c27267c23 */ /* 0x100fe2000801082c */
[----:B------:R-:W0:Y:S01]  /*15100*/  MUFU.EX2 R172, R172 ;  /* 0x000000ac00ac7308 */ /* 0x000e220000000800 */
[----:B------:R-:W-:Y:S01]  /*15110*/  FADD.FTZ R4, R182, R25 ;  /* 0x00000019b6047221 */ /* 0x000fe20000010000 */
[--C-:B------:R-:W-:Y:S01]  /*15120*/  FFMA.FTZ R175, R42, UR44, -R44.reuse ;  /* 0x0000002c2aaf7c23 */ /* 0x100fe2000801082c */
[--C-:B------:R-:W-:Y:S01]  /*15130*/  FFMA.FTZ R169, R46, UR44, -R44.reuse ;  /* 0x0000002c2ea97c23 */ /* 0x100fe2000801082c */
[----:B------:R-:W-:Y:S01]  /*15140*/  FFMA.FTZ R40, R43, UR44, -R44 ;  /* 0x0000002c2b287c23 */ /* 0x000fe2000801082c */
[----:B------:R-:W-:Y:S01]  /*15150*/  FADD.FTZ R25, R29, R4 ;  /* 0x000000041d197221 */ /* 0x000fe20000010000 */
[--C-:B------:R-:W-:Y:S01]  /*15160*/  FFMA.FTZ R42, R47, UR44, -R44.reuse ;  /* 0x0000002c2f2a7c23 */ /* 0x100fe2000801082c */
[--C-:B------:R-:W-:Y:S01]  /*15170*/  FFMA.FTZ R165, R52, UR44, -R44.reuse ;  /* 0x0000002c34a57c23 */ /* 0x100fe2000801082c */
[----:B------:R-:W3:Y:S01]  /*15180*/  MUFU.EX2 R41, R41 ;  /* 0x0000002900297308 */ /* 0x000ee20000000800 */
[----:B------:R-:W-:Y:S01]  /*15190*/  FADD.FTZ R4, R176, R25 ;  /* 0x00000019b0047221 */ /* 0x000fe20000010000 */
[--C-:B------:R-:W-:Y:S01]  /*151a0*/  FFMA.FTZ R46, R53, UR44, -R44.reuse ;  /* 0x0000002c352e7c23 */ /* 0x100fe2000801082c */
[--C-:B------:R-:W-:Y:S01]  /*151b0*/  FFMA.FTZ R167, R56, UR44, -R44.reuse ;  /* 0x0000002c38a77c23 */ /* 0x100fe2000801082c */
[----:B------:R-:W-:Y:S01]  /*151c0*/  FFMA.FTZ R57, R57, UR44, -R44 ;  /* 0x0000002c39397c23 */ /* 0x000fe2000801082c */
[----:B------:R-:W-:Y:S01]  /*151d0*/  FADD.FTZ R25, R33, R4 ;  /* 0x0000000421197221 */ /* 0x000fe20000010000 */
[--C-:B------:R-:W-:Y:S01]  /*151e0*/  FFMA.FTZ R161, R59, UR44, -R44.reuse ;  /* 0x0000002c3ba17c23 */ /* 0x100fe2000801082c */
[--C-:B------:R-:W-:Y:S01]  /*151f0*/  FFMA.FTZ R61, R61, UR44, -R44.reuse ;  /* 0x0000002c3d3d7c23 */ /* 0x100fe2000801082c */
[----:B------:R-:W4:Y:S01]  /*15200*/  MUFU.EX2 R174, R174 ;  /* 0x000000ae00ae7308 */ /* 0x000f220000000800 */
[----:B-1----:R-:W-:Y:S01]  /*15210*/  FADD.FTZ R4, R178, R25 ;  /* 0x00000019b2047221 */ /* 0x002fe20000010000 */
[--C-:B------:R-:W-:Y:S01]  /*15220*/  FFMA.FTZ R63, R63, UR44, -R44.reuse ;  /* 0x0000002c3f3f7c23 */ /* 0x100fe2000801082c */
[--C-:B------:R-:W-:Y:S01]  /*15230*/  FFMA.FTZ R65, R65, UR44, -R44.reuse ;  /* 0x0000002c41417c23 */ /* 0x100fe2000801082c */
[----:B------:R-:W-:Y:S01]  /*15240*/  FFMA.FTZ R68, R68, UR44, -R44 ;  /* 0x0000002c44447c23 */ /* 0x000fe2000801082c */
[----:B--2---:R-:W-:Y:S01]  /*15250*/  FADD.FTZ R25, R35, R4 ;  /* 0x0000000423197221 */ /* 0x004fe20000010000 */
[--C-:B------:R-:W-:Y:S01]  /*15260*/  FFMA.FTZ R69, R69, UR44, -R44.reuse ;  /* 0x0000002c45457c23 */ /* 0x100fe2000801082c */
[--C-:B------:R-:W-:Y:S01]  /*15270*/  FFMA.FTZ R70, R70, UR44, -R44.reuse ;  /* 0x0000002c46467c23 */ /* 0x100fe2000801082c */
[----:B------:R-:W1:Y:S01]  /*15280*/  MUFU.EX2 R45, R45 ;  /* 0x0000002d002d7308 */ /* 0x000e620000000800 */
[----:B0-----:R-:W-:Y:S01]  /*15290*/  FADD.FTZ R4, R172, R25 ;  /* 0x00000019ac047221 */ /* 0x001fe20000010000 */
[--C-:B------:R-:W-:Y:S01]  /*152a0*/  FFMA.FTZ R71, R71, UR44, -R44.reuse ;  /* 0x0000002c47477c23 */ /* 0x100fe2000801082c */
[--C-:B------:R-:W-:Y:S01]  /*152b0*/  FFMA.FTZ R72, R72, UR44, -R44.reuse ;  /* 0x0000002c48487c23 */ /* 0x100fe2000801082c */
[----:B------:R-:W-:Y:S01]  /*152c0*/  FFMA.FTZ R24, R24, UR44, -R44 ;  /* 0x0000002c18187c23 */ /* 0x000fe2000801082c */
[----:B---3--:R-:W-:Y:S01]  /*152d0*/  FADD.FTZ R25, R41, R4 ;  /* 0x0000000429197221 */ /* 0x008fe20000010000 */
[--C-:B------:R-:W-:Y:S01]  /*152e0*/  FFMA.FTZ R74, R74, UR44, -R44.reuse ;  /* 0x0000002c4a4a7c23 */ /* 0x100fe2000801082c */
[----:B------:R-:W-:Y:S01]  /*152f0*/  FFMA.FTZ R34, R34, UR44, -R44 ;  /* 0x0000002c22227c23 */ /* 0x000fe2000801082c */
[----:B------:R-:W0:Y:S01]  /*15300*/  MUFU.EX2 R168, R168 ;  /* 0x000000a800a87308 */ /* 0x000e220000000800 */
[----:B----4-:R-:W-:Y:S01]  /*15310*/  FADD.FTZ R4, R174, R25 ;  /* 0x00000019ae047221 */ /* 0x010fe20000010000 */
[----:B------:R-:W-:Y:S01]  /*15320*/  FSEL R25, R7, RZ, P3 ;  /* 0x000000ff07197208 */ /* 0x000fe20001800000 */
[----:B------:R-:W-:Y:S01]  /*15330*/  FMUL.FTZ R88, R88, R28 ;  /* 0x0000001c58587220 */ /* 0x000fe20000410000 */
[----:B------:R-:W-:Y:S01]  /*15340*/  ISETP.GT.AND P3, PT, R3, R14, PT ;  /* 0x0000000e0300720c */ /* 0x000fe20003f64270 */
[----:B------:R-:W-:Y:S01]  /*15350*/  FMUL.FTZ R89, R89, R28 ;  /* 0x0000001c59597220 */ /* 0x000fe20000410000 */
[----:B------:R-:W-:Y:S01]  /*15360*/  F2FP.BF16.F32.PACK_AB R180, R180, R87 ;  /* 0x00000057b4b4723e */ /* 0x000fe200000010ff */
[----:B------:R-:W-:Y:S01]  /*15370*/  FADD.FTZ R25, -R25, R10 ;  /* 0x0000000a19197221 */ /* 0x000fe20000010100 */
[----:B------:R-:W2:Y:S01]  /*15380*/  MUFU.EX2 R49, R49 ;  /* 0x0000003100317308 */ /* 0x000ea20000000800 */
[----:B-1----:R-:W-:Y:S01]  /*15390*/  FADD.FTZ R27, R45, R4 ;  /* 0x000000042d1b7221 */ /* 0x002fe20000010000 */
[----:B------:R-:W-:Y:S01]  /*153a0*/  F2FP.BF16.F32.PACK_AB R182, R29, R182 ;  /* 0x000000b61db6723e */ /* 0x000fe200000010ff */
[----:B------:R-:W-:Y:S01]  /*153b0*/  FMUL.FTZ R92, R92, R28 ;  /* 0x0000001c5c5c7220 */ /* 0x000fe20000410000 */
[----:B------:R-:W-:Y:S01]  /*153c0*/  F2FP.BF16.F32.PACK_AB R176, R33, R176 ;  /* 0x000000b021b0723e */ /* 0x000fe200000010ff */
[----:B------:R-:W-:Y:S01]  /*153d0*/  FMUL.FTZ R93, R93, R28 ;  /* 0x0000001c5d5d7220 */ /* 0x000fe20000410000 */
[----:B------:R-:W-:Y:S01]  /*153e0*/  F2FP.BF16.F32.PACK_AB R178, R35, R178 ;  /* 0x000000b223b2723e */ /* 0x000fe200000010ff */
[----:B------:R-:W-:Y:S01]  /*153f0*/  FMUL.FTZ R96, R96, R28 ;  /* 0x0000001c60607220 */ /* 0x000fe20000410000 */
[----:B------:R-:W1:Y:S01]  /*15400*/  MUFU.EX2 R170, R170 ;  /* 0x000000aa00aa7308 */ /* 0x000e620000000800 */
[----:B0-----:R-:W-:Y:S01]  /*15410*/  FADD.FTZ R4, R168, R27 ;  /* 0x0000001ba8047221 */ /* 0x001fe20000010000 */
[----:B------:R-:W-:Y:S01]  /*15420*/  @!P1 PRMT R27, RZ, 0x654, R8 ;  /* 0x00000654ff1b9816 */ /* 0x000fe20000000008 */
[----:B------:R-:W-:Y:S01]  /*15430*/  FMUL.FTZ R8, R25, UR44 ;  /* 0x0000002c19087c20 */ /* 0x000fe20008410000 */
[----:B------:R-:W-:Y:S01]  /*15440*/  F2FP.BF16.F32.PACK_AB R172, R41, R172 ;  /* 0x000000ac29ac723e */ /* 0x000fe200000010ff */
[----:B------:R-:W-:Y:S01]  /*15450*/  FMUL.FTZ R97, R97, R28 ;  /* 0x0000001c61617220 */ /* 0x000fe20000410000 */
[----:B------:R0:W-:Y:S01]  /*15460*/  @!P1 SYNCS.ARRIVE.TRANS64.RED.A1T0 RZ, [R27+URZ], RZ ;  /* 0x000000ff1bff99a7 */ /* 0x0001e2000810043f */
[----:B------:R-:W-:Y:S01]  /*15470*/  F2FP.BF16.F32.PACK_AB R174, R45, R174 ;  /* 0x000000ae2dae723e */ /* 0x000fe200000010ff */
[----:B------:R-:W3:Y:S01]  /*15480*/  MUFU.EX2 R51, R51 ;  /* 0x0000003300337308 */ /* 0x000ee20000000800 */
[C---:B--2---:R-:W-:Y:S01]  /*15490*/  FADD.FTZ R25, R49.reuse, R4 ;  /* 0x0000000431197221 */ /* 0x044fe20000010000 */
[----:B------:R-:W-:Y:S01]  /*154a0*/  F2FP.BF16.F32.PACK_AB R168, R49, R168 ;  /* 0x000000a831a8723e */ /* 0x000fe200000010ff */
[-C--:B------:R-:W-:Y:S01]  /*154b0*/  FMUL.FTZ R100, R100, R28.reuse ;  /* 0x0000001c64647220 */ /* 0x080fe20000410000 */
[-C--:B------:R-:W-:Y:S01]  /*154c0*/  FMUL.FTZ R101, R101, R28.reuse ;  /* 0x0000001c65657220 */ /* 0x080fe20000410000 */
[-C--:B------:R-:W-:Y:S01]  /*154d0*/  FMUL.FTZ R104, R104, R28.reuse ;  /* 0x0000001c68687220 */ /* 0x080fe20000410000 */
[-C--:B------:R-:W-:Y:S01]  /*154e0*/  FMUL.FTZ R105, R105, R28.reuse ;  /* 0x0000001c69697220 */ /* 0x080fe20000410000 */
[-C--:B------:R-:W-:Y:S01]  /*154f0*/  FMUL.FTZ R108, R108, R28.reuse ;  /* 0x0000001c6c6c7220 */ /* 0x080fe20000410000 */
[----:B------:R-:W-:Y:S01]  /*15500*/  MUFU.EX2 R164, R164 ;  /* 0x000000a400a47308 */ /* 0x000fe20000000800 */
[----:B-1----:R-:W-:Y:S01]  /*15510*/  FADD.FTZ R4, R170, R25 ;  /* 0x00000019aa047221 */ /* 0x002fe20000010000 */
[-C--:B------:R-:W-:Y:S01]  /*15520*/  FMUL.FTZ R109, R109, R28.reuse ;  /* 0x0000001c6d6d7220 */ /* 0x080fe20000410000 */
[-C--:B------:R-:W-:Y:S01]  /*15530*/  FMUL.FTZ R112, R112, R28.reuse ;  /* 0x0000001c70707220 */ /* 0x080fe20000410000 */
[-C--:B------:R-:W-:Y:S01]  /*15540*/  FMUL.FTZ R113, R113, R28.reuse ;  /* 0x0000001c71717220 */ /* 0x080fe20000410000 */
[-C--:B------:R-:W-:Y:S01]  /*15550*/  FMUL.FTZ R116, R116, R28.reuse ;  /* 0x0000001c74747220 */ /* 0x080fe20000410000 */
[-C--:B------:R-:W-:Y:S01]  /*15560*/  FMUL.FTZ R117, R117, R28.reuse ;  /* 0x0000001c75757220 */ /* 0x080fe20000410000 */
[----:B------:R-:W-:Y:S01]  /*15570*/  FMUL.FTZ R120, R120, R28 ;  /* 0x0000001c78787220 */ /* 0x000fe20000410000 */
[----:B------:R-:W-:Y:S01]  /*15580*/  MUFU.EX2 R55, R55 ;  /* 0x0000003700377308 */ /* 0x000fe20000000800 */
[----:B---3--:R-:W-:Y:S01]  /*15590*/  F2FP.BF16.F32.PACK_AB R170, R51, R170 ;  /* 0x000000aa33aa723e */ /* 0x008fe200000010ff */
        /* <DEDUP_REMOVED lines=16> */
[----:B------:R-:W-:Y:S01]  /*156a0*/  FMUL.FTZ R149, R149, R28 ;  /* 0x0000001c95957220 */ /* 0x000fe20000410000 */
[----:B------:R-:W-:-:S02]  /*156b0*/  VIADD R3, R3, 0xffffffff ;  /* 0xffffffff03037836 */ /* 0x000fc40000000000 */
[----:B------:R-:W-:-:S03]  /*156c0*/  IMAD.MOV.U32 R184, RZ, RZ, R21 ;  /* 0x000000ffffb87224 */ /* 0x000fc600078e0015 */
[----:B------:R-:W1:Y:S08]  /*156d0*/  MUFU.EX2 R8, R8 ;  /* 0x0000000800087308 */ /* 0x000e700000000800 */
[----:B------:R-:W2:Y:S08]  /*156e0*/  MUFU.EX2 R73, R60 ;  /* 0x0000003c00497308 */ /* 0x000eb00000000800 */
[----:B------:R3:W-:Y:S01]  /*156f0*/  MUFU.EX2 R10, R9 ;  /* 0x00000009000a7308 */ /* 0x0007e20000000800 */
[-C--:B-1----:R-:W-:Y:S01]  /*15700*/  FMUL.FTZ R90, R90, R8.reuse ;  /* 0x000000085a5a7220 */ /* 0x082fe20000410000 */
        /* <DEDUP_REMOVED lines=10> */
[----:B------:R-:W-:Y:S01]  /*157b0*/  FMUL.FTZ R107, R107, R8 ;  /* 0x000000086b6b7220 */ /* 0x000fe20000410000 */
[----:B------:R-:W-:Y:S01]  /*157c0*/  FADD.FTZ R4, R164, R9 ;  /* 0x00000009a4047221 */ /* 0x000fe20000010000 */
[C---:B------:R-:W-:Y:S01]  /*157d0*/  F2FP.BF16.F32.PACK_AB R164, R55.reuse, R164 ;  /* 0x000000a437a4723e */ /* 0x040fe200000010ff */
[-C--:B------:R-:W-:Y:S01]  /*157e0*/  FMUL.FTZ R110, R110, R8.reuse ;  /* 0x000000086e6e7220 */ /* 0x080fe20000410000 */
[----:B------:R-:W3:Y:S01]  /*157f0*/  MUFU.EX2 R160, R160 ;  /* 0x000000a000a07308 */ /* 0x000ee20000000800 */
[----:B------:R-:W-:Y:S01]  /*15800*/  FADD.FTZ R9, R55, R4 ;  /* 0x0000000437097221 */ /* 0x000fe20000010000 */
[-C--:B------:R-:W-:Y:S01]  /*15810*/  FMUL.FTZ R111, R111, R8.reuse ;  /* 0x000000086f6f7220 */ /* 0x080fe20000410000 */
[-C--:B------:R-:W-:Y:S01]  /*15820*/  FMUL.FTZ R114, R114, R8.reuse ;  /* 0x0000000872727220 */ /* 0x080fe20000410000 */
[----:B------:R-:W-:Y:S01]  /*15830*/  FMUL.FTZ R115, R115, R8 ;  /* 0x0000000873737220 */ /* 0x000fe20000410000 */
[----:B------:R-:W-:Y:S01]  /*15840*/  FADD.FTZ R4, R166, R9 ;  /* 0x00000009a6047221 */ /* 0x000fe20000010000 */
[----:B------:R-:W-:Y:S01]  /*15850*/  FFMA.FTZ R9, R8, R0, R181 ;  /* 0x0000000008097223 */ /* 0x000fe200000100b5 */
[C---:B--2---:R-:W-:Y:S01]  /*15860*/  F2FP.BF16.F32.PACK_AB R166, R73.reuse, R166 ;  /* 0x000000a649a6723e */ /* 0x044fe200000010ff */
[----:B------:R-:W2:Y:S01]  /*15870*/  MUFU.EX2 R183, R183 ;  /* 0x000000b700b77308 */ /* 0x000ea20000000800 */
[----:B------:R-:W-:Y:S01]  /*15880*/  FADD.FTZ R25, R73, R4 ;  /* 0x0000000449197221 */ /* 0x000fe20000010000 */
[C---:B-1----:R-:W-:Y:S01]  /*15890*/  FADD.FTZ R0, R32.reuse, R9 ;  /* 0x0000000920007221 */ /* 0x042fe20000010000 */
[----:B------:R-:W-:Y:S01]  /*158a0*/  F2FP.BF16.F32.PACK_AB R181, R32, R181 ;  /* 0x000000b520b5723e */ /* 0x000fe200000010ff */
        /* <DEDUP_REMOVED lines=19> */
[----:B------:R-:W-:Y:S01]  /*159e0*/  FMUL.FTZ R147, R147, R8 ;  /* 0x0000000893937220 */ /* 0x000fe20000410000 */
[----:B------:R-:W2:Y:S01]  /*159f0*/  MUFU.EX2 R162, R162 ;  /* 0x000000a200a27308 */ /* 0x000ea20000000800 */
[C---:B-1----:R-:W-:Y:S01]  /*15a00*/  FADD.FTZ R25, R75.reuse, R4 ;  /* 0x000000044b197221 */ /* 0x042fe20000010000 */
[----:B------:R-:W-:Y:S01]  /*15a10*/  F2FP.BF16.F32.PACK_AB R160, R75, R160 ;  /* 0x000000a04ba0723e */ /* 0x000fe200000010ff */
[-C--:B------:R-:W-:Y:S01]  /*15a20*/  FMUL.FTZ R150, R150, R8.reuse ;  /* 0x0000000896967220 */ /* 0x080fe20000410000 */
[----:B------:R-:W-:-:S04]  /*15a30*/  FMUL.FTZ R151, R151, R8 ;  /* 0x0000000897977220 */ /* 0x000fc80000410000 */
        /* <DEDUP_REMOVED lines=24> */
[----:B---3--:R-:W-:-:S07]  /*15bc0*/  FADD.FTZ R48, R158, R25 ;  /* 0x000000199e307221 */ /* 0x008fce0000010000 */
        /* <DEDUP_REMOVED lines=24> */
[----:B------:R-:W-:Y:S01]  /*15d50*/  F2FP.BF16.F32.PACK_AB R154, R11, R154 ;  /* 0x0000009a0b9a723e */ /* 0x000fe200000010ff */
[----:B------:R-:W-:-:S05]  /*15d60*/  IMAD.MOV.U32 R11, RZ, RZ, R6 ;  /* 0x000000ffff0b7224 */ /* 0x000fca00078e0006 */
[----:B------:R-:W2:Y:S01]  /*15d70*/  MUFU.EX2 R165, R165 ;  /* 0x000000a500a57308 */ /* 0x000ea20000000800 */
[C---:B-1----:R-:W-:Y:S01]  /*15d80*/  FADD.FTZ R48, R42.reuse, R9 ;  /* 0x000000092a307221 */ /* 0x042fe20000010000 */
[----:B------:R-:W-:-:S06]  /*15d90*/  F2FP.BF16.F32.PACK_AB R169, R42, R169 ;  /* 0x000000a92aa9723e */ /* 0x000fcc00000010ff */
[----:B------:R-:W1:Y:S01]  /*15da0*/  MUFU.EX2 R46, R46 ;  /* 0x0000002e002e7308 */ /* 0x000e620000000800 */
[----:B---3--:R-:W-:Y:S01]  /*15db0*/  FADD.FTZ R9, R171, R48 ;  /* 0x00000030ab097221 */ /* 0x008fe20000010000 */
[----:B------:R-:W-:-:S03]  /*15dc0*/  F2FP.BF16.F32.PACK_AB R171, R10, R171 ;  /* 0x000000ab0aab723e */ /* 0x000fc600000010ff */
[----:B------:R-:W-:Y:S01]  /*15dd0*/  FADD.FTZ R48, R10, R9 ;  /* 0x000000090a307221 */ /* 0x000fe20000010000 */
[----:B------:R-:W-:Y:S02]  /*15de0*/  IMAD.MOV.U32 R10, RZ, RZ, R7 ;  /* 0x000000ffff0a7224 */ /* 0x000fe400078e0007 */
[----:B------:R-:W3:Y:S01]  /*15df0*/  MUFU.EX2 R167, R167 ;  /* 0x000000a700a77308 */ /* 0x000ee20000000800 */
[----:B--2---:R-:W-:-:S07]  /*15e00*/  FADD.FTZ R9, R165, R48 ;  /* 0x00000030a5097221 */ /* 0x004fce0000010000 */
        /* <DEDUP_REMOVED lines=36> */
[----:B0-----:R-:W-:Y:S06]  /*16050*/  @P3 BRA `(.L_x_1538) ;  /* 0xffffffc400883947 */ /* 0x001fec000383ffff */
[----:B------:R-:W-:Y:S02]  /*16060*/  IMAD.MOV.U32 R10, RZ, RZ, R7 ;  /* 0x000000ffff0a7224 */ /* 0x000fe400078e0007 */
[----:B------:R-:W-:Y:S02]  /*16070*/  IMAD.MOV.U32 R11, RZ, RZ, R6 ;  /* 0x000000ffff0b7224 */ /* 0x000fe400078e0006 */
[----:B------:R-:W-:Y:S02]  /*16080*/  IMAD.MOV.U32 R184, RZ, RZ, R21 ;  /* 0x000000ffffb87224 */ /* 0x000fe400078e0015 */
[----:B------:R-:W-:-:S07]  /*16090*/  IMAD.MOV.U32 R186, RZ, RZ, R199 ;  /* 0x000000ffffba7224 */ /* 0x000fce00078e00c7 */
.L_x_1520:
[----:B------:R-:W0:Y:S01]  /*160a0*/  LDC R13, c[0x0][0x9e4] ;  /* 0x00027900ff0d7b82 */ /* 0x000e220000000800 */
[----:B------:R-:W-:Y:S01]  /*160b0*/  IADD3 R6, R192, 0x80, -R193 ;  /* 0x00000080c0067810 */ /* 0x000fe20007ffe8c1 */
[----:B------:R-:W-:-:S04]  /*160c0*/  ULDC UR6, c[0x0][0x9dc] ;  /* 0x0002770000067ab9 */ /* 0x000fc80000000800 */
[----:B------:R-:W-:-:S04]  /*160d0*/  IMAD R6, R197, 0x80, R6 ;  /* 0x00000080c5067824 */ /* 0x000fc800078e0206 */
[----:B------:R-:W-:Y:S01]  /*160e0*/  VIADD R7, R6, -UR6 ;  /* 0x8000000606077c36 */ /* 0x000fe20008000000 */
[----:B0-----:R-:W-:-:S13]  /*160f0*/  ISETP.GE.AND P5, PT, R13, 0x1, PT ;  /* 0x000000010d00780c */ /* 0x001fda0003fa6270 */
[----:B------:R-:W-:Y:S05]  /*16100*/  @!P5 BRA `(.L_x_1539) ;  /* 0x000000000044d947 */ /* 0x000fea0003800000 */
        /* <DEDUP_REMOVED lines=10> */
.L_x_1541:
[----:B------:R-:W-:-:S13]  /*161b0*/  ISETP.NE.AND P2, PT, R13, 0x1, PT ;  /* 0x000000010d00780c */ /* 0x000fda0003f45270 */
[----:B------:R-:W0:Y:S02]  /*161c0*/  @P2 LDC.64 R8, c[0x0][0x9e8] ;  /* 0x00027a00ff082b82 */ /* 0x000e240000000a00 */
[----:B0-----:R-:W-:-:S05]  /*161d0*/  @P2 IMAD.HI.U32 R8, R6, R8, RZ ;  /* 0x0000000806082227 */ /* 0x001fca00078e00ff */
[----:B------:R-:W-:-:S07]  /*161e0*/  @P2 SHF.R.U32.HI R6, RZ, R9, R8 ;  /* 0x00000009ff062219 */ /* 0x000fce0000011608 */
.L_x_1542:
[----:B------:R-:W-:Y:S05]  /*161f0*/  BSYNC B0 ;  /* 0x0000000000007941 */ /* 0x000fea0003800000 */
.L_x_1540:
[----:B------:R-:W-:-:S05]  /*16200*/  IMAD R6, R6, R13, RZ ;  /* 0x0000000d06067224 */ /* 0x000fca00078e02ff */
[----:B------:R-:W-:-:S07]  /*16210*/  VIMNMX R7, R7, R6, !PT ;  /* 0x0000000607077248 */ /* 0x000fce0007fe0100 */
.L_x_1539:
[----:B------:R-:W-:-:S05]  /*16220*/  VIADD R7, R7, 0x7f ;  /* 0x0000007f07077836 */ /* 0x000fca0000000000 */
[----:B------:R-:W-:-:S04]  /*16230*/  SHF.R.S32.HI R6, RZ, 0x1f, R7 ;  /* 0x0000001fff067819 */ /* 0x000fc80000011407 */
[----:B------:R-:W-:-:S04]  /*16240*/  LEA.HI R6, R6, R7, RZ, 0x7 ;  /* 0x0000000706067211 */ /* 0x000fc800078f38ff */
[----:B------:R-:W-:-:S04]  /*16250*/  SHF.R.S32.HI R7, RZ, 0x7, R6 ;  /* 0x00000007ff077819 */ /* 0x000fc80000011406 */
[----:B------:R-:W-:-:S04]  /*16260*/  VIMNMX R14, R198, R7, !PT ;  /* 0x00000007c60e7248 */ /* 0x000fc80007fe0100 */
[----:B------:R-:W-:-:S13]  /*16270*/  ISETP.GE.AND P2, PT, R3, R14, PT ;  /* 0x0000000e0300720c */ /* 0x000fda0003f46270 */
[----:B------:R-:W-:Y:S05]  /*16280*/  @!P2 BRA `(.L_x_1543) ;  /* 0x000000280084a947 */ /* 0x000fea0003800000 */
[----:B------:R-:W-:Y:S02]  /*16290*/  IMAD.MOV.U32 R13, RZ, RZ, R10 ;  /* 0x000000ffff0d7224 */ /* 0x000fe400078e000a */
[----:B------:R-:W-:Y:S02]  /*162a0*/  IMAD.MOV.U32 R12, RZ, RZ, R11 ;  /* 0x000000ffff0c7224 */ /* 0x000fe400078e000b */
[----:B------:R-:W-:Y:S02]  /*162b0*/  IMAD.MOV.U32 R20, RZ, RZ, R186 ;  /* 0x000000ffff147224 */ /* 0x000fe400078e00ba */
[----:B------:R-:W-:-:S07]  /*162c0*/  IMAD.MOV.U32 R15, RZ, RZ, R184 ;  /* 0x000000ffff0f7224 */ /* 0x000fce00078e00b8 */
.L_x_1553:
        /* <DEDUP_REMOVED lines=10> */
.L_x_1545:
[----:B------:R-:W-:Y:S01]  /*16370*/  IMAD R6, R184, 0x8, R2 ;  /* 0x00000008b8067824 */ /* 0x000fe200078e0202 */
[----:B------:R-:W-:-:S04]  /*16380*/  SHF.L.U32 R7, R186, 0x1f, RZ ;  /* 0x0000001fba077819 */ /* 0x000fc800000006ff */
[----:B------:R0:W1:Y:S01]  /*16390*/  SYNCS.PHASECHK.TRANS64.TRYWAIT P3, [R6+URZ+0x28830], R7 ;  /* 0x02883007060075a7 */ /* 0x000062000806017f */
[----:B------:R-:W-:Y:S05]  /*163a0*/  @!P0 BRA `(.L_x_1546) ;  /* 0x0000000000048947 */ /* 0x000fea0003800000 */
[----:B------:R-:W-:Y:S01]  /*163b0*/  BPT.TRAP 0x1 ;  /* 0x000000040000795c */ /* 0x000fe20000300000 */
.L_x_1546:
[----:B------:R-:W-:Y:S04]  /*163c0*/  BSSY B0, `(.L_x_1544) ;  /* 0x0000004000007945 */ /* 0x000fe80003800000 */
[----:B-1----:R-:W-:Y:S05]  /*163d0*/  @P3 BRA `(.L_x_1547) ;  /* 0x0000000000083947 */ /* 0x002fea0003800000 */
[----:B------:R-:W1:Y:S02]  /*163e0*/  SYNCS.PHASECHK.TRANS64.TRYWAIT P3, [R6+URZ+0x28830], R7 ;  /* 0x02883007060075a7 */ /* 0x000e64000806017f */
[----:B-1----:R-:W-:Y:S05]  /*163f0*/  @!P3 BRA `(.L_x_1548) ;  /* 0x00000104005cb947 */ /* 0x002fea0003800000 */
.L_x_1547:
[----:B------:R-:W-:Y:S05]  /*16400*/  BSYNC B0 ;  /* 0x0000000000007941 */ /* 0x000fea0003800000 */
.L_x_1544:
        /* <DEDUP_REMOVED lines=64> */
.L_x_1550:
[----:B------:R-:W-:Y:S01]  /*16810*/  SHF.L.U32 R6, R20, 0x1f, RZ ;  /* 0x0000001f14067819 */ /* 0x000fe200000006ff */
[----:B------:R-:W-:-:S04]  /*16820*/  IMAD R7, R15, 0x8, R2 ;  /* 0x000000080f077824 */ /* 0x000fc800078e0202 */
[----:B------:R0:W1:Y:S01]  /*16830*/  SYNCS.PHASECHK.TRANS64.TRYWAIT P2, [R7+URZ+0x28850], R6 ;  /* 0x02885006070075a7 */ /* 0x000062000804017f */
[----:B------:R-:W-:Y:S05]  /*16840*/  @!P0 BRA `(.L_x_1551) ;  /* 0x0000000000048947 */ /* 0x000fea0003800000 */
[----:B------:R-:W-:Y:S01]  /*16850*/  BPT.TRAP 0x1 ;  /* 0x000000040000795c */ /* 0x000fe20000300000 */
.L_x_1551:
[----:B-1----:R-:W-:Y:S05]  /*16860*/  @P2 BRA `(.L_x_1549) ;  /* 0x0000000000082947 */ /* 0x002fea0003800000 */
[----:B------:R-:W1:Y:S02]  /*16870*/  SYNCS.PHASECHK.TRANS64.TRYWAIT P2, [R7+URZ+0x28850], R6 ;  /* 0x02885006070075a7 */ /* 0x000e64000804017f */
[----:B-1----:R-:W-:Y:S05]  /*16880*/  @!P2 BRA `(.L_x_1552) ;  /* 0x00000100004ca947 */ /* 0x002fea0003800000 */
.L_x_1549:
[----:B01----:R-:W-:Y:S01]  /*16890*/  VIADD R6, R2, 0x400 ;  /* 0x0000040002067836 */ /* 0x003fe20000000000 */
[----:B------:R-:W-:Y:S05]  /*168a0*/  WARPSYNC.ALL ;  /* 0x0000000000007948 */ /* 0x000fea0003800000 */
[----:B------:R-:W-:-:S04]  /*168b0*/  SHF.R.U32.HI R6, RZ, 0x4, R6 ;  /* 0x00000004ff067819 */ /* 0x000fc80000011606 */
[----:B------:R-:W-:-:S04]  /*168c0*/  LOP3.LUT R6, R6, 0x3fff, RZ, 0xc0, !PT ;  /* 0x00003fff06067812 */ /* 0x000fc800078ec0ff */
[----:B------:R-:W-:-:S05]  /*168d0*/  LOP3.LUT R6, R6, 0x4000000, RZ, 0xfc, !PT ;  /* 0x0400000006067812 */ /* 0x000fca00078efcff */
[----:B------:R-:W-:Y:S01]  /*168e0*/  IMAD R6, R15, 0x800, R6 ;  /* 0x000008000f067824 */ /* 0x000fe200078e0206 */
[----:B------:R-:W-:Y:S01]  /*168f0*/  WARPGROUP.ARRIVE ;  /* 0x00000000000079c5 */ /* 0x000fe20000000000 */
[----:B------:R-:W-:Y:S02]  /*16900*/  IMAD.MOV.U32 R7, RZ, RZ, 0x40000040 ;  /* 0x40000040ff077424 */ /* 0x000fe400078e00ff */
[----:B------:R-:W-:Y:S01]  /*16910*/  FMUL.FTZ R21, R24, UR52 ;  /* 0x0000003418157c20 */ /* 0x000fe20008410000 */
[C---:B------:R-:W-:Y:S01]  /*16920*/  VIADD R8, R6.reuse, 0x80 ;  /* 0x0000008006087836 */ /* 0x040fe20000000000 */
[----:B------:R-:W-:Y:S01]  /*16930*/  R2UR UR6, R6 ;  /* 0x00000000060672ca */ /* 0x000fe200000e0000 */
[----:B------:R-:W-:Y:S01]  /*16940*/  IMAD.MOV.U32 R9, RZ, RZ, 0x40000040 ;  /* 0x40000040ff097424 */ /* 0x000fe200078e00ff */
[----:B------:R-:W-:Y:S01]  /*16950*/  R2UR UR7, R7 ;  /* 0x00000000070772ca */ /* 0x000fe200000e0000 */
        /* <DEDUP_REMOVED lines=12> */
[----:B------:R-:W-:Y:S01]  /*16a20*/  HGMMA.64x128x16.F32.BF16 R88, R180, gdesc[UR4].tnspB, R88, gsb0 ;  /* 0x41e00004b4587df0 */ /* 0x000fe20008001858 */
[----:B------:R-:W-:Y:S01]  /*16a30*/  R2UR UR6, R8 ;  /* 0x00000000080672ca */ /* 0x000fe200000e0000 */
[----:B------:R-:W-:Y:S01]  /*16a40*/  FMUL.FTZ R47, R49, UR52 ;  /* 0x00000034312f7c20 */ /* 0x000fe20008410000 */
[----:B------:R-:W-:Y:S01]  /*16a50*/  R2UR UR7, R9 ;  /* 0x00000000090772ca */ /* 0x000fe200000e0000 */
[----:B------:R-:W-:Y:S01]  /*16a60*/  FMUL.FTZ R30, R33, UR52 ;  /* 0x00000034211e7c20 */ /* 0x000fe20008410000 */
[----:B------:R-:W2:Y:S01]  /*16a70*/  MUFU.TANH R10, R10 ;  /* 0x0000000a000a7308 */ /* 0x000ea20000002400 */
[----:B------:R-:W-:Y:S01]  /*16a80*/  FMUL.FTZ R49, R55, UR52 ;  /* 0x0000003437317c20 */ /* 0x000fe20008410000 */
[----:B------:R-:W-:Y:S01]  /*16a90*/  FMUL.FTZ R55, R57, UR52 ;  /* 0x0000003439377c20 */ /* 0x000fe20008410000 */
[----:B------:R-:W-:Y:S01]  /*16aa0*/  FMUL.FTZ R57, R60, UR52 ;  /* 0x000000343c397c20 */ /* 0x000fe20008410000 */
[----:B0-----:R-:W-:Y:S01]  /*16ab0*/  FMNMX.FTZ R60, R21, R12, !PT ;  /* 0x0000000c153c7209 */ /* 0x001fe20007810000 */
[----:B------:R-:W-:-:S02]  /*16ac0*/  VIADD R8, R6, 0x100 ;  /* 0x0000010006087836 */ /* 0x000fc40000000000 */
[----:B------:R-:W-:Y:S01]  /*16ad0*/  FMUL.FTZ R32, R36, UR52 ;  /* 0x0000003424207c20 */ /* 0x000fe20008410000 */
[----:B------:R-:W-:Y:S01]  /*16ae0*/  IMAD.MOV.U32 R9, RZ, RZ, 0x40000040 ;  /* 0x40000040ff097424 */ /* 0x000fe200078e00ff */
        /* <DEDUP_REMOVED lines=46> */
[----:B------:R-:W-:Y:S01]  /*16dd0*/  UMOV UR44, UR47 ;  /* 0x0000002f002c7c82 */ /* 0x000fe20008000000 */
        /* <DEDUP_REMOVED lines=16> */
[----:B------:R-:W3:Y:S01]  /*16ee0*/  S2R R199, SR_TID.X ;  /* 0x0000000000c77919 */ /* 0x000ee20000002100 */
[----:B------:R-:W4:Y:S01]  /*16ef0*/  MUFU.TANH R42, R42 ;  /* 0x0000002a002a7308 */ /* 0x000f220000002400 */
[C---:B------:R-:W-:Y:S01]  /*16f00*/  ISETP.GT.AND P2, PT, R3.reuse, R14, PT ;  /* 0x0000000e0300720c */ /* 0x040fe20003f44270 */
[----:B------:R-:W-:-:S06]  /*16f10*/  VIADD R3, R3, 0xffffffff ;  /* 0xffffffff03037836 */ /* 0x000fcc0000000000 */
[----:B------:R-:W5:Y:S08]  /*16f20*/  MUFU.TANH R46, R46 ;  /* 0x0000002e002e7308 */ /* 0x000f700000002400 */
[----:B------:R-:W5:Y:S08]  /*16f30*/  MUFU.TANH R47, R47 ;  /* 0x0000002f002f7308 */ /* 0x000f700000002400 */
[----:B------:R-:W5:Y:S01]  /*16f40*/  MUFU.TANH R50, R50 ;  /* 0x0000003200327308 */ /* 0x000f620000002400 */
[----:B---3--:R-:W-:-:S07]  /*16f50*/  SHF.R.U32.HI R199, RZ, 0x7, R199 ;  /* 0x00000007ffc77819 */ /* 0x008fce00000116c7 */
[----:B------:R-:W3:Y:S08]  /*16f60*/  MUFU.TANH R51, R51 ;  /* 0x0000003300337308 */ /* 0x000ef00000002400 */
[----:B------:R-:W3:Y:S08]  /*16f70*/  MUFU.TANH R54, R54 ;  /* 0x0000003600367308 */ /* 0x000ef00000002400 */
[----:B------:R-:W3:Y:S08]  /*16f80*/  MUFU.TANH R55, R55 ;  /* 0x0000003700377308 */ /* 0x000ef00000002400 */
[----:B------:R-:W3:Y:S08]  /*16f90*/  MUFU.TANH R57, R57 ;  /* 0x0000003900397308 */ /* 0x000ef00000002400 */
[----:B------:R-:W3:Y:S01]  /*16fa0*/  MUFU.TANH R58, R58 ;  /* 0x0000003a003a7308 */ /* 0x000ee20000002400 */
[----:B------:R-:W-:-:S02]  /*16fb0*/  WARPGROUP.DEPBAR.LE gsb0, 0x0 ;  /* 0x00008000000079c5 */ /* 0x000fc40000010000 */
[----:B------:R-:W-:-:S05]  /*16fc0*/  WARPGROUP.ARRIVE ;  /* 0x00000000000079c5 */ /* 0x000fca0000000000 */
[----:B------:R-:W3:Y:S01]  /*16fd0*/  MUFU.TANH R59, R59 ;  /* 0x0000003b003b7308 */ /* 0x000ee20000002400 */
[----:B------:R-:W-:Y:S01]  /*16fe0*/  HGMMA.64x128x16.F32.BF16 R88, R176, gdesc[UR4].tnspB, R88, gsb0 ;  /* 0x41e00004b0587df0 */ /* 0x000fe20008001858 */
[----:B------:R-:W-:Y:S02]  /*16ff0*/  R2UR UR6, R8 ;  /* 0x00000000080672ca */ /* 0x000fe400000e0000 */
[----:B------:R-:W-:Y:S02]  /*17000*/  R2UR UR7, R9 ;  /* 0x00000000090772ca */ /* 0x000fe400000e0000 */
[----:B--2---:R-:W-:Y:S02]  /*17010*/  FMNMX.FTZ R8, R38, R11, !PT ;  /* 0x0000000b26087209 */ /* 0x004fe40007810000 */
[----:B------:R-:W2:Y:S02]  /*17020*/  MUFU.TANH R60, R60 ;  /* 0x0000003c003c7308 */ /* 0x000ea40000002400 */
[----:B0-----:R-:W-:-:S04]  /*17030*/  FMNMX.FTZ R8, R39, R8, !PT ;  /* 0x0000000827087209 */ /* 0x001fc80007810000 */
[----:B-1----:R-:W-:Y:S02]  /*17040*/  FMNMX.FTZ R9, R41, R8, !PT ;  /* 0x0000000829097209 */ /* 0x002fe40007810000 */
[----:B------:R-:W0:Y:S02]  /*17050*/  MUFU.TANH R61, R61 ;  /* 0x0000003d003d7308 */ /* 0x000e240000002400 */
[----:B----4-:R-:W-:-:S04]  /*17060*/  FMNMX.FTZ R9, R42, R9, !PT ;  /* 0x000000092a097209 */ /* 0x010fc80007810000 */
[----:B-----5:R-:W-:Y:S02]  /*17070*/  FMNMX.FTZ R8, R46, R9, !PT ;  /* 0x000000092e087209 */ /* 0x020fe40007810000 */
[----:B------:R-:W1:Y:S02]  /*17080*/  MUFU.TANH R62, R62 ;  /* 0x0000003e003e7308 */ /* 0x000e640000002400 */
[----:B------:R-:W-:-:S04]  /*17090*/  FMNMX.FTZ R9, R47, R8, !PT ;  /* 0x000000082f097209 */ /* 0x000fc80007810000 */
[----:B------:R-:W-:Y:S02]  /*170a0*/  FMNMX.FTZ R8, R50, R9, !PT ;  /* 0x0000000932087209 */ /* 0x000fe40007810000 */
[----:B------:R-:W4:Y:S02]  /*170b0*/  MUFU.TANH R64, R64 ;  /* 0x0000004000407308 */ /* 0x000f240000002400 */
[----:B---3--:R-:W-:-:S04]  /*170c0*/  FMNMX.FTZ R9, R51, R8, !PT ;  /* 0x0000000833097209 */ /* 0x008fc80007810000 */
[----:B------:R-:W-:Y:S02]  /*170d0*/  FMNMX.FTZ R8, R54, R9, !PT ;  /* 0x0000000936087209 */ /* 0x000fe40007810000 */
[----:B------:R-:W3:Y:S02]  /*170e0*/  MUFU.TANH R65, R65 ;  /* 0x0000004100417308 */ /* 0x000ee40000002400 */
[----:B------:R-:W-:-:S04]  /*170f0*/  FMNMX.FTZ R8, R55, R8, !PT ;  /* 0x0000000837087209 */ /* 0x000fc80007810000 */
[----:B------:R-:W-:Y:S02]  /*17100*/  FMNMX.FTZ R9, R57, R8, !PT ;  /* 0x0000000839097209 */ /* 0x000fe40007810000 */
[----:B------:R-:W5:Y:S02]  /*17110*/  MUFU.TANH R68, R68 ;  /* 0x0000004400447308 */ /* 0x000f640000002400 */
[----:B------:R-:W-:-:S04]  /*17120*/  FMNMX.FTZ R8, R58, R9, !PT ;  /* 0x000000093a087209 */ /* 0x000fc80007810000 */
[----:B------:R-:W-:Y:S02]  /*17130*/  FMNMX.FTZ R9, R59, R8, !PT ;  /* 0x000000083b097209 */ /* 0x000fe40007810000 */
[----:B------:R-:W5:Y:S02]  /*17140*/  MUFU.TANH R72, R72 ;  /* 0x0000004800487308 */ /* 0x000f640000002400 */
[----:B--2---:R-:W-:-:S04]  /*17150*/  FMNMX.FTZ R8, R60, R9, !PT ;  /* 0x000000093c087209 */ /* 0x004fc80007810000 */
[----:B0-----:R-:W-:Y:S02]  /*17160*/  FMNMX.FTZ R9, R61, R8, !PT ;  /* 0x000000083d097209 */ /* 0x001fe40007810000 */
[----:B------:R-:W0:Y:S02]  /*17170*/  MUFU.TANH R76, R76 ;  /* 0x0000004c004c7308 */ /* 0x000e240000002400 */
[----:B-1----:R-:W-:-:S04]  /*17180*/  FMNMX.FTZ R9, R62, R9, !PT ;  /* 0x000000093e097209 */ /* 0x002fc80007810000 */
[----:B----4-:R-:W-:Y:S02]  /*17190*/  FMNMX.FTZ R8, R64, R9, !PT ;  /* 0x0000000940087209 */ /* 0x010fe40007810000 */
[----:B------:R-:W1:Y:S02]  /*171a0*/  MUFU.TANH R69, R69 ;  /* 0x0000004500457308 */ /* 0x000e640000002400 */
[----:B---3--:R-:W-:Y:S01]  /*171b0*/  FMNMX.FTZ R9, R65, R8, !PT ;  /* 0x0000000841097209 */ /* 0x008fe20007810000 */
[----:B------:R-:W-:-:S03]  /*171c0*/  VIADD R8, R6, 0x180 ;  /* 0x0000018006087836 */ /* 0x000fc60000000000 */
[----:B-----5:R-:W-:Y:S01]  /*171d0*/  FMNMX.FTZ R11, R68, R9, !PT ;  /* 0x00000009440b7209 */ /* 0x020fe20007810000 */
[----:B------:R-:W-:Y:S01]  /*171e0*/  IMAD.MOV.U32 R9, RZ, RZ, 0x40000040 ;  /* 0x40000040ff097424 */ /* 0x000fe200078e00ff */
[----:B------:R-:W2:Y:S02]  /*171f0*/  MUFU.TANH R77, R77 ;  /* 0x0000004d004d7308 */ /* 0x000ea40000002400 */
[----:B------:R-:W-:-:S06]  /*17200*/  FMNMX.FTZ R11, R72, R11, !PT ;  /* 0x0000000b480b7209 */ /* 0x000fcc0007810000 */
[----:B------:R-:W3:Y:S08]  /*17210*/  MUFU.TANH R73, R73 ;  /* 0x0000004900497308 */ /* 0x000ef00000002400 */
[----:B------:R-:W4:Y:S08]  /*17220*/  MUFU.TANH R20, R20 ;  /* 0x0000001400147308 */ /* 0x000f300000002400 */
[----:B------:R-:W5:Y:S08]  /*17230*/  MUFU.TANH R24, R24 ;  /* 0x0000001800187308 */ /* 0x000f700000002400 */
[----:B------:R-:W5:Y:S08]  /*17240*/  MUFU.TANH R25, R25 ;  /* 0x0000001900197308 */ /* 0x000f700000002400 */
[----:B------:R-:W5:Y:S08]  /*17250*/  MUFU.TANH R27, R27 ;  /* 0x0000001b001b7308 */ /* 0x000f700000002400 */
[----:B------:R-:W5:Y:S08]  /*17260*/  MUFU.TANH R29, R29 ;  /* 0x0000001d001d7308 */ /* 0x000f700000002400 */
[----:B------:R-:W5:Y:S01]  /*17270*/  MUFU.TANH R31, R31 ;  /* 0x0000001f001f7308 */ /* 0x000f620000002400 */
[----:B------:R-:W-:-:S02]  /*17280*/  WARPGROUP.DEPBAR.LE gsb0, 0x0 ;  /* 0x00008000000079c5 */ /* 0x000fc40000010000 */
[----:B------:R-:W-:-:S05]  /*17290*/  WARPGROUP.ARRIVE ;  /* 0x00000000000079c5 */ /* 0x000fca0000000000 */
[----:B------:R-:W5:Y:S01]  /*172a0*/  MUFU.TANH R33, R33 ;  /* 0x0000002100217308 */ /* 0x000f620000002400 */
[----:B------:R-:W-:Y:S01]  /*172b0*/  HGMMA.64x128x16.F32.BF16 R88, R172, gdesc[UR4].tnspB, R88, gsb0 ;  /* 0x41e00004ac587df0 */ /* 0x000fe20008001858 */
[----:B------:R-:W-:Y:S02]  /*172c0*/  R2UR UR6, R8 ;  /* 0x00000000080672ca */ /* 0x000fe400000e0000 */
[----:B------:R-:W-:-:S04]  /*172d0*/  R2UR UR7, R9 ;  /* 0x00000000090772ca */ /* 0x000fc800000e0000 */
[----:B------:R-:W5:Y:S01]  /*172e0*/  MUFU.TANH R35, R35 ;  /* 0x0000002300237308 */ /* 0x000f620000002400 */
[----:B0-----:R-:W-:-:S04]  /*172f0*/  FMNMX.FTZ R8, R76, R11, !PT ;  /* 0x0000000b4c087209 */ /* 0x001fc80007810000 */
[----:B-1----:R-:W-:-:S03]  /*17300*/  FMNMX.FTZ R8, R69, R8, !PT ;  /* 0x0000000845087209 */ /* 0x002fc60007810000 */
[----:B------:R-:W0:Y:S01]  /*17310*/  MUFU.TANH R36, R36 ;  /* 0x0000002400247308 */ /* 0x000e220000002400 */
[----:B--2---:R-:W-:-:S04]  /*17320*/  FMNMX.FTZ R8, R77, R8, !PT ;  /* 0x000000084d087209 */ /* 0x004fc80007810000 */
[----:B---3--:R-:W-:-:S03]  /*17330*/  FMNMX.FTZ R8, R73, R8, !PT ;  /* 0x0000000849087209 */ /* 0x008fc60007810000 */
[----:B------:R-:W1:Y:S02]  /*17340*/  MUFU.TANH R37, R37 ;  /* 0x0000002500257308 */ /* 0x000e640000002400 */
[----:B------:R-:W2:Y:S06]  /*17350*/  SHFL.BFLY PT, R9, R8, 0x2, 0x1f ;  /* 0x0c401f0008097f89 */ /* 0x000eac00000e0000 */
[----:B------:R-:W3:Y:S08]  /*17360*/  MUFU.TANH R40, R40 ;  /* 0x0000002800287308 */ /* 0x000ef00000002400 */
[----:B------:R-:W3:Y:S08]  /*17370*/  MUFU.TANH R43, R43 ;  /* 0x0000002b002b7308 */ /* 0x000ef00000002400 */
[----:B------:R-:W3:Y:S01]  /*17380*/  MUFU.TANH R44, R44 ;  /* 0x0000002c002c7308 */ /* 0x000ee20000002400 */
[----:B--2---:R-:W-:-:S05]  /*17390*/  FMNMX.FTZ R9, R8, R9, !PT ;  /* 0x0000000908097209 */ /* 0x004fca0007810000 */
[----:B------:R-:W2:Y:S02]  /*173a0*/  SHFL.BFLY PT, R8, R9, 0x1, 0x1f ;  /* 0x0c201f0009087f89 */ /* 0x000ea400000e0000 */
[----:B------:R-:W3:Y:S08]  /*173b0*/  MUFU.TANH R45, R45 ;  /* 0x0000002d002d7308 */ /* 0x000ef00000002400 */
[----:B------:R-:W3:Y:S08]  /*173c0*/  MUFU.TANH R48, R48 ;  /* 0x0000003000307308 */ /* 0x000ef00000002400 */
[----:B------:R-:W3:Y:S01]  /*173d0*/  MUFU.TANH R49, R49 ;  /* 0x0000003100317308 */ /* 0x000ee20000002400 */
[----:B--2---:R-:W-:Y:S01]  /*173e0*/  FMNMX.FTZ R11, R9, R8, !PT ;  /* 0x00000008090b7209 */ /* 0x004fe20007810000 */
[----:B------:R-:W-:-:S06]  /*173f0*/  IMAD.MOV.U32 R9, RZ, RZ, 0x40000040 ;  /* 0x40000040ff097424 */ /* 0x000fcc00078e00ff */
[----:B------:R-:W2:Y:S01]  /*17400*/  MUFU.TANH R52, R52 ;  /* 0x0000003400347308 */ /* 0x000ea20000002400 */
[C---:B------:R-:W-:Y:S01]  /*17410*/  FADD.FTZ R8, -R11.reuse, R12 ;  /* 0x0000000c0b087221 */ /* 0x040fe20000010100 */
[----:B------:R-:W-:-:S03]  /*17420*/  FMUL.FTZ R85, R11, UR44 ;  /* 0x0000002c0b557c20 */ /* 0x000fc60008410000 */
[----:B------:R-:W-:Y:S01]  /*17430*/  FMUL.FTZ R67, R8, UR44 ;  /* 0x0000002c08437c20 */ /* 0x000fe20008410000 */
[----:B------:R-:W-:Y:S02]  /*17440*/  VIADD R8, R6, 0x200 ;  /* 0x0000020006087836 */ /* 0x000fe40000000000 */
[--C-:B------:R-:W-:Y:S01]  /*17450*/  FFMA.FTZ R180, R21, UR44, -R85.reuse ;  /* 0x0000002c15b47c23 */ /* 0x100fe20008010855 */
[--C-:B------:R-:W-:Y:S01]  /*17460*/  FFMA.FTZ R21, R7, UR44, -R85.reuse ;  /* 0x0000002c07157c23 */ /* 0x100fe20008010855 */
[----:B----4-:R-:W-:Y:S01]  /*17470*/  FMNMX.FTZ R7, R20, R13, !PT ;  /* 0x0000000d14077209 */ /* 0x010fe20007810000 */
[----:B------:R-:W4:Y:S01]  /*17480*/  MUFU.TANH R53, R53 ;  /* 0x0000003500357308 */ /* 0x000f220000002400 */
[--C-:B------:R-:W-:Y:S01]  /*17490*/  FFMA.FTZ R182, R10, UR44, -R85.reuse ;  /* 0x0000002c0ab67c23 */ /* 0x100fe20008010855 */
[--C-:B------:R-:W-:Y:S01]  /*174a0*/  FFMA.FTZ R87, R26, UR44, -R85.reuse ;  /* 0x0000002c1a577c23 */ /* 0x100fe20008010855 */
[--C-:B------:R-:W-:Y:S01]  /*174b0*/  FFMA.FTZ R176, R28, UR44, -R85.reuse ;  /* 0x0000002c1cb07c23 */ /* 0x100fe20008010855 */
[--C-:B------:R-:W-:Y:S01]  /*174c0*/  FFMA.FTZ R178, R32, UR44, -R85.reuse ;  /* 0x0000002c20b27c23 */ /* 0x100fe20008010855 */
[--C-:B------:R-:W-:Y:S01]  /*174d0*/  FFMA.FTZ R12, R64, UR44, -R85.reuse ;  /* 0x0000002c400c7c23 */ /* 0x100fe20008010855 */
[--C-:B------:R-:W-:Y:S01]  /*174e0*/  FFMA.FTZ R26, R68, UR44, -R85.reuse ;  /* 0x0000002c441a7c23 */ /* 0x100fe20008010855 */
[--C-:B------:R-:W-:Y:S01]  /*174f0*/  FFMA.FTZ R28, R76, UR44, -R85.reuse ;  /* 0x0000002c4c1c7c23 */ /* 0x100fe20008010855 */
[----:B------:R-:W4:Y:S01]  /*17500*/  MUFU.TANH R56, R56 ;  /* 0x0000003800387308 */ /* 0x000f220000002400 */
[----:B------:R-:W-:-:S07]  /*17510*/  FFMA.FTZ R69, R69, UR44, -R85 ;  /* 0x0000002c45457c23 */ /* 0x000fce0008010855 */
[----:B------:R-:W4:Y:S08]  /*17520*/  MUFU.TANH R63, R63 ;  /* 0x0000003f003f7308 */ /* 0x000f300000002400 */
[----:B------:R-:W4:Y:S08]  /*17530*/  MUFU.TANH R66, R66 ;  /* 0x0000004200427308 */ /* 0x000f300000002400 */
[----:B------:R-:W4:Y:S08]  /*17540*/  MUFU.TANH R80, R80 ;  /* 0x0000005000507308 */ /* 0x000f300000002400 */
[----:B------:R-:W-:Y:S08]  /*17550*/  MUFU.TANH R70, R70 ;  /* 0x0000004600467308 */ /* 0x000ff00000002400 */
[----:B------:R-:W-:Y:S01]  /*17560*/  MUFU.TANH R71, R71 ;  /* 0x0000004700477308 */ /* 0x000fe20000002400 */
[----:B------:R-:W-:-:S02]  /*17570*/  WARPGROUP.DEPBAR.LE gsb0, 0x0 ;  /* 0x00008000000079c5 */ /* 0x000fc40000010000 */
[----:B------:R-:W-:-:S05]  /*17580*/  WARPGROUP.ARRIVE ;  /* 0x00000000000079c5 */ /* 0x000fca0000000000 */
[----:B------:R-:W-:Y:S01]  /*17590*/  MUFU.TANH R74, R74 ;  /* 0x0000004a004a7308 */ /* 0x000fe20000002400 */
[--C-:B------:R-:W-:Y:S01]  /*175a0*/  FFMA.FTZ R172, R38, UR44, -R85.reuse ;  /* 0x0000002c26ac7c23 */ /* 0x100fe20008010855 */
[--C-:B------:R-:W-:Y:S01]  /*175b0*/  FFMA.FTZ R174, R41, UR44, -R85.reuse ;  /* 0x0000002c29ae7c23 */ /* 0x100fe20008010855 */
[--C-:B------:R-:W-:Y:S01]  /*175c0*/  FFMA.FTZ R41, R47, UR44, -R85.reuse ;  /* 0x0000002c2f297c23 */ /* 0x100fe20008010855 */
[--C-:B------:R-:W-:Y:S01]  /*175d0*/  FFMA.FTZ R47, R51, UR44, -R85.reuse ;  /* 0x0000002c332f7c23 */ /* 0x100fe20008010855 */
[----:B------:R-:W-:Y:S01]  /*175e0*/  HGMMA.64x128x16.F32.BF16 R88, R168, gdesc[UR4].tnspB, R88, gsb0 ;  /* 0x41e00004a8587df0 */ /* 0x000fe20008001858 */
[----:B------:R-:W-:Y:S01]  /*175f0*/  R2UR UR6, R8 ;  /* 0x00000000080672ca */ /* 0x000fe200000e0000 */
[--C-:B------:R-:W-:Y:S01]  /*17600*/  FFMA.FTZ R51, R55, UR44, -R85.reuse ;  /* 0x0000002c37337c23 */ /* 0x100fe20008010855 */
[----:B------:R-:W-:Y:S01]  /*17610*/  R2UR UR7, R9 ;  /* 0x00000000090772ca */ /* 0x000fe200000e0000 */
[----:B------:R-:W-:Y:S01]  /*17620*/  IMAD.MOV.U32 R9, RZ, RZ, 0x40000040 ;  /* 0x40000040ff097424 */ /* 0x000fe200078e00ff */
[----:B-----5:R-:W-:Y:S01]  /*17630*/  FMNMX.FTZ R8, R24, R7, !PT ;  /* 0x0000000718087209 */ /* 0x020fe20007810000 */
[----:B------:R-:W-:Y:S01]  /*17640*/  MUFU.TANH R75, R75 ;  /* 0x0000004b004b7308 */ /* 0x000fe20000002400 */
[----:B------:R-:W-:-:S02]  /*17650*/  FFMA.FTZ R55, R58, UR44, -R85 ;  /* 0x0000002c3a377c23 */ /* 0x000fc40008010855 */
[----:B------:R-:W-:-:S04]  /*17660*/  FMNMX.FTZ R8, R25, R8, !PT ;  /* 0x0000000819087209 */ /* 0x000fc80007810000 */
[----:B------:R-:W-:Y:S01]  /*17670*/  FMNMX.FTZ R8, R27, R8, !PT ;  /* 0x000000081b087209 */ /* 0x000fe20007810000 */
[----:B------:R-:W-:Y:S03]  /*17680*/  MUFU.TANH R78, R78 ;  /* 0x0000004e004e7308 */ /* 0x000fe60000002400 */
[----:B------:R-:W-:-:S04]  /*17690*/  FMNMX.FTZ R8, R29, R8, !PT ;  /* 0x000000081d087209 */ /* 0x000fc80007810000 */
[----:B------:R-:W-:Y:S01]  /*176a0*/  FMNMX.FTZ R8, R31, R8, !PT ;  /* 0x000000081f087209 */ /* 0x000fe20007810000 */
[----:B------:R-:W-:Y:S03]  /*176b0*/  MUFU.TANH R79, R79 ;  /* 0x0000004f004f7308 */ /* 0x000fe60000002400 */
[----:B------:R-:W-:-:S04]  /*176c0*/  FMNMX.FTZ R8, R33, R8, !PT ;  /* 0x0000000821087209 */ /* 0x000fc80007810000 */
[----:B------:R-:W-:Y:S01]  /*176d0*/  FMNMX.FTZ R7, R35, R8, !PT ;  /* 0x0000000823077209 */ /* 0x000fe20007810000 */
[----:B------:R-:W-:Y:S03]  /*176e0*/  MUFU.TANH R81, R81 ;  /* 0x0000005100517308 */ /* 0x000fe60000002400 */
[----:B0-----:R-:W-:-:S04]  /*176f0*/  FMNMX.FTZ R8, R36, R7, !PT ;  /* 0x0000000724087209 */ /* 0x001fc80007810000 */
[----:B-1----:R-:W-:Y:S01]  /*17700*/  FMNMX.FTZ R7, R37, R8, !PT ;  /* 0x0000000825077209 */ /* 0x002fe20007810000 */
[----:B------:R-:W-:Y:S03]  /*17710*/  MUFU.TANH R82, R82 ;  /* 0x0000005200527308 */ /* 0x000fe60000002400 */
[----:B---3--:R-:W-:-:S04]  /*17720*/  FMNMX.FTZ R8, R40, R7, !PT ;  /* 0x0000000728087209 */ /* 0x008fc80007810000 */
[----:B------:R-:W-:Y:S01]  /*17730*/  FMNMX.FTZ R7, R43, R8, !PT ;  /* 0x000000082b077209 */ /* 0x000fe20007810000 */
[----:B------:R-:W-:Y:S03]  /*17740*/  MUFU.TANH R83, R83 ;  /* 0x0000005300537308 */ /* 0x000fe60000002400 */
[----:B------:R-:W-:-:S04]  /*17750*/  FMNMX.FTZ R8, R44, R7, !PT ;  /* 0x000000072c087209 */ /* 0x000fc80007810000 */
[----:B------:R-:W-:Y:S01]  /*17760*/  FMNMX.FTZ R7, R45, R8, !PT ;  /* 0x000000082d077209 */ /* 0x000fe20007810000 */
[----:B------:R-:W-:Y:S03]  /*17770*/  MUFU.TANH R84, R84 ;  /* 0x0000005400547308 */ /* 0x000fe60000002400 */
[----:B------:R-:W-:-:S04]  /*17780*/  FMNMX.FTZ R8, R48, R7, !PT ;  /* 0x0000000730087209 */ /* 0x000fc80007810000 */
[----:B------:R-:W-:Y:S01]  /*17790*/  FMNMX.FTZ R7, R49, R8, !PT ;  /* 0x0000000831077209 */ /* 0x000fe20007810000 */
[----:B------:R-:W-:Y:S03]  /*177a0*/  MUFU.EX2 R67, R67 ;  /* 0x0000004300437308 */ /* 0x000fe60000000800 */
[----:B--2---:R-:W-:-:S04]  /*177b0*/  FMNMX.FTZ R8, R52, R7, !PT ;  /* 0x0000000734087209 */ /* 0x004fc80007810000 */
[----:B----4-:R-:W-:Y:S01]  /*177c0*/  FMNMX.FTZ R7, R53, R8, !PT ;  /* 0x0000000835077209 */ /* 0x010fe20007810000 */
[----:B------:R-:W-:Y:S01]  /*177d0*/  VIADD R8, R6, 0x280 ;  /* 0x0000028006087836 */ /* 0x000fe20000000000 */
[----:B------:R-:W0:Y:S02]  /*177e0*/  MUFU.EX2 R180, R180 ;  /* 0x000000b400b47308 */ /* 0x000e240000000800 */
[----:B------:R-:W-:-:S04]  /*177f0*/  FMNMX.FTZ R10, R56, R7, !PT ;  /* 0x00000007380a7209 */ /* 0x000fc80007810000 */
[----:B------:R-:W-:Y:S02]  /*17800*/  FMNMX.FTZ R7, R63, R10, !PT ;  /* 0x0000000a3f077209 */ /* 0x000fe40007810000 */
[----:B------:R-:W1:Y:S02]  /*17810*/  MUFU.EX2 R21, R21 ;  /* 0x0000001500157308 */ /* 0x000e640000000800 */
[----:B------:R-:W-:-:S04]  /*17820*/  FMNMX.FTZ R7, R66, R7, !PT ;  /* 0x0000000742077209 */ /* 0x000fc80007810000 */
[----:B------:R-:W-:Y:S02]  /*17830*/  FMNMX.FTZ R7, R80, R7, !PT ;  /* 0x0000000750077209 */ /* 0x000fe40007810000 */
[----:B------:R-:W2:Y:S01]  /*17840*/  MUFU.EX2 R182, R182 ;  /* 0x000000b600b67308 */ /* 0x000ea20000000800 */
[----:B0-----:R-:W-:-:S07]  /*17850*/  FFMA.FTZ R4, R67, R4, R180 ;  /* 0x0000000443047223 */ /* 0x001fce00000100b4 */
[----:B------:R-:W-:Y:S01]  /*17860*/  MUFU.EX2 R87, R87 ;  /* 0x0000005700577308 */ /* 0x000fe20000000800 */
[----:B-1----:R-:W-:-:S07]  /*17870*/  F2FP.BF16.F32.PACK_AB R180, R21, R180 ;  /* 0x000000b415b4723e */ /* 0x002fce00000010ff */
[----:B------:R-:W-:Y:S08]  /*17880*/  MUFU.EX2 R176, R176 ;  /* 0x000000b000b07308 */ /* 0x000ff00000000800 */
[----:B------:R-:W-:Y:S08]  /*17890*/  MUFU.EX2 R178, R178 ;  /* 0x000000b200b27308 */ /* 0x000ff00000000800 */
[----:B------:R-:W-:Y:S08]  /*178a0*/  MUFU.EX2 R172, R172 ;  /* 0x000000ac00ac7308 */ /* 0x000ff00000000800 */
[----:B------:R-:W-:Y:S08]  /*178b0*/  MUFU.EX2 R174, R174 ;  /* 0x000000ae00ae7308 */ /* 0x000ff00000000800 */
[----:B------:R-:W-:Y:S01]  /*178c0*/  MUFU.EX2 R41, R41 ;  /* 0x0000002900297308 */ /* 0x000fe20000000800 */
[----:B------:R-:W-:-:S02]  /*178d0*/  WARPGROUP.DEPBAR.LE gsb0, 0x0 ;  /* 0x00008000000079c5 */ /* 0x000fc40000010000 */
[----:B------:R-:W-:Y:S01]  /*178e0*/  WARPGROUP.ARRIVE ;  /* 0x00000000000079c5 */ /* 0x000fe20000000000 */
[--C-:B------:R-:W-:Y:S01]  /*178f0*/  FFMA.FTZ R169, R39, UR44, -R85.reuse ;  /* 0x0000002c27a97c23 */ /* 0x100fe20008010855 */
[--C-:B------:R-:W-:Y:S01]  /*17900*/  FFMA.FTZ R168, R46, UR44, -R85.reuse ;  /* 0x0000002c2ea87c23 */ /* 0x100fe20008010855 */
[--C-:B------:R-:W-:Y:S01]  /*17910*/  FFMA.FTZ R39, R42, UR44, -R85.reuse ;  /* 0x0000002c2a277c23 */ /* 0x100fe20008010855 */
[----:B------:R-:W-:Y:S01]  /*17920*/  FFMA.FTZ R170, R50, UR44, -R85 ;  /* 0x0000002c32aa7c23 */ /* 0x000fe20008010855 */
[----:B------:R-:W-:Y:S01]  /*17930*/  MUFU.EX2 R47, R47 ;  /* 0x0000002f002f7308 */ /* 0x000fe20000000800 */
[----:B------:R-:W-:Y:S01]  /*17940*/  HGMMA.64x128x16.F32.BF16 R88, R164, gdesc[UR4].tnspB, R88, gsb0 ;  /* 0x41e00004a4587df0 */ /* 0x000fe20008001858 */
[----:B------:R-:W-:Y:S02]  /*17950*/  R2UR UR6, R8 ;  /* 0x00000000080672ca */ /* 0x000fe400000e0000 */
[----:B------:R-:W-:Y:S01]  /*17960*/  R2UR UR7, R9 ;  /* 0x00000000090772ca */ /* 0x000fe200000e0000 */
[----:B------:R-:W-:Y:S01]  /*17970*/  IMAD.MOV.U32 R9, RZ, RZ, 0x40000040 ;  /* 0x40000040ff097424 */ /* 0x000fe200078e00ff */
[----:B------:R-:W-:-:S02]  /*17980*/  FMNMX.FTZ R8, R70, R7, !PT ;  /* 0x0000000746087209 */ /* 0x000fc40007810000 */
        /* <DEDUP_REMOVED lines=13> */
[----:B------:R-:W-:-:S05]  /*17a60*/  FMNMX.FTZ R7, R84, R7, !PT ;  /* 0x0000000754077209 */ /* 0x000fca0007810000 */
[----:B------:R-:W0:Y:S01]  /*17a70*/  SHFL.BFLY PT, R8, R7, 0x2, 0x1f ;  /* 0x0c401f0007087f89 */ /* 0x000e2200000e0000 */
[----:B------:R-:W-:Y:S08]  /*17a80*/  MUFU.EX2 R55, R55 ;  /* 0x0000003700377308 */ /* 0x000ff00000000800 */
[----:B------:R-:W-:Y:S08]  /*17a90*/  MUFU.EX2 R12, R12 ;  /* 0x0000000c000c7308 */ /* 0x000ff00000000800 */
[----:B------:R-:W-:Y:S01]  /*17aa0*/  MUFU.EX2 R26, R26 ;  /* 0x0000001a001a7308 */ /* 0x000fe20000000800 */
[----:B0-----:R-:W-:Y:S01]  /*17ab0*/  FMNMX.FTZ R10, R7, R8, !PT ;  /* 0x00000008070a7209 */ /* 0x001fe20007810000 */
[----:B------:R-:W-:-:S06]  /*17ac0*/  VIADD R8, R6, 0x300 ;  /* 0x0000030006087836 */ /* 0x000fcc0000000000 */
[----:B------:R-:W-:Y:S01]  /*17ad0*/  MUFU.EX2 R28, R28 ;  /* 0x0000001c001c7308 */ /* 0x000fe20000000800 */
[----:B------:R-:W-:Y:S01]  /*17ae0*/  VIADD R6, R6, 0x380 ;  /* 0x0000038006067836 */ /* 0x000fe20000000000 */
[----:B------:R-:W0:Y:S06]  /*17af0*/  SHFL.BFLY PT, R7, R10, 0x1, 0x1f ;  /* 0x0c201f000a077f89 */ /* 0x000e2c00000e0000 */
[----:B------:R-:W-:Y:S01]  /*17b00*/  MUFU.EX2 R69, R69 ;  /* 0x0000004500457308 */ /* 0x000fe20000000800 */
[----:B0-----:R-:W-:-:S05]  /*17b10*/  FMNMX.FTZ R10, R10, R7, !PT ;  /* 0x000000070a0a7209 */ /* 0x001fca0007810000 */
[----:B------:R-:W-:-:S04]  /*17b20*/  FADD.FTZ R7, -R10, R13 ;  /* 0x0000000d0a077221 */ /* 0x000fc80000010100 */
[----:B------:R-:W-:-:S04]  /*17b30*/  FMUL.FTZ R7, R7, UR44 ;  /* 0x0000002c07077c20 */ /* 0x000fc80008410000 */
[----:B------:R0:W-:Y:S02]  /*17b40*/  MUFU.EX2 R13, R7 ;  /* 0x00000007000d7308 */ /* 0x0001e40000000800 */
[----:B0-----:R-:W-:Y:S01]  /*17b50*/  IMAD.MOV.U32 R7, RZ, RZ, 0x40000040 ;  /* 0x40000040ff077424 */ /* 0x001fe200078e00ff */
[----:B------:R-:W-:Y:S02]  /*17b60*/  WARPGROUP.DEPBAR.LE gsb0, 0x0 ;  /* 0x00008000000079c5 */ /* 0x000fe40000010000 */
[----:B------:R-:W-:Y:S01]  /*17b70*/  WARPGROUP.ARRIVE ;  /* 0x00000000000079c5 */ /* 0x000fe20000000000 */
[--C-:B------:R-:W-:Y:S01]  /*17b80*/  FFMA.FTZ R165, R30, UR44, -R85.reuse ;  /* 0x0000002c1ea57c23 */ /* 0x100fe20008010855 */
[----:B------:R-:W-:Y:S01]  /*17b90*/  FMUL.FTZ R30, R10, UR44 ;  /* 0x0000002c0a1e7c20 */ /* 0x000fe20008410000 */
[--C-:B------:R-:W-:Y:S01]  /*17ba0*/  FFMA.FTZ R167, R34, UR44, -R85.reuse ;  /* 0x0000002c22a77c23 */ /* 0x100fe20008010855 */
[--C-:B------:R-:W-:Y:S01]  /*17bb0*/  FFMA.FTZ R164, R54, UR44, -R85.reuse ;  /* 0x0000002c36a47c23 */ /* 0x100fe20008010855 */
[----:B------:R-:W-:Y:S01]  /*17bc0*/  FFMA.FTZ R166, R57, UR44, -R85 ;  /* 0x0000002c39a67c23 */ /* 0x000fe20008010855 */
[----:B------:R-:W-:Y:S01]  /*17bd0*/  HGMMA.64x128x16.F32.BF16 R88, R160, gdesc[UR4].tnspB, R88, gsb0 ;  /* 0x41e00004a0587df0 */ /* 0x000fe20008001858 */
[----:B------:R-:W-:Y:S01]  /*17be0*/  R2UR UR6, R8 ;  /* 0x00000000080672ca */ /* 0x000fe200000e0000 */
[--C-:B------:R-:W-:Y:S01]  /*17bf0*/  FFMA.FTZ R20, R20, UR44, -R30.reuse ;  /* 0x0000002c14147c23 */ /* 0x100fe2000801081e */
[----:B------:R-:W-:Y:S01]  /*17c00*/  R2UR UR7, R9 ;  /* 0x00000000090772ca */ /* 0x000fe200000e0000 */
[--C-:B------:R-:W-:Y:S01]  /*17c10*/  FFMA.FTZ R181, R24, UR44, -R30.reuse ;  /* 0x0000002c18b57c23 */ /* 0x100fe2000801081e */
[--C-:B------:R-:W-:Y:S01]  /*17c20*/  FFMA.FTZ R183, R25, UR44, -R30.reuse ;  /* 0x0000002c19b77c23 */ /* 0x100fe2000801081e */
[--C-:B------:R-:W-:Y:S01]  /*17c30*/  FFMA.FTZ R24, R27, UR44, -R30.reuse ;  /* 0x0000002c1b187c23 */ /* 0x100fe2000801081e */
[----:B------:R-:W-:Y:S01]  /*17c40*/  FFMA.FTZ R177, R29, UR44, -R30 ;  /* 0x0000002c1db17c23 */ /* 0x000fe2000801081e */
[----:B------:R-:W0:Y:S01]  /*17c50*/  MUFU.EX2 R20, R20 ;  /* 0x0000001400147308 */ /* 0x000e220000000800 */
[----:B------:R-:W-:-:S02]  /*17c60*/  @!P1 IMAD R27, R184, 0x8, R2 ;  /* 0x00000008b81b9824 */ /* 0x000fc400078e0202 */
[--C-:B------:R-:W-:Y:S01]  /*17c70*/  FFMA.FTZ R32, R31, UR44, -R30.reuse ;  /* 0x0000002c1f207c23 */ /* 0x100fe2000801081e */
[--C-:B------:R-:W-:Y:S01]  /*17c80*/  FFMA.FTZ R25, R44, UR44, -R30.reuse ;  /* 0x0000002c2c197c23 */ /* 0x100fe2000801081e */
[----:B------:R-:W-:Y:S01]  /*17c90*/  FFMA.FTZ R179, R33, UR44, -R30 ;  /* 0x0000002c21b37c23 */ /* 0x000fe2000801081e */
[----:B------:R-:W-:Y:S01]  /*17ca0*/  @!P1 VIADD R27, R27, 0x28840 ;  /* 0x000288401b1b9836 */ /* 0x000fe20000000000 */
[----:B------:R-:W-:Y:S01]  /*17cb0*/  IADD3 R31, -R199, 0xb, RZ ;  /* 0x0000000bc71f7810 */ /* 0x000fe20007ffe1ff */
[----:B------:R-:W-:Y:S01]  /*17cc0*/  @!P1 IMAD R29, R15, 0x8, R2 ;  /* 0x000000080f1d9824 */ /* 0x000fe200078e0202 */
[----:B------:R-:W1:Y:S01]  /*17cd0*/  MUFU.EX2 R181, R181 ;  /* 0x000000b500b57308 */ /* 0x000e620000000800 */
[----:B------:R-:W-:Y:S01]  /*17ce0*/  FADD.FTZ R15, R21, R4 ;  /* 0x00000004150f7221 */ /* 0x000fe20000010000 */
[----:B------:R-:W-:Y:S01]  /*17cf0*/  @!P1 PRMT R27, RZ, 0x654, R27 ;  /* 0x00000654ff1b9816 */ /* 0x000fe2000000001b */
[----:B------:R-:W-:Y:S01]  /*17d00*/  FFMA.FTZ R34, R35, UR44, -R30 ;  /* 0x0000002c23227c23 */ /* 0x000fe2000801081e */
[----:B------:R-:W-:-:S02]  /*17d10*/  @!P1 VIADD R29, R29, 0x28860 ;  /* 0x000288601d1d9836 */ /* 0x000fc40000000000 */
[----:B--2---:R-:W-:Y:S01]  /*17d20*/  FADD.FTZ R4, R182, R15 ;  /* 0x0000000fb6047221 */ /* 0x004fe20000010000 */
[--C-:B------:R-:W-:Y:S01]  /*17d30*/  FFMA.FTZ R173, R36, UR44, -R30.reuse ;  /* 0x0000002c24ad7c23 */ /* 0x100fe2000801081e */
[----:B------:R-:W-:Y:S01]  /*17d40*/  FFMA.FTZ R36, R37, UR44, -R30 ;  /* 0x0000002c25247c23 */ /* 0x000fe2000801081e */
[----:B------:R-:W-:Y:S01]  /*17d50*/  MUFU.EX2 R183, R183 ;  /* 0x000000b700b77308 */ /* 0x000fe20000000800 */
[----:B0-----:R-:W-:Y:S01]  /*17d60*/  FFMA.FTZ R44, R13, R0, R20 ;  /* 0x000000000d2c7223 */ /* 0x001fe20000010014 */
[--C-:B------:R-:W-:Y:S01]  /*17d70*/  FFMA.FTZ R175, R40, UR44, -R30.reuse ;  /* 0x0000002c28af7c23 */ /* 0x100fe2000801081e */
[--C-:B------:R-:W-:Y:S01]  /*17d80*/  FFMA.FTZ R38, R43, UR44, -R30.reuse ;  /* 0x0000002c2b267c23 */ /* 0x100fe2000801081e */
[--C-:B------:R-:W-:Y:S01]  /*17d90*/  FFMA.FTZ R171, R48, UR44, -R30.reuse ;  /* 0x0000002c30ab7c23 */ /* 0x100fe2000801081e */
[--C-:B------:R-:W-:Y:S01]  /*17da0*/  FFMA.FTZ R40, R45, UR44, -R30.reuse ;  /* 0x0000002c2d287c23 */ /* 0x100fe2000801081e */
[--C-:B------:R-:W-:Y:S01]  /*17db0*/  FFMA.FTZ R42, R53, UR44, -R30.reuse ;  /* 0x0000002c352a7c23 */ /* 0x100fe2000801081e */
[----:B------:R-:W-:Y:S01]  /*17dc0*/  FFMA.FTZ R56, R56, UR44, -R30 ;  /* 0x0000002c38387c23 */ /* 0x000fe2000801081e */
[----:B------:R-:W-:Y:S01]  /*17dd0*/  MUFU.EX2 R24, R24 ;  /* 0x0000001800187308 */ /* 0x000fe20000000800 */
[----:B-1----:R-:W-:Y:S01]  /*17de0*/  FADD.FTZ R44, R181, R44 ;  /* 0x0000002cb52c7221 */ /* 0x002fe20000010000 */
[--C-:B------:R-:W-:Y:S01]  /*17df0*/  FFMA.FTZ R15, R63, UR44, -R30.reuse ;  /* 0x0000002c3f0f7c23 */ /* 0x100fe2000801081e */
[----:B------:R-:W-:Y:S01]  /*17e00*/  F2FP.BF16.F32.PACK_AB R181, R181, R20 ;  /* 0x00000014b5b5723e */ /* 0x000fe200000010ff */
[--C-:B------:R-:W-:Y:S01]  /*17e10*/  FFMA.FTZ R57, R60, UR44, -R85.reuse ;  /* 0x0000002c3c397c23 */ /* 0x100fe20008010855 */
[--C-:B------:R-:W-:Y:S01]  /*17e20*/  FFMA.FTZ R75, R75, UR44, -R30.reuse ;  /* 0x0000002c4b4b7c23 */ /* 0x100fe2000801081e */
[--C-:B------:R-:W-:Y:S01]  /*17e30*/  FFMA.FTZ R78, R78, UR44, -R30.reuse ;  /* 0x0000002c4e4e7c23 */ /* 0x100fe2000801081e */
[--C-:B------:R-:W-:Y:S01]  /*17e40*/  FFMA.FTZ R79, R79, UR44, -R30.reuse ;  /* 0x0000002c4f4f7c23 */ /* 0x100fe2000801081e */
[----:B------:R-:W-:Y:S01]  /*17e50*/  MUFU.EX2 R177, R177 ;  /* 0x000000b100b17308 */ /* 0x000fe20000000800 */
[--C-:B------:R-:W-:Y:S01]  /*17e60*/  FFMA.FTZ R81, R81, UR44, -R30.reuse ;  /* 0x0000002c51517c23 */ /* 0x100fe2000801081e */
[--C-:B------:R-:W-:Y:S01]  /*17e70*/  FFMA.FTZ R82, R82, UR44, -R30.reuse ;  /* 0x0000002c52527c23 */ /* 0x100fe2000801081e */
[--C-:B------:R-:W-:Y:S01]  /*17e80*/  FFMA.FTZ R8, R77, UR44, -R85.reuse ;  /* 0x0000002c4d087c23 */ /* 0x100fe20008010855 */
[----:B------:R-:W-:Y:S01]  /*17e90*/  FFMA.FTZ R83, R83, UR44, -R30 ;  /* 0x0000002c53537c23 */ /* 0x000fe2000801081e */
[----:B------:R-:W-:Y:S01]  /*17ea0*/  FFMA.FTZ R9, R73, UR44, -R85 ;  /* 0x0000002c49097c23 */ /* 0x000fe20008010855 */
[----:B------:R-:W-:-:S02]  /*17eb0*/  F2FP.BF16.F32.PACK_AB R182, R87, R182 ;  /* 0x000000b657b6723e */ /* 0x000fc400000010ff */
        /* <DEDUP_REMOVED lines=13> */
[----:B------:R-:W-:-:S05]  /*17f90*/  WARPGROUP.ARRIVE ;  /* 0x00000000000079c5 */ /* 0x000fca0000000000 */
[----:B------:R-:W-:Y:S01]  /*17fa0*/  MUFU.EX2 R164, R164 ;  /* 0x000000a400a47308 */ /* 0x000fe20000000800 */
        /* <DEDUP_REMOVED lines=8> */
[----:B------:R-:W-:Y:S01]  /*18030*/  FFMA.FTZ R7, R52, UR44, -R30 ;  /* 0x0000002c34077c23 */ /* 0x000fe2000801081e */
[----:B------:R-:W-:Y:S01]  /*18040*/  MUFU.EX2 R42, R42 ;  /* 0x0000002a002a7308 */ /* 0x000fe20000000800 */
[--C-:B------:R-:W-:Y:S01]  /*18050*/  FFMA.FTZ R61, R62, UR44, -R85.reuse ;  /* 0x0000002c3e3d7c23 */ /* 0x100fe20008010855 */
[--C-:B------:R-:W-:Y:S01]  /*18060*/  FFMA.FTZ R59, R65, UR44, -R85.reuse ;  /* 0x0000002c413b7c23 */ /* 0x100fe20008010855 */
[----:B------:R-:W-:-:S05]  /*18070*/  FFMA.FTZ R65, R72, UR44, -R85 ;  /* 0x0000002c48417c23 */ /* 0x000fca0008010855 */
        /* <DEDUP_REMOVED lines=13> */
[----:B------:R-:W1:Y:S08]  /*18150*/  MUFU.EX2 R65, R65 ;  /* 0x0000004100417308 */ /* 0x000e700000000800 */
[----:B------:R-:W2:Y:S08]  /*18160*/  MUFU.EX2 R79, R79 ;  /* 0x0000004f004f7308 */ /* 0x000eb00000000800 */
[----:B------:R-:W-:Y:S08]  /*18170*/  MUFU.EX2 R82, R82 ;  /* 0x0000005200527308 */ /* 0x000ff00000000800 */
[----:B------:R-:W-:Y:S01]  /*18180*/  MUFU.EX2 R8, R8 ;  /* 0x0000000800087308 */ /* 0x000fe20000000800 */
[----:B------:R-:W-:-:S02]  /*18190*/  WARPGROUP.DEPBAR.LE gsb0, 0x0 ;  /* 0x00008000000079c5 */ /* 0x000fc40000010000 */
[----:B------:R-:W-:Y:S01]  /*181a0*/  WARPGROUP.ARRIVE ;  /* 0x00000000000079c5 */ /* 0x000fe20000000000 */
[----:B------:R-:W-:Y:S01]  /*181b0*/  FFMA.FTZ R157, R74, UR44, -R30 ;  /* 0x0000002c4a9d7c23 */ /* 0x000fe2000801081e */
[----:B0-----:R-:W-:Y:S02]  /*181c0*/  F2FP.BF16.F32.PACK_AB R156, R59, R12 ;  /* 0x0000000c3b9c723e */ /* 0x001fe400000010ff */
[----:B-1----:R-:W-:Y:S01]  /*181d0*/  F2FP.BF16.F32.PACK_AB R158, R65, R26 ;  /* 0x0000001a419e723e */ /* 0x002fe200000010ff */
[----:B------:R-:W-:Y:S01]  /*181e0*/  MUFU.EX2 R9, R9 ;  /* 0x0000000900097308 */ /* 0x000fe20000000800 */
[----:B------:R-:W-:Y:S01]  /*181f0*/  HGMMA.64x128x16.F32.BF16 R88, R152, gdesc[UR4].tnspB, R88, gsb0 ;  /* 0x41e0000498587df0 */ /* 0x000fe20008001858 */
[----:B--2---:R-:W-:-:S06]  /*18200*/  F2FP.BF16.F32.PACK_AB R159, R79, R78 ;  /* 0x0000004e4f9f723e */ /* 0x004fcc00000010ff */
[----:B------:R-:W-:Y:S01]  /*18210*/  MUFU.EX2 R157, R157 ;  /* 0x0000009d009d7308 */ /* 0x000fe20000000800 */
[----:B------:R-:W-:Y:S02]  /*18220*/  WARPGROUP.DEPBAR.LE gsb0, 0x0 ;  /* 0x00008000000079c5 */ /* 0x000fe40000010000 */
[----:B------:R0:W-:Y:S06]  /*18230*/  BAR.ARV R31, 0x100 ;  /* 0x0004001f0000751d */ /* 0x0001ec0000002000 */
[----:B------:R1:W-:Y:S01]  /*18240*/  @!P1 SYNCS.ARRIVE.TRANS64.RED.A1T0 RZ, [R27+URZ], RZ ;  /* 0x000000ff1bff99a7 */ /* 0x0003e2000810043f */
[-C--:B------:R-:W-:Y:S01]  /*18250*/  FMUL.FTZ R90, R90, R13.reuse ;  /* 0x0000000d5a5a7220 */ /* 0x080fe20000410000 */
[----:B0-----:R-:W-:Y:S01]  /*18260*/  @!P1 PRMT R31, RZ, 0x654, R29 ;  /* 0x00000654ff1f9816 */ /* 0x001fe2000000001d */
[----:B------:R-:W-:Y:S01]  /*18270*/  FADD.FTZ R29, R87, R4 ;  /* 0x00000004571d7221 */ /* 0x000fe20000010000 */
[-C--:B------:R-:W-:Y:S01]  /*18280*/  FMUL.FTZ R91, R91, R13.reuse ;  /* 0x0000000d5b5b7220 */ /* 0x080fe20000410000 */
[-C--:B------:R-:W-:Y:S01]  /*18290*/  FMUL.FTZ R94, R94, R13.reuse ;  /* 0x0000000d5e5e7220 */ /* 0x080fe20000410000 */
[-C--:B------:R-:W-:Y:S01]  /*182a0*/  FMUL.FTZ R95, R95, R13.reuse ;  /* 0x0000000d5f5f7220 */ /* 0x080fe20000410000 */
[----:B------:R-:W-:Y:S01]  /*182b0*/  FMUL.FTZ R98, R98, R13 ;  /* 0x0000000d62627220 */ /* 0x000fe20000410000 */
[----:B-1----:R-:W-:Y:S01]  /*182c0*/  FADD.FTZ R27, R183, R44 ;  /* 0x0000002cb71b7221 */ /* 0x002fe20000010000 */
[----:B------:R-:W-:Y:S01]  /*182d0*/  FADD.FTZ R44, R176, R29 ;  /* 0x0000001db02c7221 */ /* 0x000fe20000010000 */
[C---:B------:R-:W-:Y:S01]  /*182e0*/  F2FP.BF16.F32.PACK_AB R183, R24.reuse, R183 ;  /* 0x000000b718b7723e */ /* 0x040fe200000010ff */
[----:B------:R0:W-:Y:S01]  /*182f0*/  @!P1 SYNCS.ARRIVE.TRANS64.RED.A1T0 RZ, [R31+URZ], RZ ;  /* 0x000000ff1fff99a7 */ /* 0x0001e2000810043f */
[----:B------:R-:W-:Y:S01]  /*18300*/  FADD.FTZ R4, R24, R27 ;  /* 0x0000001b18047221 */ /* 0x000fe20000010000 */
[----:B------:R-:W-:Y:S01]  /*18310*/  FADD.FTZ R29, R165, R44 ;  /* 0x0000002ca51d7221 */ /* 0x000fe20000010000 */
[----:B------:R-:W-:Y:S01]  /*18320*/  FFMA.FTZ R44, R71, UR44, -R30 ;  /* 0x0000002c472c7c23 */ /* 0x000fe2000801081e */
[----:B------:R-:W-:Y:S01]  /*18330*/  F2FP.BF16.F32.PACK_AB R176, R165, R176 ;  /* 0x000000b0a5b0723e */ /* 0x000fe200000010ff */
[----:B------:R-:W-:Y:S01]  /*18340*/  FADD.FTZ R27, R177, R4 ;  /* 0x00000004b11b7221 */ /* 0x000fe20000010000 */
[----:B------:R-:W-:Y:S01]  /*18350*/  FADD.FTZ R48, R178, R29 ;  /* 0x0000001db2307221 */ /* 0x000fe20000010000 */
[----:B------:R-:W-:Y:S01]  /*18360*/  FFMA.FTZ R4, R80, UR44, -R30 ;  /* 0x0000002c50047c23 */ /* 0x000fe2000801081e */
[C---:B------:R-:W-:Y:S01]  /*18370*/  F2FP.BF16.F32.PACK_AB R177, R32.reuse, R177 ;  /* 0x000000b120b1723e */ /* 0x040fe200000010ff */
[----:B------:R-:W-:Y:S01]  /*18380*/  FADD.FTZ R46, R32, R27 ;  /* 0x0000001b202e7221 */ /* 0x000fe20000010000 */
[----:B------:R-:W-:Y:S01]  /*18390*/  FADD.FTZ R29, R167, R48 ;  /* 0x00000030a71d7221 */ /* 0x000fe20000010000 */
[----:B------:R-:W-:Y:S01]  /*183a0*/  MUFU.EX2 R44, R44 ;  /* 0x0000002c002c7308 */ /* 0x000fe20000000800 */
[----:B------:R-:W-:Y:S01]  /*183b0*/  F2FP.BF16.F32.PACK_AB R165, R42, R7 ;  /* 0x000000072aa5723e */ /* 0x000fe200000010ff */
[----:B------:R-:W-:Y:S01]  /*183c0*/  FADD.FTZ R27, R179, R46 ;  /* 0x0000002eb31b7221 */ /* 0x000fe20000010000 */
[----:B------:R-:W-:Y:S01]  /*183d0*/  FADD.FTZ R48, R172, R29 ;  /* 0x0000001dac307221 */ /* 0x000fe20000010000 */
[C---:B------:R-:W-:Y:S01]  /*183e0*/  F2FP.BF16.F32.PACK_AB R172, R169.reuse, R172 ;  /* 0x000000aca9ac723e */ /* 0x040fe200000010ff */
[----:B------:R-:W-:Y:S01]  /*183f0*/  FFMA.FTZ R30, R84, UR44, -R30 ;  /* 0x0000002c541e7c23 */ /* 0x000fe2000801081e */
[----:B------:R-:W-:Y:S01]  /*18400*/  FADD.FTZ R46, R34, R27 ;  /* 0x0000001b222e7221 */ /* 0x000fe20000010000 */
[----:B------:R-:W-:Y:S01]  /*18410*/  FADD.FTZ R29, R169, R48 ;  /* 0x00000030a91d7221 */ /* 0x000fe20000010000 */
[----:B------:R-:W1:Y:S01]  /*18420*/  MUFU.EX2 R4, R4 ;  /* 0x0000000400047308 */ /* 0x000e620000000800 */
[----:B------:R-:W-:Y:S01]  /*18430*/  F2FP.BF16.F32.PACK_AB R169, R40, R25 ;  /* 0x0000001928a9723e */ /* 0x000fe200000010ff */
[----:B------:R-:W-:Y:S01]  /*18440*/  FADD.FTZ R27, R173, R46 ;  /* 0x0000002ead1b7221 */ /* 0x000fe20000010000 */
[----:B------:R-:W-:Y:S01]  /*18450*/  FADD.FTZ R48, R174, R29 ;  /* 0x0000001dae307221 */ /* 0x000fe20000010000 */
[----:B------:R-:W-:Y:S01]  /*18460*/  F2FP.BF16.F32.PACK_AB R179, R34, R179 ;  /* 0x000000b322b3723e */ /* 0x000fe200000010ff */
[-C--:B------:R-:W-:Y:S01]  /*18470*/  FMUL.FTZ R99, R99, R13.reuse ;  /* 0x0000000d63637220 */ /* 0x080fe20000410000 */
[----:B------:R-:W-:Y:S01]  /*18480*/  FADD.FTZ R46, R36, R27 ;  /* 0x0000001b242e7221 */ /* 0x000fe20000010000 */
[----:B------:R-:W-:Y:S01]  /*18490*/  FADD.FTZ R29, R39, R48 ;  /* 0x00000030271d7221 */ /* 0x000fe20000010000 */
[----:B------:R-:W-:Y:S01]  /*184a0*/  MUFU.EX2 R34, R81 ;  /* 0x0000005100227308 */ /* 0x000fe20000000800 */
        /* <DEDUP_REMOVED lines=15> */
[----:B------:R-:W-:Y:S01]  /*185a0*/  FMUL.FTZ R110, R110, R13 ;  /* 0x0000000d6e6e7220 */ /* 0x000fe20000410000 */
[----:B------:R-:W2:Y:S01]  /*185b0*/  MUFU.EX2 R20, R75 ;  /* 0x0000004b00147308 */ /* 0x000ea20000000800 */
[----:B------:R-:W-:Y:S01]  /*185c0*/  FADD.FTZ R21, R171, R46 ;  /* 0x0000002eab157221 */ /* 0x000fe20000010000 */
[----:B------:R-:W-:Y:S01]  /*185d0*/  FADD.FTZ R32, R164, R27 ;  /* 0x0000001ba4207221 */ /* 0x000fe20000010000 */
[C---:B------:R-:W-:Y:S01]  /*185e0*/  F2FP.BF16.F32.PACK_AB R171, R6.reuse, R171 ;  /* 0x000000ab06ab723e */ /* 0x040fe200000010ff */
        /* <DEDUP_REMOVED lines=22> */
[----:B------:R-:W-:Y:S01]  /*18750*/  FADD.FTZ R25, R57, R24 ;  /* 0x0000001839197221 */ /* 0x000fe20000010000 */
[C---:B-1----:R-:W-:Y:S01]  /*18760*/  F2FP.BF16.F32.PACK_AB R161, R4.reuse, R161 ;  /* 0x000000a104a1723e */ /* 0x042fe200000010ff */
        /* <DEDUP_REMOVED lines=15> */
[----:B------:R-:W1:Y:S01]  /*18860*/  MUFU.EX2 R6, R83 ;  /* 0x0000005300067308 */ /* 0x000e620000000800 */
[C---:B--2---:R-:W-:Y:S01]  /*18870*/  F2FP.BF16.F32.PACK_AB R157, R20.reuse, R157 ;  /* 0x0000009d149d723e */ /* 0x044fe200000010ff */
        /* <DEDUP_REMOVED lines=19> */
[-C--:B------:R-:W-:Y:S01]  /*189b0*/  FMUL.FTZ R93, R93, R67.reuse ;  /* 0x000000435d5d7220 */ /* 0x080fe20000410000 */
[----:B-1----:R-:W-:Y:S01]  /*189c0*/  FADD.FTZ R7, R6, R7 ;  /* 0x0000000706077221 */ /* 0x002fe20000010000 */
        /* <DEDUP_REMOVED lines=42> */
[----:B------:R-:W-:Y:S02]  /*18c70*/  IMAD.MOV.U32 R13, RZ, RZ, R10 ;  /* 0x000000ffff0d7224 */ /* 0x000fe400078e000a */
[----:B------:R-:W-:Y:S01]  /*18c80*/  IMAD.MOV.U32 R12, RZ, RZ, R11 ;  /* 0x000000ffff0c7224 */ /* 0x000fe200078e000b */
[----:B0-----:R-:W-:Y:S06]  /*18c90*/  @P2 BRA `(.L_x_1553) ;  /* 0xffffffd4008c2947 */ /* 0x001fec000383ffff */
.L_x_1543:
[----:B------:R-:W-:-:S13]  /*18ca0*/  ISETP.GE.AND P2, PT, R3, R198, PT ;  /* 0x000000c60300720c */ /* 0x000fda0003f46270 */
[----:B------:R-:W-:Y:S05]  /*18cb0*/  @!P2 BRA `(.L_x_1554) ;  /* 0x00000038009ca947 */ /* 0x000fea0003800000 */
[----:B------:R-:W-:Y:S02]  /*18cc0*/  IMAD R15, R197, 0x80, R204 ;  /* 0x00000080c50f7824 */ /* 0x000fe400078e02cc */
[----:B------:R-:W-:Y:S02]  /*18cd0*/  IMAD.MOV.U32 R12, RZ, RZ, R10 ;  /* 0x000000ffff0c7224 */ /* 0x000fe400078e000a */
[----:B------:R-:W-:Y:S02]  /*18ce0*/  VIADD R15, R15, 0x8 ;  /* 0x000000080f0f7836 */ /* 0x000fe40000000000 */
[----:B------:R-:W-:Y:S02]  /*18cf0*/  IMAD.MOV.U32 R13, RZ, RZ, R11 ;  /* 0x000000ffff0d7224 */ /* 0x000fe400078e000b */
[----:B------:R-:W-:Y:S01]  /*18d00*/  IMAD.MOV.U32 R20, RZ, RZ, R186 ;  /* 0x000000ffff147224 */ /* 0x000fe200078e00ba */
[----:B------:R-:W-:Y:S01]  /*18d10*/  IADD3 R15, R15, R192, -R193 ;  /* 0x000000c00f0f7210 */ /* 0x000fe20007ffe8c1 */
[----:B------:R-:W-:-:S07]  /*18d20*/  IMAD.MOV.U32 R14, RZ, RZ, R184 ;  /* 0x000000ffff0e7224 */ /* 0x000fce00078e00b8 */
.L_x_1572:
        /* <DEDUP_REMOVED lines=10> */
.L_x_1556:
[----:B------:R-:W-:Y:S01]  /*18dd0*/  IMAD R6, R184, 0x8, R2 ;  /* 0x00000008b8067824 */ /* 0x000fe200078e0202 */
[----:B------:R-:W-:-:S04]  /*18de0*/  SHF.L.U32 R7, R186, 0x1f, RZ ;  /* 0x0000001fba077819 */ /* 0x000fc800000006ff */
[----:B------:R0:W1:Y:S01]  /*18df0*/  SYNCS.PHASECHK.TRANS64.TRYWAIT P3, [R6+URZ+0x28830], R7 ;  /* 0x02883007060075a7 */ /* 0x000062000806017f */
[----:B------:R-:W-:Y:S05]  /*18e00*/  @!P0 BRA `(.L_x_1557) ;  /* 0x0000000000048947 */ /* 0x000fea0003800000 */
[----:B------:R-:W-:Y:S01]  /*18e10*/  BPT.TRAP 0x1 ;  /* 0x000000040000795c */ /* 0x000fe20000300000 */
.L_x_1557:
[----:B------:R-:W-:Y:S04]  /*18e20*/  BSSY B0, `(.L_x_1555) ;  /* 0x0000004000007945 */ /* 0x000fe80003800000 */
[----:B-1----:R-:W-:Y:S05]  /*18e30*/  @P3 BRA `(.L_x_1558) ;  /* 0x0000000000083947 */ /* 0x002fea0003800000 */
[----:B------:R-:W1:Y:S02]  /*18e40*/  SYNCS.PHASECHK.TRANS64.TRYWAIT P3, [R6+URZ+0x28830], R7 ;  /* 0x02883007060075a7 */ /* 0x000e64000806017f */
[----:B-1----:R-:W-:Y:S05]  /*18e50*/  @!P3 BRA `(.L_x_1559) ;  /* 0x000000d800ecb947 */ /* 0x002fea0003800000 */
.L_x_1558:
[----:B------:R-:W-:Y:S05]  /*18e60*/  BSYNC B0 ;  /* 0x0000000000007941 */ /* 0x000fea0003800000 */
.L_x_1555:
        /* <DEDUP_REMOVED lines=64> */
.L_x_1561:
[----:B------:R-:W-:Y:S01]  /*19270*/  SHF.L.U32 R6, R20, 0x1f, RZ ;  /* 0x0000001f14067819 */ /* 0x000fe200000006ff */
[----:B------:R-:W-:-:S04]  /*19280*/  IMAD R7, R14, 0x8, R2 ;  /* 0x000000080e077824 */ /* 0x000fc800078e0202 */
[----:B------:R0:W1:Y:S01]  /*19290*/  SYNCS.PHASECHK.TRANS64.TRYWAIT P2, [R7+URZ+0x28850], R6 ;  /* 0x02885006070075a7 */ /* 0x000062000804017f */
[----:B------:R-:W-:Y:S05]  /*192a0*/  @!P0 BRA `(.L_x_1562) ;  /* 0x0000000000048947 */ /* 0x000fea0003800000 */
[----:B------:R-:W-:Y:S01]  /*192b0*/  BPT.TRAP 0x1 ;  /* 0x000000040000795c */ /* 0x000fe20000300000 */
.L_x_1562:
[----:B-1----:R-:W-:Y:S05]  /*192c0*/  @P2 BRA `(.L_x_1560) ;  /* 0x0000000000082947 */ /* 0x002fea0003800000 */
[----:B------:R-:W1:Y:S02]  /*192d0*/  SYNCS.PHASECHK.TRANS64.TRYWAIT P2, [R7+URZ+0x28850], R6 ;  /* 0x02885006070075a7 */ /* 0x000e64000804017f */
[----:B-1----:R-:W-:Y:S05]  /*192e0*/  @!P2 BRA `(.L_x_1563) ;  /* 0x000000d400dca947 */ /* 0x002fea0003800000 */
.L_x_1560:
        /* <DEDUP_REMOVED lines=39> */
[----:B------:R-:W-:-:S02]  /*19560*/  IMAD.MOV.U32 R9, RZ, RZ, 0x40000040 ;  /* 0x40000040ff097424 */ /* 0x000fc400078e00ff */
        /* <DEDUP_REMOVED lines=26> */
[----:B0-----:R-:W-:Y:S01]  /*19710*/  SHF.R.U32.HI R199, RZ, 0x7, R199 ;  /* 0x00000007ffc77819 */ /* 0x001fe200000116c7 */
[----:B------:R-:W0:Y:S01]  /*19720*/  MUFU.TANH R20, R20 ;  /* 0x0000001400147308 */ /* 0x000e220000002400 */
[----:B------:R-:W-:-:S07]  /*19730*/  IMAD R82, R197, 0x80, R204 ;  /* 0x00000080c5527824 */ /* 0x000fce00078e02cc */
        /* <DEDUP_REMOVED lines=17> */
[----:B------:R-:W-:Y:S01]  /*19850*/  R2UR UR6, R8 ;  /* 0x00000000080672ca */ /* 0x000fe200000e0000 */
[----:B------:R-:W-:Y:S01]  /*19860*/  VIADD R8, R6, 0x180 ;  /* 0x0000018006087836 */ /* 0x000fe20000000000 */
[----:B------:R-:W-:Y:S01]  /*19870*/  R2UR UR7, R9 ;  /* 0x00000000090772ca */ /* 0x000fe200000e0000 */
[----:B------:R-:W-:-:S03]  /*19880*/  IMAD.MOV.U32 R9, RZ, RZ, 0x40000040 ;  /* 0x40000040ff097424 */ /* 0x000fc600078e00ff */
        /* <DEDUP_REMOVED lines=64> */
[----:B------:R-:W-:Y:S02]  /*19c90*/  IMAD.SHL.U32 R81, R3, 0x80, RZ ;  /* 0x0000008003517824 */ /* 0x000fe400078e00ff */
        /* <DEDUP_REMOVED lines=16> */
[----:B------:R-:W-:Y:S02]  /*19da0*/  R2UR UR6, R6 ;  /* 0x00000000060672ca */ /* 0x000fe400000e0000 */
[----:B------:R-:W-:Y:S01]  /*19db0*/  R2UR UR7, R7 ;  /* 0x00000000070772ca */ /* 0x000fe200000e0000 */
[----:B------:R-:W-:Y:S01]  /*19dc0*/  @!P1 IMAD R7, R184, 0x8, R2 ;  /* 0x00000008b8079824 */ /* 0x000fe200078e0202 */
[----:B------:R-:W-:-:S03]  /*19dd0*/  IADD3 R6, R192, 0x1, -R81 ;  /* 0x00000001c0067810 */ /* 0x000fc60007ffe851 */
[----:B------:R-:W-:Y:S01]  /*19de0*/  @!P1 VIADD R77, R7, 0x28840 ;  /* 0x00028840074d9836 */ /* 0x000fe20000000000 */
[----:B------:R-:W-:Y:S01]  /*19df0*/  IADD3 R7, -R199, 0xb, RZ ;  /* 0x0000000bc7077810 */ /* 0x000fe20007ffe1ff */
[----:B------:R-:W-:-:S03]  /*19e00*/  IMAD.IADD R6, R6, 0x1, -R193 ;  /* 0x0000000106067824 */ /* 0x000fc600078e0ac1 */
[----:B------:R-:W-:Y:S01]  /*19e10*/  @!P1 PRMT R77, RZ, 0x654, R77 ;  /* 0x00000654ff4d9816 */ /* 0x000fe2000000004d */
[----:B------:R-:W-:-:S04]  /*19e20*/  IMAD R6, R191, -0x2, R6 ;  /* 0xfffffffebf067824 */ /* 0x000fc800078e0206 */
[----:B------:R-:W-:-:S04]  /*19e30*/  VIADD R83, R6, UR55 ;  /* 0x0000003706537c36 */ /* 0x000fc80008000000 */
[----:B------:R-:W-:Y:S01]  /*19e40*/  IMAD.IADD R84, R82, 0x1, R83 ;  /* 0x0000000152547824 */ /* 0x000fe200078e0253 */
        /* <DEDUP_REMOVED lines=8> */
[----:B------:R-:W-:Y:S01]  /*19ed0*/  FMUL.FTZ R65, R79, UR51 ;  /* 0x000000334f417c20 */ /* 0x000fe20008410000 */
[----:B------:R-:W-:Y:S01]  /*19ee0*/  FMUL.FTZ R68, R86, UR51 ;  /* 0x0000003356447c20 */ /* 0x000fe20008410000 */
[----:B------:R-:W-:Y:S01]  /*19ef0*/  FMUL.FTZ R69, R87, UR51 ;  /* 0x0000003357457c20 */ /* 0x000fe20008410000 */
[----:B------:R-:W0:Y:S01]  /*19f00*/  MUFU.TANH R157, R157 ;  /* 0x0000009d009d7308 */ /* 0x000e220000002400 */
[----:B------:R-:W-:-:S04]  /*19f10*/  VIADD R79, R6, UR50 ;  /* 0x00000032064f7c36 */ /* 0x000fc80008000000 */
[----:B------:R-:W-:-:S03]  /*19f20*/  IMAD.IADD R78, R82, 0x1, R79 ;  /* 0x00000001524e7824 */ /* 0x000fc600078e024f */
        /* <DEDUP_REMOVED lines=8> */
[----:B------:R0:W-:Y:S06]  /*19fb0*/  BAR.ARV R7, 0x100 ;  /* 0x000400070000751d */ /* 0x0001ec0000002000 */
[----:B------:R0:W-:Y:S01]  /*19fc0*/  @!P1 SYNCS.ARRIVE.TRANS64.RED.A1T0 RZ, [R77+URZ], RZ ;  /* 0x000000ff4dff99a7 */ /* 0x0001e2000810043f */
[----:B-1234-:R-:W-:Y:S05]  /*19fd0*/  @!P5 BRA `(.L_x_1564) ;  /* 0x00000000005cd947 */ /* 0x01efea0003800000 */
[----:B0-----:R-:W-:Y:S01]  /*19fe0*/  IADD3 R77, R82, R192, -R193 ;  /* 0x000000c0524d7210 */ /* 0x001fe20007ffe8c1 */
[----:B------:R-:W-:Y:S03]  /*19ff0*/  BSSY B0, `(.L_x_1565) ;  /* 0x0000011000007945 */ /* 0x000fe60003800000 */
[----:B------:R-:W-:-:S13]  /*1a000*/  ISETP.GT.AND P2, PT, R77, -0x1, PT ;  /* 0xffffffff4d00780c */ /* 0x000fda0003f44270 */
[----:B------:R-:W-:Y:S05]  /*1a010*/  @P2 BRA `(.L_x_1566) ;  /* 0x0000000000202947 */ /* 0x000fea0003800000 */
[----:B------:R-:W-:Y:S01]  /*1a020*/  IMAD.U32 R86, RZ, RZ, UR46 ;  /* 0x0000002eff567e24 */ /* 0x000fe2000f8e00ff */
[----:B------:R-:W-:-:S04]  /*1a030*/  LOP3.LUT R77, RZ, R77, RZ, 0x33, !PT ;  /* 0x0000004dff4d7212 */ /* 0x000fc800078e33ff */
[----:B------:R-:W-:-:S13]  /*1a040*/  ISETP.NE.AND P2, PT, R86, 0x1, PT ;  /* 0x000000015600780c */ /* 0x000fda0003f45270 */
[----:B------:R-:W0:Y:S02]  /*1a050*/  @P2 LDC.64 R6, c[0x0][0x9e8] ;  /* 0x00027a00ff062b82 */ /* 0x000e240000000a00 */
[----:B0-----:R-:W-:-:S05]  /*1a060*/  @P2 IMAD.HI.U32 R6, R77, R6, RZ ;  /* 0x000000064d062227 */ /* 0x001fca00078e00ff */
[----:B------:R-:W-:-:S04]  /*1a070*/  @P2 SHF.R.U32.HI R77, RZ, R7, R6 ;  /* 0x00000007ff4d2219 */ /* 0x000fc80000011606 */
[----:B------:R-:W-:Y:S01]  /*1a080*/  LOP3.LUT R77, RZ, R77, RZ, 0x33, !PT ;  /* 0x0000004dff4d7212 */ /* 0x000fe200078e33ff */
[----:B------:R-:W-:Y:S06]  /*1a090*/  BRA `(.L_x_1567) ;  /* 0x0000000000187947 */ /* 0x000fec0003800000 */
.L_x_1566:
[----:B------:R-:W-:Y:S01]  /*1a0a0*/  IMAD.U32 R86, RZ, RZ, UR46 ;  /* 0x0000002eff567e24 */ /* 0x000fe2000f8e00ff */
[----:B------:R-:W-:-:S04]  /*1a0b0*/  IADD3 R77, R82, R192, -R193 ;  /* 0x000000c0524d7210 */ /* 0x000fc80007ffe8c1 */
[----:B------:R-:W-:-:S13]  /*1a0c0*/  ISETP.NE.AND P2, PT, R86, 0x1, PT ;  /* 0x000000015600780c */ /* 0x000fda0003f45270 */
[----:B------:R-:W0:Y:S02]  /*1a0d0*/  @P2 LDC.64 R6, c[0x0][0x9e8] ;  /* 0x00027a00ff062b82 */ /* 0x000e240000000a00 */
[----:B0-----:R-:W-:-:S05]  /*1a0e0*/  @P2 IMAD.HI.U32 R6, R77, R6, RZ ;  /* 0x000000064d062227 */ /* 0x001fca00078e00ff */
[----:B------:R-:W-:-:S07]  /*1a0f0*/  @P2 SHF.R.U32.HI R77, RZ, R7, R6 ;  /* 0x00000007ff4d2219 */ /* 0x000fce0000011606 */
.L_x_1567:
[----:B------:R-:W-:Y:S05]  /*1a100*/  BSYNC B0 ;  /* 0x0000000000007941 */ /* 0x000fea0003800000 */
.L_x_1565:
[----:B------:R-:W-:-:S04]  /*1a110*/  IMAD R6, R77, R86, -R81 ;  /* 0x000000564d067224 */ /* 0x000fc800078e0a51 */
[----:B------:R-:W-:-:S05]  /*1a120*/  IMAD R7, R191, -0x2, R6 ;  /* 0xfffffffebf077824 */ /* 0x000fca00078e0206 */
[----:B------:R-:W-:Y:S02]  /*1a130*/  VIADDMNMX R78, R7, R86, R78, PT ;  /* 0x00000056074e7246 */ /* 0x000fe4000380014e */
[----:B------:R-:W-:-:S07]  /*1a140*/  VIMNMX R84, R84, R7, !PT ;  /* 0x0000000754547248 */ /* 0x000fce0007fe0100 */
.L_x_1564:
[----:B------:R-:W-:Y:S02]  /*1a150*/  ISETP.GT.AND P2, PT, R3, -0x1, PT ;  /* 0xffffffff0300780c */ /* 0x000fe40003f44270 */
[----:B------:R-:W-:Y:S02]  /*1a160*/  IADD3 R79, R79, 0x8, R82 ;  /* 0x000000084f4f7810 */ /* 0x000fe40007ffe052 */
[C---:B------:R-:W-:Y:S02]  /*1a170*/  ISETP.GT.AND P4, PT, R84.reuse, RZ, P2 ;  /* 0x000000ff5400720c */ /* 0x040fe40001784270 */
[----:B------:R-:W-:Y:S02]  /*1a180*/  ISETP.GT.AND P3, PT, R84, 0x1, P2 ;  /* 0x000000015400780c */ /* 0x000fe40001764270 */
[C---:B------:R-:W-:Y:S02]  /*1a190*/  ISETP.LT.OR P4, PT, R78.reuse, 0x1, P4 ;  /* 0x000000014e00780c */ /* 0x040fe40002781670 */
[----:B------:R-:W-:-:S02]  /*1a1a0*/  ISETP.LT.OR P3, PT, R78, 0x2, P3 ;  /* 0x000000024e00780c */ /* 0x000fc40001f61670 */
[----:B0-----:R-:W-:Y:S02]  /*1a1b0*/  FSEL R20, R20, -INF , !P4 ;  /* 0xff80000014147808 */ /* 0x001fe40006000000 */
[C---:B------:R-:W-:Y:S02]  /*1a1c0*/  ISETP.GT.AND P4, PT, R84.reuse, 0x8, P2 ;  /* 0x000000085400780c */ /* 0x040fe40001784270 */
[----:B------:R-:W-:Y:S02]  /*1a1d0*/  FSEL R21, R21, -INF , !P3 ;  /* 0xff80000015157808 */ /* 0x000fe40005800000 */
[----:B------:R-:W-:Y:S02]  /*1a1e0*/  ISETP.GT.AND P3, PT, R84, 0x9, P2 ;  /* 0x000000095400780c */ /* 0x000fe40001764270 */
[C---:B------:R-:W-:Y:S02]  /*1a1f0*/  ISETP.LT.OR P4, PT, R78.reuse, 0x9, P4 ;  /* 0x000000094e00780c */ /* 0x040fe40002781670 */
[----:B------:R-:W-:-:S02]  /*1a200*/  ISETP.LT.OR P3, PT, R78, 0xa, P3 ;  /* 0x0000000a4e00780c */ /* 0x000fc40001f61670 */
[----:B------:R-:W-:Y:S02]  /*1a210*/  FSEL R26, R26, -INF , !P4 ;  /* 0xff8000001a1a7808 */ /* 0x000fe40006000000 */
        /* <DEDUP_REMOVED lines=12> */
[----:B------:R-:W-:Y:S02]  /*1a2e0*/  ISETP.GT.AND P4, PT, R84, 0x20, P2 ;  /* 0x000000205400780c */ /* 0x000fe40001784270 */
        /* <DEDUP_REMOVED lines=71> */
[----:B------:R-:W-:Y:S02]  /*1a760*/  IADD3 R78, R83, 0x8, R82 ;  /* 0x00000008534e7810 */ /* 0x000fe40007ffe052 */
        /* <DEDUP_REMOVED lines=8> */
[----:B------:R-:W-:-:S04]  /*1a7f0*/  IADD3 R82, R82, R192, -R193 ;  /* 0x000000c052527210 */ /* 0x000fc80007ffe8c1 */
[----:B------:R-:W-:-:S07]  /*1a800*/  LOP3.LUT R83, RZ, R82, RZ, 0x33, !PT ;  /* 0x00000052ff537212 */ /* 0x000fce00078e33ff */
[----:B------:R-:W0:Y:S02]  /*1a810*/  @P3 LDC.64 R6, c[0x0][0x9e8] ;  /* 0x00027a00ff063b82 */ /* 0x000e240000000a00 */
[----:B0-----:R-:W-:-:S05]  /*1a820*/  @P3 IMAD.HI.U32 R6, R83, R6, RZ ;  /* 0x0000000653063227 */ /* 0x001fca00078e00ff */
[----:B------:R-:W-:-:S04]  /*1a830*/  @P3 SHF.R.U32.HI R83, RZ, R7, R6 ;  /* 0x00000007ff533219 */ /* 0x000fc80000011606 */
[----:B------:R-:W-:Y:S01]  /*1a840*/  LOP3.LUT R6, RZ, R83, RZ, 0x33, !PT ;  /* 0x00000053ff067212 */ /* 0x000fe200078e33ff */
[----:B------:R-:W-:Y:S06]  /*1a850*/  BRA `(.L_x_1571) ;  /* 0x0000000000187947 */ /* 0x000fec0003800000 */
.L_x_1570:
[----:B------:R-:W-:-:S05]  /*1a860*/  IMAD.U32 R84, RZ, RZ, UR46 ;  /* 0x0000002eff547e24 */ /* 0x000fca000f8e00ff */
[----:B------:R-:W-:-:S13]  /*1a870*/  ISETP.NE.AND P3, PT, R84, 0x1, PT ;  /* 0x000000015400780c */ /* 0x000fda0003f65270 */
[----:B------:R-:W0:Y:S02]  /*1a880*/  @P3 LDC.64 R6, c[0x0][0x9e8] ;  /* 0x00027a00ff063b82 */ /* 0x000e240000000a00 */
[----:B0-----:R-:W-:-:S04]  /*1a890*/  @P3 IMAD.HI.U32 R80, R15, R6, RZ ;  /* 0x000000060f503227 */ /* 0x001fc800078e00ff */
[----:B------:R-:W-:Y:S01]  /*1a8a0*/  IMAD.MOV.U32 R6, RZ, RZ, R15 ;  /* 0x000000ffff067224 */ /* 0x000fe200078e000f */
[----:B------:R-:W-:-:S07]  /*1a8b0*/  @P3 SHF.R.U32.HI R6, RZ, R7, R80 ;  /* 0x00000007ff063219 */ /* 0x000fce0000011650 */
.L_x_1571:
[----:B------:R-:W-:Y:S05]  /*1a8c0*/  BSYNC B0 ;  /* 0x0000000000007941 */ /* 0x000fea0003800000 */
.L_x_1569:
[----:B------:R-:W-:-:S04]  /*1a8d0*/  IMAD R6, R6, R84, -R81 ;  /* 0x0000005406067224 */ /* 0x000fc800078e0a51 */
[----:B------:R-:W-:-:S05]  /*1a8e0*/  IMAD R6, R191, -0x2, R6 ;  /* 0xfffffffebf067824 */ /* 0x000fca00078e0206 */
[----:B------:R-:W-:Y:S02]  /*1a8f0*/  VIADDMNMX R79, R6, R84, R79, PT ;  /* 0x00000054064f7246 */ /* 0x000fe4000380014f */
[----:B------:R-:W-:-:S07]  /*1a900*/  VIMNMX R78, R78, R6, !PT ;  /* 0x000000064e4e7248 */ /* 0x000fce0007fe0100 */
.L_x_1568:
        /* <DEDUP_REMOVED lines=65> */
[C---:B------:R-:W-:Y:S01]  /*1ad20*/  ISETP.LT.OR P4, PT, R79.reuse, 0x49, P4 ;  /* 0x000000494f00780c */ /* 0x040fe20002781670 */
[----:B------:R-:W0:Y:S01]  /*1ad30*/  SHFL.BFLY PT, R80, R7, 0x2, 0x1f ;  /* 0x0c401f0007507f89 */ /* 0x000e2200000e0000 */
[----:B------:R-:W-:-:S02]  /*1ad40*/  ISETP.LT.OR P3, PT, R79, 0xa, P3 ;  /* 0x0000000a4f00780c */ /* 0x000fc40001f61670 */
[----:B------:R-:W-:Y:S02]  /*1ad50*/  FSEL R53, R53, -INF , !P4 ;  /* 0xff80000035357808 */ /* 0x000fe40006000000 */
[----:B------:R-:W-:Y:S02]  /*1ad60*/  FSEL R25, R25, -INF , !P3 ;  /* 0xff80000019197808 */ /* 0x000fe40005800000 */
[C---:B------:R-:W-:Y:S02]  /*1ad70*/  ISETP.GT.AND P3, PT, R78.reuse, 0x11, P2 ;  /* 0x000000114e00780c */ /* 0x040fe40001764270 */
[----:B------:R-:W-:Y:S02]  /*1ad80*/  ISETP.GT.AND P4, PT, R78, RZ, P2 ;  /* 0x000000ff4e00720c */ /* 0x000fe40001784270 */
[C---:B------:R-:W-:Y:S02]  /*1ad90*/  ISETP.LT.OR P3, PT, R79.reuse, 0x12, P3 ;  /* 0x000000124f00780c */ /* 0x040fe40001f61670 */
[----:B------:R-:W-:-:S02]  /*1ada0*/  ISETP.LT.OR P4, PT, R79, 0x1, P4 ;  /* 0x000000014f00780c */ /* 0x000fc40002781670 */
[----:B------:R-:W-:Y:S02]  /*1adb0*/  FSEL R29, R29, -INF , !P3 ;  /* 0xff8000001d1d7808 */ /* 0x000fe40005800000 */
[----:B------:R-:W-:Y:S02]  /*1adc0*/  ISETP.GT.AND P3, PT, R78, 0x19, P2 ;  /* 0x000000194e00780c */ /* 0x000fe40001764270 */
[----:B------:R-:W-:Y:S02]  /*1add0*/  FSEL R83, R10, -INF , !P4 ;  /* 0xff8000000a537808 */ /* 0x000fe40006000000 */
[----:B------:R-:W-:Y:S02]  /*1ade0*/  ISETP.LT.OR P3, PT, R79, 0x1a, P3 ;  /* 0x0000001a4f00780c */ /* 0x000fe40001f61670 */
[----:B------:R-:W-:Y:S02]  /*1adf0*/  ISETP.GT.AND P4, PT, R78, 0x49, P2 ;  /* 0x000000494e00780c */ /* 0x000fe40001784270 */
[----:B------:R-:W-:-:S02]  /*1ae00*/  FSEL R35, R35, -INF , !P3 ;  /* 0xff80000023237808 */ /* 0x000fc40005800000 */
[C---:B------:R-:W-:Y:S02]  /*1ae10*/  ISETP.GT.AND P3, PT, R78.reuse, 0x21, P2 ;  /* 0x000000214e00780c */ /* 0x040fe40001764270 */
[----:B0-----:R-:W-:Y:S02]  /*1ae20*/  FMNMX.FTZ R80, R7, R80, !PT ;  /* 0x0000005007507209 */ /* 0x001fe40007810000 */
[C---:B------:R-:W-:Y:S02]  /*1ae30*/  ISETP.LT.OR P3, PT, R79.reuse, 0x22, P3 ;  /* 0x000000224f00780c */ /* 0x040fe40001f61670 */
[----:B------:R-:W-:Y:S01]  /*1ae40*/  ISETP.LT.OR P4, PT, R79, 0x4a, P4 ;  /* 0x0000004a4f00780c */ /* 0x000fe20002781670 */
[----:B------:R-:W0:Y:S01]  /*1ae50*/  SHFL.BFLY PT, R11, R80, 0x1, 0x1f ;  /* 0x0c201f00500b7f89 */ /* 0x000e2200000e0000 */
[----:B------:R-:W-:Y:S02]  /*1ae60*/  FSEL R37, R37, -INF , !P3 ;  /* 0xff80000025257808 */ /* 0x000fe40005800000 */
[----:B------:R-:W-:-:S02]  /*1ae70*/  ISETP.GT.AND P3, PT, R78, 0x29, P2 ;  /* 0x000000294e00780c */ /* 0x000fc40001764270 */
[----:B------:R-:W-:Y:S02]  /*1ae80*/  FSEL R55, R55, -INF , !P4 ;  /* 0xff80000037377808 */ /* 0x000fe40006000000 */
[----:B------:R-:W-:Y:S02]  /*1ae90*/  ISETP.LT.OR P3, PT, R79, 0x2a, P3 ;  /* 0x0000002a4f00780c */ /* 0x000fe40001f61670 */
[C---:B------:R-:W-:Y:S02]  /*1aea0*/  ISETP.GT.AND P4, PT, R78.reuse, 0x50, P2 ;  /* 0x000000504e00780c */ /* 0x040fe40001784270 */
[----:B------:R-:W-:Y:S02]  /*1aeb0*/  FSEL R41, R41, -INF , !P3 ;  /* 0xff80000029297808 */ /* 0x000fe40005800000 */
[----:B------:R-:W-:Y:S02]  /*1aec0*/  ISETP.GT.AND P3, PT, R78, 0x31, P2 ;  /* 0x000000314e00780c */ /* 0x000fe40001764270 */
[----:B------:R-:W-:-:S02]  /*1aed0*/  ISETP.LT.OR P4, PT, R79, 0x51, P4 ;  /* 0x000000514f00780c */ /* 0x000fc40002781670 */
[----:B------:R-:W-:Y:S02]  /*1aee0*/  ISETP.LT.OR P3, PT, R79, 0x32, P3 ;  /* 0x000000324f00780c */ /* 0x000fe40001f61670 */
[----:B------:R-:W-:Y:S02]  /*1aef0*/  FSEL R57, R57, -INF , !P4 ;  /* 0xff80000039397808 */ /* 0x000fe40006000000 */
[----:B------:R-:W-:Y:S02]  /*1af00*/  FSEL R45, R45, -INF , !P3 ;  /* 0xff8000002d2d7808 */ /* 0x000fe40005800000 */
[----:B------:R-:W-:Y:S02]  /*1af10*/  ISETP.GT.AND P3, PT, R78, 0x39, P2 ;  /* 0x000000394e00780c */ /* 0x000fe40001764270 */
[----:B0-----:R-:W-:Y:S02]  /*1af20*/  FMNMX.FTZ R11, R80, R11, !PT ;  /* 0x0000000b500b7209 */ /* 0x001fe40007810000 */
[----:B------:R-:W-:-:S02]  /*1af30*/  ISETP.LT.OR P3, PT, R79, 0x3a, P3 ;  /* 0x0000003a4f00780c */ /* 0x000fc40001f61670 */
[----:B------:R-:W-:Y:S01]  /*1af40*/  ISETP.GT.AND P4, PT, R78, 0x51, P2 ;  /* 0x000000514e00780c */ /* 0x000fe20001784270 */
[C---:B------:R-:W-:Y:S01]  /*1af50*/  FMUL.FTZ R7, R11.reuse, UR44 ;  /* 0x0000002c0b077c20 */ /* 0x040fe20008410000 */
[----:B------:R-:W-:Y:S02]  /*1af60*/  FSEL R8, R8, -INF , !P3 ;  /* 0xff80000008087808 */ /* 0x000fe40005800000 */
[----:B------:R-:W-:Y:S02]  /*1af70*/  FSETP.NEU.FTZ.AND P3, PT, R11, -INF , PT ;  /* 0xff8000000b00780b */ /* 0x000fe40003f7d000 */
[----:B------:R-:W-:Y:S02]  /*1af80*/  ISETP.LT.OR P4, PT, R79, 0x52, P4 ;  /* 0x000000524f00780c */ /* 0x000fe40002781670 */
[----:B------:R-:W-:Y:S02]  /*1af90*/  FSEL R7, R7, RZ, P3 ;  /* 0x000000ff07077208 */ /* 0x000fe40001800000 */
[----:B------:R-:W-:-:S02]  /*1afa0*/  FSEL R59, R59, -INF , !P4 ;  /* 0xff8000003b3b7808 */ /* 0x000fc40006000000 */
[----:B------:R-:W-:Y:S01]  /*1afb0*/  ISETP.GT.AND P4, PT, R78, 0x58, P2 ;  /* 0x000000584e00780c */ /* 0x000fe20001784270 */
[--C-:B------:R-:W-:Y:S01]  /*1afc0*/  FFMA.FTZ R180, R21, UR44, -R7.reuse ;  /* 0x0000002c15b47c23 */ /* 0x100fe20008010807 */
[--C-:B------:R-:W-:Y:S01]  /*1afd0*/  FFMA.FTZ R21, R27, UR44, -R7.reuse ;  /* 0x0000002c1b157c23 */ /* 0x100fe20008010807 */
[----:B------:R-:W-:Y:S01]  /*1afe0*/  FMNMX.FTZ R27, R83, R12, !PT ;  /* 0x0000000c531b7209 */ /* 0x000fe20007810000 */
[--C-:B------:R-:W-:Y:S01]  /*1aff0*/  FFMA.FTZ R81, R20, UR44, -R7.reuse ;  /* 0x0000002c14517c23 */ /* 0x100fe20008010807 */
[--C-:B------:R-:W-:Y:S01]  /*1b000*/  FFMA.FTZ R20, R31, UR44, -R7.reuse ;  /* 0x0000002c1f147c23 */ /* 0x100fe20008010807 */
[--C-:B------:R-:W-:Y:S01]  /*1b010*/  FFMA.FTZ R178, R33, UR44, -R7.reuse ;  /* 0x0000002c21b27c23 */ /* 0x100fe20008010807 */
[----:B------:R-:W-:Y:S01]  /*1b020*/  FMNMX.FTZ R31, R6, R27, !PT ;  /* 0x0000001b061f7209 */ /* 0x000fe20007810000 */
[--C-:B------:R-:W-:Y:S01]  /*1b030*/  FFMA.FTZ R164, R9, UR44, -R7.reuse ;  /* 0x0000002c09a47c23 */ /* 0x100fe20008010807 */
[----:B------:R-:W-:Y:S01]  /*1b040*/  ISETP.LT.OR P4, PT, R79, 0x59, P4 ;  /* 0x000000594f00780c */ /* 0x000fe20002781670 */
[----:B------:R0:W-:Y:S01]  /*1b050*/  MUFU.EX2 R27, R20 ;  /* 0x00000014001b7308 */ /* 0x0001e20000000800 */
[----:B------:R-:W-:Y:S01]  /*1b060*/  FMNMX.FTZ R10, R24, R31, !PT ;  /* 0x0000001f180a7209 */ /* 0x000fe20007810000 */
[--C-:B------:R-:W-:Y:S01]  /*1b070*/  FFMA.FTZ R176, R30, UR44, -R7.reuse ;  /* 0x0000002c1eb07c23 */ /* 0x100fe20008010807 */
[----:B------:R-:W-:Y:S01]  /*1b080*/  FSEL R60, R60, -INF , !P4 ;  /* 0xff8000003c3c7808 */ /* 0x000fe20006000000 */
[--C-:B------:R-:W-:Y:S01]  /*1b090*/  FFMA.FTZ R172, R38, UR44, -R7.reuse ;  /* 0x0000002c26ac7c23 */ /* 0x100fe20008010807 */
[----:B------:R-:W-:Y:S01]  /*1b0a0*/  FMNMX.FTZ R31, R25, R10, !PT ;  /* 0x0000000a191f7209 */ /* 0x000fe20007810000 */
[--C-:B------:R-:W-:Y:S01]  /*1b0b0*/  FFMA.FTZ R182, R26, UR44, -R7.reuse ;  /* 0x0000002c1ab67c23 */ /* 0x100fe20008010807 */
[----:B------:R-:W-:Y:S01]  /*1b0c0*/  ISETP.GT.AND P4, PT, R78, 0x59, P2 ;  /* 0x000000594e00780c */ /* 0x000fe20001784270 */
[----:B------:R-:W-:Y:S01]  /*1b0d0*/  MUFU.EX2 R81, R81 ;  /* 0x0000005100517308 */ /* 0x000fe20000000800 */
        /* <DEDUP_REMOVED lines=10> */
[----:B------:R-:W-:Y:S01]  /*1b180*/  ISETP.GT.AND P4, PT, R78, 0x60, P2 ;  /* 0x000000604e00780c */ /* 0x000fe20001784270 */
[--C-:B------:R-:W-:Y:S01]  /*1b190*/  FFMA.FTZ R170, R49, UR44, -R7.reuse ;  /* 0x0000002c31aa7c23 */ /* 0x100fe20008010807 */
[----:B------:R-:W-:Y:S01]  /*1b1a0*/  FMNMX.FTZ R33, R35, R10, !PT ;  /* 0x0000000a23217209 */ /* 0x000fe20007810000 */
[--C-:B------:R-:W-:Y:S01]  /*1b1b0*/  FFMA.FTZ R49, R50, UR44, -R7.reuse ;  /* 0x0000002c32317c23 */ /* 0x100fe20008010807 */
[----:B------:R-:W-:Y:S01]  /*1b1c0*/  ISETP.LT.OR P4, PT, R79, 0x61, P4 ;  /* 0x000000614f00780c */ /* 0x000fe20002781670 */
[----:B------:R-:W-:Y:S01]  /*1b1d0*/  MUFU.EX2 R182, R182 ;  /* 0x000000b600b67308 */ /* 0x000fe20000000800 */
        /* <DEDUP_REMOVED lines=25> */
[----:B------:R-:W-:Y:S01]  /*1b370*/  FFMA.FTZ R154, R71, UR44, -R7 ;  /* 0x0000002c479a7c23 */ /* 0x000fe20008010807 */
[----:B------:R-:W-:-:S02]  /*1b380*/  FSEL R64, R64, -INF , !P4 ;  /* 0xff80000040407808 */ /* 0x000fc40006000000 */
[----:B------:R-:W-:Y:S02]  /*1b390*/  FMNMX.FTZ R10, R8, R43, !PT ;  /* 0x0000002b080a7209 */ /* 0x000fe40007810000 */
[----:B------:R-:W-:Y:S01]  /*1b3a0*/  ISETP.GT.AND P4, PT, R78, 0x69, P2 ;  /* 0x000000694e00780c */ /* 0x000fe20001784270 */
[----:B------:R-:W-:Y:S01]  /*1b3b0*/  MUFU.EX2 R31, R31 ;  /* 0x0000001f001f7308 */ /* 0x000fe20000000800 */
[----:B------:R-:W-:Y:S02]  /*1b3c0*/  FMNMX.FTZ R43, R51, R10, !PT ;  /* 0x0000000a332b7209 */ /* 0x000fe40007810000 */
[----:B------:R-:W-:Y:S02]  /*1b3d0*/  ISETP.LT.OR P4, PT, R79, 0x6a, P4 ;  /* 0x0000006a4f00780c */ /* 0x000fe40002781670 */
[----:B------:R-:W-:Y:S02]  /*1b3e0*/  FMNMX.FTZ R10, R52, R43, !PT ;  /* 0x0000002b340a7209 */ /* 0x000fe40007810000 */
[----:B0-----:R-:W-:Y:S01]  /*1b3f0*/  FSEL R20, R65, -INF , !P4 ;  /* 0xff80000041147808 */ /* 0x001fe20006000000 */
[----:B------:R-:W-:Y:S01]  /*1b400*/  MUFU.EX2 R172, R172 ;  /* 0x000000ac00ac7308 */ /* 0x000fe20000000800 */
[----:B------:R-:W-:-:S02]  /*1b410*/  FMNMX.FTZ R10, R53, R10, !PT ;  /* 0x0000000a350a7209 */ /* 0x000fc40007810000 */
[----:B------:R-:W-:Y:S02]  /*1b420*/  ISETP.GT.AND P4, PT, R78, 0x70, P2 ;  /* 0x000000704e00780c */ /* 0x000fe40001784270 */
[----:B------:R-:W-:Y:S02]  /*1b430*/  FMNMX.FTZ R10, R55, R10, !PT ;  /* 0x0000000a370a7209 */ /* 0x000fe40007810000 */
[----:B------:R-:W-:Y:S01]  /*1b440*/  ISETP.LT.OR P4, PT, R79, 0x71, P4 ;  /* 0x000000714f00780c */ /* 0x000fe20002781670 */
[----:B------:R-:W-:Y:S01]  /*1b450*/  MUFU.EX2 R33, R33 ;  /* 0x0000002100217308 */ /* 0x000fe20000000800 */
[----:B------:R-:W-:Y:S02]  /*1b460*/  FMNMX.FTZ R10, R57, R10, !PT ;  /* 0x0000000a390a7209 */ /* 0x000fe40007810000 */
[----:B------:R-:W-:Y:S02]  /*1b470*/  FSEL R66, R66, -INF , !P4 ;  /* 0xff80000042427808 */ /* 0x000fe40006000000 */
[----:B------:R-:W-:-:S02]  /*1b480*/  FMNMX.FTZ R85, R59, R10, !PT ;  /* 0x0000000a3b557209 */ /* 0x000fc40007810000 */
[----:B------:R-:W-:Y:S01]  /*1b490*/  ISETP.GT.AND P4, PT, R78, 0x71, P2 ;  /* 0x000000714e00780c */ /* 0x000fe20001784270 */
[----:B------:R-:W-:Y:S01]  /*1b4a0*/  MUFU.EX2 R174, R174 ;  /* 0x000000ae00ae7308 */ /* 0x000fe20000000800 */
[----:B------:R-:W-:Y:S02]  /*1b4b0*/  FMNMX.FTZ R10, R60, R85, !PT ;  /* 0x000000553c0a7209 */ /* 0x000fe40007810000 */
[----:B------:R-:W-:Y:S02]  /*1b4c0*/  ISETP.LT.OR P4, PT, R79, 0x72, P4 ;  /* 0x000000724f00780c */ /* 0x000fe40002781670 */
[----:B------:R-:W-:Y:S02]  /*1b4d0*/  FMNMX.FTZ R9, R61, R10, !PT ;  /* 0x0000000a3d097209 */ /* 0x000fe40007810000 */
[----:B------:R-:W-:Y:S01]  /*1b4e0*/  FSEL R30, R67, -INF , !P4 ;  /* 0xff800000431e7808 */ /* 0x000fe20006000000 */
[----:B------:R-:W-:Y:S01]  /*1b4f0*/  MUFU.EX2 R39, R39 ;  /* 0x0000002700277308 */ /* 0x000fe20000000800 */
[----:B------:R-:W-:Y:S01]  /*1b500*/  FMNMX.FTZ R10, R62, R9, !PT ;  /* 0x000000093e0a7209 */ /* 0x000fe20007810000 */
[----:B------:R-:W-:Y:S01]  /*1b510*/  FFMA.FTZ R9, R54, UR44, -R7 ;  /* 0x0000002c36097c23 */ /* 0x000fe20008010807 */
[----:B------:R-:W-:-:S02]  /*1b520*/  ISETP.GT.AND P4, PT, R78, 0x78, P2 ;  /* 0x000000784e00780c */ /* 0x000fc40001784270 */
[----:B------:R-:W-:Y:S02]  /*1b530*/  FMNMX.FTZ R65, R63, R10, !PT ;  /* 0x0000000a3f417209 */ /* 0x000fe40007810000 */
[----:B------:R-:W-:Y:S01]  /*1b540*/  ISETP.GT.AND P2, PT, R78, 0x79, P2 ;  /* 0x000000794e00780c */ /* 0x000fe20001744270 */
[----:B------:R-:W-:Y:S01]  /*1b550*/  MUFU.EX2 R168, R168 ;  /* 0x000000a800a87308 */ /* 0x000fe20000000800 */
[----:B------:R-:W-:Y:S02]  /*1b560*/  FMNMX.FTZ R65, R64, R65, !PT ;  /* 0x0000004140417209 */ /* 0x000fe40007810000 */
[C---:B------:R-:W-:Y:S02]  /*1b570*/  ISETP.LT.OR P4, PT, R79.reuse, 0x79, P4 ;  /* 0x000000794f00780c */ /* 0x040fe40002781670 */
[----:B------:R-:W-:Y:S02]  /*1b580*/  FMNMX.FTZ R65, R20, R65, !PT ;  /* 0x0000004114417209 */ /* 0x000fe40007810000 */
[----:B------:R-:W-:Y:S01]  /*1b590*/  ISETP.LT.OR P2, PT, R79, 0x7a, P2 ;  /* 0x0000007a4f00780c */ /* 0x000fe20001741670 */
[----:B------:R-:W-:Y:S01]  /*1b5a0*/  MUFU.EX2 R43, R48 ;  /* 0x00000030002b7308 */ /* 0x000fe20000000800 */
[----:B------:R-:W-:-:S02]  /*1b5b0*/  FMNMX.FTZ R65, R66, R65, !PT ;  /* 0x0000004142417209 */ /* 0x000fc40007810000 */
[----:B------:R-:W-:Y:S02]  /*1b5c0*/  FSEL R68, R68, -INF , !P4 ;  /* 0xff80000044447808 */ /* 0x000fe40006000000 */
[----:B------:R-:W-:Y:S02]  /*1b5d0*/  FMNMX.FTZ R67, R30, R65, !PT ;  /* 0x000000411e437209 */ /* 0x000fe40007810000 */
[----:B------:R-:W-:Y:S01]  /*1b5e0*/  FSEL R38, R69, -INF , !P2 ;  /* 0xff80000045267808 */ /* 0x000fe20005000000 */
[----:B------:R-:W-:Y:S01]  /*1b5f0*/  MUFU.EX2 R170, R170 ;  /* 0x000000aa00aa7308 */ /* 0x000fe20000000800 */
        /* <DEDUP_REMOVED lines=8> */
[----:B------:R-:W-:Y:S01]  /*1b680*/  MUFU.EX2 R49, R49 ;  /* 0x0000003100317308 */ /* 0x000fe20000000800 */
[----:B------:R-:W0:Y:S07]  /*1b690*/  SHFL.BFLY PT, R79, R10, 0x2, 0x1f ;  /* 0x0c401f000a4f7f89 */ /* 0x000e2e00000e0000 */
[----:B------:R-:W-:Y:S08]  /*1b6a0*/  MUFU.EX2 R164, R164 ;  /* 0x000000a400a47308 */ /* 0x000ff00000000800 */
[----:B------:R-:W-:Y:S08]  /*1b6b0*/  MUFU.EX2 R9, R9 ;  /* 0x0000000900097308 */ /* 0x000ff00000000800 */
[----:B------:R-:W-:Y:S01]  /*1b6c0*/  MUFU.EX2 R166, R166 ;  /* 0x000000a600a67308 */ /* 0x000fe20000000800 */
[----:B0-----:R-:W-:Y:S01]  /*1b6d0*/  FMNMX.FTZ R26, R10, R79, !PT ;  /* 0x0000004f0a1a7209 */ /* 0x001fe20007810000 */
[--C-:B------:R-:W-:Y:S01]  /*1b6e0*/  FFMA.FTZ R79, R72, UR44, -R7.reuse ;  /* 0x0000002c484f7c23 */ /* 0x100fe20008010807 */
[----:B------:R-:W-:-:S03]  /*1b6f0*/  FFMA.FTZ R7, R74, UR44, -R7 ;  /* 0x0000002c4a077c23 */ /* 0x000fc60008010807 */
        /* <DEDUP_REMOVED lines=12> */
[--C-:B------:R-:W-:Y:S01]  /*1b7c0*/  FFMA.FTZ R24, R25, UR44, -R13.reuse ;  /* 0x0000002c19187c23 */ /* 0x100fe2000801080d */
[--C-:B------:R-:W-:Y:S01]  /*1b7d0*/  FFMA.FTZ R34, R6, UR44, -R13.reuse ;  /* 0x0000002c06227c23 */ /* 0x100fe2000801080d */
[----:B------:R-:W-:Y:S02]  /*1b7e0*/  @!P1 IMAD R6, R14, 0x8, R2 ;  /* 0x000000080e069824 */ /* 0x000fe400078e0202 */
[--C-:B------:R-:W-:Y:S01]  /*1b7f0*/  FFMA.FTZ R177, R28, UR44, -R13.reuse ;  /* 0x0000002c1cb17c23 */ /* 0x100fe2000801080d */
[--C-:B------:R-:W-:Y:S01]  /*1b800*/  FFMA.FTZ R28, R29, UR44, -R13.reuse ;  /* 0x0000002c1d1c7c23 */ /* 0x100fe2000801080d */
[--C-:B------:R-:W-:Y:S01]  /*1b810*/  FFMA.FTZ R181, R83, UR44, -R13.reuse ;  /* 0x0000002c53b57c23 */ /* 0x100fe2000801080d */
[----:B------:R-:W-:Y:S01]  /*1b820*/  @!P1 VIADD R6, R6, 0x28860 ;  /* 0x0002886006069836 */ /* 0x000fe20000000000 */
[----:B------:R-:W-:Y:S01]  /*1b830*/  MUFU.EX2 R34, R34 ;  /* 0x0000002200227308 */ /* 0x000fe20000000800 */
[--C-:B------:R-:W-:Y:S01]  /*1b840*/  FFMA.FTZ R179, R32, UR44, -R13.reuse ;  /* 0x0000002c20b37c23 */ /* 0x100fe2000801080d */
[----:B------:R-:W-:Y:S01]  /*1b850*/  FFMA.FTZ R32, R35, UR44, -R13 ;  /* 0x0000002c23207c23 */ /* 0x000fe2000801080d */
[----:B0-----:R-:W-:Y:S01]  /*1b860*/  FFMA.FTZ R25, R26, R4, R81 ;  /* 0x000000041a197223 */ /* 0x001fe20000010051 */
[--C-:B------:R-:W-:Y:S01]  /*1b870*/  FFMA.FTZ R173, R36, UR44, -R13.reuse ;  /* 0x0000002c24ad7c23 */ /* 0x100fe2000801080d */
[--C-:B------:R-:W-:Y:S01]  /*1b880*/  FFMA.FTZ R175, R40, UR44, -R13.reuse ;  /* 0x0000002c28af7c23 */ /* 0x100fe2000801080d */
[----:B------:R-:W-:Y:S01]  /*1b890*/  FFMA.FTZ R36, R37, UR44, -R13 ;  /* 0x0000002c25247c23 */ /* 0x000fe2000801080d */
[----:B------:R-:W-:Y:S01]  /*1b8a0*/  FADD.FTZ R25, R180, R25 ;  /* 0x00000019b4197221 */ /* 0x000fe20000010000 */
[----:B------:R-:W-:Y:S01]  /*1b8b0*/  MUFU.EX2 R181, R181 ;  /* 0x000000b500b57308 */ /* 0x000fe20000000800 */
[--C-:B------:R-:W-:Y:S01]  /*1b8c0*/  FFMA.FTZ R40, R41, UR44, -R13.reuse ;  /* 0x0000002c29287c23 */ /* 0x100fe2000801080d */
[----:B------:R-:W-:Y:S01]  /*1b8d0*/  FFMA.FTZ R169, R44, UR44, -R13 ;  /* 0x0000002c2ca97c23 */ /* 0x000fe2000801080d */
[----:B------:R-:W-:Y:S01]  /*1b8e0*/  FADD.FTZ R4, R182, R25 ;  /* 0x00000019b6047221 */ /* 0x000fe20000010000 */
[--C-:B------:R-:W-:Y:S01]  /*1b8f0*/  FFMA.FTZ R42, R45, UR44, -R13.reuse ;  /* 0x0000002c2d2a7c23 */ /* 0x100fe2000801080d */
[--C-:B------:R-:W-:Y:S01]  /*1b900*/  FFMA.FTZ R171, R47, UR44, -R13.reuse ;  /* 0x0000002c2fab7c23 */ /* 0x100fe2000801080d */
[--C-:B------:R-:W-:Y:S01]  /*1b910*/  FFMA.FTZ R8, R8, UR44, -R13.reuse ;  /* 0x0000002c08087c23 */ /* 0x100fe2000801080d */
        /* <DEDUP_REMOVED lines=22> */
[----:B------:R-:W-:Y:S01]  /*1ba80*/  FFMA.FTZ R68, R68, UR44, -R13 ;  /* 0x0000002c44447c23 */ /* 0x000fe2000801080d */
[----:B------:R-:W-:Y:S01]  /*1ba90*/  F2FP.BF16.F32.PACK_AB R182, R21, R182 ;  /* 0x000000b615b6723e */ /* 0x000fe200000010ff */
[----:B------:R-:W-:Y:S01]  /*1baa0*/  FADD.FTZ R25, R33, R4 ;  /* 0x0000000421197221 */ /* 0x000fe20000010000 */
[----:B------:R-:W-:Y:S01]  /*1bab0*/  MUFU.EX2 R69, R69 ;  /* 0x0000004500457308 */ /* 0x000fe20000000800 */
[----:B------:R-:W-:Y:S01]  /*1bac0*/  F2FP.BF16.F32.PACK_AB R180, R180, R81 ;  /* 0x00000051b4b4723e */ /* 0x000fe200000010ff */
[-C--:B------:R-:W-:Y:S01]  /*1bad0*/  FMUL.FTZ R88, R88, R26.reuse ;  /* 0x0000001a58587220 */ /* 0x080fe20000410000 */
[----:B------:R-:W-:Y:S01]  /*1bae0*/  FADD.FTZ R4, R174, R25 ;  /* 0x00000019ae047221 */ /* 0x000fe20000010000 */
[----:B------:R-:W-:Y:S01]  /*1baf0*/  FSEL R25, R10, RZ, P2 ;  /* 0x000000ff0a197208 */ /* 0x000fe20001000000 */
[----:B------:R-:W-:Y:S01]  /*1bb00*/  FMUL.FTZ R89, R89, R26 ;  /* 0x0000001a59597220 */ /* 0x000fe20000410000 */
[----:B------:R-:W-:Y:S01]  /*1bb10*/  ISETP.GT.AND P2, PT, R3, R198, PT ;  /* 0x000000c60300720c */ /* 0x000fe20003f44270 */
[----:B------:R-:W-:Y:S01]  /*1bb20*/  FADD.FTZ R29, R39, R4 ;  /* 0x00000004271d7221 */ /* 0x000fe20000010000 */
[----:B------:R-:W-:Y:S01]  /*1bb30*/  MUFU.EX2 R28, R28 ;  /* 0x0000001c001c7308 */ /* 0x000fe20000000800 */
[----:B------:R-:W-:Y:S01]  /*1bb40*/  FADD.FTZ R25, -R25, R12 ;  /* 0x0000000c19197221 */ /* 0x000fe20000010100 */
[----:B------:R-:W-:Y:S01]  /*1bb50*/  @!P1 PRMT R12, RZ, 0x654, R6 ;  /* 0x00000654ff0c9816 */ /* 0x000fe20000000006 */
[----:B------:R-:W-:Y:S01]  /*1bb60*/  FADD.FTZ R4, R168, R29 ;  /* 0x0000001da8047221 */ /* 0x000fe20000010000 */
[----:B------:R-:W-:Y:S01]  /*1bb70*/  F2FP.BF16.F32.PACK_AB R176, R27, R176 ;  /* 0x000000b01bb0723e */ /* 0x000fe200000010ff */
[----:B------:R-:W-:Y:S01]  /*1bb80*/  FMUL.FTZ R6, R25, UR44 ;  /* 0x0000002c19067c20 */ /* 0x000fe20008410000 */
[----:B------:R0:W-:Y:S01]  /*1bb90*/  @!P1 SYNCS.ARRIVE.TRANS64.RED.A1T0 RZ, [R12+URZ], RZ ;  /* 0x000000ff0cff99a7 */ /* 0x0001e2000810043f */
[----:B------:R-:W-:Y:S01]  /*1bba0*/  FADD.FTZ R25, R43, R4 ;  /* 0x000000042b197221 */ /* 0x000fe20000010000 */
[----:B------:R-:W-:Y:S01]  /*1bbb0*/  MUFU.EX2 R156, R156 ;  /* 0x0000009c009c7308 */ /* 0x000fe20000000800 */
[----:B------:R-:W-:Y:S01]  /*1bbc0*/  F2FP.BF16.F32.PACK_AB R178, R31, R178 ;  /* 0x000000b21fb2723e */ /* 0x000fe200000010ff */
[----:B------:R-:W-:Y:S01]  /*1bbd0*/  FMUL.FTZ R92, R92, R26 ;  /* 0x0000001a5c5c7220 */ /* 0x000fe20000410000 */
[----:B------:R-:W-:Y:S01]  /*1bbe0*/  FADD.FTZ R4, R170, R25 ;  /* 0x00000019aa047221 */ /* 0x000fe20000010000 */
[----:B------:R-:W-:Y:S01]  /*1bbf0*/  F2FP.BF16.F32.PACK_AB R172, R33, R172 ;  /* 0x000000ac21ac723e */ /* 0x000fe200000010ff */
[----:B------:R-:W-:Y:S01]  /*1bc00*/  FMUL.FTZ R93, R93, R26 ;  /* 0x0000001a5d5d7220 */ /* 0x000fe20000410000 */
[--C-:B0-----:R-:W-:Y:S01]  /*1bc10*/  FFMA.FTZ R12, R52, UR44, -R13.reuse ;  /* 0x0000002c340c7c23 */ /* 0x101fe2000801080d */
[----:B------:R-:W-:Y:S01]  /*1bc20*/  FADD.FTZ R25, R49, R4 ;  /* 0x0000000431197221 */ /* 0x000fe20000010000 */
[----:B------:R-:W0:Y:S01]  /*1bc30*/  MUFU.EX2 R6, R6 ;  /* 0x0000000600067308 */ /* 0x000e220000000800 */
[----:B------:R-:W-:Y:S01]  /*1bc40*/  FFMA.FTZ R13, R38, UR44, -R13 ;  /* 0x0000002c260d7c23 */ /* 0x000fe2000801080d */
[----:B------:R-:W-:Y:S01]  /*1bc50*/  F2FP.BF16.F32.PACK_AB R174, R39, R174 ;  /* 0x000000ae27ae723e */ /* 0x000fe200000010ff */
[----:B------:R-:W-:Y:S01]  /*1bc60*/  FADD.FTZ R4, R164, R25 ;  /* 0x00000019a4047221 */ /* 0x000fe20000010000 */
[----:B------:R-:W-:Y:S01]  /*1bc70*/  F2FP.BF16.F32.PACK_AB R164, R9, R164 ;  /* 0x000000a409a4723e */ /* 0x000fe200000010ff */
[----:B------:R-:W-:Y:S01]  /*1bc80*/  FMUL.FTZ R96, R96, R26 ;  /* 0x0000001a60607220 */ /* 0x000fe20000410000 */
[----:B------:R-:W-:Y:S01]  /*1bc90*/  F2FP.BF16.F32.PACK_AB R168, R43, R168 ;  /* 0x000000a82ba8723e */ /* 0x000fe200000010ff */
[----:B------:R-:W-:Y:S01]  /*1bca0*/  FADD.FTZ R25, R9, R4 ;  /* 0x0000000409197221 */ /* 0x000fe20000010000 */
[----:B------:R-:W-:Y:S01]  /*1bcb0*/  MUFU.EX2 R179, R179 ;  /* 0x000000b300b37308 */ /* 0x000fe20000000800 */
[----:B------:R-:W-:Y:S01]  /*1bcc0*/  F2FP.BF16.F32.PACK_AB R170, R49, R170 ;  /* 0x000000aa31aa723e */ /* 0x000fe200000010ff */
[----:B------:R-:W-:Y:S01]  /*1bcd0*/  FMUL.FTZ R97, R97, R26 ;  /* 0x0000001a61617220 */ /* 0x000fe20000410000 */
[----:B------:R-:W-:Y:S01]  /*1bce0*/  FADD.FTZ R4, R166, R25 ;  /* 0x00000019a6047221 */ /* 0x000fe20000010000 */
[----:B------:R-:W-:Y:S01]  /*1bcf0*/  F2FP.BF16.F32.PACK_AB R166, R65, R166 ;  /* 0x000000a641a6723e */ /* 0x000fe200000010ff */
[-C--:B------:R-:W-:Y:S01]  /*1bd00*/  FMUL.FTZ R100, R100, R26.reuse ;  /* 0x0000001a64647220 */ /* 0x080fe20000410000 */
[----:B------:R-:W-:Y:S01]  /*1bd10*/  FMUL.FTZ R101, R101, R26 ;  /* 0x0000001a65657220 */ /* 0x000fe20000410000 */
[----:B------:R-:W-:Y:S01]  /*1bd20*/  FADD.FTZ R29, R65, R4 ;  /* 0x00000004411d7221 */ /* 0x000fe20000010000 */
[----:B------:R-:W1:Y:S01]  /*1bd30*/  MUFU.EX2 R77, R77 ;  /* 0x0000004d004d7308 */ /* 0x000e620000000800 */
[----:B0-----:R-:W-:Y:S01]  /*1bd40*/  FFMA.FTZ R25, R6, R0, R181 ;  /* 0x0000000006197223 */ /* 0x001fe200000100b5 */
[----:B------:R-:W-:Y:S01]  /*1bd50*/  FMUL.FTZ R104, R104, R26 ;  /* 0x0000001a68687220 */ /* 0x000fe20000410000 */
[----:B------:R-:W-:Y:S01]  /*1bd60*/  FADD.FTZ R4, R160, R29 ;  /* 0x0000001da0047221 */ /* 0x000fe20000010000 */
[----:B------:R-:W-:Y:S01]  /*1bd70*/  F2FP.BF16.F32.PACK_AB R160, R67, R160 ;  /* 0x000000a043a0723e */ /* 0x000fe200000010ff */
[----:B------:R-:W-:Y:S01]  /*1bd80*/  FADD.FTZ R0, R34, R25 ;  /* 0x0000001922007221 */ /* 0x000fe20000010000 */
[-C--:B------:R-:W-:Y:S01]  /*1bd90*/  FMUL.FTZ R105, R105, R26.reuse ;  /* 0x0000001a69697220 */ /* 0x080fe20000410000 */
[----:B------:R-:W-:Y:S01]  /*1bda0*/  FADD.FTZ R29, R67, R4 ;  /* 0x00000004431d7221 */ /* 0x000fe20000010000 */
[----:B------:R-:W0:Y:S01]  /*1bdb0*/  MUFU.EX2 R32, R32 ;  /* 0x0000002000207308 */ /* 0x000e220000000800 */
[----:B------:R-:W-:Y:S01]  /*1bdc0*/  FADD.FTZ R25, R183, R0 ;  /* 0x00000000b7197221 */ /* 0x000fe20000010000 */
[----:B------:R-:W-:Y:S01]  /*1bdd0*/  FMUL.FTZ R108, R108, R26 ;  /* 0x0000001a6c6c7220 */ /* 0x000fe20000410000 */
[----:B------:R-:W-:Y:S01]  /*1bde0*/  FADD.FTZ R38, R162, R29 ;  /* 0x0000001da2267221 */ /* 0x000fe20000010000 */
[----:B------:R-:W-:Y:S01]  /*1bdf0*/  F2FP.BF16.F32.PACK_AB R162, R69, R162 ;  /* 0x000000a245a2723e */ /* 0x000fe200000010ff */
[----:B------:R-:W-:Y:S01]  /*1be00*/  FADD.FTZ R4, R24, R25 ;  /* 0x0000001918047221 */ /* 0x000fe20000010000 */
[-C--:B------:R-:W-:Y:S01]  /*1be10*/  FMUL.FTZ R109, R109, R26.reuse ;  /* 0x0000001a6d6d7220 */ /* 0x080fe20000410000 */
[----:B------:R-:W-:Y:S01]  /*1be20*/  FADD.FTZ R25, R69, R38 ;  /* 0x0000002645197221 */ /* 0x000fe20000010000 */
[----:B------:R-:W2:Y:S01]  /*1be30*/  MUFU.EX2 R158, R158 ;  /* 0x0000009e009e7308 */ /* 0x000ea20000000800 */
[----:B------:R-:W-:Y:S01]  /*1be40*/  FADD.FTZ R21, R177, R4 ;  /* 0x00000004b1157221 */ /* 0x000fe20000010000 */
[----:B------:R-:W-:Y:S01]  /*1be50*/  FMUL.FTZ R112, R112, R26 ;  /* 0x0000001a70707220 */ /* 0x000fe20000410000 */
[----:B------:R-:W-:Y:S01]  /*1be60*/  FADD.FTZ R38, R156, R25 ;  /* 0x000000199c267221 */ /* 0x000fe20000010000 */
[----:B-1----:R-:W-:Y:S01]  /*1be70*/  F2FP.BF16.F32.PACK_AB R156, R77, R156 ;  /* 0x0000009c4d9c723e */ /* 0x002fe200000010ff */
[----:B------:R-:W-:Y:S01]  /*1be80*/  FADD.FTZ R4, R28, R21 ;  /* 0x000000151c047221 */ /* 0x000fe20000010000 */
[-C--:B------:R-:W-:Y:S01]  /*1be90*/  FMUL.FTZ R113, R113, R26.reuse ;  /* 0x0000001a71717220 */ /* 0x080fe20000410000 */
[----:B------:R-:W-:Y:S01]  /*1bea0*/  FADD.FTZ R25, R77, R38 ;  /* 0x000000264d197221 */ /* 0x000fe20000010000 */
[----:B------:R-:W1:Y:S01]  /*1beb0*/  MUFU.EX2 R173, R173 ;  /* 0x000000ad00ad7308 */ /* 0x000e620000000800 */
[----:B------:R-:W-:Y:S01]  /*1bec0*/  FADD.FTZ R21, R179, R4 ;  /* 0x00000004b3157221 */ /* 0x000fe20000010000 */
[-C--:B------:R-:W-:Y:S01]  /*1bed0*/  FMUL.FTZ R116, R116, R26.reuse ;  /* 0x0000001a74747220 */ /* 0x080fe20000410000 */
[-C--:B------:R-:W-:Y:S01]  /*1bee0*/  FMUL.FTZ R117, R117, R26.reuse ;  /* 0x0000001a75757220 */ /* 0x080fe20000410000 */
[-C--:B------:R-:W-:Y:S01]  /*1bef0*/  FMUL.FTZ R120, R120, R26.reuse ;  /* 0x0000001a78787220 */ /* 0x080fe20000410000 */
[----:B0-----:R-:W-:Y:S01]  /*1bf00*/  FADD.FTZ R4, R32, R21 ;  /* 0x0000001520047221 */ /* 0x001fe20000010000 */
[-C--:B------:R-:W-:Y:S01]  /*1bf10*/  FMUL.FTZ R121, R121, R26.reuse ;  /* 0x0000001a79797220 */ /* 0x080fe20000410000 */
[-C--:B------:R-:W-:Y:S01]  /*1bf20*/  FMUL.FTZ R124, R124, R26.reuse ;  /* 0x0000001a7c7c7220 */ /* 0x080fe20000410000 */
[----:B------:R-:W0:Y:S01]  /*1bf30*/  MUFU.EX2 R79, R79 ;  /* 0x0000004f004f7308 */ /* 0x000e220000000800 */
        /* <DEDUP_REMOVED lines=14> */
[----:B------:R-:W-:Y:S01]  /*1c020*/  FMUL.FTZ R148, R148, R26 ;  /* 0x0000001a94947220 */ /* 0x000fe20000410000 */
[----:B------:R-:W1:Y:S01]  /*1c030*/  MUFU.EX2 R152, R152 ;  /* 0x0000009800987308 */ /* 0x000e620000000800 */
[C---:B0-----:R-:W-:Y:S01]  /*1c040*/  FADD.FTZ R21, R79.reuse, R38 ;  /* 0x000000264f157221 */ /* 0x041fe20000010000 */
[----:B------:R-:W-:Y:S01]  /*1c050*/  F2FP.BF16.F32.PACK_AB R158, R79, R158 ;  /* 0x0000009e4f9e723e */ /* 0x000fe200000010ff */
[----:B------:R-:W-:Y:S01]  /*1c060*/  FMUL.FTZ R149, R149, R26 ;  /* 0x0000001a95957220 */ /* 0x000fe20000410000 */
[----:B------:R-:W-:Y:S01]  /*1c070*/  F2FP.BF16.F32.PACK_AB R181, R34, R181 ;  /* 0x000000b522b5723e */ /* 0x000fe200000010ff */
[----:B------:R-:W-:Y:S01]  /*1c080*/  VIADD R3, R3, 0xffffffff ;  /* 0xffffffff03037836 */ /* 0x000fe20000000000 */
[----:B------:R-:W-:Y:S01]  /*1c090*/  F2FP.BF16.F32.PACK_AB R183, R24, R183 ;  /* 0x000000b718b7723e */ /* 0x000fe200000010ff */
[-C--:B------:R-:W-:Y:S01]  /*1c0a0*/  FMUL.FTZ R90, R90, R6.reuse ;  /* 0x000000065a5a7220 */ /* 0x080fe20000410000 */
[----:B------:R-:W0:Y:S01]  /*1c0b0*/  MUFU.EX2 R175, R175 ;  /* 0x000000af00af7308 */ /* 0x000e220000000800 */
[----:B--2---:R-:W-:Y:S01]  /*1c0c0*/  FADD.FTZ R4, R36, R9 ;  /* 0x0000000924047221 */ /* 0x004fe20000010000 */
[----:B------:R-:W-:Y:S01]  /*1c0d0*/  F2FP.BF16.F32.PACK_AB R177, R28, R177 ;  /* 0x000000b11cb1723e */ /* 0x000fe200000010ff */
[-C--:B------:R-:W-:Y:S01]  /*1c0e0*/  FMUL.FTZ R91, R91, R6.reuse ;  /* 0x000000065b5b7220 */ /* 0x080fe20000410000 */
[----:B------:R-:W-:Y:S01]  /*1c0f0*/  F2FP.BF16.F32.PACK_AB R179, R32, R179 ;  /* 0x000000b320b3723e */ /* 0x000fe200000010ff */
[-C--:B------:R-:W-:Y:S01]  /*1c100*/  FMUL.FTZ R94, R94, R6.reuse ;  /* 0x000000065e5e7220 */ /* 0x080fe20000410000 */
[----:B------:R-:W-:Y:S01]  /*1c110*/  F2FP.BF16.F32.PACK_AB R173, R36, R173 ;  /* 0x000000ad24ad723e */ /* 0x000fe200000010ff */
        /* <DEDUP_REMOVED lines=10> */
[----:B0-----:R-:W-:Y:S01]  /*1c1c0*/  FADD.FTZ R9, R175, R4 ;  /* 0x00000004af097221 */ /* 0x001fe20000010000 */
[-C--:B------:R-:W-:Y:S01]  /*1c1d0*/  FMUL.FTZ R110, R110, R6.reuse ;  /* 0x000000066e6e7220 */ /* 0x080fe20000410000 */
[-C--:B------:R-:W-:Y:S01]  /*1c1e0*/  FMUL.FTZ R111, R111, R6.reuse ;  /* 0x000000066f6f7220 */ /* 0x080fe20000410000 */
[-C--:B------:R-:W-:Y:S01]  /*1c1f0*/  FMUL.FTZ R114, R114, R6.reuse ;  /* 0x0000000672727220 */ /* 0x080fe20000410000 */
[-C--:B------:R-:W-:Y:S01]  /*1c200*/  FMUL.FTZ R115, R115, R6.reuse ;  /* 0x0000000673737220 */ /* 0x080fe20000410000 */
[-C--:B------:R-:W-:Y:S01]  /*1c210*/  FMUL.FTZ R118, R118, R6.reuse ;  /* 0x0000000676767220 */ /* 0x080fe20000410000 */
[----:B------:R-:W-:Y:S01]  /*1c220*/  FMUL.FTZ R119, R119, R6 ;  /* 0x0000000677777220 */ /* 0x000fe20000410000 */
[----:B------:R-:W0:Y:S01]  /*1c230*/  MUFU.EX2 R154, R154 ;  /* 0x0000009a009a7308 */ /* 0x000e220000000800 */
[C---:B--2---:R-:W-:Y:S01]  /*1c240*/  FADD.FTZ R21, R73.reuse, R38 ;  /* 0x0000002649157221 */ /* 0x044fe20000010000 */
[----:B------:R-:W-:Y:S01]  /*1c250*/  F2FP.BF16.F32.PACK_AB R152, R73, R152 ;  /* 0x000000984998723e */ /* 0x000fe200000010ff */
[-C--:B------:R-:W-:Y:S01]  /*1c260*/  FMUL.FTZ R122, R122, R6.reuse ;  /* 0x000000067a7a7220 */ /* 0x080fe20000410000 */
[-C--:B------:R-:W-:Y:S01]  /*1c270*/  FMUL.FTZ R123, R123, R6.reuse ;  /* 0x000000067b7b7220 */ /* 0x080fe20000410000 */
[-C--:B------:R-:W-:Y:S01]  /*1c280*/  FMUL.FTZ R126, R126, R6.reuse ;  /* 0x000000067e7e7220 */ /* 0x080fe20000410000 */
[-C--:B------:R-:W-:Y:S01]  /*1c290*/  FMUL.FTZ R127, R127, R6.reuse ;  /* 0x000000067f7f7220 */ /* 0x080fe20000410000 */
[-C--:B------:R-:W-:Y:S01]  /*1c2a0*/  FMUL.FTZ R130, R130, R6.reuse ;  /* 0x0000000682827220 */ /* 0x080fe20000410000 */
[----:B------:R-:W2:Y:S01]  /*1c2b0*/  MUFU.EX2 R169, R169 ;  /* 0x000000a900a97308 */ /* 0x000ea20000000800 */
[C---:B-1----:R-:W-:Y:S01]  /*1c2c0*/  FADD.FTZ R4, R40.reuse, R9 ;  /* 0x0000000928047221 */ /* 0x042fe20000010000 */
[----:B------:R-:W-:Y:S01]  /*1c2d0*/  F2FP.BF16.F32.PACK_AB R175, R40, R175 ;  /* 0x000000af28af723e */ /* 0x000fe200000010ff */
        /* <DEDUP_REMOVED lines=41> */
[----:B------:R-:W-:Y:S01]  /*1c570*/  F2FP.BF16.F32.PACK_AB R161, R14, R161 ;  /* 0x000000a10ea1723e */ /* 0x000fe200000010ff */
[----:B------:R-:W-:-:S05]  /*1c580*/  IMAD.MOV.U32 R14, RZ, RZ, R184 ;  /* 0x000000ffff0e7224 */ /* 0x000fca00078e00b8 */
[----:B------:R-:W1:Y:S01]  /*1c590*/  MUFU.EX2 R62, R62 ;  /* 0x0000003e003e7308 */ /* 0x000e620000000800 */
[----:B0-----:R-:W-:-:S07]  /*1c5a0*/  FADD.FTZ R7, R60, R7 ;  /* 0x000000073c077221 */ /* 0x001fce0000010000 */
[----:B------:R-:W0:Y:S01]  /*1c5b0*/  MUFU.EX2 R63, R63 ;  /* 0x0000003f003f7308 */ /* 0x000e220000000800 */
[C---:B--2---:R-:W-:Y:S01]  /*1c5c0*/  FADD.FTZ R7, R61.reuse, R7 ;  /* 0x000000073d077221 */ /* 0x044fe20000010000 */
[----:B------:R-:W-:-:S06]  /*1c5d0*/  F2FP.BF16.F32.PACK_AB R163, R61, R60 ;  /* 0x0000003c3da3723e */ /* 0x000fcc00000010ff */
        /* <DEDUP_REMOVED lines=15> */
[----:B------:R-:W-:-:S03]  /*1c6d0*/  F2FP.BF16.F32.PACK_AB R153, R30, R66 ;  /* 0x000000421e99723e */ /* 0x000fc600000010ff */
[----:B-1----:R-:W-:-:S04]  /*1c6e0*/  FADD.FTZ R7, R68, R7 ;  /* 0x0000000744077221 */ /* 0x002fc80000010000 */
[C---:B0-----:R-:W-:Y:S01]  /*1c6f0*/  FADD.FTZ R0, R13.reuse, R7 ;  /* 0x000000070d007221 */ /* 0x041fe20000010000 */
[----:B------:R-:W-:Y:S01]  /*1c700*/  F2FP.BF16.F32.PACK_AB R155, R13, R68 ;  /* 0x000000440d9b723e */ /* 0x000fe200000010ff */
[----:B------:R-:W-:Y:S01]  /*1c710*/  IMAD.MOV.U32 R13, RZ, RZ, R11 ;  /* 0x000000ffff0d7224 */ /* 0x000fe200078e000b */
[----:B------:R-:W-:Y:S06]  /*1c720*/  @P2 BRA `(.L_x_1572) ;  /* 0xffffffc400802947 */ /* 0x000fec000383ffff */
.L_x_1554:
[----:B------:R-:W-:Y:S05]  /*1c730*/  WARPSYNC.ALL ;  /* 0x0000000000007948 */ /* 0x000fea0003800000 */
[----:B------:R-:W-:Y:S06]  /*1c740*/  BAR.ARV 0x8, 0x120 ;  /* 0x0204800000007b1d */ /* 0x000fec0000002000 */
[----:B------:R-:W-:Y:S05]  /*1c750*/  @!P0 BRA `(.L_x_1573) ;  /* 0x0000000000048947 */ /* 0x000fea0003800000 */
[----:B------:R-:W-:Y:S01]  /*1c760*/  BPT.TRAP 0x1 ;  /* 0x000000040000795c */ /* 0x000fe20000300000 */
.L_x_1573:
[----:B------:R-:W-:Y:S01]  /*1c770*/  IMAD R8, R184, 0x8, R2 ;  /* 0x00000008b8087824 */ /* 0x000fe200078e0202 */
[----:B------:R-:W-:-:S04]  /*1c780*/  SHF.L.U32 R3, R186, 0x1f, RZ ;  /* 0x0000001fba037819 */ /* 0x000fc800000006ff */
[----:B------:R0:W1:Y:S01]  /*1c790*/  SYNCS.PHASECHK.TRANS64.TRYWAIT P2, [R8+URZ+0x28850], R3 ;  /* 0x02885003080075a7 */ /* 0x000062000804017f */
[----:B------:R-:W-:Y:S05]  /*1c7a0*/  @!P0 BRA `(.L_x_1574) ;  /* 0x0000000000048947 */ /* 0x000fea0003800000 */
[----:B------:R-:W-:Y:S01]  /*1c7b0*/  BPT.TRAP 0x1 ;  /* 0x000000040000795c */ /* 0x000fe20000300000 */
.L_x_1574:
[----:B------:R-:W-:-:S05]  /*1c7c0*/  VIADD R2, R2, 0x400 ;  /* 0x0000040002027836 */ /* 0x000fca0000000000 */
[----:B------:R-:W-:-:S04]  /*1c7d0*/  SHF.R.U32.HI R2, RZ, 0x4, R2 ;  /* 0x00000004ff027819 */ /* 0x000fc80000011602 */
[----:B------:R-:W-:-:S04]  /*1c7e0*/  LOP3.LUT R2, R2, 0x3fff, RZ, 0xc0, !PT ;  /* 0x00003fff02027812 */ /* 0x000fc800078ec0ff */
[----:B------:R-:W-:Y:S01]  /*1c7f0*/  LOP3.LUT R5, R2, 0x4000000, RZ, 0xfc, !PT ;  /* 0x0400000002057812 */ /* 0x000fe200078efcff */
[----:B-1----:R-:W-:Y:S06]  /*1c800*/  @P2 BRA `(.L_x_1575) ;  /* 0x0000000000082947 */ /* 0x002fec0003800000 */
[----:B------:R-:W1:Y:S02]  /*1c810*/  SYNCS.PHASECHK.TRANS64.TRYWAIT P0, [R8+URZ+0x28850], R3 ;  /* 0x02885003080075a7 */ /* 0x000e64000800017f */
[----:B-1----:R-:W-:Y:S05]  /*1c820*/  @!P0 BRA `(.L_x_1576) ;  /* 0x000000a000a08947 */ /* 0x002fea0003800000 */
.L_x_1575:
[----:B------:R-:W-:Y:S01]  /*1c830*/  IMAD R2, R184, 0x800, R5 ;  /* 0x00000800b8027824 */ /* 0x000fe200078e0205 */
[----:B------:R-:W-:Y:S05]  /*1c840*/  WARPSYNC.ALL ;  /* 0x0000000000007948 */ /* 0x000fea0003800000 */
[----:B01----:R-:W-:Y:S01]  /*1c850*/  IMAD.MOV.U32 R3, RZ, RZ, 0x40000040 ;  /* 0x40000040ff037424 */ /* 0x003fe200078e00ff */
[C---:B------:R-:W-:Y:S01]  /*1c860*/  R2UR UR6, R2.reuse ;  /* 0x00000000020672ca */ /* 0x040fe200000e0000 */
[----:B------:R-:W-:Y:S01]  /*1c870*/  WARPGROUP.ARRIVE ;  /* 0x00000000000079c5 */ /* 0x000fe20000000000 */
[----:B------:R-:W-:Y:S01]  /*1c880*/  VIADD R6, R2, 0x80 ;  /* 0x0000008002067836 */ /* 0x000fe20000000000 */
[----:B------:R-:W0:Y:S01]  /*1c890*/  SHFL.BFLY PT, R5, R0, 0x2, 0x1f ;  /* 0x0c401f0000057f89 */ /* 0x000e2200000e0000 */
[----:B------:R-:W-:Y:S01]  /*1c8a0*/  R2UR UR7, R3 ;  /* 0x00000000030772ca */ /* 0x000fe200000e0000 */
[----:B------:R-:W-:-:S02]  /*1c8b0*/  IMAD.MOV.U32 R7, RZ, RZ, 0x40000040 ;  /* 0x40000040ff077424 */ /* 0x000fc400078e00ff */
[----:B------:R-:W-:Y:S02]  /*1c8c0*/  IMAD.MOV.U32 R3, RZ, RZ, 0x40000040 ;  /* 0x40000040ff037424 */ /* 0x000fe400078e00ff */
[----:B------:R-:W-:Y:S02]  /*1c8d0*/  @!P1 VIADD R9, R8, 0x28860 ;  /* 0x0002886008099836 */ /* 0x000fe40000000000 */
[----:B------:R-:W-:Y:S02]  /*1c8e0*/  IMAD.MOV.U32 R8, RZ, RZ, RZ ;  /* 0x000000ffff087224 */ /* 0x000fe400078e00ff */
[----:B------:R-:W-:Y:S01]  /*1c8f0*/  VIADD R184, R184, 0x1 ;  /* 0x00000001b8b87836 */ /* 0x000fe20000000000 */
[----:B------:R-:W-:Y:S01]  /*1c900*/  @!P1 PRMT R9, RZ, 0x654, R9 ;  /* 0x00000654ff099816 */ /* 0x000fe20000000009 */
[----:B------:R-:W-:Y:S02]  /*1c910*/  IMAD.U32 R14, RZ, RZ, UR44 ;  /* 0x0000002cff0e7e24 */ /* 0x000fe4000f8e00ff */
[----:B------:R-:W-:Y:S01]  /*1c920*/  HGMMA.64x128x16.F32.BF16 R88, R180, gdesc[UR4].tnspB, R88, gsb0 ;  /* 0x41e00004b4587df0 */ /* 0x000fe20008001858 */
[----:B------:R-:W-:Y:S01]  /*1c930*/  R2UR UR6, R6 ;  /* 0x00000000060672ca */ /* 0x000fe200000e0000 */
[----:B------:R-:W-:Y:S01]  /*1c940*/  VIADD R6, R2, 0x100 ;  /* 0x0000010002067836 */ /* 0x000fe20000000000 */
[----:B------:R-:W-:Y:S01]  /*1c950*/  R2UR UR7, R7 ;  /* 0x00000000070772ca */ /* 0x000fe200000e0000 */
[----:B------:R-:W-:Y:S01]  /*1c960*/  IMAD.MOV.U32 R7, RZ, RZ, 0x40000040 ;  /* 0x40000040ff077424 */ /* 0x000fe200078e00ff */
[----:B------:R-:W-:Y:S01]  /*1c970*/  ISETP.NE.AND P2, PT, R184, 0x2, PT ;  /* 0x00000002b800780c */ /* 0x000fe20003f45270 */
[----:B------:R-:W-:-:S03]  /*1c980*/  VIADD R221, R221, 0x1 ;  /* 0x00000001dddd7836 */ /* 0x000fc60000000000 */
[----:B------:R-:W-:Y:S01]  /*1c990*/  SEL R184, R184, RZ, P2 ;  /* 0x000000ffb8b87207 */ /* 0x000fe20001000000 */
[----:B0-----:R-:W-:Y:S01]  /*1c9a0*/  FADD.FTZ R5, R5, R0 ;  /* 0x0000000005057221 */ /* 0x001fe20000010000 */
[----:B------:R-:W-:Y:S01]  /*1c9b0*/  IMAD.MOV.U32 R0, RZ, RZ, -0x800000 ;  /* 0xff800000ff007424 */ /* 0x000fe200078e00ff */
        /* <DEDUP_REMOVED lines=34> */
[----:B------:R-:W0:Y:S02]  /*1cbe0*/  SHFL.BFLY PT, R6, R5, 0x1, 0x1f ;  /* 0x0c201f0005067f89 */ /* 0x000e2400000e0000 */
[----:B0-----:R-:W-:-:S05]  /*1cbf0*/  FADD.FTZ R13, R5, R6 ;  /* 0x00000006050d7221 */ /* 0x001fca0000010000 */
[----:B------:R-:W-:-:S13]  /*1cc00*/  FSETP.NE.FTZ.AND P3, PT, R13, RZ, PT ;  /* 0x000000ff0d00720b */ /* 0x000fda0003f75000 */
[----:B------:R-:W0:Y:S01]  /*1cc10*/  @P3 MUFU.LG2 R7, R13 ;  /* 0x0000000d00073308 */ /* 0x000e220000000c00 */
[----:B------:R-:W-:-:S07]  /*1cc20*/  @P3 FMUL.FTZ R14, R14, 0.69314718246459960938 ;  /* 0x3f3172180e0e3820 */ /* 0x000fce0000410000 */
[----:B------:R-:W-:Y:S01]  /*1cc30*/  @P3 MUFU.RCP R8, R13 ;  /* 0x0000000d00083308 */ /* 0x000fe20000001000 */
[----:B0-----:R-:W-:-:S04]  /*1cc40*/  @P3 FMUL.FTZ R7, R7, 0.69314718246459960938 ;  /* 0x3f31721807073820 */ /* 0x001fc80000410000 */
[----:B------:R-:W-:Y:S01]  /*1cc50*/  @P3 FFMA.FTZ R0, R14, R10, R7 ;  /* 0x0000000a0e003223 */ /* 0x000fe20000010007 */
[----:B------:R-:W-:Y:S02]  /*1cc60*/  WARPGROUP.DEPBAR.LE gsb0, 0x0 ;  /* 0x00008000000079c5 */ /* 0x000fe40000010000 */
[----:B------:R-:W-:-:S06]  /*1cc70*/  WARPGROUP.ARRIVE ;  /* 0x00000000000079c5 */ /* 0x000fcc0000000000 */
[----:B------:R-:W-:Y:S01]  /*1cc80*/  HGMMA.64x128x16.F32.BF16 R88, R156, gdesc[UR4].tnspB, R88, gsb0 ;  /* 0x41e000049c587df0 */ /* 0x000fe20008001858 */
[----:B------:R-:W-:Y:S02]  /*1cc90*/  R2UR UR6, R2 ;  /* 0x00000000020672ca */ /* 0x000fe400000e0000 */
[----:B------:R-:W-:Y:S02]  /*1cca0*/  R2UR UR7, R3 ;  /* 0x00000000030772ca */ /* 0x000fe400000e0000 */
[----:B------:R-:W0:Y:S02]  /*1ccb0*/  SHFL.BFLY PT, R3, R4, 0x2, 0x1f ;  /* 0x0c401f0004037f89 */ /* 0x000e2400000e0000 */
[----:B0-----:R-:W-:Y:S01]  /*1ccc0*/  FADD.FTZ R3, R3, R4 ;  /* 0x0000000403037221 */ /* 0x001fe20000010000 */
[----:B------:R-:W-:-:S04]  /*1ccd0*/  IMAD.U32 R4, RZ, RZ, UR44 ;  /* 0x0000002cff047e24 */ /* 0x000fc8000f8e00ff */
[----:B------:R-:W0:Y:S02]  /*1cce0*/  SHFL.BFLY PT, R2, R3, 0x1, 0x1f ;  /* 0x0c201f0003027f89 */ /* 0x000e2400000e0000 */
[----:B0-----:R-:W-:Y:S01]  /*1ccf0*/  FADD.FTZ R12, R3, R2 ;  /* 0x00000002030c7221 */ /* 0x001fe20000010000 */
[----:B------:R-:W-:Y:S01]  /*1cd00*/  IMAD.MOV.U32 R2, RZ, RZ, RZ ;  /* 0x000000ffff027224 */ /* 0x000fe200078e00ff */
[----:B------:R-:W-:-:S03]  /*1cd10*/  SEL R3, RZ, 0x1, P2 ;  /* 0x00000001ff037807 */ /* 0x000fc60001000000 */
[----:B------:R-:W-:Y:S02]  /*1cd20*/  FSETP.NE.FTZ.AND P0, PT, R12, RZ, PT ;  /* 0x000000ff0c00720b */ /* 0x000fe40003f15000 */
[----:B------:R-:W-:Y:S01]  /*1cd30*/  LOP3.LUT R186, R186, R3, RZ, 0x3c, !PT ;  /* 0x00000003baba7212 */ /* 0x000fe200078e3cff */
[----:B------:R-:W-:-:S10]  /*1cd40*/  IMAD.MOV.U32 R3, RZ, RZ, -0x800000 ;  /* 0xff800000ff037424 */ /* 0x000fd400078e00ff */
[----:B------:R-:W0:Y:S01]  /*1cd50*/  @P0 MUFU.LG2 R6, R12 ;  /* 0x0000000c00060308 */ /* 0x000e220000000c00 */
[----:B------:R-:W-:-:S07]  /*1cd60*/  @P0 FMUL.FTZ R4, R4, 0.69314718246459960938 ;  /* 0x3f31721804040820 */ /* 0x000fce0000410000 */
[----:B------:R-:W1:Y:S01]  /*1cd70*/  @P0 MUFU.RCP R2, R12 ;  /* 0x0000000c00020308 */ /* 0x000e620000001000 */
[----:B0-----:R-:W-:-:S04]  /*1cd80*/  @P0 FMUL.FTZ R5, R6, 0.69314718246459960938 ;  /* 0x3f31721806050820 */ /* 0x001fc80000410000 */
[----:B------:R-:W-:Y:S01]  /*1cd90*/  @P0 FFMA.FTZ R3, R4, R11, R5 ;  /* 0x0000000b04030223 */ /* 0x000fe20000010005 */
[----:B------:R-:W-:Y:S01]  /*1cda0*/  PLOP3.LUT P0, PT, PT, PT, PT, 0x8, 0x0 ;  /* 0x000000000000781c */ /* 0x000fe20003f0e170 */
[----:B------:R-:W-:Y:S02]  /*1cdb0*/  WARPGROUP.DEPBAR.LE gsb0, 0x0 ;  /* 0x00008000000079c5 */ /* 0x000fe40000010000 */
[----:B------:R-:W-:-:S06]  /*1cdc0*/  WARPGROUP.ARRIVE ;  /* 0x00000000000079c5 */ /* 0x000fcc0000000000 */
[----:B------:R-:W-:Y:S03]  /*1cdd0*/  HGMMA.64x128x16.F32.BF16 R88, R152, gdesc[UR4].tnspB, R88, gsb0 ;  /* 0x41e0000498587df0 */ /* 0x000fe60008001858 */
[----:B------:R-:W-:Y:S02]  /*1cde0*/  WARPGROUP.DEPBAR.LE gsb0, 0x0 ;  /* 0x00008000000079c5 */ /* 0x000fe40000010000 */
[----:B------:R0:W-:Y:S01]  /*1cdf0*/  @!P1 SYNCS.ARRIVE.TRANS64.RED.A1T0 RZ, [R9+URZ], RZ ;  /* 0x000000ff09ff99a7 */ /* 0x0001e2000810043f */
        /* <DEDUP_REMOVED lines=63> */
[----:B0-----:R-:W-:-:S07]  /*1d1f0*/  FMUL.FTZ R151, R151, R8 ;  /* 0x0000000897977220 */ /* 0x001fce0000410000 */
.L_x_1428:
[----:B------:R-:W-:Y:S05]  /*1d200*/  WARPSYNC.ALL ;  /* 0x0000000000007948 */ /* 0x000fea0003800000 */
[----:B------:R-:W0:Y:S08]  /*1d210*/  S2UR UR5, SR_CgaCtaId ;  /* 0x00000000000579c3 */ /* 0x000e300000008800 */
[----:B------:R-:W-:Y:S06]  /*1d220*/  BAR.SYNC.DEFER_BLOCKING 0x5, 0x120 ;  /* 0x0144800000007b1d */ /* 0x000fec0000010000 */
[----:B------:R-:W-:Y:S01]  /*1d230*/  UMOV UR4, 0x400 ;  /* 0x0000040000047882 */ /* 0x000fe20000000000 */
[----:B------:R-:W-:Y:S01]  /*1d240*/  BSSY B0, `(.L_x_1577) ;  /* 0x00001c8000007945 */ /* 0x000fe20003800000 */
[----:B0-----:R-:W-:-:S06]  /*1d250*/  ULEA UR4, UR5, UR4, 0x18 ;  /* 0x0000000405047291 */ /* 0x001fcc000f8ec03f */
[----:B------:R-:W-:-:S05]  /*1d260*/  IMAD.U32 R2, RZ, RZ, UR4 ;  /* 0x00000004ff027e24 */ /* 0x000fca000f8e00ff */
[----:B------:R0:W1:Y:S01]  /*1d270*/  LDS.128 R196, [R2+0x288d0] ;  /* 0x0288d00002c47984 */ /* 0x0000620000000c00 */
[----:B------:R-:W-:Y:S06]  /*1d280*/  BAR.ARV 0x4, 0x120 ;  /* 0x0104800000007b1d */ /* 0x000fec0000002000 */
[----:B------:R-:W-:Y:S05]  /*1d290*/  @P0 BRA `(.L_x_1578) ;  /* 0x0000001000a80947 */ /* 0x000fea0003800000 */
[----:B------:R-:W2:Y:S01]  /*1d2a0*/  S2R R5, SR_SWINHI ;  /* 0x0000000000057919 */ /* 0x000ea20000002f00 */
[----:B------:R-:W-:Y:S05]  /*1d2b0*/  WARPSYNC.ALL ;  /* 0x0000000000007948 */ /* 0x000fea0003800000 */
[----:B------:R-:W-:Y:S01]  /*1d2c0*/  BAR.SYNC.DEFER_BLOCKING 0x1, 0x100 ;  /* 0x0044000000007b1d */ /* 0x000fe20000010000 */
[----:B------:R-:W-:Y:S02]  /*1d2d0*/  F2FP.BF16.F32.PACK_AB R6, R6, R37 ;  /* 0x000000250606723e */ /* 0x000fe400000010ff */
[----:B------:R-:W-:Y:S02]  /*1d2e0*/  F2FP.BF16.F32.PACK_AB R7, R7, R94 ;  /* 0x0000005e0707723e */ /* 0x000fe400000010ff */
[----:B------:R-:W-:Y:S01]  /*1d2f0*/  F2FP.BF16.F32.PACK_AB R30, R133, R30 ;  /* 0x0000001e851e723e */ /* 0x000fe200000010ff */
[----:B------:R-:W-:Y:S01]  /*1d300*/  ULDC.64 UR4, c[0x0][0xbd8] ;  /* 0x0002f60000047ab9 */ /* 0x000fe20000000a00 */
[----:B------:R-:W-:-:S02]  /*1d310*/  F2FP.BF16.F32.PACK_AB R32, R137, R32 ;  /* 0x000000208920723e */ /* 0x000fc400000010ff */
[----:B------:R-:W-:Y:S02]  /*1d320*/  F2FP.BF16.F32.PACK_AB R34, R141, R34 ;  /* 0x000000228d22723e */ /* 0x000fe400000010ff */
[----:B------:R-:W-:Y:S02]  /*1d330*/  F2FP.BF16.F32.PACK_AB R35, R35, R142 ;  /* 0x0000008e2323723e */ /* 0x000fe400000010ff */
[----:B------:R-:W-:Y:S02]  /*1d340*/  MOV R20, R2 ;  /* 0x0000000200147202 */ /* 0x000fe40000000f00 */
[----:B--2---:R-:W-:-:S03]  /*1d350*/  MOV R21, R5 ;  /* 0x0000000500157202 */ /* 0x004fc60000000f00 */
[----:B------:R-:W-:-:S03]  /*1d360*/  IMAD.WIDE R4, R228, 0x2, R20 ;  /* 0x00000002e4047825 */ /* 0x000fc600078e0214 */
[C---:B------:R-:W-:Y:S02]  /*1d370*/  IADD3 R45, P2, R4.reuse, 0x4000, RZ ;  /* 0x00004000042d7810 */ /* 0x040fe40007f5e0ff */
[C---:B------:R-:W-:Y:S02]  /*1d380*/  IADD3 R39, P5, R4.reuse, 0x20, RZ ;  /* 0x0000002004277810 */ /* 0x040fe40007fbe0ff */
[C---:B------:R-:W-:Y:S01]  /*1d390*/  LOP3.LUT R29, R4.reuse, 0x380, RZ, 0xc0, !PT ;  /* 0x00000380041d7812 */ /* 0x040fe200078ec0ff */
[--C-:B------:R-:W-:Y:S01]  /*1d3a0*/  IMAD.X R15, RZ, RZ, R5.reuse, P2 ;  /* 0x000000ffff0f7224 */ /* 0x100fe200010e0605 */
[C---:B------:R-:W-:Y:S01]  /*1d3b0*/  IADD3 R41, P0, R4.reuse, 0x40, RZ ;  /* 0x0000004004297810 */ /* 0x040fe20007f1e0ff */
[--C-:B------:R-:W-:Y:S01]  /*1d3c0*/  IMAD.X R9, RZ, RZ, R5.reuse, P5 ;  /* 0x000000ffff097224 */ /* 0x100fe200028e0605 */
[----:B------:R-:W-:Y:S02]  /*1d3d0*/  ISETP.NE.U32.AND P2, PT, RZ, UR4, PT ;  /* 0x00000004ff007c0c */ /* 0x000fe4000bf45070 */
[----:B------:R-:W-:Y:S01]  /*1d3e0*/  IADD3 R43, P1, R4, 0x60, RZ ;  /* 0x00000060042b7810 */ /* 0x000fe20007f3e0ff */
[----:B------:R-:W-:Y:S01]  /*1d3f0*/  IMAD.X R11, RZ, RZ, R5, P0 ;  /* 0x000000ffff0b7224 */ /* 0x000fe200000e0605 */
[----:B------:R-:W-:-:S02]  /*1d400*/  SHF.R.U64 R29, R29, 0x3, RZ ;  /* 0x000000031d1d7819 */ /* 0x000fc400000012ff */
[C---:B------:R-:W-:Y:S01]  /*1d410*/  IADD3 R47, P3, R4.reuse, 0x4020, RZ ;  /* 0x00004020042f7810 */ /* 0x040fe20007f7e0ff */
[--C-:B------:R-:W-:Y:S01]  /*1d420*/  IMAD.X R13, RZ, RZ, R5.reuse, P1 ;  /* 0x000000ffff0d7224 */ /* 0x100fe200008e0605 */
[C---:B------:R-:W-:Y:S02]  /*1d430*/  IADD3 R49, P4, R4.reuse, 0x4040, RZ ;  /* 0x0000404004317810 */ /* 0x040fe40007f9e0ff */
[----:B------:R-:W-:Y:S01]  /*1d440*/  IADD3 R51, P5, R4, 0x4060, RZ ;  /* 0x0000406004337810 */ /* 0x000fe20007fbe0ff */
[--C-:B------:R-:W-:Y:S01]  /*1d450*/  IMAD.X R25, RZ, RZ, R5.reuse, P3 ;  /* 0x000000ffff197224 */ /* 0x100fe200018e0605 */
[----:B------:R-:W-:Y:S01]  /*1d460*/  LOP3.LUT R8, R39, 0x380, RZ, 0xc0, !PT ;  /* 0x0000038027087812 */ /* 0x000fe200078ec0ff */
[----:B------:R-:W-:Y:S01]  /*1d470*/  IMAD.X R27, RZ, RZ, R5, P4 ;  /* 0x000000ffff1b7224 */ /* 0x000fe200020e0605 */
[----:B------:R-:W-:Y:S02]  /*1d480*/  LOP3.LUT R10, R41, 0x380, RZ, 0xc0, !PT ;  /* 0x00000380290a7812 */ /* 0x000fe400078ec0ff */
[----:B------:R-:W-:Y:S01]  /*1d490*/  ISETP.NE.AND.EX P2, PT, RZ, UR5, PT, P2 ;  /* 0x00000005ff007c0c */ /* 0x000fe2000bf45320 */
[----:B------:R-:W-:Y:S01]  /*1d4a0*/  ULDC.64 UR4, c[0x0][0xbe0] ;  /* 0x0002f80000047ab9 */ /* 0x000fe20000000a00 */
[----:B------:R-:W-:-:S02]  /*1d4b0*/  LOP3.LUT R12, R43, 0x380, RZ, 0xc0, !PT ;  /* 0x000003802b0c7812 */ /* 0x000fc400078ec0ff */
[----:B------:R-:W-:Y:S01]  /*1d4c0*/  LOP3.LUT R4, R29, R4, RZ, 0x3c, !PT ;  /* 0x000000041d047212 */ /* 0x000fe200078e3cff */
[----:B------:R-:W-:Y:S01]  /*1d4d0*/  IMAD.X R29, RZ, RZ, R5, P5 ;  /* 0x000000ffff1d7224 */ /* 0x000fe200028e0605 */
[----:B------:R-:W-:Y:S02]  /*1d4e0*/  LOP3.LUT R14, R45, 0x380, RZ, 0xc0, !PT ;  /* 0x000003802d0e7812 */ /* 0x000fe400078ec0ff */
[----:B------:R-:W-:Y:S02]  /*1d4f0*/  SHF.R.U64 R8, R8, 0x3, RZ ;  /* 0x0000000308087819 */ /* 0x000fe400000012ff */
[----:B------:R-:W-:Y:S02]  /*1d500*/  SHF.R.U64 R10, R10, 0x3, RZ ;  /* 0x000000030a0a7819 */ /* 0x000fe400000012ff */
[----:B------:R-:W-:Y:S02]  /*1d510*/  LOP3.LUT R24, R47, 0x380, RZ, 0xc0, !PT ;  /* 0x000003802f187812 */ /* 0x000fe400078ec0ff */
[----:B------:R-:W-:-:S02]  /*1d520*/  LOP3.LUT R26, R49, 0x380, RZ, 0xc0, !PT ;  /* 0x00000380311a7812 */ /* 0x000fc400078ec0ff */
[----:B------:R-:W-:Y:S02]  /*1d530*/  LOP3.LUT R28, R51, 0x380, RZ, 0xc0, !PT ;  /* 0x00000380331c7812 */ /* 0x000fe400078ec0ff */
[----:B------:R-:W-:Y:S02]  /*1d540*/  ISETP.NE.U32.AND P0, PT, RZ, UR4, PT ;  /* 0x00000004ff007c0c */ /* 0x000fe4000bf05070 */
[----:B------:R-:W-:Y:S02]  /*1d550*/  SHF.R.U64 R12, R12, 0x3, RZ ;  /* 0x000000030c0c7819 */ /* 0x000fe400000012ff */
[----:B------:R-:W-:Y:S02]  /*1d560*/  SHF.R.U64 R14, R14, 0x3, RZ ;  /* 0x000000030e0e7819 */ /* 0x000fe400000012ff */
[----:B------:R-:W-:Y:S02]  /*1d570*/  MOV R36, R4 ;  /* 0x0000000400247202 */ /* 0x000fe40000000f00 */
[----:B------:R-:W-:-:S02]  /*1d580*/  LOP3.LUT R8, R8, R39, RZ, 0x3c, !PT ;  /* 0x0000002708087212 */ /* 0x000fc400078e3cff */
[----:B------:R-:W-:Y:S02]  /*1d590*/  LOP3.LUT R10, R10, R41, RZ, 0x3c, !PT ;  /* 0x000000290a0a7212 */ /* 0x000fe400078e3cff */
[----:B------:R-:W-:Y:S02]  /*1d5a0*/  SHF.R.U64 R24, R24, 0x3, RZ ;  /* 0x0000000318187819 */ /* 0x000fe400000012ff */
[----:B------:R-:W-:Y:S02]  /*1d5b0*/  SHF.R.U64 R26, R26, 0x3, RZ ;  /* 0x000000031a1a7819 */ /* 0x000fe400000012ff */
[----:B------:R-:W-:Y:S02]  /*1d5c0*/  SHF.R.U64 R28, R28, 0x3, RZ ;  /* 0x000000031c1c7819 */ /* 0x000fe400000012ff */
[----:B------:R-:W-:Y:S02]  /*1d5d0*/  F2FP.BF16.F32.PACK_AB R4, R89, R88 ;  /* 0x000000585904723e */ /* 0x000fe400000010ff */
[----:B------:R-:W-:-:S02]  /*1d5e0*/  F2FP.BF16.F32.PACK_AB R5, R91, R90 ;  /* 0x0000005a5b05723e */ /* 0x000fc400000010ff */
[----:B------:R-:W-:Y:S02]  /*1d5f0*/  ISETP.NE.AND.EX P0, PT, RZ, UR5, PT, P0 ;  /* 0x00000005ff007c0c */ /* 0x000fe4000bf05300 */
[----:B------:R-:W-:Y:S01]  /*1d600*/  LOP3.LUT R12, R12, R43, RZ, 0x3c, !PT ;  /* 0x0000002b0c0c7212 */ /* 0x000fe200078e3cff */
[----:B------:R2:W-:Y:S01]  /*1d610*/  STSM.16.M88.4 [R36], R4 ;  /* 0x0000000424007844 */ /* 0x0005e20000000200 */
[----:B------:R-:W-:Y:S02]  /*1d620*/  LOP3.LUT R14, R14, R45, RZ, 0x3c, !PT ;  /* 0x0000002d0e0e7212 */ /* 0x000fe400078e3cff */
[----:B------:R-:W-:Y:S02]  /*1d630*/  LOP3.LUT R24, R24, R47, RZ, 0x3c, !PT ;  /* 0x0000002f18187212 */ /* 0x000fe400078e3cff */
[----:B------:R-:W-:Y:S02]  /*1d640*/  LOP3.LUT R26, R26, R49, RZ, 0x3c, !PT ;  /* 0x000000311a1a7212 */ /* 0x000fe400078e3cff */
[----:B------:R-:W-:-:S02]  /*1d650*/  LOP3.LUT R28, R28, R51, RZ, 0x3c, !PT ;  /* 0x000000331c1c7212 */ /* 0x000fc400078e3cff */
[----:B------:R-:W-:Y:S02]  /*1d660*/  MOV R44, R8 ;  /* 0x00000008002c7202 */ /* 0x000fe40000000f00 */
[----:B------:R-:W-:Y:S02]  /*1d670*/  MOV R43, R10 ;  /* 0x0000000a002b7202 */ /* 0x000fe40000000f00 */
[----:B------:R-:W-:Y:S02]  /*1d680*/  F2FP.BF16.F32.PACK_AB R8, R97, R96 ;  /* 0x000000606108723e */ /* 0x000fe400000010ff */
[----:B------:R-:W-:Y:S01]  /*1d690*/  F2FP.BF16.F32.PACK_AB R9, R99, R98 ;  /* 0x000000626309723e */ /* 0x000fe200000010ff */
[----:B--2---:R-:W2:Y:S01]  /*1d6a0*/  LDC.64 R36, c[0x0][0xbd8] ;  /* 0x0002f600ff247b82 */ /* 0x004ea20000000a00 */
[----:B------:R-:W-:Y:S02]  /*1d6b0*/  F2FP.BF16.F32.PACK_AB R10, R101, R100 ;  /* 0x00000064650a723e */ /* 0x000fe400000010ff */
[----:B------:R-:W-:-:S02]  /*1d6c0*/  F2FP.BF16.F32.PACK_AB R11, R103, R102 ;  /* 0x00000066670b723e */ /* 0x000fc400000010ff */
[----:B------:R-:W-:Y:S02]  /*1d6d0*/  F2FP.BF16.F32.PACK_AB R4, R105, R104 ;  /* 0x000000686904723e */ /* 0x000fe400000010ff */
[----:B------:R-:W-:Y:S01]  /*1d6e0*/  F2FP.BF16.F32.PACK_AB R5, R107, R106 ;  /* 0x0000006a6b05723e */ /* 0x000fe200000010ff */
[----:B------:R3:W-:Y:S01]  /*1d6f0*/  STSM.16.M88.4 [R44], R8 ;  /* 0x000000082c007844 */ /* 0x0007e20000000200 */
[----:B------:R-:W-:Y:S02]  /*1d700*/  F2FP.BF16.F32.PACK_AB R6, R109, R108 ;  /* 0x0000006c6d06723e */ /* 0x000fe400000010ff */
[----:B------:R-:W-:Y:S02]  /*1d710*/  F2FP.BF16.F32.PACK_AB R7, R111, R110 ;  /* 0x0000006e6f07723e */ /* 0x000fe400000010ff */
[----:B------:R-:W-:Y:S02]  /*1d720*/  MOV R42, R12 ;  /* 0x0000000c002a7202 */ /* 0x000fe40000000f00 */
[----:B------:R-:W-:Y:S01]  /*1d730*/  MOV R41, R14 ;  /* 0x0000000e00297202 */ /* 0x000fe20000000f00 */
[----:B------:R4:W-:Y:S01]  /*1d740*/  STSM.16.M88.4 [R43], R4 ;  /* 0x000000042b007844 */ /* 0x0009e20000000200 */
[----:B------:R-:W-:-:S02]  /*1d750*/  MOV R40, R24 ;  /* 0x0000001800287202 */ /* 0x000fc40000000f00 */
[----:B------:R-:W-:Y:S02]  /*1d760*/  MOV R39, R26 ;  /* 0x0000001a00277202 */ /* 0x000fe40000000f00 */
[----:B------:R-:W-:Y:S02]  /*1d770*/  MOV R38, R28 ;  /* 0x0000001c00267202 */ /* 0x000fe40000000f00 */
[----:B------:R-:W-:Y:S01]  /*1d780*/  F2FP.BF16.F32.PACK_AB R12, R113, R112 ;  /* 0x00000070710c723e */ /* 0x000fe200000010ff */
[----:B---3--:R-:W3:Y:S01]  /*1d790*/  @P0 LDC.64 R8, c[0x0][0xbe0] ;  /* 0x0002f800ff080b82 */ /* 0x008ee20000000a00 */
[----:B------:R-:W-:Y:S01]  /*1d7a0*/  F2FP.BF16.F32.PACK_AB R13, R115, R114 ;  /* 0x00000072730d723e */ /* 0x000fe200000010ff */
[----:B------:R-:W-:Y:S01]  /*1d7b0*/  ULDC UR4, c[0x0][0xa88] ;  /* 0x0002a20000047ab9 */ /* 0x000fe20000000800 */
[----:B------:R-:W-:Y:S01]  /*1d7c0*/  F2FP.BF16.F32.PACK_AB R14, R33, R116 ;  /* 0x00000074210e723e */ /* 0x000fe200000010ff */
[----:B------:R-:W-:Y:S01]  /*1d7d0*/  IMAD.MOV.U32 R44, RZ, RZ, RZ ;  /* 0x000000ffff2c7224 */ /* 0x000fe200078e00ff */
[----:B------:R-:W-:Y:S01]  /*1d7e0*/  F2FP.BF16.F32.PACK_AB R15, R119, R118 ;  /* 0x00000076770f723e */ /* 0x000fe200000010ff */
[----:B--2---:R-:W-:Y:S01]  /*1d7f0*/  IMAD.WIDE R36, R220, 0x4, R36 ;  /* 0x00000004dc247825 */ /* 0x004fe200078e0224 */
[----:B------:R-:W-:-:S02]  /*1d800*/  F2FP.BF16.F32.PACK_AB R24, R121, R120 ;  /* 0x000000787918723e */ /* 0x000fc400000010ff */
[----:B------:R-:W-:Y:S01]  /*1d810*/  F2FP.BF16.F32.PACK_AB R25, R123, R122 ;  /* 0x0000007a7b19723e */ /* 0x000fe200000010ff */
[----:B------:R2:W-:Y:S01]  /*1d820*/  STSM.16.M88.4 [R42], R12 ;  /* 0x0000000c2a007844 */ /* 0x0005e20000000200 */
[----:B------:R-:W-:Y:S02]  /*1d830*/  F2FP.BF16.F32.PACK_AB R26, R125, R124 ;  /* 0x0000007c7d1a723e */ /* 0x000fe400000010ff */
[----:B------:R-:W-:Y:S02]  /*1d840*/  F2FP.BF16.F32.PACK_AB R27, R127, R126 ;  /* 0x0000007e7f1b723e */ /* 0x000fe400000010ff */
[----:B------:R-:W-:Y:S02]  /*1d850*/  F2FP.BF16.F32.PACK_AB R28, R31, R128 ;  /* 0x000000801f1c723e */ /* 0x000fe400000010ff */
[----:B------:R-:W-:Y:S01]  /*1d860*/  F2FP.BF16.F32.PACK_AB R29, R131, R130 ;  /* 0x00000082831d723e */ /* 0x000fe200000010ff */
[----:B------:R2:W-:Y:S01]  /*1d870*/  STSM.16.M88.4 [R41], R24 ;  /* 0x0000001829007844 */ /* 0x0005e20000000200 */
[----:B------:R-:W-:-:S02]  /*1d880*/  F2FP.BF16.F32.PACK_AB R31, R135, R134 ;  /* 0x00000086871f723e */ /* 0x000fc400000010ff */
[----:B------:R-:W-:Y:S02]  /*1d890*/  F2FP.BF16.F32.PACK_AB R33, R139, R138 ;  /* 0x0000008a8b21723e */ /* 0x000fe400000010ff */
[----:B----4-:R-:W-:Y:S01]  /*1d8a0*/  F2FP.BF16.F32.PACK_AB R4, R145, R144 ;  /* 0x000000909104723e */ /* 0x010fe200000010ff */
[----:B------:R2:W-:Y:S01]  /*1d8b0*/  STSM.16.M88.4 [R40], R28 ;  /* 0x0000001c28007844 */ /* 0x0005e20000000200 */
[----:B------:R-:W-:Y:S02]  /*1d8c0*/  F2FP.BF16.F32.PACK_AB R5, R147, R146 ;  /* 0x000000929305723e */ /* 0x000fe400000010ff */
[----:B------:R-:W-:Y:S01]  /*1d8d0*/  F2FP.BF16.F32.PACK_AB R6, R149, R148 ;  /* 0x000000949506723e */ /* 0x000fe200000010ff */
[----:B------:R2:W-:Y:S01]  /*1d8e0*/  STSM.16.M88.4 [R39], R32 ;  /* 0x0000002027007844 */ /* 0x0005e20000000200 */
[----:B------:R-:W-:-:S05]  /*1d8f0*/  F2FP.BF16.F32.PACK_AB R7, R151, R150 ;  /* 0x000000969707723e */ /* 0x000fca00000010ff */
[----:B------:R2:W-:Y:S01]  /*1d900*/  STSM.16.M88.4 [R38], R4 ;  /* 0x0000000426007844 */ /* 0x0005e20000000200 */
[----:B------:R-:W-:Y:S01]  /*1d910*/  BAR.SYNC.DEFER_BLOCKING 0x1, 0x100 ;  /* 0x0044000000007b1d */ /* 0x000fe20000010000 */
[----:B------:R-:W-:Y:S02]  /*1d920*/  IMAD.U32 R49, RZ, RZ, UR4 ;  /* 0x00000004ff317e24 */ /* 0x000fe4000f8e00ff */
[----:B---3--:R-:W-:-:S03]  /*1d930*/  @P0 IMAD.WIDE R8, R220, 0x4, R8 ;  /* 0x00000004dc080825 */ /* 0x008fc600078e0208 */
[----:B------:R2:W5:Y:S01]  /*1d940*/  @P2 LDG.E R44, desc[UR56][R36.64] ;  /* 0x00000038242c2981 */ /* 0x000562000c1e1900 */
[----:B------:R-:W-:-:S03]  /*1d950*/  IMAD.IADD R11, R16, 0x1, R203 ;  /* 0x00000001100b7824 */ /* 0x000fc600078e02cb */
[----:B------:R2:W5:Y:S01]  /*1d960*/  @P0 LDG.E R49, desc[UR56][R8.64] ;  /* 0x0000003808310981 */ /* 0x000562000c1e1900 */
[----:B------:R-:W-:Y:S01]  /*1d970*/  IMAD.WIDE R20, R11, 0x2, R20 ;  /* 0x000000020b147825 */ /* 0x000fe200078e0214 */
[----:B------:R-:W-:Y:S06]  /*1d980*/  @P0 BRA `(.L_x_1579) ;  /* 0x0000000000100947 */ /* 0x000fec0003800000 */
[----:B------:R-:W-:Y:S05]  /*1d990*/  @!P2 BRA `(.L_x_1579) ;  /* 0x00000000000ca947 */ /* 0x000fea0003800000 */
[----:B--2---:R-:W2:Y:S04]  /*1d9a0*/  LDG.E R4, desc[UR56][R36.64] ;  /* 0x0000003824047981 */ /* 0x004ea8000c1e1900 */
[----:B-----5:R-:W2:Y:S02]  /*1d9b0*/  LDG.E R49, desc[UR56][R36.64+0x4] ;  /* 0x0000043824317981 */ /* 0x020ea4000c1e1900 */
[----:B--2---:R-:W-:-:S07]  /*1d9c0*/  IMAD.IADD R49, R49, 0x1, -R4 ;  /* 0x0000000131317824 */ /* 0x004fce00078e0a04 */
.L_x_1579:
[----:B------:R-:W-:Y:S01]  /*1d9d0*/  SHF.R.S32.HI R48, RZ, 0x1f, R218 ;  /* 0x0000001fff307819 */ /* 0x000fe200000114da */
[----:B------:R-:W-:Y:S01]  /*1d9e0*/  ULDC.64 UR4, c[0x0][0xb70] ;  /* 0x0002dc0000047ab9 */ /* 0x000fe20000000a00 */
[----:B-----5:R-:W-:Y:S01]  /*1d9f0*/  SHF.R.S32.HI R45, RZ, 0x1f, R44 ;  /* 0x0000001fff2d7819 */ /* 0x020fe2000001142c */
[----:B------:R-:W-:Y:S01]  /*1da00*/  IMAD R10, R222, 0x80, R204 ;  /* 0x00000080de0a7824 */ /* 0x000fe200078e02cc */
[----:B--2---:R-:W-:Y:S01]  /*1da10*/  SHF.R.S32.HI R6, RZ, 0x1f, R220 ;  /* 0x0000001fff067819 */ /* 0x004fe200000114dc */
[----:B------:R-:W-:Y:S01]  /*1da20*/  IMAD R7, R48, UR4, RZ ;  /* 0x0000000430077c24 */ /* 0x000fe2000f8e02ff */
[----:B------:R-:W-:Y:S01]  /*1da30*/  SEL R51, R220, RZ, !P2 ;  /* 0x000000ffdc337207 */ /* 0x000fe20005000000 */
[----:B------:R-:W-:Y:S01]  /*1da40*/  IMAD.WIDE.U32 R4, R218, UR4, R44 ;  /* 0x00000004da047c25 */ /* 0x000fe2000f8e002c */
[----:B------:R-:W-:Y:S02]  /*1da50*/  SEL R50, R6, RZ, !P2 ;  /* 0x000000ff06327207 */ /* 0x000fe40005000000 */
[----:B------:R-:W-:Y:S01]  /*1da60*/  IADD3 R9, P0, R20, 0x1000, RZ ;  /* 0x0000100014097810 */ /* 0x000fe20007f1e0ff */
[----:B------:R-:W-:Y:S01]  /*1da70*/  IMAD R7, R218, UR5, R7 ;  /* 0x00000005da077c24 */ /* 0x000fe2000f8e0207 */
[----:B------:R-:W-:Y:S01]  /*1da80*/  ULDC.64 UR4, c[0x0][0xb78] ;  /* 0x0002de0000047ab9 */ /* 0x000fe20000000a00 */
[----:B------:R-:W-:Y:S01]  /*1da90*/  IADD3 R25, P2, R20, 0x3000, RZ ;  /* 0x0000300014197810 */ /* 0x000fe20007f5e0ff */
[----:B------:R-:W-:Y:S01]  /*1daa0*/  IMAD R6, R50, UR4, RZ ;  /* 0x0000000432067c24 */ /* 0x000fe2000f8e02ff */
[----:B------:R-:W-:Y:S01]  /*1dab0*/  LOP3.LUT R8, R9, 0x380, RZ, 0xc0, !PT ;  /* 0x0000038009087812 */ /* 0x000fe200078ec0ff */
[----:B------:R-:W-:Y:S01]  /*1dac0*/  IMAD.IADD R5, R5, 0x1, R7 ;  /* 0x0000000105057824 */ /* 0x000fe200078e0207 */
[----:B------:R-:W-:Y:S01]  /*1dad0*/  IADD3 R13, P1, R20, 0x2000, RZ ;  /* 0x00002000140d7810 */ /* 0x000fe20007f3e0ff */
[C---:B------:R-:W-:Y:S01]  /*1dae0*/  IMAD R6, R51.reuse, UR5, R6 ;  /* 0x0000000533067c24 */ /* 0x040fe2000f8e0206 */
[----:B------:R-:W-:Y:S01]  /*1daf0*/  SHF.R.S32.HI R7, RZ, 0x1f, R10 ;  /* 0x0000001fff077819 */ /* 0x000fe2000001140a */
[----:B------:R-:W-:Y:S01]  /*1db00*/  IMAD.WIDE.U32 R4, R51, UR4, R4 ;  /* 0x0000000433047c25 */ /* 0x000fe2000f8e0004 */
[----:B------:R-:W-:Y:S01]  /*1db10*/  LOP3.LUT R24, R25, 0x380, RZ, 0xc0, !PT ;  /* 0x0000038019187812 */ /* 0x000fe200078ec0ff */
[----:B------:R-:W-:Y:S01]  /*1db20*/  ULDC.64 UR4, c[0x0][0xb40] ;  /* 0x0002d00000047ab9 */ /* 0x000fe20000000a00 */
[----:B------:R-:W-:-:S02]  /*1db30*/  SHF.R.U64 R8, R8, 0x3, RZ ;  /* 0x0000000308087819 */ /* 0x000fc400000012ff */
[----:B------:R-:W-:Y:S02]  /*1db40*/  IADD3 R4, P3, R10, R4, RZ ;  /* 0x000000040a047210 */ /* 0x000fe40007f7e0ff */
[----:B------:R-:W-:Y:S02]  /*1db50*/  LOP3.LUT R12, R13, 0x380, RZ, 0xc0, !PT ;  /* 0x000003800d0c7812 */ /* 0x000fe400078ec0ff */
[----:B------:R-:W-:Y:S02]  /*1db60*/  IADD3.X R7, R7, R5, R6, P3, !PT ;  /* 0x0000000507077210 */ /* 0x000fe40001ffe406 */
[----:B------:R-:W-:Y:S02]  /*1db70*/  LEA R46, P3, R4, UR4, 0x2 ;  /* 0x00000004042e7c11 */ /* 0x000fe4000f8610ff */
[----:B------:R-:W-:Y:S02]  /*1db80*/  SHF.R.U64 R24, R24, 0x3, RZ ;  /* 0x0000000318187819 */ /* 0x000fe400000012ff */
[----:B------:R-:W-:Y:S01]  /*1db90*/  LOP3.LUT R8, R8, R9, RZ, 0x3c, !PT ;  /* 0x0000000908087212 */ /* 0x000fe200078e3cff */
[----:B------:R-:W-:Y:S01]  /*1dba0*/  IMAD.X R9, RZ, RZ, R21, P0 ;  /* 0x000000ffff097224 */ /* 0x000fe200000e0615 */
[----:B------:R-:W-:-:S02]  /*1dbb0*/  SHF.R.U64 R12, R12, 0x3, RZ ;  /* 0x000000030c0c7819 */ /* 0x000fc400000012ff */
[----:B------:R-:W-:Y:S01]  /*1dbc0*/  LEA.HI.X R47, R4, UR5, R7, 0x2, P3 ;  /* 0x00000005042f7c11 */ /* 0x000fe200098f1407 */
[----:B------:R-:W-:Y:S01]  /*1dbd0*/  VIADD R4, R10, 0x8 ;  /* 0x000000080a047836 */ /* 0x000fe20000000000 */
[----:B------:R-:W-:Y:S01]  /*1dbe0*/  LOP3.LUT R24, R24, R25, RZ, 0x3c, !PT ;  /* 0x0000001918187212 */ /* 0x000fe200078e3cff */
[----:B------:R-:W-:Y:S01]  /*1dbf0*/  IMAD.X R25, RZ, RZ, R21, P2 ;  /* 0x000000ffff197224 */ /* 0x000fe200010e0615 */
[----:B------:R-:W-:Y:S01]  /*1dc00*/  LOP3.LUT P0, RZ, R223, 0x3, RZ, 0xc0, !PT ;  /* 0x00000003dfff7812 */ /* 0x000fe2000780c0ff */
[----:B------:R-:W-:Y:S01]  /*1dc10*/  ULDC.64 UR4, c[0x0][0xaa0] ;  /* 0x0002a80000047ab9 */ /* 0x000fe20000000a00 */
[C---:B------:R-:W-:Y:S02]  /*1dc20*/  IADD3 R29, P5, R20.reuse, 0x4000, RZ ;  /* 0x00004000141d7810 */ /* 0x040fe40007fbe0ff */
[C---:B------:R-:W-:Y:S02]  /*1dc30*/  IADD3 R33, P4, R20.reuse, 0x5000, RZ ;  /* 0x0000500014217810 */ /* 0x040fe40007f9e0ff */
[----:B------:R-:W-:-:S02]  /*1dc40*/  IADD3 R37, P3, R20, 0x6000, RZ ;  /* 0x0000600014257810 */ /* 0x000fc40007f7e0ff */
[----:B------:R-:W-:Y:S01]  /*1dc50*/  LOP3.LUT R12, R12, R13, RZ, 0x3c, !PT ;  /* 0x0000000d0c0c7212 */ /* 0x000fe200078e3cff */
[--C-:B------:R-:W-:Y:S01]  /*1dc60*/  IMAD.X R13, RZ, RZ, R21.reuse, P1 ;  /* 0x000000ffff0d7224 */ /* 0x100fe200008e0615 */
[----:B------:R-:W-:Y:S02]  /*1dc70*/  IADD3 R5, P2, R20, 0x7000, RZ ;  /* 0x0000700014057810 */ /* 0x000fe40007f5e0ff */
[----:B------:R-:W-:Y:S02]  /*1dc80*/  ISETP.GE.OR P1, PT, R10, R49, P0 ;  /* 0x000000310a00720c */ /* 0x000fe40000726670 */
[----:B------:R-:W-:Y:S01]  /*1dc90*/  LOP3.LUT R28, R29, 0x380, RZ, 0xc0, !PT ;  /* 0x000003801d1c7812 */ /* 0x000fe200078ec0ff */
[----:B------:R-:W-:Y:S01]  /*1dca0*/  IMAD.X R41, RZ, RZ, R21, P2 ;  /* 0x000000ffff297224 */ /* 0x000fe200010e0615 */
[----:B------:R-:W-:Y:S02]  /*1dcb0*/  LOP3.LUT R32, R33, 0x380, RZ, 0xc0, !PT ;  /* 0x0000038021207812 */ /* 0x000fe400078ec0ff */
[----:B------:R-:W-:-:S02]  /*1dcc0*/  LOP3.LUT R36, R37, 0x380, RZ, 0xc0, !PT ;  /* 0x0000038025247812 */ /* 0x000fc400078ec0ff */
[----:B------:R-:W-:Y:S02]  /*1dcd0*/  ISETP.GE.OR P0, PT, R4, R49, P0 ;  /* 0x000000310400720c */ /* 0x000fe40000706670 */
[----:B------:R-:W-:Y:S02]  /*1dce0*/  LOP3.LUT R4, R5, 0x380, RZ, 0xc0, !PT ;  /* 0x0000038005047812 */ /* 0x000fe400078ec0ff */
[----:B------:R-:W-:Y:S01]  /*1dcf0*/  LOP3.LUT R7, R20, 0x380, RZ, 0xc0, !PT ;  /* 0x0000038014077812 */ /* 0x000fe200078ec0ff */
[----:B------:R2:W-:Y:S01]  /*1dd00*/  @!P1 STG.E desc[UR56][R46.64], R3 ;  /* 0x000000032e009986 */ /* 0x0005e2000c101938 */
[----:B------:R-:W-:Y:S02]  /*1dd10*/  SHF.R.U64 R28, R28, 0x3, RZ ;  /* 0x000000031c1c7819 */ /* 0x000fe400000012ff */
[----:B------:R-:W-:Y:S02]  /*1dd20*/  SHF.R.U64 R32, R32, 0x3, RZ ;  /* 0x0000000320207819 */ /* 0x000fe400000012ff */
        /* <DEDUP_REMOVED lines=13> */
[----:B------:R-:W5:Y:S01]  /*1de00*/  LD.E.128 R12, desc[UR56][R12.64] ;  /* 0x000000380c0c7980 */ /* 0x000f62000c101d00 */
[----:B--2---:R-:W-:-:S03]  /*1de10*/  IMAD R3, R45, UR4, RZ ;  /* 0x000000042d037c24 */ /* 0x004fc6000f8e02ff */
[----:B------:R2:W5:Y:S04]  /*1de20*/  LD.E.128 R4, desc[UR56][R20.64] ;  /* 0x0000003814047980 */ /* 0x000568000c101d00 */
[----:B------:R-:W5:Y:S04]  /*1de30*/  LD.E.128 R24, desc[UR56][R24.64] ;  /* 0x0000003818187980 */ /* 0x000f68000c101d00 */
[----:B------:R-:W5:Y:S04]  /*1de40*/  LD.E.128 R28, desc[UR56][R28.64] ;  /* 0x000000381c1c7980 */ /* 0x000f68000c101d00 */
[----:B------:R-:W5:Y:S01]  /*1de50*/  LD.E.128 R32, desc[UR56][R32.64] ;  /* 0x0000003820207980 */ /* 0x000f62000c101d00 */
[----:B--2---:R-:W-:-:S03]  /*1de60*/  IMAD.MOV.U32 R20, RZ, RZ, R16 ;  /* 0x000000ffff147224 */ /* 0x004fc600078e0010 */
[----:B------:R-:W5:Y:S01]  /*1de70*/  LD.E.128 R36, desc[UR56][R36.64] ;  /* 0x0000003824247980 */ /* 0x000f62000c101d00 */
[----:B------:R-:W-:-:S03]  /*1de80*/  IMAD.MOV.U32 R21, RZ, RZ, R17 ;  /* 0x000000ffff157224 */ /* 0x000fc600078e0011 */
[----:B------:R-:W5:Y:S01]  /*1de90*/  LD.E.128 R40, desc[UR56][R40.64] ;  /* 0x0000003828287980 */ /* 0x000f62000c101d00 */
[----:B------:R-:W-:Y:S01]  /*1dea0*/  @!PT LDS RZ, [RZ] ;  /* 0x00000000fffff984 */ /* 0x000fe20000000800 */
[----:B------:R-:W-:Y:S01]  /*1deb0*/  @!PT LDS RZ, [RZ] ;  /* 0x00000000fffff984 */ /* 0x000fe20000000800 */
[----:B------:R-:W-:Y:S01]  /*1dec0*/  @!PT LDS RZ, [RZ] ;  /* 0x00000000fffff984 */ /* 0x000fe20000000800 */
[----:B------:R-:W-:Y:S01]  /*1ded0*/  @!PT LDS RZ, [RZ] ;  /* 0x00000000fffff984 */ /* 0x000fe20000000800 */
[----:B------:R2:W-:Y:S06]  /*1dee0*/  MEMBAR.ALL.CTA ;  /* 0x0000000000007992 */ /* 0x0005ec0000008000 */
[----:B--2---:R-:W2:Y:S01]  /*1def0*/  FENCE.VIEW.ASYNC.S ;  /* 0x00000000000073c6 */ /* 0x004ea20000000000 */
[----:B------:R-:W-:-:S04]  /*1df00*/  IMAD.WIDE.U32 R20, R44, UR4, R20 ;  /* 0x000000042c147c25 */ /* 0x000fc8000f8e0014 */
[----:B------:R-:W-:Y:S01]  /*1df10*/  IMAD R3, R44, UR5, R3 ;  /* 0x000000052c037c24 */ /* 0x000fe2000f8e0203 */
[----:B------:R-:W-:Y:S01]  /*1df20*/  ULDC.64 UR4, c[0x0][0xae0] ;  /* 0x0002b80000047ab9 */ /* 0x000fe20000000a00 */
[----:B------:R-:W-:Y:S02]  /*1df30*/  IMAD R49, R222, -0x80, R49 ;  /* 0xffffff80de317824 */ /* 0x000fe400078e0231 */
[----:B------:R-:W-:Y:S02]  /*1df40*/  IMAD.IADD R21, R21, 0x1, R3 ;  /* 0x0000000115157824 */ /* 0x000fe400078e0203 */
[----:B------:R-:W-:Y:S01]  /*1df50*/  IMAD R3, R48, UR4, RZ ;  /* 0x0000000430037c24 */ /* 0x000fe2000f8e02ff */
[----:B------:R-:W-:Y:S01]  /*1df60*/  ISETP.GE.AND P3, PT, R18, R49, PT ;  /* 0x000000311200720c */ /* 0x000fe20003f66270 */
[----:B------:R-:W-:-:S04]  /*1df70*/  IMAD.WIDE.U32 R20, R218, UR4, R20 ;  /* 0x00000004da147c25 */ /* 0x000fc8000f8e0014 */
[----:B------:R-:W-:Y:S01]  /*1df80*/  IMAD R3, R218, UR5, R3 ;  /* 0x00000005da037c24 */ /* 0x000fe2000f8e0203 */
[----:B------:R-:W-:Y:S01]  /*1df90*/  ULDC.64 UR4, c[0x0][0xae8] ;  /* 0x0002ba0000047ab9 */ /* 0x000fe20000000a00 */
[----:B---3--:R-:W-:Y:S02]  /*1dfa0*/  VIADD R0, R2, 0x28820 ;  /* 0x0002882002007836 */ /* 0x008fe40000000000 */
[----:B------:R-:W-:Y:S02]  /*1dfb0*/  IMAD R44, R50, UR4, RZ ;  /* 0x00000004322c7c24 */ /* 0x000fe4000f8e02ff */
[----:B------:R-:W-:Y:S01]  /*1dfc0*/  IMAD.IADD R21, R21, 0x1, R3 ;  /* 0x0000000115157824 */ /* 0x000fe200078e0203 */
[----:B------:R-:W-:Y:S01]  /*1dfd0*/  PRMT R0, RZ, 0x654, R0 ;  /* 0x00000654ff007816 */ /* 0x000fe20000000000 */
[C---:B------:R-:W-:Y:S01]  /*1dfe0*/  IMAD R3, R51.reuse, UR5, R44 ;  /* 0x0000000533037c24 */ /* 0x040fe2000f8e022c */
[----:B------:R-:W-:Y:S01]  /*1dff0*/  BSSY B1, `(.L_x_1580) ;  /* 0x0000018000017945 */ /* 0x000fe20003800000 */
[----:B------:R-:W-:Y:S01]  /*1e000*/  IMAD.WIDE.U32 R46, R51, UR4, R20 ;  /* 0x00000004332e7c25 */ /* 0x000fe2000f8e0014 */
[----:B--2---:R2:W-:Y:S01]  /*1e010*/  SYNCS.ARRIVE.TRANS64.RED.A1T0 RZ, [R0+URZ], RZ ;  /* 0x000000ff00ff79a7 */ /* 0x0045e2000810043f */
[----:B------:R-:W-:-:S02]  /*1e020*/  ISETP.GE.AND P0, PT, R189, R49, PT ;  /* 0x00000031bd00720c */ /* 0x000fc40003f06270 */
[-C--:B------:R-:W-:Y:S01]  /*1e030*/  ISETP.GE.AND P1, PT, R188, R49.reuse, PT ;  /* 0x00000031bc00720c */ /* 0x080fe20003f26270 */
[----:B------:R-:W-:Y:S01]  /*1e040*/  IMAD.WIDE R44, R222, 0x80, R18 ;  /* 0x00000080de2c7825 */ /* 0x000fe200078e0212 */
[----:B------:R-:W-:-:S03]  /*1e050*/  ISETP.GE.AND P2, PT, R190, R49, PT ;  /* 0x00000031be00720c */ /* 0x000fc60003f46270 */
[----:B------:R-:W-:Y:S01]  /*1e060*/  IMAD.IADD R51, R47, 0x1, R3 ;  /* 0x000000012f337824 */ /* 0x000fe200078e0203 */
[----:B--2---:R-:W-:Y:S09]  /*1e070*/  @P3 BRA `(.L_x_1581) ;  /* 0x00000000003c3947 */ /* 0x004ff20003800000 */
[----:B------:R-:W-:Y:S01]  /*1e080*/  ULDC.64 UR6, c[0x0][0xad8] ;  /* 0x0002b60000067ab9 */ /* 0x000fe20000000a00 */
[----:B------:R-:W-:Y:S01]  /*1e090*/  IMAD.MOV.U32 R20, RZ, RZ, R46 ;  /* 0x000000ffff147224 */ /* 0x000fe200078e002e */
[----:B------:R-:W-:Y:S01]  /*1e0a0*/  ULDC UR4, c[0x0][0xa8c] ;  /* 0x0002a30000047ab9 */ /* 0x000fe20000000800 */
[----:B------:R-:W-:Y:S01]  /*1e0b0*/  IMAD R3, R45, UR6, RZ ;  /* 0x000000062d037c24 */ /* 0x000fe2000f8e02ff */
[----:B------:R-:W-:Y:S01]  /*1e0c0*/  ISETP.GE.AND P3, PT, R16, UR4, PT ;  /* 0x0000000410007c0c */ /* 0x000fe2000bf66270 */
[----:B------:R-:W-:Y:S01]  /*1e0d0*/  IMAD.MOV.U32 R21, RZ, RZ, R51 ;  /* 0x000000ffff157224 */ /* 0x000fe200078e0033 */
[----:B------:R-:W-:Y:S01]  /*1e0e0*/  ISETP.GE.AND P4, PT, R195, UR4, PT ;  /* 0x00000004c3007c0c */ /* 0x000fe2000bf86270 */
        /* <DEDUP_REMOVED lines=8> */
.L_x_1581:
[----:B------:R-:W-:Y:S05]  /*1e170*/  BSYNC B1 ;  /* 0x0000000000017941 */ /* 0x000fea0003800000 */
.L_x_1580:
[----:B------:R-:W-:Y:S04]  /*1e180*/  BSSY B1, `(.L_x_1582) ;  /* 0x0000013000017945 */ /* 0x000fe80003800000 */
[----:B------:R-:W-:Y:S05]  /*1e190*/  @P0 BRA `(.L_x_1583) ;  /* 0x0000000000440947 */ /* 0x000fea0003800000 */
[----:B------:R-:W-:Y:S01]  /*1e1a0*/  IADD3 R3, P0, R44, 0x20, RZ ;  /* 0x000000202c037810 */ /* 0x000fe20007f1e0ff */
[----:B------:R-:W-:Y:S01]  /*1e1b0*/  ULDC.64 UR6, c[0x0][0xad8] ;  /* 0x0002b60000067ab9 */ /* 0x000fe20000000a00 */
[----:B--2--5:R-:W-:Y:S01]  /*1e1c0*/  IMAD.MOV.U32 R4, RZ, RZ, R46 ;  /* 0x000000ffff047224 */ /* 0x024fe200078e002e */
[----:B------:R-:W-:Y:S01]  /*1e1d0*/  ULDC UR4, c[0x0][0xa8c] ;  /* 0x0002a30000047ab9 */ /* 0x000fe20000000800 */
[----:B------:R-:W-:Y:S01]  /*1e1e0*/  IMAD.MOV.U32 R5, RZ, RZ, R51 ;  /* 0x000000ffff057224 */ /* 0x000fe200078e0033 */
[----:B------:R-:W-:Y:S01]  /*1e1f0*/  ISETP.GE.AND P3, PT, R16, UR4, PT ;  /* 0x0000000410007c0c */ /* 0x000fe2000bf66270 */
[----:B------:R-:W-:Y:S01]  /*1e200*/  IMAD.X R0, RZ, RZ, R45, P0 ;  /* 0x000000ffff007224 */ /* 0x000fe200000e062d */
[----:B------:R-:W-:Y:S01]  /*1e210*/  ISETP.GE.AND P4, PT, R195, UR4, PT ;  /* 0x00000004c3007c0c */ /* 0x000fe2000bf86270 */
[----:B------:R-:W-:-:S04]  /*1e220*/  IMAD.WIDE.U32 R4, R3, UR6, R4 ;  /* 0x0000000603047c25 */ /* 0x000fc8000f8e0004 */
        /* <DEDUP_REMOVED lines=8> */
.L_x_1583:
[----:B------:R-:W-:Y:S05]  /*1e2b0*/  BSYNC B1 ;  /* 0x0000000000017941 */ /* 0x000fea0003800000 */
.L_x_1582:
        /* <DEDUP_REMOVED lines=14> */
[----:B---3--:R-:W-:Y:S01]  /*1e3a0*/  LEA R6, P0, R4, UR6, 0x1 ;  /* 0x0000000604067c11 */ /* 0x008fe2000f8008ff */
[----:B------:R-:W-:-:S05]  /*1e3b0*/  IMAD.IADD R3, R5, 0x1, R3 ;  /* 0x0000000105037824 */ /* 0x000fca00078e0203 */
[----:B------:R-:W-:-:S05]  /*1e3c0*/  LEA.HI.X R7, R4, UR7, R3, 0x1, P0 ;  /* 0x0000000704077c11 */ /* 0x000fca00080f0c03 */
[----:B------:R4:W-:Y:S04]  /*1e3d0*/  @!P1 STG.E.128 desc[UR56][R6.64], R12 ;  /* 0x0000000c06009986 */ /* 0x0009e8000c101d38 */
[----:B------:R4:W-:Y:S02]  /*1e3e0*/  @!P3 STG.E.128 desc[UR56][R6.64+0x80], R36 ;  /* 0x000080240600b986 */ /* 0x0009e4000c101d38 */
.L_x_1585:
[----:B------:R-:W-:Y:S05]  /*1e3f0*/  BSYNC B1 ;  /* 0x0000000000017941 */ /* 0x000fea0003800000 */
.L_x_1584:
[----:B------:R-:W-:Y:S05]  /*1e400*/  @P2 BRA `(.L_x_1586) ;  /* 0x0000000800ac2947 */ /* 0x000fea0003800000 */
[----:B------:R-:W-:Y:S01]  /*1e410*/  IADD3 R3, P0, R44, 0x60, RZ ;  /* 0x000000602c037810 */ /* 0x000fe20007f1e0ff */
[----:B------:R-:W-:Y:S01]  /*1e420*/  ULDC.64 UR6, c[0x0][0xad8] ;  /* 0x0002b60000067ab9 */ /* 0x000fe20000000a00 */
[----:B--2--5:R-:W-:Y:S01]  /*1e430*/  IMAD.MOV.U32 R4, RZ, RZ, R46 ;  /* 0x000000ffff047224 */ /* 0x024fe200078e002e */
[----:B------:R-:W-:Y:S01]  /*1e440*/  ULDC UR4, c[0x0][0xa8c] ;  /* 0x0002a30000047ab9 */ /* 0x000fe20000000800 */
[----:B------:R-:W-:Y:S01]  /*1e450*/  IMAD.MOV.U32 R5, RZ, RZ, R51 ;  /* 0x000000ffff057224 */ /* 0x000fe200078e0033 */
[----:B------:R-:W-:Y:S01]  /*1e460*/  ISETP.GE.AND P1, PT, R16, UR4, PT ;  /* 0x0000000410007c0c */ /* 0x000fe2000bf26270 */
[----:B------:R-:W-:Y:S02]  /*1e470*/  IMAD.X R44, RZ, RZ, R45, P0 ;  /* 0x000000ffff2c7224 */ /* 0x000fe400000e062d */
[----:B------:R-:W-:-:S04]  /*1e480*/  IMAD.WIDE.U32 R4, R3, UR6, R4 ;  /* 0x0000000603047c25 */ /* 0x000fc8000f8e0004 */
[----:B------:R-:W-:-:S04]  /*1e490*/  IMAD R44, R44, UR6, RZ ;  /* 0x000000062c2c7c24 */ /* 0x000fc8000f8e02ff */
[----:B------:R-:W-:Y:S01]  /*1e4a0*/  IMAD R3, R3, UR7, R44 ;  /* 0x0000000703037c24 */ /* 0x000fe2000f8e022c */
[----:B------:R-:W-:Y:S02]  /*1e4b0*/  ULDC.64 UR6, c[0x0][0xa80] ;  /* 0x0002a00000067ab9 */ /* 0x000fe40000000a00 */
[----:B---34-:R-:W-:Y:S01]  /*1e4c0*/  LEA R6, P0, R4, UR6, 0x1 ;  /* 0x0000000604067c11 */ /* 0x018fe2000f8008ff */
[----:B------:R-:W-:-:S05]  /*1e4d0*/  IMAD.IADD R3, R5, 0x1, R3 ;  /* 0x0000000105037824 */ /* 0x000fca00078e0203 */
[----:B------:R-:W-:Y:S02]  /*1e4e0*/  LEA.HI.X R7, R4, UR7, R3, 0x1, P0 ;  /* 0x0000000704077c11 */ /* 0x000fe400080f0c03 */
[----:B------:R-:W-:-:S03]  /*1e4f0*/  ISETP.GE.AND P0, PT, R195, UR4, PT ;  /* 0x00000004c3007c0c */ /* 0x000fc6000bf06270 */
[----:B------:R2:W-:Y:S10]  /*1e500*/  @!P1 STG.E.128 desc[UR56][R6.64], R24 ;  /* 0x0000001806009986 */ /* 0x0005f4000c101d38 */
[----:B------:R-:W-:Y:S05]  /*1e510*/  @P0 BRA `(.L_x_1586) ;  /* 0x0000000800680947 */ /* 0x000fea0003800000 */
[----:B------:R3:W-:Y:S01]  /*1e520*/  STG.E.128 desc[UR56][R6.64+0x80], R40 ;  /* 0x0000802806007986 */ /* 0x0007e2000c101d38 */
[----:B------:R-:W-:Y:S05]  /*1e530*/  BRA `(.L_x_1586) ;  /* 0x0000000800607947 */ /* 0x000fea0003800000 */
.L_x_1578:
[----:B------:R-:W-:Y:S01]  /*1e540*/  ULDC.64 UR4, c[0x0][0xbd8] ;  /* 0x0002f60000047ab9 */ /* 0x000fe20000000a00 */
[----:B------:R-:W2:Y:S01]  /*1e550*/  LDC.64 R4, c[0x0][0xbd8] ;  /* 0x0002f600ff047b82 */ /* 0x000ea20000000a00 */
[----:B------:R-:W-:Y:S01]  /*1e560*/  ISETP.NE.U32.AND P0, PT, RZ, UR4, PT ;  /* 0x00000004ff007c0c */ /* 0x000fe2000bf05070 */
[----:B------:R-:W-:-:S03]  /*1e570*/  IMAD.MOV.U32 R9, RZ, RZ, RZ ;  /* 0x000000ffff097224 */ /* 0x000fc600078e00ff */
[----:B------:R-:W-:Y:S01]  /*1e580*/  ISETP.NE.AND.EX P0, PT, RZ, UR5, PT, P0 ;  /* 0x00000005ff007c0c */ /* 0x000fe2000bf05300 */
[----:B------:R-:W-:Y:S02]  /*1e590*/  ULDC.64 UR4, c[0x0][0xbe0] ;  /* 0x0002f80000047ab9 */ /* 0x000fe40000000a00 */
[----:B------:R-:W-:-:S04]  /*1e5a0*/  ISETP.NE.U32.AND P1, PT, RZ, UR4, PT ;  /* 0x00000004ff007c0c */ /* 0x000fc8000bf25070 */
[----:B------:R-:W-:Y:S01]  /*1e5b0*/  ISETP.NE.AND.EX P1, PT, RZ, UR5, PT, P1 ;  /* 0x00000005ff007c0c */ /* 0x000fe2000bf25310 */
[----:B--2---:R-:W-:-:S12]  /*1e5c0*/  IMAD.WIDE R4, R220, 0x4, R4 ;  /* 0x00000004dc047825 */ /* 0x004fd800078e0204 */
[----:B------:R-:W2:Y:S01]  /*1e5d0*/  @P1 LDC.64 R6, c[0x0][0xbe0] ;  /* 0x0002f800ff061b82 */ /* 0x000ea20000000a00 */
[----:B------:R-:W-:Y:S02]  /*1e5e0*/  ULDC UR4, c[0x0][0xa88] ;  /* 0x0002a20000047ab9 */ /* 0x000fe40000000800 */
[----:B------:R-:W-:Y:S01]  /*1e5f0*/  IMAD.U32 R3, RZ, RZ, UR4 ;  /* 0x00000004ff037e24 */ /* 0x000fe2000f8e00ff */
[----:B------:R3:W5:Y:S01]  /*1e600*/  @P0 LDG.E R9, desc[UR56][R4.64] ;  /* 0x0000003804090981 */ /* 0x000762000c1e1900 */
[----:B--2---:R-:W-:-:S05]  /*1e610*/  @P1 IMAD.WIDE R6, R220, 0x4, R6 ;  /* 0x00000004dc061825 */ /* 0x004fca00078e0206 */
[----:B------:R3:W5:Y:S01]  /*1e620*/  @P1 LDG.E R3, desc[UR56][R6.64] ;  /* 0x0000003806031981 */ /* 0x000762000c1e1900 */
[----:B------:R-:W-:Y:S02]  /*1e630*/  ISETP.GT.AND P2, PT, R229, 0x7f, PT ;  /* 0x0000007fe500780c */ /* 0x000fe40003f44270 */
[----:B------:R-:W-:Y:S01]  /*1e640*/  SHF.R.S32.HI R8, RZ, 0x1f, R220 ;  /* 0x0000001fff087819 */ /* 0x000fe200000114dc */
[----:B------:R-:W-:Y:S10]  /*1e650*/  @P1 BRA `(.L_x_1587) ;  /* 0x0000000000101947 */ /* 0x000ff40003800000 */
[----:B------:R-:W-:Y:S05]  /*1e660*/  @!P0 BRA `(.L_x_1587) ;  /* 0x00000000000c8947 */ /* 0x000fea0003800000 */
[----:B------:R-:W2:Y:S04]  /*1e670*/  LDG.E R0, desc[UR56][R4.64] ;  /* 0x0000003804007981 */ /* 0x000ea8000c1e1900 */
[----:B-----5:R-:W2:Y:S02]  /*1e680*/  LDG.E R3, desc[UR56][R4.64+0x4] ;  /* 0x0000043804037981 */ /* 0x020ea4000c1e1900 */
[----:B--2---:R-:W-:-:S07]  /*1e690*/  IMAD.IADD R3, R3, 0x1, -R0 ;  /* 0x0000000103037824 */ /* 0x004fce00078e0a00 */
.L_x_1587:
[----:B------:R-:W-:Y:S01]  /*1e6a0*/  BSSY B1, `(.L_x_1588) ;  /* 0x000001c000017945 */ /* 0x000fe20003800000 */
[----:B------:R-:W-:Y:S02]  /*1e6b0*/  SEL R12, R8, RZ, !P0 ;  /* 0x000000ff080c7207 */ /* 0x000fe40004000000 */
[----:B------:R-:W-:Y:S02]  /*1e6c0*/  SHF.R.S32.HI R10, RZ, 0x1f, R218 ;  /* 0x0000001fff0a7819 */ /* 0x000fe400000114da */
[----:B------:R-:W-:Y:S02]  /*1e6d0*/  SEL R11, R220, RZ, !P0 ;  /* 0x000000ffdc0b7207 */ /* 0x000fe40004000000 */
[----:B-----5:R-:W-:Y:S01]  /*1e6e0*/  SHF.R.S32.HI R8, RZ, 0x1f, R9 ;  /* 0x0000001fff087819 */ /* 0x020fe20000011409 */
[----:B------:R-:W-:Y:S06]  /*1e6f0*/  @P2 BRA `(.L_x_1589) ;  /* 0x0000000000582947 */ /* 0x000fec0003800000 */
[----:B---3--:R-:W2:Y:S02]  /*1e700*/  S2R R5, SR_TID.X ;  /* 0x0000000000057919 */ /* 0x008ea40000002100 */
[----:B--2---:R-:W-:-:S04]  /*1e710*/  IMAD R0, R222, 0x80, R5 ;  /* 0x00000080de007824 */ /* 0x004fc800078e0205 */
[----:B------:R-:W-:-:S05]  /*1e720*/  VIADD R0, R0, 0xffffff80 ;  /* 0xffffff8000007836 */ /* 0x000fca0000000000 */
[----:B------:R-:W-:-:S13]  /*1e730*/  ISETP.GE.AND P0, PT, R0, R3, PT ;  /* 0x000000030000720c */ /* 0x000fda0003f06270 */
[----:B------:R-:W-:Y:S05]  /*1e740*/  @P0 BRA `(.L_x_1589) ;  /* 0x0000000000440947 */ /* 0x000fea0003800000 */
[----:B------:R-:W-:Y:S01]  /*1e750*/  IADD3 R4, P0, R0, R9, RZ ;  /* 0x0000000900047210 */ /* 0x000fe20007f1e0ff */
[----:B------:R-:W-:Y:S02]  /*1e760*/  ULDC.64 UR4, c[0x0][0xb70] ;  /* 0x0002dc0000047ab9 */ /* 0x000fe40000000a00 */
        /* <DEDUP_REMOVED lines=15> */
.L_x_1589:
[----:B------:R-:W-:Y:S05]  /*1e860*/  BSYNC B1 ;  /* 0x0000000000017941 */ /* 0x000fea0003800000 */
.L_x_1588:
[----:B------:R-:W-:Y:S01]  /*1e870*/  ULDC.64 UR4, c[0x0][0xaa0] ;  /* 0x0002a80000047ab9 */ /* 0x000fe20000000a00 */
[----:B---3--:R-:W-:Y:S01]  /*1e880*/  IMAD.MOV.U32 R4, RZ, RZ, R16 ;  /* 0x000000ffff047224 */ /* 0x008fe200078e0010 */
[----:B------:R-:W-:Y:S01]  /*1e890*/  BSSY B1, `(.L_x_1590) ;  /* 0x0000028000017945 */ /* 0x000fe20003800000 */
[----:B--2---:R-:W-:Y:S02]  /*1e8a0*/  IMAD.MOV.U32 R5, RZ, RZ, R17 ;  /* 0x000000ffff057224 */ /* 0x004fe400078e0011 */
        /* <DEDUP_REMOVED lines=38> */
.L_x_1591:
[----:B------:R-:W-:Y:S05]  /*1eb10*/  BSYNC B1 ;  /* 0x0000000000017941 */ /* 0x000fea0003800000 */
.L_x_1590:
        /* <DEDUP_REMOVED lines=14> */
[----:B--2---:R-:W-:Y:S01]  /*1ec00*/  LEA R12, P2, R4, UR6, 0x1 ;  /* 0x00000006040c7c11 */ /* 0x004fe2000f8408ff */
[----:B------:R-:W-:-:S05]  /*1ec10*/  IMAD.IADD R3, R5, 0x1, R3 ;  /* 0x0000000105037824 */ /* 0x000fca00078e0203 */
[----:B------:R-:W-:-:S05]  /*1ec20*/  LEA.HI.X R13, R4, UR7, R3, 0x1, P2 ;  /* 0x00000007040d7c11 */ /* 0x000fca00090f0c03 */
[----:B------:R3:W-:Y:S04]  /*1ec30*/  @!P3 STG.E.128 desc[UR56][R12.64], RZ ;  /* 0x000000ff0c00b986 */ /* 0x0007e8000c101d38 */
[----:B------:R3:W-:Y:S02]  /*1ec40*/  @!P4 STG.E.128 desc[UR56][R12.64+0x80], RZ ;  /* 0x000080ff0c00c986 */ /* 0x0007e4000c101d38 */
.L_x_1593:
[----:B------:R-:W-:Y:S05]  /*1ec50*/  BSYNC B1 ;  /* 0x0000000000017941 */ /* 0x000fea0003800000 */
.L_x_1592:
        /* <DEDUP_REMOVED lines=14> */
[----:B--23--:R-:W-:Y:S01]  /*1ed40*/  LEA R12, P0, R4, UR6, 0x1 ;  /* 0x00000006040c7c11 */ /* 0x00cfe2000f8008ff */
[----:B------:R-:W-:-:S05]  /*1ed50*/  IMAD.IADD R3, R5, 0x1, R3 ;  /* 0x0000000105037824 */ /* 0x000fca00078e0203 */
[----:B------:R-:W-:-:S05]  /*1ed60*/  LEA.HI.X R13, R4, UR7, R3, 0x1, P0 ;  /* 0x00000007040d7c11 */ /* 0x000fca00080f0c03 */
[----:B------:R4:W-:Y:S04]  /*1ed70*/  @!P2 STG.E.128 desc[UR56][R12.64], RZ ;  /* 0x000000ff0c00a986 */ /* 0x0009e8000c101d38 */
[----:B------:R4:W-:Y:S02]  /*1ed80*/  @!P3 STG.E.128 desc[UR56][R12.64+0x80], RZ ;  /* 0x000080ff0c00b986 */ /* 0x0009e4000c101d38 */
.L_x_1595:
[----:B------:R-:W-:Y:S05]  /*1ed90*/  BSYNC B1 ;  /* 0x0000000000017941 */ /* 0x000fea0003800000 */
.L_x_1594:
        /* <DEDUP_REMOVED lines=18> */
.L_x_1586:
[----:B------:R-:W-:Y:S05]  /*1eec0*/  BSYNC B0 ;  /* 0x0000000000007941 */ /* 0x000fea0003800000 */
.L_x_1577:
[----:B------:R-:W-:Y:S02]  /*1eed0*/  ULDC UR4, c[0x0][0xc14] ;  /* 0x0003050000047ab9 */ /* 0x000fe40000000800 */
[----:B-1----:R-:W-:-:S13]  /*1eee0*/  ISETP.GE.AND P0, PT, R199, UR4, PT ;  /* 0x00000004c7007c0c */ /* 0x002fda000bf06270 */
[----:B------:R-:W-:Y:S05]  /*1eef0*/  @!P0 BRA `(.L_x_1596) ;  /* 0xfffffe20008c8947 */ /* 0x000fea000383ffff */
[----:B------:R-:W-:Y:S05]  /*1ef00*/  BRA `(.L_x_1316) ;  /* 0x0000006000b07947 */ /* 0x000fea0003800000 */
.L_x_1314:
[----:B------:R-:W-:-:S08]  /*1ef10*/  NOP ;  /* 0x0000000000007918 */ /* 0x000fd00000000000 */
[----:B------:R-:W0:-:S00]  /*1ef20*/  USETMAXREG.DEALLOC.CTAPOOL 0x18 ;  /* 0x00000018000079c8 */ /* 0x000e0000080e0500 */
[----:B0-----:R-:W-:-:S06]  /*1ef30*/  LOP3.LUT R0, R0, 0x3, RZ, 0xc0, !PT ;  /* 0x0000000300007812 */ /* 0x001fcc00078ec0ff */
[----:B------:R-:W0:Y:S02]  /*1ef40*/  SHFL.IDX PT, R0, R0, RZ, 0x1f ;  /* 0x00001fff00007589 */ /* 0x000e2400000e0000 */
[----:B0-----:R-:W-:-:S13]  /*1ef50*/  ISETP.NE.AND P0, PT, R0, RZ, PT ;  /* 0x000000ff0000720c */ /* 0x001fda0003f05270 */
[----:B------:R-:W-:Y:S05]  /*1ef60*/  @P0 BRA `(.L_x_1316) ;  /* 0x0000006000980947 */ /* 0x000fea0003800000 */
[----:B------:R-:W-:Y:S01]  /*1ef70*/  LOP3.LUT R7, R3, 0x1f, RZ, 0xc0, !PT ;  /* 0x0000001f03077812 */ /* 0x000fe200078ec0ff */
[----:B------:R-:W-:Y:S01]  /*1ef80*/  ULDC UR5, c[0x0][0xc14] ;  /* 0x0003050000057ab9 */ /* 0x000fe20000000800 */
[----:B------:R-:W-:Y:S01]  /*1ef90*/  LOP3.LUT R0, R0, 0xffffffdf, RZ, 0xc0, !PT ;  /* 0xffffffdf00007812 */ /* 0x000fe200078ec0ff */
[----:B------:R-:W-:Y:S01]  /*1efa0*/  IMAD.MOV.U32 R8, RZ, RZ, RZ ;  /* 0x000000ffff087224 */ /* 0x000fe200078e00ff */
[----:B------:R-:W-:Y:S01]  /*1efb0*/  ISETP.NE.AND P0, PT, R7, 0x1f, PT ;  /* 0x0000001f0700780c */ /* 0x000fe20003f05270 */
[----:B------:R-:W0:Y:S01]  /*1efc0*/  S2UR UR6, SR_CTAID.X ;  /* 0x00000000000679c3 */ /* 0x000e220000002500 */
[----:B------:R-:W-:-:S11]  /*1efd0*/  ULDC UR4, c[0x0][0xc10] ;  /* 0x0003040000047ab9 */ /* 0x000fd60000000800 */
[----:B------:R-:W-:Y:S02]  /*1efe0*/  @P0 LOP3.LUT R0, R0, 0x20, RZ, 0xfc, !PT ;  /* 0x0000002000000812 */ /* 0x000fe400078efcff */
[----:B------:R-:W-:-:S13]  /*1eff0*/  ISETP.GE.OR P0, PT, R7, UR5, !P0 ;  /* 0x0000000507007c0c */ /* 0x000fda000c706670 */
[----:B------:R-:W1:Y:S02]  /*1f000*/  @!P0 LDC.64 R2, c[0x0][0xc58] ;  /* 0x00031600ff028b82 */ /* 0x000e640000000a00 */
[----:B-1----:R-:W-:-:S05]  /*1f010*/  @!P0 IMAD.WIDE.U32 R2, R7, 0x4, R2 ;  /* 0x0000000407028825 */ /* 0x002fca00078e0002 */
        /* <DEDUP_REMOVED lines=19> */
[----:B-1----:R-:W-:Y:S01]  /*1f150*/  SEL R3, R6, RZ, P0 ;  /* 0x000000ff06037207 */ /* 0x002fe20000000000 */
[----:B------:R-:W-:Y:S01]  /*1f160*/  IMAD.MOV.U32 R6, RZ, RZ, RZ ;  /* 0x000000ffff067224 */ /* 0x000fe200078e00ff */
        /* <DEDUP_REMOVED lines=22> */
.L_x_1601:
        /* <DEDUP_REMOVED lines=15> */
.L_x_1600:
[----:B------:R-:W-:Y:S05]  /*1f3c0*/  BSYNC B0 ;  /* 0x0000000000007941 */ /* 0x000fea0003800000 */
.L_x_1599:
        /* <DEDUP_REMOVED lines=25> */
.L_x_1597:
        /* <DEDUP_REMOVED lines=20> */
.L_x_1602:
        /* <DEDUP_REMOVED lines=56> */
.L_x_1598:
[----:B------:R-:W-:Y:S02]  /*1fa20*/  IMAD.MOV.U32 R17, RZ, RZ, RZ ;  /* 0x000000ffff117224 */ /* 0x000fe400078e00ff */
[----:B------:R-:W-:Y:S02]  /*1fa30*/  IMAD.U32 R16, RZ, RZ, UR6 ;  /* 0x00000006ff107e24 */ /* 0x000fe4000f8e00ff */
[----:B------:R-:W-:-:S07]  /*1fa40*/  IMAD.MOV.U32 R18, RZ, RZ, RZ ;  /* 0x000000ffff127224 */ /* 0x000fce00078e00ff */
.L_x_1603:
        /* <DEDUP_REMOVED lines=16> */
[----:B------:R-:W-:Y:S01]  /*1fb50*/  ULDC.64 UR38, c[0x0][0x198] ;  /* 0x0000660000267ab9 */ /* 0x000fe20000000a00 */
[----:B------:R-:W-:Y:S02]  /*1fb60*/  ULDC UR37, c[0x0][0xc] ;  /* 0x0000030000257ab9 */ /* 0x000fe40000000800 */
[----:B------:R1:W-:Y:S04]  /*1fb70*/  STL [R1+0x10], R0 ;  /* 0x0000100001007387 */ /* 0x0003e80000100800 */
[----:B------:R1:W-:Y:S04]  /*1fb80*/  STL [R1+0xc], RZ ;  /* 0x00000cff01007387 */ /* 0x0003e80000100800 */
[----:B------:R1:W-:Y:S04]  /*1fb90*/  STL [R1], RZ ;  /* 0x000000ff01007387 */ /* 0x0003e80000100800 */
[----:B------:R1:W-:Y:S02]  /*1fba0*/  STL [R1+0x8], R0 ;  /* 0x0000080001007387 */ /* 0x0003e40000100800 */
.L_x_1705:
[----:B------:R-:W-:Y:S05]  /*1fbb0*/  YIELD ;  /* 0x0000000000007946 */ /* 0x000fea0003800000 */
[----:B------:R-:W-:Y:S01]  /*1fbc0*/  ULDC.64 UR4, c[0x0][0xa28] ;  /* 0x00028a0000047ab9 */ /* 0x000fe20000000a00 */
[----:B------:R-:W-:Y:S01]  /*1fbd0*/  IMAD.MOV.U32 R9, RZ, RZ, RZ ;  /* 0x000000ffff097224 */ /* 0x000fe200078e00ff */
[----:B------:R-:W-:Y:S01]  /*1fbe0*/  ISETP.NE.U32.AND P0, PT, RZ, UR4, PT ;  /* 0x00000004ff007c0c */ /* 0x000fe2000bf05070 */
[----:B-1----:R-:W-:Y:S01]  /*1fbf0*/  IMAD.MOV.U32 R0, RZ, RZ, RZ ;  /* 0x000000ffff007224 */ /* 0x002fe200078e00ff */
[----:B------:R-:W-:Y:S01]  /*1fc00*/  ULDC.64 UR8, c[0x0][0xa08] ;  /* 0x0002820000087ab9 */ /* 0x000fe20000000a00 */
[----:B------:R-:W-:Y:S01]  /*1fc10*/  ULDC.64 UR10, c[0x0][0xa10] ;  /* 0x00028400000a7ab9 */ /* 0x000fe20000000a00 */
[----:B------:R-:W-:Y:S01]  /*1fc20*/  ISETP.NE.AND.EX P0, PT, RZ, UR5, PT, P0 ;  /* 0x00000005ff007c0c */ /* 0x000fe2000bf05300 */
[----:B------:R-:W-:-:S12]  /*1fc30*/  ULDC.64 UR4, c[0x0][0xa00] ;  /* 0x0002800000047ab9 */ /* 0x000fd80000000a00 */
[----:B---3--:R-:W1:Y:S01]  /*1fc40*/  @P0 LDC.64 R2, c[0x0][0xa28] ;  /* 0x00028a00ff020b82 */ /* 0x008e620000000a00 */
[----:B------:R-:W-:Y:S01]  /*1fc50*/  ISETP.NE.U32.AND P2, PT, RZ, UR4, PT ;  /* 0x00000004ff007c0c */ /* 0x000fe2000bf45070 */
[----:B-1----:R-:W-:-:S05]  /*1fc60*/  @P0 IMAD.WIDE R2, R19, 0x4, R2 ;  /* 0x0000000413020825 */ /* 0x002fca00078e0202 */
[----:B------:R1:W5:Y:S01]  /*1fc70*/  @P0 LDG.E R9, desc[UR56][R2.64] ;  /* 0x0000003802090981 */ /* 0x000362000c1e1900 */
[----:B------:R-:W-:Y:S01]  /*1fc80*/  ISETP.NE.AND.EX P2, PT, RZ, UR5, PT, P2 ;  /* 0x00000005ff007c0c */ /* 0x000fe2000bf45320 */
[----:B------:R-:W-:Y:S01]  /*1fc90*/  ULDC.64 UR4, c[0x0][0xa18] ;  /* 0x0002860000047ab9 */ /* 0x000fe20000000a00 */
[----:B-1----:R-:W1:Y:S02]  /*1fca0*/  LDC.64 R2, c[0x0][0xa00] ;  /* 0x00028000ff027b82 */ /* 0x002e640000000a00 */
[----:B-1----:R-:W-:-:S09]  /*1fcb0*/  IMAD.WIDE R2, R19, 0x4, R2 ;  /* 0x0000000413027825 */ /* 0x002fd200078e0202 */
[----:B--2---:R-:W2:Y:S01]  /*1fcc0*/  @P2 LDG.E R0, desc[UR56][R2.64] ;  /* 0x0000003802002981 */ /* 0x004ea2000c1e1900 */
[----:B------:R-:W-:Y:S01]  /*1fcd0*/  ISETP.NE.U32.AND P0, PT, RZ, UR4, PT ;  /* 0x00000004ff007c0c */ /* 0x000fe2000bf05070 */
[----:B------:R-:W-:-:S03]  /*1fce0*/  ULDC UR4, c[0x0][0x288] ;  /* 0x0000a20000047ab9 */ /* 0x000fc60000000800 */
[----:B------:R-:W-:-:S13]  /*1fcf0*/  ISETP.NE.AND.EX P0, PT, RZ, UR5, PT, P0 ;  /* 0x00000005ff007c0c */ /* 0x000fda000bf05300 */
[----:B------:R-:W1:Y:S01]  /*1fd00*/  @P0 LDC.64 R4, c[0x0][0xa18] ;  /* 0x00028600ff040b82 */ /* 0x000e620000000a00 */
[----:B------:R-:W-:Y:S01]  /*1fd10*/  ISETP.NE.U32.AND P1, PT, RZ, UR8, PT ;  /* 0x00000008ff007c0c */ /* 0x000fe2000bf25070 */
[----:B------:R-:W-:-:S03]  /*1fd20*/  ULDC UR6, c[0x0][0x338] ;  /* 0x0000ce0000067ab9 */ /* 0x000fc60000000800 */
[----:B------:R-:W-:Y:S02]  /*1fd30*/  ISETP.NE.AND.EX P3, PT, RZ, UR9, PT, P1 ;  /* 0x00000009ff007c0c */ /* 0x000fe4000bf65310 */
[----:B------:R-:W-:Y:S01]  /*1fd40*/  ISETP.NE.U32.AND P1, PT, RZ, UR10, PT ;  /* 0x0000000aff007c0c */ /* 0x000fe2000bf25070 */
[----:B------:R-:W-:-:S03]  /*1fd50*/  IMAD.U32 R10, RZ, RZ, UR6 ;  /* 0x00000006ff0a7e24 */ /* 0x000fc6000f8e00ff */
[----:B------:R-:W-:Y:S01]  /*1fd60*/  ISETP.NE.AND.EX P1, PT, RZ, UR11, PT, P1 ;  /* 0x0000000bff007c0c */ /* 0x000fe2000bf25310 */
[----:B-1----:R-:W-:Y:S01]  /*1fd70*/  @P0 IMAD.WIDE R4, R19, 0x4, R4 ;  /* 0x0000000413040825 */ /* 0x002fe200078e0204 */
[----:B--2---:R1:W-:Y:S03]  /*1fd80*/  STL [R1+0x24], R0 ;  /* 0x0000240001007387 */ /* 0x0043e60000100800 */
[----:B-1----:R-:W-:Y:S01]  /*1fd90*/  IMAD.U32 R0, RZ, RZ, UR4 ;  /* 0x00000004ff007e24 */ /* 0x002fe2000f8e00ff */
[----:B------:R-:W-:Y:S02]  /*1fda0*/  ULDC.64 UR4, c[0x0][0x3f8] ;  /* 0x0000fe0000047ab9 */ /* 0x000fe40000000a00 */
[----:B------:R-:W-:-:S03]  /*1fdb0*/  UISETP.NE.U32.AND UP0, UPT, UR4, URZ, UPT ;  /* 0x0000003f0400728c */ /* 0x000fc6000bf05070 */
[----:B------:R-:W-:Y:S01]  /*1fdc0*/  ULDC UR4, c[0x0][0x404] ;  /* 0x0001010000047ab9 */ /* 0x000fe20000000800 */
[----:B------:R-:W-:Y:S01]  /*1fdd0*/  UISETP.NE.AND.EX UP0, UPT, UR5, URZ, UPT, UP0 ;  /* 0x0000003f0500728c */ /* 0x000fe2000bf05300 */
[----:B------:R1:W5:Y:S02]  /*1fde0*/  @P0 LDG.E R0, desc[UR56][R4.64] ;  /* 0x0000003804000981 */ /* 0x000364000c1e1900 */
[----:B------:R-:W-:Y:S01]  /*1fdf0*/  ULDC UR5, c[0x0][0x2e0] ;  /* 0x0000b80000057ab9 */ /* 0x000fe20000000800 */
[----:B------:R-:W-:-:S04]  /*1fe00*/  USEL UR4, UR4, 0x1, UP0 ;  /* 0x0000000104047887 */ /* 0x000fc80008000000 */
[----:B------:R-:W-:-:S06]  /*1fe10*/  UIMAD UR4, UR4, UR5, URZ ;  /* 0x00000005040472a4 */ /* 0x000fcc000f8e023f */
[----:B-1----:R-:W-:Y:S01]  /*1fe20*/  IMAD.U32 R4, RZ, RZ, UR4 ;  /* 0x00000004ff047e24 */ /* 0x002fe2000f8e00ff */
[----:B------:R-:W-:Y:S06]  /*1fe30*/  @P0 BRA `(.L_x_1605) ;  /* 0x0000000000100947 */ /* 0x000fec0003800000 */
[----:B------:R-:W-:Y:S05]  /*1fe40*/  @!P2 BRA `(.L_x_1605) ;  /* 0x00000000000ca947 */ /* 0x000fea0003800000 */
[----:B------:R-:W2:Y:S04]  /*1fe50*/  LDG.E R5, desc[UR56][R2.64] ;  /* 0x0000003802057981 */ /* 0x000ea8000c1e1900 */
[----:B-----5:R-:W2:Y:S02]  /*1fe60*/  LDG.E R0, desc[UR56][R2.64+0x4] ;  /* 0x0000043802007981 */ /* 0x020ea4000c1e1900 */
[----:B--2---:R-:W-:-:S07]  /*1fe70*/  IMAD.IADD R0, R0, 0x1, -R5 ;  /* 0x0000000100007824 */ /* 0x004fce00078e0a05 */
.L_x_1605:
[----:B------:R-:W1:Y:S01]  /*1fe80*/  LDC.64 R6, c[0x0][0xa08] ;  /* 0x00028200ff067b82 */ /* 0x000e620000000a00 */
[----:B------:R-:W-:Y:S01]  /*1fe90*/  IMAD.MOV.U32 R8, RZ, RZ, RZ ;  /* 0x000000ffff087224 */ /* 0x000fe200078e00ff */
[----:B------:R-:W-:-:S06]  /*1fea0*/  ULDC.64 UR4, c[0x0][0xa20] ;  /* 0x0002880000047ab9 */ /* 0x000fcc0000000a00 */
[----:B------:R-:W2:Y:S01]  /*1feb0*/  LDC.64 R2, c[0x0][0xa10] ;  /* 0x00028400ff027b82 */ /* 0x000ea20000000a00 */
[----:B-1----:R-:W-:-:S05]  /*1fec0*/  IMAD.WIDE R6, R19, 0x4, R6 ;  /* 0x0000000413067825 */ /* 0x002fca00078e0206 */
[----:B------:R-:W3:Y:S01]  /*1fed0*/  @P3 LDG.E R8, desc[UR56][R6.64] ;  /* 0x0000003806083981 */ /* 0x000ee2000c1e1900 */
[----:B------:R-:W-:Y:S02]  /*1fee0*/  IMAD.MOV.U32 R5, RZ, RZ, RZ ;  /* 0x000000ffff057224 */ /* 0x000fe400078e00ff */
[----:B--2---:R-:W-:-:S05]  /*1fef0*/  IMAD.WIDE R2, R19, 0x4, R2 ;  /* 0x0000000413027825 */ /* 0x004fca00078e0202 */
[----:B------:R1:W5:Y:S01]  /*1ff00*/  @P1 LDG.E R5, desc[UR56][R2.64] ;  /* 0x0000003802051981 */ /* 0x000362000c1e1900 */
[----:B------:R-:W-:-:S04]  /*1ff10*/  ISETP.NE.U32.AND P0, PT, RZ, UR4, PT ;  /* 0x00000004ff007c0c */ /* 0x000fc8000bf05070 */
[----:B------:R-:W-:Y:S01]  /*1ff20*/  ISETP.NE.AND.EX P0, PT, RZ, UR5, PT, P0 ;  /* 0x00000005ff007c0c */ /* 0x000fe2000bf05300 */
[----:B---3-5:R-:W-:-:S05]  /*1ff30*/  IMAD.IADD R8, R8, 0x1, R9 ;  /* 0x0000000108087824 */ /* 0x028fca00078e0209 */
[----:B------:R1:W-:Y:S07]  /*1ff40*/  STL [R1+0x4], R8 ;  /* 0x0000040801007387 */ /* 0x0003ee0000100800 */
[----:B------:R-:W-:Y:S05]  /*1ff50*/  @!P0 BRA `(.L_x_1606) ;  /* 0x0000000000108947 */ /* 0x000fea0003800000 */
[----:B------:R-:W2:Y:S02]  /*1ff60*/  LDC.64 R6, c[0x0][0xa20] ;  /* 0x00028800ff067b82 */ /* 0x000ea40000000a00 */
[----:B--2---:R-:W-:-:S05]  /*1ff70*/  IMAD.WIDE R6, R19, 0x4, R6 ;  /* 0x0000000413067825 */ /* 0x004fca00078e0206 */
[----:B------:R2:W5:Y:S01]  /*1ff80*/  LDG.E R4, desc[UR56][R6.64] ;  /* 0x0000003806047981 */ /* 0x000562000c1e1900 */
[----:B------:R-:W-:Y:S05]  /*1ff90*/  BRA `(.L_x_1607) ;  /* 0x0000000000107947 */ /* 0x000fea0003800000 */
.L_x_1606:
[----:B------:R-:W-:Y:S05]  /*1ffa0*/  @!P3 BRA `(.L_x_1607) ;  /* 0x00000000000cb947 */ /* 0x000fea0003800000 */
[----:B------:R-:W2:Y:S04]  /*1ffb0*/  LDG.E R4, desc[UR56][R6.64] ;  /* 0x0000003806047981 */ /* 0x000ea8000c1e1900 */
[----:B------:R-:W2:Y:S02]  /*1ffc0*/  LDG.E R6, desc[UR56][R6.64+0x4] ;  /* 0x0000043806067981 */ /* 0x000ea4000c1e1900 */
[----:B--2---:R-:W-:-:S07]  /*1ffd0*/  IMAD.IADD R4, R6, 0x1, -R4 ;  /* 0x0000000106047824 */ /* 0x004fce00078e0a04 */
.L_x_1607:
[----:B--2---:R-:W2:Y:S04]  /*1ffe0*/  @P1 LDG.E R6, desc[UR56][R2.64] ;  /* 0x0000003802061981 */ /* 0x004ea8000c1e1900 */
[----:B------:R1:W2:Y:S01]  /*1fff0*/  @P1 LDG.E R7, desc[UR56][R2.64+0x4] ;  /* 0x0000043802071981 */ /* 0x0002a2000c1e1900 */
[----:B-----5:R-:W-:Y:S01]  /*20000*/  IMAD.IADD R9, R4, 0x1, -R9 ;  /* 0x0000000104097824 */ /* 0x020fe200078e0a09 */
[----:B------:R-:W-:Y:S01]  /*20010*/  LEA R4, R17, 0x80, 0x7 ;  /* 0x0000008011047811 */ /* 0x000fe200078e38ff */
[----:B-1----:R-:W1:Y:S02]  /*20020*/  LDC.64 R2, c[0x0][0x9e0] ;  /* 0x00027800ff027b82 */ /* 0x002e640000000a00 */
[----:B-1----:R-:W-:Y:S01]  /*20030*/  ISETP.GE.AND P2, PT, R3, 0x1, PT ;  /* 0x000000010300780c */ /* 0x002fe20003f46270 */
[----:B--2---:R-:W-:-:S04]  /*20040*/  @P1 IMAD.IADD R10, R7, 0x1, -R6 ;  /* 0x00000001070a1824 */ /* 0x004fc800078e0a06 */
[----:B------:R-:W-:-:S04]  /*20050*/  IMAD.IADD R8, R9, 0x1, R10 ;  /* 0x0000000109087824 */ /* 0x000fc800078e020a */
[C---:B------:R-:W-:Y:S01]  /*20060*/  VIADD R20, R8.reuse, 0x7f ;  /* 0x0000007f08147836 */ /* 0x040fe20000000000 */
[----:B------:R-:W-:-:S04]  /*20070*/  IADD3 R4, R8, R4, -R0 ;  /* 0x0000000408047210 */ /* 0x000fc80007ffe800 */
[----:B------:R-:W-:Y:S01]  /*20080*/  SHF.R.S32.HI R7, RZ, 0x1f, R20 ;  /* 0x0000001fff077819 */ /* 0x000fe20000011414 */
[----:B------:R-:W-:-:S03]  /*20090*/  IMAD.IADD R2, R4, 0x1, R2 ;  /* 0x0000000104027824 */ /* 0x000fc600078e0202 */
[----:B------:R-:W-:-:S04]  /*200a0*/  LEA.HI R20, R7, R20, RZ, 0x7 ;  /* 0x0000001407147211 */ /* 0x000fc800078f38ff */
[----:B------:R-:W-:Y:S01]  /*200b0*/  SHF.R.S32.HI R20, RZ, 0x7, R20 ;  /* 0x00000007ff147819 */ /* 0x000fe20000011414 */
        /* <DEDUP_REMOVED lines=12> */
.L_x_1610:
[----:B------:R-:W-:-:S13]  /*20180*/  ISETP.NE.AND P0, PT, R3, 0x1, PT ;  /* 0x000000010300780c */ /* 0x000fda0003f05270 */
[----:B------:R-:W1:Y:S02]  /*20190*/  @P0 LDC.64 R6, c[0x0][0x9e8] ;  /* 0x00027a00ff060b82 */ /* 0x000e640000000a00 */
[----:B-1----:R-:W-:-:S05]  /*201a0*/  @P0 IMAD.HI.U32 R6, R11, R6, RZ ;  /* 0x000000060b060227 */ /* 0x002fca00078e00ff */
[----:B------:R-:W-:-:S07]  /*201b0*/  @P0 SHF.R.U32.HI R11, RZ, R7, R6 ;  /* 0x00000007ff0b0219 */ /* 0x000fce0000011606 */
.L_x_1611:
[----:B------:R-:W-:Y:S05]  /*201c0*/  BSYNC B0 ;  /* 0x0000000000007941 */ /* 0x000fea0003800000 */
.L_x_1609:
[----:B------:R-:W-:-:S05]  /*201d0*/  IMAD R11, R11, R3, R3 ;  /* 0x000000030b0b7224 */ /* 0x000fca00078e0203 */
[----:B------:R-:W-:-:S07]  /*201e0*/  VIMNMX R2, R2, R11, PT ;  /* 0x0000000b02027248 */ /* 0x000fce0003fe0100 */
.L_x_1608:
        /* <DEDUP_REMOVED lines=15> */
.L_x_1614:
[----:B------:R-:W-:Y:S01]  /*202e0*/  ISETP.NE.AND P0, PT, R3, 0x1, PT ;  /* 0x000000010300780c */ /* 0x000fe20003f05270 */
[----:B------:R-:W-:-:S12]  /*202f0*/  IMAD.MOV.U32 R11, RZ, RZ, R0 ;  /* 0x000000ffff0b7224 */ /* 0x000fd800078e0000 */
[----:B------:R-:W1:Y:S02]  /*20300*/  @P0 LDC.64 R6, c[0x0][0x9e8] ;  /* 0x00027a00ff060b82 */ /* 0x000e640000000a00 */
[----:B-1----:R-:W-:-:S05]  /*20310*/  @P0 IMAD.HI.U32 R6, R0, R6, RZ ;  /* 0x0000000600060227 */ /* 0x002fca00078e00ff */
[----:B------:R-:W-:-:S07]  /*20320*/  @P0 SHF.R.U32.HI R11, RZ, R7, R6 ;  /* 0x00000007ff0b0219 */ /* 0x000fce0000011606 */
.L_x_1615:
[----:B------:R-:W-:Y:S05]  /*20330*/  BSYNC B0 ;  /* 0x0000000000007941 */ /* 0x000fea0003800000 */
.L_x_1613:
[----:B------:R-:W-:-:S05]  /*20340*/  IMAD R3, R11, R3, RZ ;  /* 0x000000030b037224 */ /* 0x000fca00078e02ff */
[----:B------:R-:W-:-:S07]  /*20350*/  VIMNMX R8, R8, R3, !PT ;  /* 0x0000000308087248 */ /* 0x000fce0007fe0100 */
.L_x_1612:
[----:B------:R-:W-:Y:S01]  /*20360*/  VIADD R2, R2, 0x7f ;  /* 0x0000007f02027836 */ /* 0x000fe20000000000 */
[----:B------:R-:W-:Y:S01]  /*20370*/  BSSY B0, `(.L_x_1616) ;  /* 0x00000db000007945 */ /* 0x000fe20003800000 */
[----:B------:R-:W-:-:S03]  /*20380*/  PLOP3.LUT P2, PT, PT, PT, PT, 0x80, 0x0 ;  /* 0x000000000000781c */ /* 0x000fc60003f4f070 */
[----:B------:R-:W-:-:S04]  /*20390*/  SHF.R.S32.HI R3, RZ, 0x1f, R2 ;  /* 0x0000001fff037819 */ /* 0x000fc80000011402 */
[----:B------:R-:W-:Y:S02]  /*203a0*/  LEA.HI R3, R3, R2, RZ, 0x7 ;  /* 0x0000000203037211 */ /* 0x000fe400078f38ff */
[----:B------:R-:W-:Y:S02]  /*203b0*/  SHF.R.S32.HI R2, RZ, 0x1f, R8 ;  /* 0x0000001fff027819 */ /* 0x000fe40000011408 */
[----:B------:R-:W-:Y:S02]  /*203c0*/  SHF.R.S32.HI R3, RZ, 0x7, R3 ;  /* 0x00000007ff037819 */ /* 0x000fe40000011403 */
[----:B------:R-:W-:Y:S02]  /*203d0*/  LEA.HI R2, R2, R8, RZ, 0x7 ;  /* 0x0000000802027211 */ /* 0x000fe400078f38ff */
[----:B------:R-:W-:Y:S02]  /*203e0*/  VIMNMX R3, R20, R3, PT ;  /* 0x0000000314037248 */ /* 0x000fe40003fe0100 */
[----:B------:R-:W-:-:S03]  /*203f0*/  SHF.R.S32.HI R2, RZ, 0x7, R2 ;  /* 0x00000007ff027819 */ /* 0x000fc60000011402 */
[----:B------:R-:W-:Y:S01]  /*20400*/  IMAD R3, R3, 0x80, -R9 ;  /* 0x0000008003037824 */ /* 0x000fe200078e0a09 */
[----:B------:R-:W-:-:S04]  /*20410*/  VIMNMX R2, RZ, R2, !PT ;  /* 0x00000002ff027248 */ /* 0x000fc80007fe0100 */
[----:B------:R-:W-:Y:S01]  /*20420*/  VIMNMX R3, R3, R10, PT ;  /* 0x0000000a03037248 */ /* 0x000fe20003fe0100 */
[----:B------:R-:W-:-:S05]  /*20430*/  IMAD R2, R2, 0x80, -R9 ;  /* 0x0000008002027824 */ /* 0x000fca00078e0a09 */
[----:B------:R-:W-:-:S04]  /*20440*/  VIMNMX R2, RZ, R2, !PT ;  /* 0x00000002ff027248 */ /* 0x000fc80007fe0100 */
[----:B------:R-:W-:Y:S02]  /*20450*/  ISETP.GT.AND P0, PT, R3, R2, PT ;  /* 0x000000020300720c */ /* 0x000fe40003f04270 */
[----:B------:R-:W-:-:S05]  /*20460*/  SHF.R.U32.HI R2, RZ, 0x7, R2 ;  /* 0x00000007ff027819 */ /* 0x000fca0000011602 */
[----:B------:R-:W-:-:S06]  /*20470*/  IMAD.MOV.U32 R7, RZ, RZ, R2 ;  /* 0x000000ffff077224 */ /* 0x000fcc00078e0002 */
[----:B------:R-:W-:-:S05]  /*20480*/  @P0 VIADD R3, R3, 0x7f ;  /* 0x0000007f03030836 */ /* 0x000fca0000000000 */
[----:B------:R-:W-:-:S04]  /*20490*/  @P0 SHF.R.S32.HI R6, RZ, 0x1f, R3 ;  /* 0x0000001fff060819 */ /* 0x000fc80000011403 */
[----:B------:R-:W-:-:S04]  /*204a0*/  @P0 LEA.HI R6, R6, R3, RZ, 0x7 ;  /* 0x0000000306060211 */ /* 0x000fc800078f38ff */
[----:B------:R-:W-:-:S04]  /*204b0*/  @P0 SHF.R.S32.HI R7, RZ, 0x7, R6 ;  /* 0x00000007ff070819 */ /* 0x000fc80000011406 */
[----:B------:R-:W-:-:S13]  /*204c0*/  ISETP.GT.AND P0, PT, R7, R2, PT ;  /* 0x000000020700720c */ /* 0x000fda0003f04270 */
[----:B------:R-:W-:Y:S05]  /*204d0*/  @!P0 BRA `(.L_x_1617) ;  /* 0x0000000c00108947 */ /* 0x000fea0003800000 */
[----:B------:R-:W1:Y:S01]  /*204e0*/  LDC R3, c[0x0][0x428] ;  /* 0x00010a00ff037b82 */ /* 0x000e620000000800 */
[----:B------:R-:W-:Y:S01]  /*204f0*/  UMOV UR4, 0xffffffff ;  /* 0xffffffff00047882 */ /* 0x000fe20000000000 */
[----:B-1----:R-:W-:Y:S01]  /*20500*/  ISETP.NE.AND P0, PT, R3, 0x1, PT ;  /* 0x000000010300780c */ /* 0x002fe20003f05270 */
[----:B------:R-:W-:-:S12]  /*20510*/  IMAD.MOV.U32 R3, RZ, RZ, R18 ;  /* 0x000000ffff037224 */ /* 0x000fd800078e0012 */
[----:B------:R-:W1:Y:S08]  /*20520*/  @P0 LDC R8, c[0x0][0x42c] ;  /* 0x00010b00ff080b82 */ /* 0x000e700000000800 */
[----:B------:R-:W2:Y:S01]  /*20530*/  @P0 LDC R6, c[0x0][0x430] ;  /* 0x00010c00ff060b82 */ /* 0x000ea20000000800 */
[----:B-1----:R-:W-:-:S05]  /*20540*/  @P0 IMAD.HI.U32 R8, R18, R8, RZ ;  /* 0x0000000812080227 */ /* 0x002fca00078e00ff */
[----:B--2---:R-:W-:Y:S02]  /*20550*/  @P0 SHF.R.U32.HI R3, RZ, R6, R8 ;  /* 0x00000006ff030219 */ /* 0x004fe40000011608 */
[----:B------:R-:W-:Y:S01]  /*20560*/  SEL R6, R19, RZ, !P1 ;  /* 0x000000ff13067207 */ /* 0x000fe20004800000 */
[----:B------:R-:W-:Y:S06]  /*20570*/  BRA.DIV UR4, `(.L_x_1618) ;  /* 0x0000006604607947 */ /* 0x000fec000b800000 */
.L_x_1823:
[----:B------:R-:W-:-:S03]  /*20580*/  UMOV UR4, 0xffffffff ;  /* 0xffffffff00047882 */ /* 0x000fc60000000000 */
[----:B------:R-:W-:Y:S05]  /*20590*/  BRA.DIV UR4, `(.L_x_1619) ;  /* 0x00000066048c7947 */ /* 0x000fea000b800000 */
[----:B------:R-:W-:-:S13]  /*205a0*/  ELECT P6, URZ, PT ;  /* 0x00000000003f782f */ /* 0x000fda00038c0000 */
.L_x_1826:
[----:B------:R-:W2:Y:S01]  /*205b0*/  LDL R8, [R1+0x20] ;  /* 0x0000200001087983 */ /* 0x000ea20000100800 */
[----:B------:R-:W-:Y:S01]  /*205c0*/  BSSY B1, `(.L_x_1620) ;  /* 0x000000b000017945 */ /* 0x000fe20003800000 */
[----:B------:R-:W1:Y:S01]  /*205d0*/  S2R R12, SR_CgaCtaId ;  /* 0x00000000000c7919 */ /* 0x000e620000008800 */
[----:B--2---:R-:W-:-:S05]  /*205e0*/  VIADD R8, R8, 0x1 ;  /* 0x0000000108087836 */ /* 0x004fca0000000000 */
[----:B------:R-:W-:-:S04]  /*205f0*/  LEA.HI R9, R8, R8, RZ, 0x1 ;  /* 0x0000000808097211 */ /* 0x000fc800078f08ff */
[----:B------:R-:W-:-:S05]  /*20600*/  LOP3.LUT R9, R9, 0xfffffffe, RZ, 0xc0, !PT ;  /* 0xfffffffe09097812 */ /* 0x000fca00078ec0ff */
[----:B------:R-:W-:Y:S01]  /*20610*/  IMAD.IADD R8, R8, 0x1, -R9 ;  /* 0x0000000108087824 */ /* 0x000fe200078e0a09 */
[----:B------:R-:W-:-:S04]  /*20620*/  MOV R9, 0x400 ;  /* 0x0000040000097802 */ /* 0x000fc80000000f00 */
[----:B-1----:R-:W-:Y:S02]  /*20630*/  LEA R12, R12, R9, 0x18 ;  /* 0x000000090c0c7211 */ /* 0x002fe400078ec0ff */
[----:B------:R-:W-:-:S04]  /*20640*/  SHF.L.U32 R8, R8, 0x1f, RZ ;  /* 0x0000001f08087819 */ /* 0x000fc800000006ff */
[----:B------:R-:W1:Y:S02]  /*20650*/  SYNCS.PHASECHK.TRANS64.TRYWAIT P0, [R12+URZ+0x28820], R8 ;  /* 0x028820080c0075a7 */ /* 0x000e64000800017f */
[----:B-1----:R-:W-:Y:S05]  /*20660*/  @!P0 BRA `(.L_x_1621) ;  /* 0x0000006400788947 */ /* 0x002fea0003800000 */
.L_x_1827:
[----:B------:R-:W-:Y:S05]  /*20670*/  BSYNC B1 ;  /* 0x0000000000017941 */ /* 0x000fea0003800000 */
.L_x_1620:
[----:B------:R-:W-:Y:S04]  /*20680*/  BSSY B1, `(.L_x_1622) ;  /* 0x0000049000017945 */ /* 0x000fe80003800000 */
[----:B------:R-:W-:Y:S05]  /*20690*/  @!P6 BRA `(.L_x_1623) ;  /* 0x00000004001ce947 */ /* 0x000fea0003800000 */
[----:B------:R-:W1:Y:S04]  /*206a0*/  LDL R10, [R1+0xc] ;  /* 0x00000c00010a7983 */ /* 0x000e680000100800 */
[----:B------:R-:W2:Y:S01]  /*206b0*/  LDL R9, [R1+0x10] ;  /* 0x0000100001097983 */ /* 0x000ea20000100800 */
[----:B-1----:R-:W-:Y:S01]  /*206c0*/  IMAD R8, R10, 0x8, R12 ;  /* 0x000000080a087824 */ /* 0x002fe200078e020c */
[----:B--2---:R-:W-:-:S04]  /*206d0*/  SHF.L.U32 R10, R9, 0x1f, RZ ;  /* 0x0000001f090a7819 */ /* 0x004fc800000006ff */
[----:B------:R-:W1:Y:S02]  /*206e0*/  SYNCS.PHASECHK.TRANS64.TRYWAIT P0, [R8+URZ+0x288a0], R10 ;  /* 0x0288a00a080075a7 */ /* 0x000e64000800017f */
[----:B-1----:R-:W-:Y:S05]  /*206f0*/  @!P0 BRA `(.L_x_1624) ;  /* 0x0000006400688947 */ /* 0x002fea0003800000 */
.L_x_1828:
[----:B------:R-:W2:Y:S02]  /*20700*/  S2R R9, SR_TID.X ;  /* 0x0000000000097919 */ /* 0x000ea40000002100 */
[----:B--2---:R-:W-:-:S04]  /*20710*/  LOP3.LUT R9, R9, 0x7f, RZ, 0xc0, !PT ;  /* 0x0000007f09097812 */ /* 0x004fc800078ec0ff */
[----:B------:R-:W-:-:S13]  /*20720*/  ISETP.NE.AND P1, PT, R9, RZ, PT ;  /* 0x000000ff0900720c */ /* 0x000fda0003f25270 */
[----:B------:R-:W-:Y:S05]  /*20730*/  @P1 BRA `(.L_x_1625) ;  /* 0x00000000001c1947 */ /* 0x000fea0003800000 */
[----:B------:R-:W2:Y:S02]  /*20740*/  S2R R9, SR_TID.X ;  /* 0x0000000000097919 */ /* 0x000ea40000002100 */
[----:B--2---:R-:W-:-:S04]  /*20750*/  LOP3.LUT R9, R9, 0x1f, RZ, 0xc0, !PT ;  /* 0x0000001f09097812 */ /* 0x004fc800078ec0ff */
[----:B------:R-:W-:Y:S01]  /*20760*/  ISETP.NE.AND P0, PT, R9, RZ, PT ;  /* 0x000000ff0900720c */ /* 0x000fe20003f05270 */
[----:B------:R-:W-:-:S04]  /*20770*/  IMAD.MOV.U32 R9, RZ, RZ, 0x8000 ;  /* 0x00008000ff097424 */ /* 0x000fc800078e00ff */
[----:B------:R2:W-:Y:S08]  /*20780*/  SYNCS.ARRIVE.TRANS64 RZ, [R8+URZ+0x28890], R9 ;  /* 0x0288900908ff79a7 */ /* 0x0005f0000800003f */
[----:B------:R-:W-:Y:S05]  /*20790*/  @!P0 BRA `(.L_x_1625) ;  /* 0x0000000000048947 */ /* 0x000fea0003800000 */
[----:B------:R-:W-:Y:S01]  /*207a0*/  BPT.TRAP 0x1 ;  /* 0x000000040000795c */ /* 0x000fe20000300000 */
.L_x_1625:
[----:B--2---:R-:W2:Y:S01]  /*207b0*/  LDL R9, [R1+0xc] ;  /* 0x00000c0001097983 */ /* 0x004ea20000100800 */
[----:B------:R-:W-:Y:S01]  /*207c0*/  R2UR UR9, R8 ;  /* 0x00000000080972ca */ /* 0x000fe200000e0000 */
[----:B------:R-:W-:Y:S01]  /*207d0*/  UIADD3 UR4, UP0, UR38, 0x570, URZ ;  /* 0x0000057026047890 */ /* 0x000fe2000ff1e03f */
[----:B------:R-:W-:Y:S01]  /*207e0*/  R2UR UR12, R3 ;  /* 0x00000000030c72ca */ /* 0x000fe200000e0000 */
[----:B------:R-:W-:Y:S01]  /*207f0*/  UMOV UR10, URZ ;  /* 0x0000003f000a7c82 */ /* 0x000fe20008000000 */
[----:B------:R-:W-:Y:S01]  /*20800*/  R2UR UR13, R6 ;  /* 0x00000000060d72ca */ /* 0x000fe200000e0000 */
[----:B------:R-:W-:Y:S01]  /*20810*/  UIADD3.X UR5, URZ, UR39, URZ, UP0, !UPT ;  /* 0x000000273f057290 */ /* 0x000fe200087fe43f */
[----:B------:R-:W-:Y:S01]  /*20820*/  UMOV UR7, 0x12f00000 ;  /* 0x12f0000000077882 */ /* 0x000fe20000000000 */
[----:B------:R-:W-:-:S06]  /*20830*/  UMOV UR15, 0x40 ;  /* 0x00000040000f7882 */ /* 0x000fcc0000000000 */
[----:B------:R-:W-:Y:S01]  /*20840*/  UIADD3 UR9, UR9, 0x28890, URZ ;  /* 0x0002889009097890 */ /* 0x000fe2000fffe03f */
[----:B--2---:R-:W-:-:S05]  /*20850*/  IMAD R9, R9, 0x8000, R12 ;  /* 0x0000800009097824 */ /* 0x004fca00078e020c */
[----:B------:R-:W-:Y:S01]  /*20860*/  R2UR UR6, R9 ;  /* 0x00000000090672ca */ /* 0x000fe200000e0000 */
[----:B------:R-:W-:-:S04]  /*20870*/  IMAD R9, R7, 0x80, R5 ;  /* 0x0000008007097824 */ /* 0x000fc800078e0205 */
[----:B------:R-:W-:-:S05]  /*20880*/  VIADD R9, R9, 0xffffff80 ;  /* 0xffffff8009097836 */ /* 0x000fca0000000000 */
[----:B------:R-:W-:-:S03]  /*20890*/  R2UR UR11, R9 ;  /* 0x00000000090b72ca */ /* 0x000fc600000e0000 */
[----:B------:R-:W-:Y:S02]  /*208a0*/  UIADD3 UR8, UR6, 0x18400, URZ ;  /* 0x0001840006087890 */ /* 0x000fe4000fffe03f */
[----:B------:R-:W-:-:S03]  /*208b0*/  UIADD3 UR14, UR6, 0x1c400, URZ ;  /* 0x0001c400060e7890 */ /* 0x000fc6000fffe03f */
[----:B------:R-:W-:-:S05]  /*208c0*/  UMOV UR6, 0x0 ;  /* 0x0000000000067882 */ /* 0x000fca0000000000 */
[----:B------:R2:W-:Y:S02]  /*208d0*/  UTMALDG.4D [UR8], [UR4], desc[UR6] ;  /* 0x00000608040075b4 */ /* 0x0005e40008019000 */
[----:B--2---:R-:W-:Y:S01]  /*208e0*/  UMOV UR8, UR14 ;  /* 0x0000000e00087c82 */ /* 0x004fe20008000000 */
[----:B------:R-:W-:Y:S02]  /*208f0*/  UMOV UR10, UR15 ;  /* 0x0000000f000a7c82 */ /* 0x000fe40008000000 */
[----:B------:R2:W-:Y:S01]  /*20900*/  UTMALDG.4D [UR8], [UR4], desc[UR6] ;  /* 0x00000608040075b4 */ /* 0x0005e20008019000 */
[----:B------:R-:W3:Y:S02]  /*20910*/  SYNCS.PHASECHK.TRANS64.TRYWAIT P0, [R8+URZ+0x288c0], R10 ;  /* 0x0288c00a080075a7 */ /* 0x000ee4000800017f */
[----:B--23--:R-:W-:Y:S05]  /*20920*/  @!P0 BRA `(.L_x_1626) ;  /* 0x0000006000f08947 */ /* 0x00cfea0003800000 */
.L_x_1829:
[----:B------:R-:W1:Y:S02]  /*20930*/  LDL R11, [R1+0xc] ;  /* 0x00000c00010b7983 */ /* 0x000e640000100800 */
[----:B-12---:R-:W-:Y:S01]  /*20940*/  IMAD.SHL.U32 R10, R11, 0x4000, RZ ;  /* 0x000040000b0a7824 */ /* 0x006fe200078e00ff */
[----:B------:R-:W-:Y:S06]  /*20950*/  @P1 BRA `(.L_x_1627) ;  /* 0x00000000001c1947 */ /* 0x000fec0003800000 */
[----:B------:R-:W1:Y:S02]  /*20960*/  S2R R11, SR_TID.X ;  /* 0x00000000000b7919 */ /* 0x000e640000002100 */
[----:B-1----:R-:W-:-:S04]  /*20970*/  LOP3.LUT R11, R11, 0x1f, RZ, 0xc0, !PT ;  /* 0x0000001f0b0b7812 */ /* 0x002fc800078ec0ff */
[----:B------:R-:W-:Y:S01]  /*20980*/  ISETP.NE.AND P0, PT, R11, RZ, PT ;  /* 0x000000ff0b00720c */ /* 0x000fe20003f05270 */
[----:B------:R-:W-:-:S04]  /*20990*/  IMAD.MOV.U32 R11, RZ, RZ, 0x8000 ;  /* 0x00008000ff0b7424 */ /* 0x000fc800078e00ff */
[----:B------:R1:W-:Y:S08]  /*209a0*/  SYNCS.ARRIVE.TRANS64 RZ, [R8+URZ+0x288b0], R11 ;  /* 0x0288b00b08ff79a7 */ /* 0x0003f0000800003f */
[----:B------:R-:W-:Y:S05]  /*209b0*/  @!P0 BRA `(.L_x_1627) ;  /* 0x0000000000048947 */ /* 0x000fea0003800000 */
[----:B------:R-:W-:Y:S01]  /*209c0*/  BPT.TRAP 0x1 ;  /* 0x000000040000795c */ /* 0x000fe20000300000 */
.L_x_1627:
[----:B------:R-:W-:Y:S01]  /*209d0*/  IMAD R10, R10, 0x2, R12 ;  /* 0x000000020a0a7824 */ /* 0x000fe200078e020c */
        /* <DEDUP_REMOVED lines=10> */
[----:B------:R-:W-:-:S04]  /*20a80*/  UIADD3 UR9, UR9, 0x288b0, URZ ;  /* 0x000288b009097890 */ /* 0x000fc8000fffe03f */
        /* <DEDUP_REMOVED lines=8> */
.L_x_1623:
[----:B------:R-:W-:Y:S05]  /*20b10*/  BSYNC B1 ;  /* 0x0000000000017941 */ /* 0x000fea0003800000 */
.L_x_1622:
[----:B-1----:R-:W2:Y:S04]  /*20b20*/  LDL.LU R8, [R1+0xc] ;  /* 0x00000c0001087983 */ /* 0x002ea80000300800 */
[----:B------:R-:W3:Y:S01]  /*20b30*/  LDL.LU R10, [R1+0x10] ;  /* 0x00001000010a7983 */ /* 0x000ee20000300800 */
[----:B------:R-:W-:Y:S01]  /*20b40*/  VIADD R7, R7, 0xfffffffe ;  /* 0xfffffffe07077836 */ /* 0x000fe20000000000 */
[----:B------:R-:W-:Y:S01]  /*20b50*/  PLOP3.LUT P2, PT, PT, PT, PT, 0x8, 0x0 ;  /* 0x000000000000781c */ /* 0x000fe20003f4e170 */
[----:B--2---:R-:W-:-:S05]  /*20b60*/  VIADD R8, R8, 0x1 ;  /* 0x0000000108087836 */ /* 0x004fca0000000000 */
[----:B------:R-:W-:-:S04]  /*20b70*/  ISETP.NE.AND P0, PT, R8, 0x2, PT ;  /* 0x000000020800780c */ /* 0x000fc80003f05270 */
[----:B------:R-:W-:Y:S02]  /*20b80*/  SEL R9, RZ, 0x1, P0 ;  /* 0x00000001ff097807 */ /* 0x000fe40000000000 */
[----:B------:R-:W-:Y:S02]  /*20b90*/  SEL R8, R8, RZ, P0 ;  /* 0x000000ff08087207 */ /* 0x000fe40000000000 */
[----:B---3--:R-:W-:Y:S02]  /*20ba0*/  LOP3.LUT R10, R10, R9, RZ, 0x3c, !PT ;  /* 0x000000090a0a7212 */ /* 0x008fe400078e3cff */
[----:B------:R-:W-:-:S03]  /*20bb0*/  ISETP.GE.AND P0, PT, R7, R2, PT ;  /* 0x000000020700720c */ /* 0x000fc60003f06270 */
[----:B------:R1:W-:Y:S04]  /*20bc0*/  STL [R1+0x10], R10 ;  /* 0x0000100a01007387 */ /* 0x0003e80000100800 */
[----:B------:R1:W-:Y:S06]  /*20bd0*/  STL [R1+0xc], R8 ;  /* 0x00000c0801007387 */ /* 0x0003ec0000100800 */
[----:B------:R-:W-:Y:S05]  /*20be0*/  @!P0 BRA `(.L_x_1617) ;  /* 0x00000004004c8947 */ /* 0x000fea0003800000 */
.L_x_1634:
[----:B------:R-:W-:Y:S05]  /*20bf0*/  YIELD ;  /* 0x0000000000007946 */ /* 0x000fea0003800000 */
[----:B------:R-:W-:Y:S04]  /*20c00*/  BSSY B1, `(.L_x_1628) ;  /* 0x0000045000017945 */ /* 0x000fe80003800000 */
[----:B--2---:R-:W-:Y:S05]  /*20c10*/  @!P6 BRA `(.L_x_1629) ;  /* 0x00000004000ce947 */ /* 0x004fea0003800000 */
[----:B-1----:R-:W2:Y:S04]  /*20c20*/  LDL R8, [R1+0xc] ;  /* 0x00000c0001087983 */ /* 0x002ea80000100800 */
[----:B------:R-:W3:Y:S01]  /*20c30*/  LDL R9, [R1+0x10] ;  /* 0x0000100001097983 */ /* 0x000ee20000100800 */
[----:B--2---:R-:W-:Y:S01]  /*20c40*/  IMAD R8, R8, 0x8, R12 ;  /* 0x0000000808087824 */ /* 0x004fe200078e020c */
[----:B---3--:R-:W-:-:S04]  /*20c50*/  SHF.L.U32 R9, R9, 0x1f, RZ ;  /* 0x0000001f09097819 */ /* 0x008fc800000006ff */
[----:B------:R-:W1:Y:S02]  /*20c60*/  SYNCS.PHASECHK.TRANS64.TRYWAIT P0, [R8+URZ+0x288a0], R9 ;  /* 0x0288a009080075a7 */ /* 0x000e64000800017f */
[----:B-1----:R-:W-:Y:S05]  /*20c70*/  @!P0 BRA `(.L_x_1630) ;  /* 0x0000006000308947 */ /* 0x002fea0003800000 */
.L_x_1830:
        /* <DEDUP_REMOVED lines=11> */
.L_x_1631:
[----:B--2---:R-:W2:Y:S01]  /*20d30*/  LDL R10, [R1+0xc] ;  /* 0x00000c00010a7983 */ /* 0x004ea20000100800 */
[----:B------:R-:W-:Y:S01]  /*20d40*/  R2UR UR9, R8 ;  /* 0x00000000080972ca */ /* 0x000fe200000e0000 */
[----:B------:R-:W-:Y:S01]  /*20d50*/  IMAD R11, R7, 0x80, R5 ;  /* 0x00000080070b7824 */ /* 0x000fe200078e0205 */
[----:B------:R-:W-:Y:S01]  /*20d60*/  R2UR UR12, R3 ;  /* 0x00000000030c72ca */ /* 0x000fe200000e0000 */
[----:B------:R-:W-:Y:S01]  /*20d70*/  UIADD3 UR4, UP0, UR38, 0x570, URZ ;  /* 0x0000057026047890 */ /* 0x000fe2000ff1e03f */
[----:B------:R-:W-:Y:S01]  /*20d80*/  R2UR UR13, R6 ;  /* 0x00000000060d72ca */ /* 0x000fe200000e0000 */
[----:B------:R-:W-:Y:S01]  /*20d90*/  UMOV UR10, URZ ;  /* 0x0000003f000a7c82 */ /* 0x000fe20008000000 */
[----:B------:R-:W-:Y:S01]  /*20da0*/  R2UR UR11, R11 ;  /* 0x000000000b0b72ca */ /* 0x000fe200000e0000 */
[----:B------:R-:W-:Y:S01]  /*20db0*/  UIADD3.X UR5, URZ, UR39, URZ, UP0, !UPT ;  /* 0x000000273f057290 */ /* 0x000fe200087fe43f */
[----:B------:R-:W-:Y:S01]  /*20dc0*/  UMOV UR6, 0x0 ;  /* 0x0000000000067882 */ /* 0x000fe20000000000 */
[----:B------:R-:W-:Y:S01]  /*20dd0*/  UMOV UR7, 0x12f00000 ;  /* 0x12f0000000077882 */ /* 0x000fe20000000000 */
[----:B------:R-:W-:-:S03]  /*20de0*/  UMOV UR15, 0x40 ;  /* 0x00000040000f7882 */ /* 0x000fc60000000000 */
[----:B------:R-:W-:Y:S01]  /*20df0*/  UIADD3 UR9, UR9, 0x28890, URZ ;  /* 0x0002889009097890 */ /* 0x000fe2000fffe03f */
[----:B--2---:R-:W-:-:S05]  /*20e00*/  IMAD R10, R10, 0x8000, R12 ;  /* 0x000080000a0a7824 */ /* 0x004fca00078e020c */
[----:B------:R-:W-:-:S13]  /*20e10*/  R2UR UR14, R10 ;  /* 0x000000000a0e72ca */ /* 0x000fda00000e0000 */
[----:B------:R-:W-:Y:S02]  /*20e20*/  UIADD3 UR8, UR14, 0x18400, URZ ;  /* 0x000184000e087890 */ /* 0x000fe4000fffe03f */
[----:B------:R-:W-:-:S07]  /*20e30*/  UIADD3 UR14, UR14, 0x1c400, URZ ;  /* 0x0001c4000e0e7890 */ /* 0x000fce000fffe03f */
[----:B------:R2:W-:Y:S02]  /*20e40*/  UTMALDG.4D [UR8], [UR4], desc[UR6] ;  /* 0x00000608040075b4 */ /* 0x0005e40008019000 */
[----:B--2---:R-:W-:Y:S01]  /*20e50*/  UMOV UR8, UR14 ;  /* 0x0000000e00087c82 */ /* 0x004fe20008000000 */
[----:B------:R-:W-:Y:S02]  /*20e60*/  UMOV UR10, UR15 ;  /* 0x0000000f000a7c82 */ /* 0x000fe40008000000 */
[----:B------:R2:W-:Y:S01]  /*20e70*/  UTMALDG.4D [UR8], [UR4], desc[UR6] ;  /* 0x00000608040075b4 */ /* 0x0005e20008019000 */
[----:B------:R-:W3:Y:S02]  /*20e80*/  SYNCS.PHASECHK.TRANS64.TRYWAIT P1, [R8+URZ+0x288c0], R9 ;  /* 0x0288c009080075a7 */ /* 0x000ee4000802017f */
[----:B--23--:R-:W-:Y:S05]  /*20e90*/  @!P1 BRA `(.L_x_1632) ;  /* 0x0000005c00bc9947 */ /* 0x00cfea0003800000 */
.L_x_1831:
[----:B------:R-:W-:Y:S05]  /*20ea0*/  @P0 BRA `(.L_x_1633) ;  /* 0x00000000001c0947 */ /* 0x000fea0003800000 */
[----:B0-----:R-:W0:Y:S01]  /*20eb0*/  S2R R13, SR_TID.X ;  /* 0x00000000000d7919 */ /* 0x001e220000002100 */
[----:B-12---:R-:W-:-:S04]  /*20ec0*/  IMAD.MOV.U32 R9, RZ, RZ, 0x8000 ;  /* 0x00008000ff097424 */ /* 0x006fc800078e00ff */
[----:B------:R3:W-:Y:S01]  /*20ed0*/  SYNCS.ARRIVE.TRANS64 RZ, [R8+URZ+0x288b0], R9 ;  /* 0x0288b00908ff79a7 */ /* 0x0007e2000800003f */
[----:B0-----:R-:W-:-:S04]  /*20ee0*/  LOP3.LUT R13, R13, 0x1f, RZ, 0xc0, !PT ;  /* 0x0000001f0d0d7812 */ /* 0x001fc800078ec0ff */
[----:B------:R-:W-:-:S13]  /*20ef0*/  ISETP.NE.AND P1, PT, R13, RZ, PT ;  /* 0x000000ff0d00720c */ /* 0x000fda0003f25270 */
[----:B---3--:R-:W-:Y:S05]  /*20f00*/  @!P1 BRA `(.L_x_1633) ;  /* 0x0000000000049947 */ /* 0x008fea0003800000 */
[----:B------:R-:W-:Y:S01]  /*20f10*/  BPT.TRAP 0x1 ;  /* 0x000000040000795c */ /* 0x000fe20000300000 */
.L_x_1633:
        /* <DEDUP_REMOVED lines=15> */
[----:B---3--:R-:W-:Y:S01]  /*21010*/  UMOV UR8, UR14 ;  /* 0x0000000e00087c82 */ /* 0x008fe20008000000 */
[----:B------:R-:W-:Y:S02]  /*21020*/  UMOV UR10, UR15 ;  /* 0x0000000f000a7c82 */ /* 0x000fe40008000000 */
[----:B------:R3:W-:Y:S02]  /*21030*/  UTMALDG.4D [UR8], [UR4], desc[UR6] ;  /* 0x00000608040075b4 */ /* 0x0007e40008019000 */
[----:B---3--:R-:W-:Y:S01]  /*21040*/  NOP ;  /* 0x0000000000007918 */ /* 0x008fe20000000000 */
.L_x_1629:
[----:B------:R-:W-:Y:S05]  /*21050*/  BSYNC B1 ;  /* 0x0000000000017941 */ /* 0x000fea0003800000 */
.L_x_1628:
[----:B-12---:R-:W2:Y:S04]  /*21060*/  LDL.LU R8, [R1+0xc] ;  /* 0x00000c0001087983 */ /* 0x006ea80000300800 */
[----:B------:R-:W3:Y:S01]  /*21070*/  LDL.LU R10, [R1+0x10] ;  /* 0x00001000010a7983 */ /* 0x000ee20000300800 */
[----:B--2---:R-:W-:-:S05]  /*21080*/  VIADD R8, R8, 0x1 ;  /* 0x0000000108087836 */ /* 0x004fca0000000000 */
[----:B------:R-:W-:-:S04]  /*21090*/  ISETP.NE.AND P0, PT, R8, 0x2, PT ;  /* 0x000000020800780c */ /* 0x000fc80003f05270 */
[----:B------:R-:W-:Y:S02]  /*210a0*/  SEL R9, RZ, 0x1, P0 ;  /* 0x00000001ff097807 */ /* 0x000fe40000000000 */
[----:B------:R-:W-:Y:S02]  /*210b0*/  SEL R8, R8, RZ, P0 ;  /* 0x000000ff08087207 */ /* 0x000fe40000000000 */
[----:B---3--:R-:W-:Y:S02]  /*210c0*/  LOP3.LUT R10, R10, R9, RZ, 0x3c, !PT ;  /* 0x000000090a0a7212 */ /* 0x008fe400078e3cff */
[C---:B------:R-:W-:Y:S01]  /*210d0*/  ISETP.GT.AND P0, PT, R7.reuse, R2, PT ;  /* 0x000000020700720c */ /* 0x040fe20003f04270 */
[----:B------:R-:W-:Y:S02]  /*210e0*/  VIADD R7, R7, 0xffffffff ;  /* 0xffffffff07077836 */ /* 0x000fe40000000000 */
[----:B------:R2:W-:Y:S04]  /*210f0*/  STL [R1+0x10], R10 ;  /* 0x0000100a01007387 */ /* 0x0005e80000100800 */
[----:B------:R2:W-:Y:S06]  /*21100*/  STL [R1+0xc], R8 ;  /* 0x00000c0801007387 */ /* 0x0005ec0000100800 */
[----:B------:R-:W-:Y:S05]  /*21110*/  @P0 BRA `(.L_x_1634) ;  /* 0xfffffff800b40947 */ /* 0x000fea000383ffff */
.L_x_1617:
[----:B------:R-:W-:Y:S05]  /*21120*/  BSYNC B0 ;  /* 0x0000000000007941 */ /* 0x000fea0003800000 */
.L_x_1616:
[----:B------:R-:W3:Y:S01]  /*21130*/  LDC.64 R2, c[0x0][0x9e0] ;  /* 0x00027800ff027b82 */ /* 0x000ee20000000a00 */
[----:B------:R-:W-:Y:S07]  /*21140*/  @!P2 WARPSYNC.ALL ;  /* 0x000000000000a948 */ /* 0x000fee0003800000 */
[----:B------:R-:W-:Y:S01]  /*21150*/  @!P2 BAR.SYNC.DEFER_BLOCKING 0xc, 0x120 ;  /* 0x030480000000ab1d */ /* 0x000fe20000010000 */
[----:B---3--:R-:W-:Y:S01]  /*21160*/  ISETP.GE.AND P0, PT, R3, 0x1, PT ;  /* 0x000000010300780c */ /* 0x008fe20003f06270 */
[----:B------:R-:W-:-:S12]  /*21170*/  IMAD.IADD R2, R4, 0x1, R2 ;  /* 0x0000000104027824 */ /* 0x000fd800078e0202 */
[----:B------:R-:W-:Y:S05]  /*21180*/  @!P0 BRA `(.L_x_1635) ;  /* 0x0000000000488947 */ /* 0x000fea0003800000 */
[C---:B------:R-:W-:Y:S01]  /*21190*/  ISETP.GT.AND P1, PT, R4.reuse, RZ, PT ;  /* 0x000000ff0400720c */ /* 0x040fe20003f24270 */
[----:B------:R-:W-:Y:S01]  /*211a0*/  BSSY B0, `(.L_x_1636) ;  /* 0x000000e000007945 */ /* 0x000fe20003800000 */
[----:B------:R-:W-:-:S11]  /*211b0*/  VIADD R6, R4, 0xffffffff ;  /* 0xffffffff04067836 */ /* 0x000fd60000000000 */
[----:B------:R-:W-:Y:S05]  /*211c0*/  @P1 BRA `(.L_x_1637) ;  /* 0x00000000001c1947 */ /* 0x000fea0003800000 */
[----:B------:R-:W-:Y:S01]  /*211d0*/  ISETP.NE.AND P1, PT, R3, 0x1, PT ;  /* 0x000000010300780c */ /* 0x000fe20003f25270 */
[----:B------:R-:W-:-:S12]  /*211e0*/  IMAD.MOV R5, RZ, RZ, -R4 ;  /* 0x000000ffff057224 */ /* 0x000fd800078e0a04 */
[----:B------:R-:W3:Y:S02]  /*211f0*/  @P1 LDC.64 R6, c[0x0][0x9e8] ;  /* 0x00027a00ff061b82 */ /* 0x000ee40000000a00 */
[----:B---3--:R-:W-:-:S05]  /*21200*/  @P1 IMAD.HI.U32 R6, R5, R6, RZ ;  /* 0x0000000605061227 */ /* 0x008fca00078e00ff */
[----:B------:R-:W-:-:S04]  /*21210*/  @P1 SHF.R.U32.HI R5, RZ, R7, R6 ;  /* 0x00000007ff051219 */ /* 0x000fc80000011606 */
[----:B------:R-:W-:Y:S01]  /*21220*/  LOP3.LUT R6, RZ, R5, RZ, 0x33, !PT ;  /* 0x00000005ff067212 */ /* 0x000fe200078e33ff */
[----:B------:R-:W-:Y:S06]  /*21230*/  BRA `(.L_x_1638) ;  /* 0x0000000000107947 */ /* 0x000fec0003800000 */
.L_x_1637:
[----:B------:R-:W-:-:S13]  /*21240*/  ISETP.NE.AND P1, PT, R3, 0x1, PT ;  /* 0x000000010300780c */ /* 0x000fda0003f25270 */
[----:B------:R-:W3:Y:S02]  /*21250*/  @P1 LDC.64 R4, c[0x0][0x9e8] ;  /* 0x00027a00ff041b82 */ /* 0x000ee40000000a00 */
[----:B---3--:R-:W-:-:S05]  /*21260*/  @P1 IMAD.HI.U32 R4, R6, R4, RZ ;  /* 0x0000000406041227 */ /* 0x008fca00078e00ff */
[----:B------:R-:W-:-:S07]  /*21270*/  @P1 SHF.R.U32.HI R6, RZ, R5, R4 ;  /* 0x00000005ff061219 */ /* 0x000fce0000011604 */
.L_x_1638:
[----:B------:R-:W-:Y:S05]  /*21280*/  BSYNC B0 ;  /* 0x0000000000007941 */ /* 0x000fea0003800000 */
.L_x_1636:
[----:B------:R-:W-:-:S05]  /*21290*/  IMAD R5, R6, R3, R3 ;  /* 0x0000000306057224 */ /* 0x000fca00078e0203 */
[----:B------:R-:W-:-:S07]  /*212a0*/  VIMNMX R2, R2, R5, PT ;  /* 0x0000000502027248 */ /* 0x000fce0003fe0100 */
.L_x_1635:
[----:B------:R-:W-:Y:S01]  /*212b0*/  VIADD R2, R2, 0x7f ;  /* 0x0000007f02027836 */ /* 0x000fe20000000000 */
[----:B------:R-:W-:-:S04]  /*212c0*/  ULDC UR4, c[0x0][0x9dc] ;  /* 0x0002770000047ab9 */ /* 0x000fc80000000800 */
[----:B------:R-:W-:-:S04]  /*212d0*/  SHF.R.S32.HI R5, RZ, 0x1f, R2 ;  /* 0x0000001fff057819 */ /* 0x000fc80000011402 */
[----:B------:R-:W-:Y:S01]  /*212e0*/  LEA.HI R5, R5, R2, RZ, 0x7 ;  /* 0x0000000205057211 */ /* 0x000fe200078f38ff */
[----:B------:R-:W-:-:S03]  /*212f0*/  VIADD R2, R0, -UR4 ;  /* 0x8000000400027c36 */ /* 0x000fc60008000000 */
[----:B------:R-:W-:-:S04]  /*21300*/  SHF.R.S32.HI R5, RZ, 0x7, R5 ;  /* 0x00000007ff057819 */ /* 0x000fc80000011405 */
[----:B------:R-:W-:-:S05]  /*21310*/  VIMNMX R6, R20, R5, PT ;  /* 0x0000000514067248 */ /* 0x000fca0003fe0100 */
[----:B------:R3:W-:Y:S01]  /*21320*/  STL [R1+0x1c], R6 ;  /* 0x00001c0601007387 */ /* 0x0007e20000100800 */
[----:B------:R-:W-:Y:S05]  /*21330*/  @!P0 BRA `(.L_x_1639) ;  /* 0x0000000000448947 */ /* 0x000fea0003800000 */
[----:B------:R-:W-:Y:S01]  /*21340*/  ISETP.GT.AND P0, PT, R0, -0x1, PT ;  /* 0xffffffff0000780c */ /* 0x000fe20003f04270 */
[----:B------:R-:W-:-:S12]  /*21350*/  BSSY B0, `(.L_x_1640) ;  /* 0x000000d000007945 */ /* 0x000fd80003800000 */
[----:B------:R-:W-:Y:S05]  /*21360*/  @P0 BRA `(.L_x_1641) ;  /* 0x00000000001c0947 */ /* 0x000fea0003800000 */
[----:B------:R-:W-:Y:S02]  /*21370*/  ISETP.NE.AND P0, PT, R3, 0x1, PT ;  /* 0x000000010300780c */ /* 0x000fe40003f05270 */
[----:B------:R-:W-:-:S11]  /*21380*/  LOP3.LUT R7, RZ, R0, RZ, 0x33, !PT ;  /* 0x00000000ff077212 */ /* 0x000fd600078e33ff */
[----:B------:R-:W4:Y:S02]  /*21390*/  @P0 LDC.64 R4, c[0x0][0x9e8] ;  /* 0x00027a00ff040b82 */ /* 0x000f240000000a00 */
[----:B----4-:R-:W-:-:S05]  /*213a0*/  @P0 IMAD.HI.U32 R4, R7, R4, RZ ;  /* 0x0000000407040227 */ /* 0x010fca00078e00ff */
[----:B------:R-:W-:-:S04]  /*213b0*/  @P0 SHF.R.U32.HI R7, RZ, R5, R4 ;  /* 0x00000005ff070219 */ /* 0x000fc80000011604 */
[----:B------:R-:W-:Y:S01]  /*213c0*/  LOP3.LUT R0, RZ, R7, RZ, 0x33, !PT ;  /* 0x00000007ff007212 */ /* 0x000fe200078e33ff */
[----:B------:R-:W-:Y:S06]  /*213d0*/  BRA `(.L_x_1642) ;  /* 0x0000000000107947 */ /* 0x000fec0003800000 */
.L_x_1641:
[----:B------:R-:W-:-:S13]  /*213e0*/  ISETP.NE.AND P0, PT, R3, 0x1, PT ;  /* 0x000000010300780c */ /* 0x000fda0003f05270 */
[----:B------:R-:W4:Y:S02]  /*213f0*/  @P0 LDC.64 R4, c[0x0][0x9e8] ;  /* 0x00027a00ff040b82 */ /* 0x000f240000000a00 */
[----:B----4-:R-:W-:-:S05]  /*21400*/  @P0 IMAD.HI.U32 R4, R0, R4, RZ ;  /* 0x0000000400040227 */ /* 0x010fca00078e00ff */
[----:B------:R-:W-:-:S07]  /*21410*/  @P0 SHF.R.U32.HI R0, RZ, R5, R4 ;  /* 0x00000005ff000219 */ /* 0x000fce0000011604 */
.L_x_1642:
[----:B------:R-:W-:Y:S05]  /*21420*/  BSYNC B0 ;  /* 0x0000000000007941 */ /* 0x000fea0003800000 */
.L_x_1640:
[----:B------:R-:W-:-:S05]  /*21430*/  IMAD R3, R0, R3, RZ ;  /* 0x0000000300037224 */ /* 0x000fca00078e02ff */
[----:B------:R-:W-:-:S07]  /*21440*/  VIMNMX R2, R2, R3, !PT ;  /* 0x0000000302027248 */ /* 0x000fce0007fe0100 */
.L_x_1639:
[----:B------:R-:W-:Y:S01]  /*21450*/  SHF.R.S32.HI R3, RZ, 0x1f, R2 ;  /* 0x0000001fff037819 */ /* 0x000fe20000011402 */
[----:B------:R-:W-:Y:S03]  /*21460*/  BSSY B6, `(.L_x_1643) ;  /* 0x00002db000067945 */ /* 0x000fe60003800000 */
[----:B------:R-:W-:-:S04]  /*21470*/  LEA.HI R3, R3, R2, RZ, 0x7 ;  /* 0x0000000203037211 */ /* 0x000fc800078f38ff */
[----:B------:R-:W-:-:S04]  /*21480*/  SHF.R.S32.HI R3, RZ, 0x7, R3 ;  /* 0x00000007ff037819 */ /* 0x000fc80000011403 */
[----:B------:R-:W-:-:S04]  /*21490*/  VIMNMX R0, RZ, R3, !PT ;  /* 0x00000003ff007248 */ /* 0x000fc80007fe0100 */
[----:B------:R-:W-:Y:S01]  /*214a0*/  ISETP.GT.AND P0, PT, R6, R0, PT ;  /* 0x000000000600720c */ /* 0x000fe20003f04270 */
[----:B------:R4:W-:-:S12]  /*214b0*/  STL [R1+0x18], R0 ;  /* 0x0000180001007387 */ /* 0x0009d80000100800 */
[----:B----4-:R-:W-:Y:S05]  /*214c0*/  @P0 BRA `(.L_x_1644) ;  /* 0x0000000000440947 */ /* 0x010fea0003800000 */
[----:B------:R-:W4:Y:S02]  /*214d0*/  S2R R0, SR_TID.X ;  /* 0x0000000000007919 */ /* 0x000f240000002100 */
[----:B----4-:R-:W-:-:S04]  /*214e0*/  LOP3.LUT R0, R0, 0x1f, RZ, 0xc0, !PT ;  /* 0x0000001f00007812 */ /* 0x010fc800078ec0ff */
[----:B------:R-:W-:-:S13]  /*214f0*/  ISETP.NE.AND P1, PT, R0, RZ, PT ;  /* 0x000000ff0000720c */ /* 0x000fda0003f25270 */
[----:B------:R-:W-:Y:S05]  /*21500*/  @P1 BRA `(.L_x_1645) ;  /* 0x0000002c00401947 */ /* 0x000fea0003800000 */
[----:B------:R-:W4:Y:S01]  /*21510*/  S2R R7, SR_LANEID ;  /* 0x0000000000077919 */ /* 0x000f220000000000 */
[----:B------:R-:W-:Y:S01]  /*21520*/  VOTEU.ANY UR4, UPT, PT ;  /* 0x0000000000047886 */ /* 0x000fe200038e0100 */
[----:B------:R-:W5:Y:S01]  /*21530*/  LDC.64 R2, c[0x0][0xc38] ;  /* 0x00030e00ff027b82 */ /* 0x000f620000000a00 */
[----:B------:R-:W4:Y:S08]  /*21540*/  FLO.U32 R0, UR4 ;  /* 0x0000000400007d00 */ /* 0x000f3000080e0000 */
[----:B------:R-:W5:Y:S01]  /*21550*/  POPC R5, UR4 ;  /* 0x0000000400057d09 */ /* 0x000f620008000000 */
[----:B----4-:R-:W-:-:S13]  /*21560*/  ISETP.EQ.U32.AND P0, PT, R0, R7, PT ;  /* 0x000000070000720c */ /* 0x010fda0003f02070 */
[----:B-----5:R-:W4:Y:S01]  /*21570*/  @P0 ATOMG.E.ADD.STRONG.GPU PT, R3, desc[UR56][R2.64], R5 ;  /* 0x00000005020309a8 */ /* 0x020f2200081ee1f8 */
[----:B------:R-:W5:Y:S02]  /*21580*/  S2R R4, SR_LTMASK ;  /* 0x0000000000047919 */ /* 0x000f640000003900 */
[----:B-----5:R-:W-:-:S04]  /*21590*/  LOP3.LUT R4, R4, UR4, RZ, 0xc0, !PT ;  /* 0x0000000404047c12 */ /* 0x020fc8000f8ec0ff */
[----:B------:R-:W5:Y:S01]  /*215a0*/  POPC R7, R4 ;  /* 0x0000000400077309 */ /* 0x000f620000000000 */
[----:B----4-:R-:W5:Y:S02]  /*215b0*/  SHFL.IDX PT, R0, R3, R0, 0x1f ;  /* 0x00001f0003007589 */ /* 0x010f6400000e0000 */
[----:B-----5:R-:W-:Y:S01]  /*215c0*/  IADD3 R16, R0, UR37, R7 ;  /* 0x0000002500107c10 */ /* 0x020fe2000fffe007 */
[----:B------:R-:W-:Y:S06]  /*215d0*/  BRA `(.L_x_1645) ;  /* 0x0000002c000c7947 */ /* 0x000fec0003800000 */
.L_x_1644:
[----:B------:R-:W4:Y:S01]  /*215e0*/  S2R R3, SR_CgaCtaId ;  /* 0x0000000000037919 */ /* 0x000f220000008800 */
[----:B------:R-:W-:-:S04]  /*215f0*/  MOV R0, 0x400 ;  /* 0x0000040000007802 */ /* 0x000fc80000000f00 */
[----:B----4-:R-:W-:-:S05]  /*21600*/  LEA R2, R3, R0, 0x18 ;  /* 0x0000000003027211 */ /* 0x010fca00078ec0ff */
[----:B------:R4:W-:Y:S01]  /*21610*/  STL [R1+0x14], R2 ;  /* 0x0000140201007387 */ /* 0x0009e20000100800 */
[----:B------:R-:W-:-:S05]  /*21620*/  VIADD R0, R2, 0x18400 ;  /* 0x0001840002007836 */ /* 0x000fca0000000000 */
[----:B------:R-:W-:-:S13]  /*21630*/  LOP3.LUT P0, RZ, R0, 0x3ff, RZ, 0xc0, !PT ;  /* 0x000003ff00ff7812 */ /* 0x000fda000780c0ff */
[----:B----4-:R-:W-:Y:S05]  /*21640*/  @!P0 BRA `(.L_x_1646) ;  /* 0x0000000000408947 */ /* 0x010fea0003800000 */
[----:B------:R-:W-:Y:S01]  /*21650*/  MOV R2, 0x0 ;  /* 0x0000000000027802 */ /* 0x000fe20000000f00 */
[----:B------:R-:W-:Y:S01]  /*21660*/  ULDC.64 UR6, c[0x4][0xa0] ;  /* 0x0100280000067ab9 */ /* 0x000fe20000000a00 */
[----:B------:R-:W-:Y:S01]  /*21670*/  ULDC.64 UR8, c[0x4][0xa8] ;  /* 0x01002a0000087ab9 */ /* 0x000fe20000000a00 */
[----:B------:R-:W-:Y:S01]  /*21680*/  ULDC.64 UR4, c[0x4][0x8] ;  /* 0x0100020000047ab9 */ /* 0x000fe20000000a00 */
[----:B------:R-:W-:Y:S02]  /*21690*/  IMAD.U32 R4, RZ, RZ, UR6 ;  /* 0x00000006ff047e24 */ /* 0x000fe4000f8e00ff */
[----:B------:R-:W4:Y:S01]  /*216a0*/  LDC.64 R2, c[0x4][R2] ;  /* 0x0100000002027b82 */ /* 0x000f220000000a00 */
[----:B------:R-:W-:Y:S02]  /*216b0*/  IMAD.U32 R5, RZ, RZ, UR7 ;  /* 0x00000007ff057e24 */ /* 0x000fe4000f8e00ff */
[----:B---3--:R-:W-:Y:S02]  /*216c0*/  IMAD.U32 R6, RZ, RZ, UR8 ;  /* 0x00000008ff067e24 */ /* 0x008fe4000f8e00ff */
[----:B------:R-:W-:-:S02]  /*216d0*/  IMAD.U32 R7, RZ, RZ, UR9 ;  /* 0x00000009ff077e24 */ /* 0x000fc4000f8e00ff */
[----:B-12---:R-:W-:Y:S02]  /*216e0*/  IMAD.U32 R10, RZ, RZ, UR4 ;  /* 0x00000004ff0a7e24 */ /* 0x006fe4000f8e00ff */
[----:B------:R-:W-:Y:S02]  /*216f0*/  IMAD.U32 R11, RZ, RZ, UR5 ;  /* 0x00000005ff0b7e24 */ /* 0x000fe4000f8e00ff */
[----:B------:R-:W-:Y:S02]  /*21700*/  IMAD.MOV.U32 R8, RZ, RZ, 0x70 ;  /* 0x00000070ff087424 */ /* 0x000fe400078e00ff */
[----:B------:R-:W-:Y:S02]  /*21710*/  IMAD.MOV.U32 R12, RZ, RZ, 0x1 ;  /* 0x00000001ff0c7424 */ /* 0x000fe400078e00ff */
[----:B0-----:R-:W-:-:S07]  /*21720*/  IMAD.MOV.U32 R13, RZ, RZ, RZ ;  /* 0x000000ffff0d7224 */ /* 0x001fce00078e00ff */
[----:B------:R-:W-:-:S07]  /*21730*/  LEPC R20, `(.L_x_1646) ;  /* 0x000000001014794e */ /* 0x000fce0000000000 */
[----:B----4-:R-:W-:Y:S05]  /*21740*/  CALL.ABS.NOINC R2 ;  /* 0x0000000002007343 */ /* 0x010fea0003c00000 */
.L_x_1646:
        /* <DEDUP_REMOVED lines=8> */
[----:B------:R4:W4:Y:S01]  /*217d0*/  LDC.64 R2, c[0x4][R0] ;  /* 0x0100000000027b82 */ /* 0x0009220000000a00 */
[----:B------:R-:W-:Y:S02]  /*217e0*/  IMAD.U32 R4, RZ, RZ, UR6 ;  /* 0x00000006ff047e24 */ /* 0x000fe4000f8e00ff */
        /* <DEDUP_REMOVED lines=10> */
.L_x_1648:
        /* <DEDUP_REMOVED lines=16> */
.L_x_1647:
[----:B------:R-:W4:Y:S01]  /*21990*/  LDL.LU R4, [R1+0x24] ;  /* 0x0000240001047983 */ /* 0x000f220000300800 */
[----:B------:R-:W0:Y:S01]  /*219a0*/  LDC R0, c[0x0][0x428] ;  /* 0x00010a00ff007b82 */ /* 0x000e220000000800 */
[----:B------:R-:W-:Y:S01]  /*219b0*/  ULDC.64 UR4, c[0x0][0x9f8] ;  /* 0x00027e0000047ab9 */ /* 0x000fe20000000a00 */
[----:B------:R-:W-:Y:S01]  /*219c0*/  IMAD.MOV.U32 R5, RZ, RZ, R19 ;  /* 0x000000ffff057224 */ /* 0x000fe200078e0013 */
[----:B0-----:R-:W-:Y:S01]  /*219d0*/  ISETP.NE.AND P0, PT, R0, 0x1, PT ;  /* 0x000000010000780c */ /* 0x001fe20003f05270 */
[----:B------:R-:W-:-:S12]  /*219e0*/  IMAD.MOV.U32 R0, RZ, RZ, R18 ;  /* 0x000000ffff007224 */ /* 0x000fd800078e0012 */
[----:B------:R-:W0:Y:S08]  /*219f0*/  @P0 LDC R3, c[0x0][0x42c] ;  /* 0x00010b00ff030b82 */ /* 0x000e300000000800 */
[----:B------:R-:W1:Y:S01]  /*21a00*/  @P0 LDC R2, c[0x0][0x430] ;  /* 0x00010c00ff020b82 */ /* 0x000e620000000800 */
[----:B0-----:R-:W-:-:S05]  /*21a10*/  @P0 IMAD.HI.U32 R3, R18, R3, RZ ;  /* 0x0000000312030227 */ /* 0x001fca00078e00ff */
[----:B-1----:R-:W-:Y:S02]  /*21a20*/  @P0 SHF.R.U32.HI R0, RZ, R2, R3 ;  /* 0x00000002ff000219 */ /* 0x002fe40000011603 */
[----:B------:R-:W-:-:S04]  /*21a30*/  ISETP.NE.U32.AND P0, PT, RZ, UR4, PT ;  /* 0x00000004ff007c0c */ /* 0x000fc8000bf05070 */
[----:B------:R-:W-:Y:S01]  /*21a40*/  ISETP.NE.AND.EX P0, PT, RZ, UR5, PT, P0 ;  /* 0x00000005ff007c0c */ /* 0x000fe2000bf05300 */
[----:B------:R-:W-:-:S12]  /*21a50*/  ULDC.64 UR4, c[0x0][0xa00] ;  /* 0x0002800000047ab9 */ /* 0x000fd80000000a00 */
[----:B---3--:R-:W0:Y:S02]  /*21a60*/  @P0 LDC.64 R6, c[0x0][0x9f8] ;  /* 0x00027e00ff060b82 */ /* 0x008e240000000a00 */
[----:B0-----:R-:W-:-:S05]  /*21a70*/  @P0 IMAD.WIDE R6, R19, 0x4, R6 ;  /* 0x0000000413060825 */ /* 0x001fca00078e0206 */
[----:B------:R0:W5:Y:S01]  /*21a80*/  @P0 LDG.E R5, desc[UR56][R6.64] ;  /* 0x0000003806050981 */ /* 0x000162000c1e1900 */
[----:B------:R-:W-:-:S04]  /*21a90*/  ISETP.NE.U32.AND P0, PT, RZ, UR4, PT ;  /* 0x00000004ff007c0c */ /* 0x000fc8000bf05070 */
[----:B------:R-:W-:-:S04]  /*21aa0*/  ISETP.NE.AND.EX P0, PT, RZ, UR5, PT, P0 ;  /* 0x00000005ff007c0c */ /* 0x000fc8000bf05300 */
[----:B------:R-:W-:Y:S01]  /*21ab0*/  SEL R3, R19, RZ, !P0 ;  /* 0x000000ff13037207 */ /* 0x000fe20004000000 */
[----:B----4-:R-:W-:Y:S02]  /*21ac0*/  IMAD R2, R17, 0x80, R4 ;  /* 0x0000008011027824 */ /* 0x010fe400078e0204 */
[----:B------:R-:W1:Y:S02]  /*21ad0*/  S2R R4, SR_TID.X ;  /* 0x0000000000047919 */ /* 0x000e640000002100 */
[----:B-1----:R-:W-:-:S04]  /*21ae0*/  LOP3.LUT R4, R4, 0x1f, RZ, 0xc0, !PT ;  /* 0x0000001f04047812 */ /* 0x002fc800078ec0ff */
[----:B------:R-:W-:-:S04]  /*21af0*/  ISETP.NE.AND P6, PT, R4, RZ, PT ;  /* 0x000000ff0400720c */ /* 0x000fc80003fc5270 */
[----:B------:R-:W-:-:S09]  /*21b00*/  PLOP3.LUT P1, PT, P6, PT, PT, 0x8, 0x0 ;  /* 0x000000000000781c */ /* 0x000fd2000372e170 */
[----:B------:R-:W-:-:S05]  /*21b10*/  VOTEU.ALL UP1, P6 ;  /* 0x00000000003f7886 */ /* 0x000fca0003020000 */
[----:B------:R-:W-:-:S04]  /*21b20*/  @!UP1 UIADD3 UR8, UP0, UR38, 0x270, URZ ;  /* 0x0000027026089890 */ /* 0x000fc8000ff1e03f */
[----:B------:R-:W-:-:S03]  /*21b30*/  @!UP1 UIADD3.X UR9, URZ, UR39, URZ, UP0, !UPT ;  /* 0x000000273f099290 */ /* 0x000fc600087fe43f */
[----:B0-----:R-:W-:-:S09]  /*21b40*/  VOTEU.ALL UP0, P6 ;  /* 0x00000000003f7886 */ /* 0x001fd20003000000 */
.L_x_1649:
        /* <DEDUP_REMOVED lines=16> */
.L_x_1650:
        /* <DEDUP_REMOVED lines=9> */
[----:B------:R-:W3:Y:S01]  /*21ce0*/  LDL R4, [R1+0x1c] ;  /* 0x00001c0001047983 */ /* 0x000ee20000100800 */
[----:B--2---:R-:W0:Y:S01]  /*21cf0*/  LDC.64 R8, c[0x0][0x3f8] ;  /* 0x0000fe00ff087b82 */ /* 0x004e220000000a00 */
[----:B------:R-:W-:Y:S02]  /*21d00*/  ULDC.64 UR4, c[0x0][0xa08] ;  /* 0x0002820000047ab9 */ /* 0x000fe40000000a00 */
[----:B0-----:R-:W-:Y:S01]  /*21d10*/  LOP3.LUT P0, RZ, R8, UR4, RZ, 0xfc, !PT ;  /* 0x0000000408ff7c12 */ /* 0x001fe2000f80fcff */
[----:B------:R-:W-:-:S03]  /*21d20*/  UMOV UR4, 0xffffffff ;  /* 0xffffffff00047882 */ /* 0x000fc60000000000 */
[----:B------:R-:W-:-:S04]  /*21d30*/  LOP3.LUT P0, RZ, R9, UR5, RZ, 0xfc, P0 ;  /* 0x0000000509ff7c12 */ /* 0x000fc8000800fcff */
[----:B-----5:R-:W-:Y:S01]  /*21d40*/  SEL R6, R5, RZ, !P0 ;  /* 0x000000ff05067207 */ /* 0x020fe20004000000 */
[----:B---3--:R-:W-:Y:S01]  /*21d50*/  VIADD R4, R4, 0xffffffff ;  /* 0xffffffff04047836 */ /* 0x008fe20000000000 */
[----:B------:R-:W-:Y:S07]  /*21d60*/  BRA.DIV UR4, `(.L_x_1651) ;  /* 0x00000052041c7947 */ /* 0x000fee000b800000 */
.L_x_1834:
[----:B------:R-:W-:Y:S01]  /*21d70*/  UMOV UR4, 0xffffffff ;  /* 0xffffffff00047882 */ /* 0x000fe20000000000 */
[----:B------:R-:W-:Y:S02]  /*21d80*/  SHF.R.S32.HI R17, RZ, 0x1f, R5 ;  /* 0x0000001fff117819 */ /* 0x000fe40000011405 */
[----:B------:R-:W-:Y:S05]  /*21d90*/  BRA.DIV UR4, `(.L_x_1652) ;  /* 0x0000005204447947 */ /* 0x000fea000b800000 */
[----:B------:R-:W-:-:S13]  /*21da0*/  ELECT P6, URZ, PT ;  /* 0x00000000003f782f */ /* 0x000fda00038c0000 */
.L_x_1837:
[----:B------:R-:W-:Y:S05]  /*21db0*/  @!P6 BRA `(.L_x_1653) ;  /* 0x00000004000ce947 */ /* 0x000fea0003800000 */
[----:B------:R-:W-:-:S04]  /*21dc0*/  ISETP.NE.U32.AND P0, PT, R8, RZ, PT ;  /* 0x000000ff0800720c */ /* 0x000fc80003f05070 */
        /* <DEDUP_REMOVED lines=16> */
[----:B------:R-:W-:-:S04]  /*21ed0*/  LEA R10, P0, R6, R8, 0x2 ;  /* 0x00000008060a7211 */ /* 0x000fc800078010ff */
[----:B------:R-:W-:-:S05]  /*21ee0*/  LEA.HI.X R11, R6, R9, R7, 0x2, P0 ;  /* 0x00000009060b7211 */ /* 0x000fca00000f1407 */
[----:B------:R0:W5:Y:S04]  /*21ef0*/  LDG.E R6, desc[UR56][R10.64] ;  /* 0x000000380a067981 */ /* 0x000168000c1e1900 */
.L_x_1654:
        /* <DEDUP_REMOVED lines=9> */
.L_x_1838:
        /* <DEDUP_REMOVED lines=11> */
.L_x_1656:
[----:B------:R-:W2:Y:S01]  /*22040*/  LDL R11, [R1] ;  /* 0x00000000010b7983 */ /* 0x000ea20000100800 */
[----:B------:R-:W-:-:S03]  /*22050*/  MOV R12, 0x400 ;  /* 0x00000400000c7802 */ /* 0x000fc60000000f00 */
[----:B0-----:R-:W3:Y:S01]  /*22060*/  LDL R10, [R1+0x4] ;  /* 0x00000400010a7983 */ /* 0x001ee20000100800 */
[----:B------:R-:W0:Y:S01]  /*22070*/  S2R R13, SR_CgaCtaId ;  /* 0x00000000000d7919 */ /* 0x000e220000008800 */
        /* <DEDUP_REMOVED lines=23> */
.L_x_1653:
        /* <DEDUP_REMOVED lines=39> */
.L_x_1839:
[----:B------:R-:W-:Y:S05]  /*22460*/  BSYNC B0 ;  /* 0x0000000000007941 */ /* 0x000fea0003800000 */
.L_x_1657:
[----:B0-----:R-:W2:Y:S04]  /*22470*/  LDL R3, [R1+0x1c] ;  /* 0x00001c0001037983 */ /* 0x001ea80000100800 */
[----:B------:R-:W3:Y:S01]  /*22480*/  LDL R10, [R1+0x18] ;  /* 0x00001800010a7983 */ /* 0x000ee20000100800 */
[----:B------:R-:W-:Y:S01]  /*22490*/  BSSY B0, `(.L_x_1659) ;  /* 0x000018a000007945 */ /* 0x000fe20003800000 */
[----:B--2---:R-:W-:-:S05]  /*224a0*/  VIADD R7, R3, 0xfffffffe ;  /* 0xfffffffe03077836 */ /* 0x004fca0000000000 */
[----:B---3--:R-:W-:-:S13]  /*224b0*/  ISETP.GE.AND P0, PT, R7, R10, PT ;  /* 0x0000000a0700720c */ /* 0x008fda0003f06270 */
[----:B------:R-:W-:Y:S05]  /*224c0*/  @!P0 BRA `(.L_x_1660) ;  /* 0x0000001800188947 */ /* 0x000fea0003800000 */
[----:B------:R-:W-:Y:S01]  /*224d0*/  IMAD.MOV R13, RZ, RZ, -R3 ;  /* 0x000000ffff0d7224 */ /* 0x000fe200078e0a03 */
[----:B------:R-:W-:Y:S01]  /*224e0*/  LOP3.LUT R2, RZ, R10, RZ, 0x33, !PT ;  /* 0x0000000aff027212 */ /* 0x000fe200078e33ff */
[----:B------:R-:W-:Y:S03]  /*224f0*/  BSSY B1, `(.L_x_1661) ;  /* 0x0000088000017945 */ /* 0x000fe60003800000 */
        /* <DEDUP_REMOVED lines=35> */
.L_x_1665:
[----:B0-----:R-:W0:Y:S01]  /*22730*/  S2R R8, SR_CgaCtaId ;  /* 0x0000000000087919 */ /* 0x001e220000008800 */
[----:B------:R-:W-:-:S04]  /*22740*/  MOV R3, 0x400 ;  /* 0x0000040000037802 */ /* 0x000fc80000000f00 */
[----:B0-----:R-:W-:Y:S02]  /*22750*/  LEA R3, R8, R3, 0x18 ;  /* 0x0000000308037211 */ /* 0x001fe400078ec0ff */
[----:B------:R-:W-:-:S03]  /*22760*/  SHF.L.U32 R8, R14, 0x1f, RZ ;  /* 0x0000001f0e087819 */ /* 0x000fc600000006ff */
[----:B------:R-:W-:-:S04]  /*22770*/  IMAD R3, R12, 0x8, R3 ;  /* 0x000000080c037824 */ /* 0x000fc800078e0203 */
[----:B------:R-:W0:Y:S02]  /*22780*/  SYNCS.PHASECHK.TRANS64.TRYWAIT P0, [R3+URZ+0x28840], R8 ;  /* 0x02884008030075a7 */ /* 0x000e24000800017f */
[----:B0-----:R-:W-:Y:S05]  /*22790*/  @!P0 BRA `(.L_x_1666) ;  /* 0x0000004800188947 */ /* 0x001fea0003800000 */
.L_x_1840:
        /* <DEDUP_REMOVED lines=11> */
.L_x_1667:
        /* <DEDUP_REMOVED lines=33> */
.L_x_1841:
        /* <DEDUP_REMOVED lines=13> */
.L_x_1669:
        /* <DEDUP_REMOVED lines=31> */
.L_x_1664:
[----:B------:R-:W-:Y:S05]  /*22d20*/  BSYNC B2 ;  /* 0x0000000000027941 */ /* 0x000fea0003800000 */
.L_x_1663:
[----:B------:R-:W2:Y:S04]  /*22d30*/  LDL R2, [R1+0x1c] ;  /* 0x00001c0001027983 */ /* 0x000ea80000100800 */
[----:B------:R0:W-:Y:S04]  /*22d40*/  STL [R1], R12 ;  /* 0x0000000c01007387 */ /* 0x0001e80000100800 */
[----:B------:R0:W-:Y:S02]  /*22d50*/  STL [R1+0x8], R14 ;  /* 0x0000080e01007387 */ /* 0x0001e40000100800 */
[----:B0-2---:R-:W-:-:S07]  /*22d60*/  VIADD R7, R2, 0xfffffffd ;  /* 0xfffffffd02077836 */ /* 0x005fce0000000000 */
.L_x_1662:
[----:B------:R-:W-:Y:S05]  /*22d70*/  BSYNC B1 ;  /* 0x0000000000017941 */ /* 0x000fea0003800000 */
.L_x_1661:
[----:B------:R-:W2:Y:S01]  /*22d80*/  LDL.LU R2, [R1+0x1c] ;  /* 0x00001c0001027983 */ /* 0x000ea20000300800 */
[----:B------:R-:W-:Y:S01]  /*22d90*/  VIADD R13, R13, 0xfffffffe ;  /* 0xfffffffe0d0d7836 */ /* 0x000fe20000000000 */
[----:B--2---:R-:W-:-:S04]  /*22da0*/  LOP3.LUT R2, RZ, R2, RZ, 0x33, !PT ;  /* 0x00000002ff027212 */ /* 0x004fc800078e33ff */
[----:B------:R-:W-:-:S13]  /*22db0*/  ISETP.NE.AND P0, PT, R13, R2, PT ;  /* 0x000000020d00720c */ /* 0x000fda0003f05270 */
[----:B------:R-:W-:Y:S05]  /*22dc0*/  @!P0 BRA `(.L_x_1660) ;  /* 0x0000000c00d88947 */ /* 0x000fea0003800000 */
[----:B------:R-:W-:-:S07]  /*22dd0*/  IMAD.MOV.U32 R13, RZ, RZ, R6 ;  /* 0x000000ffff0d7224 */ /* 0x000fce00078e0006 */
.L_x_1684:
        /* <DEDUP_REMOVED lines=23> */
[--C-:B------:R-:W-:Y:S01]  /*22f50*/  SHF.R.S32.HI R3, RZ, 0x1f, R2.reuse ;  /* 0x0000001fff037819 */ /* 0x100fe20000011402 */
[----:B------:R-:W-:Y:S02]  /*22f60*/  IMAD.MOV R12, RZ, RZ, -R2 ;  /* 0x000000ffff0c7224 */ /* 0x000fe400078e0a02 */
[C---:B------:R-:W-:Y:S02]  /*22f70*/  IMAD R10, R5.reuse, UR7, R10 ;  /* 0x00000007050a7c24 */ /* 0x040fe4000f8e020a */
[----:B------:R-:W-:-:S04]  /*22f80*/  IMAD.WIDE.U32 R2, R5, UR6, R2 ;  /* 0x0000000605027c25 */ /* 0x000fc8000f8e0002 */
[----:B------:R-:W-:Y:S01]  /*22f90*/  IMAD.IADD R3, R10, 0x1, R3 ;  /* 0x000000010a037824 */ /* 0x000fe200078e0203 */
[----:B------:R-:W-:Y:S01]  /*22fa0*/  LEA R10, P0, R2, UR4, 0x2 ;  /* 0x00000004020a7c11 */ /* 0x000fe2000f8010ff */
[----:B------:R-:W-:-:S03]  /*22fb0*/  IMAD R12, R11, R12, R7 ;  /* 0x0000000c0b0c7224 */ /* 0x000fc600078e0207 */
[----:B------:R-:W-:-:S05]  /*22fc0*/  LEA.HI.X R11, R2, UR5, R3, 0x2, P0 ;  /* 0x00000005020b7c11 */ /* 0x000fca00080f1403 */
[----:B------:R0:W5:Y:S04]  /*22fd0*/  LDG.E R13, desc[UR56][R10.64] ;  /* 0x000000380a0d7981 */ /* 0x000168000c1e1900 */
.L_x_1672:
[----:B------:R-:W1:Y:S01]  /*22fe0*/  S2R R3, SR_CgaCtaId ;  /* 0x0000000000037919 */ /* 0x000e620000008800 */
[----:B------:R-:W-:-:S04]  /*22ff0*/  MOV R2, 0x400 ;  /* 0x0000040000027802 */ /* 0x000fc80000000f00 */
[----:B-1----:R-:W-:Y:S02]  /*23000*/  LEA R2, R3, R2, 0x18 ;  /* 0x0000000203027211 */ /* 0x002fe400078ec0ff */
[----:B------:R-:W-:-:S03]  /*23010*/  SHF.L.U32 R3, R9, 0x1f, RZ ;  /* 0x0000001f09037819 */ /* 0x000fc600000006ff */
[----:B------:R-:W-:-:S04]  /*23020*/  IMAD R2, R8, 0x8, R2 ;  /* 0x0000000808027824 */ /* 0x000fc800078e0202 */
[----:B------:R-:W1:Y:S02]  /*23030*/  SYNCS.PHASECHK.TRANS64.TRYWAIT P0, [R2+URZ+0x28840], R3 ;  /* 0x02884003020075a7 */ /* 0x000e64000800017f */
[----:B-1----:R-:W-:Y:S05]  /*23040*/  @!P0 BRA `(.L_x_1673) ;  /* 0x0000004000148947 */ /* 0x002fea0003800000 */
.L_x_1842:
        /* <DEDUP_REMOVED lines=11> */
.L_x_1674:
        /* <DEDUP_REMOVED lines=33> */
.L_x_1843:
        /* <DEDUP_REMOVED lines=8> */
.L_x_1676:
        /* <DEDUP_REMOVED lines=29> */
.L_x_1671:
[----:B------:R-:W-:Y:S05]  /*23560*/  BSYNC B1 ;  /* 0x0000000000017941 */ /* 0x000fea0003800000 */
.L_x_1670:
        /* <DEDUP_REMOVED lines=30> */
[----:B------:R-:W-:-:S06]  /*23750*/  LEA.HI.X R13, R2, UR5, R3, 0x2, P0 ;  /* 0x00000005020d7c11 */ /* 0x000fcc00080f1403 */
[----:B------:R1:W5:Y:S03]  /*23760*/  LDG.E R13, desc[UR56][R12.64] ;  /* 0x000000380c0d7981 */ /* 0x000366000c1e1900 */
.L_x_1679:
[----:B------:R-:W2:Y:S01]  /*23770*/  S2R R3, SR_CgaCtaId ;  /* 0x0000000000037919 */ /* 0x000ea20000008800 */
[----:B------:R-:W-:-:S04]  /*23780*/  MOV R2, 0x400 ;  /* 0x0000040000027802 */ /* 0x000fc80000000f00 */
[----:B--2---:R-:W-:Y:S02]  /*23790*/  LEA R2, R3, R2, 0x18 ;  /* 0x0000000203027211 */ /* 0x004fe400078ec0ff */
[----:B------:R-:W-:-:S03]  /*237a0*/  SHF.L.U32 R3, R14, 0x1f, RZ ;  /* 0x0000001f0e037819 */ /* 0x000fc600000006ff */
[----:B------:R-:W-:-:S04]  /*237b0*/  IMAD R2, R15, 0x8, R2 ;  /* 0x000000080f027824 */ /* 0x000fc800078e0202 */
[----:B------:R-:W2:Y:S02]  /*237c0*/  SYNCS.PHASECHK.TRANS64.TRYWAIT P0, [R2+URZ+0x28840], R3 ;  /* 0x02884003020075a7 */ /* 0x000ea4000800017f */
[----:B--2---:R-:W-:Y:S05]  /*237d0*/  @!P0 BRA `(.L_x_1680) ;  /* 0x0000003800588947 */ /* 0x004fea0003800000 */
.L_x_1844:
        /* <DEDUP_REMOVED lines=11> */
.L_x_1681:
        /* <DEDUP_REMOVED lines=33> */
.L_x_1845:
        /* <DEDUP_REMOVED lines=8> */
.L_x_1683:
        /* <DEDUP_REMOVED lines=28> */
.L_x_1678:
[----:B------:R-:W-:Y:S05]  /*23ce0*/  BSYNC B1 ;  /* 0x0000000000017941 */ /* 0x000fea0003800000 */
.L_x_1677:
[----:B------:R-:W2:Y:S01]  /*23cf0*/  LDL R2, [R1+0x18] ;  /* 0x0000180001027983 */ /* 0x000ea20000100800 */
[----:B------:R-:W-:Y:S01]  /*23d00*/  VIADD R7, R7, 0xfffffffe ;  /* 0xfffffffe07077836 */ /* 0x000fe20000000000 */
[----:B--2---:R-:W-:-:S13]  /*23d10*/  ISETP.GT.AND P0, PT, R11, R2, PT ;  /* 0x000000020b00720c */ /* 0x004fda0003f04270 */
[----:B------:R-:W-:Y:S05]  /*23d20*/  @P0 BRA `(.L_x_1684) ;  /* 0xfffffff0002c0947 */ /* 0x000fea000383ffff */
.L_x_1660:
[----:B------:R-:W-:Y:S05]  /*23d30*/  BSYNC B0 ;  /* 0x0000000000007941 */ /* 0x000fea0003800000 */
.L_x_1659:
        /* <DEDUP_REMOVED lines=13> */
[----:B-1----:R-:W-:-:S06]  /*23e10*/  LOP3.LUT R8, R8, UR4, RZ, 0xc0, !PT ;  /* 0x0000000408087c12 */ /* 0x002fcc000f8ec0ff */
[----:B------:R-:W1:Y:S01]  /*23e20*/  POPC R8, R8 ;  /* 0x0000000800087309 */ /* 0x000e620000000000 */
[----:B--2---:R-:W1:Y:S02]  /*23e30*/  SHFL.IDX PT, R7, R2, R7, 0x1f ;  /* 0x00001f0702077589 */ /* 0x004e6400000e0000 */
[----:B-1----:R-:W-:-:S07]  /*23e40*/  IADD3 R16, R7, UR37, R8 ;  /* 0x0000002507107c10 */ /* 0x002fce000fffe008 */
.L_x_1686:
[----:B------:R-:W-:Y:S05]  /*23e50*/  BSYNC B0 ;  /* 0x0000000000007941 */ /* 0x000fea0003800000 */
.L_x_1685:
        /* <DEDUP_REMOVED lines=11> */
.L_x_1846:
        /* <DEDUP_REMOVED lines=11> */
.L_x_1690:
        /* <DEDUP_REMOVED lines=27> */
.L_x_1688:
[----:B------:R-:W-:Y:S05]  /*24170*/  BSYNC B0 ;  /* 0x0000000000007941 */ /* 0x000fea0003800000 */
.L_x_1687:
        /* <DEDUP_REMOVED lines=9> */
.L_x_1645:
[----:B------:R-:W-:Y:S05]  /*24210*/  BSYNC B6 ;  /* 0x0000000000067941 */ /* 0x000fea0003800000 */
.L_x_1643:
[----:B------:R-:W-:-:S03]  /*24220*/  UMOV UR4, 0xffffffff ;  /* 0xffffffff00047882 */ /* 0x000fc60000000000 */
[----:B------:R-:W-:Y:S05]  /*24230*/  BRA.DIV UR4, `(.L_x_1691) ;  /* 0x0000002e04fc7947 */ /* 0x000fea000b800000 */
[----:B------:R4:W0:Y:S04]  /*24240*/  SHFL.IDX PT, R4, R16, RZ, 0x1f ;  /* 0x00001fff10047589 */ /* 0x00082800000e0000 */
[----:B------:R-:W0:Y:S02]  /*24250*/  SHFL.IDX PT, R16, R16, 0x1, 0x1f ;  /* 0x00201f0010107f89 */ /* 0x000e2400000e0000 */
.L_x_1850:
[----:B------:R-:W5:Y:S01]  /*24260*/  S2R R7, SR_TID.X ;  /* 0x0000000000077919 */ /* 0x000f620000002100 */
[----:B------:R-:W-:Y:S01]  /*24270*/  ULDC UR4, c[0x0][0xc14] ;  /* 0x0003050000047ab9 */ /* 0x000fe20000000800 */
[----:B------:R-:W-:Y:S01]  /*24280*/  BSSY B0, `(.L_x_1692) ;  /* 0x000000b000007945 */ /* 0x000fe20003800000 */
[----:B-1----:R-:W-:Y:S02]  /*24290*/  IMAD.U32 R0, RZ, RZ, UR4 ;  /* 0x00000004ff007e24 */ /* 0x002fe4000f8e00ff */
[----:B------:R-:W-:Y:S01]  /*242a0*/  IMAD.MOV.U32 R17, RZ, RZ, RZ ;  /* 0x000000ffff117224 */ /* 0x000fe200078e00ff */
[----:B-----5:R-:W-:-:S04]  /*242b0*/  LOP3.LUT R7, R7, 0x1f, RZ, 0xc0, !PT ;  /* 0x0000001f07077812 */ /* 0x020fc800078ec0ff */
[C---:B------:R-:W-:Y:S01]  /*242c0*/  ISETP.NE.AND P0, PT, R7.reuse, 0x1f, PT ;  /* 0x0000001f0700780c */ /* 0x040fe20003f05270 */
[----:B------:R-:W-:-:S05]  /*242d0*/  IMAD.IADD R5, R7, 0x1, R19 ;  /* 0x0000000107057824 */ /* 0x000fca00078e0213 */
[----:B------:R-:W-:-:S13]  /*242e0*/  ISETP.GE.OR P0, PT, R5, R0, !P0 ;  /* 0x000000000500720c */ /* 0x000fda0004706670 */
[----:B------:R-:W-:Y:S05]  /*242f0*/  @P0 BRA `(.L_x_1693) ;  /* 0x00000000000c0947 */ /* 0x000fea0003800000 */
[----:B------:R-:W1:Y:S02]  /*24300*/  LDC.64 R2, c[0x0][0xc58] ;  /* 0x00031600ff027b82 */ /* 0x000e640000000a00 */
[----:B-1----:R-:W-:-:S05]  /*24310*/  IMAD.WIDE R2, R5, 0x4, R2 ;  /* 0x0000000405027825 */ /* 0x002fca00078e0202 */
[----:B------:R1:W5:Y:S02]  /*24320*/  LDG.E R17, desc[UR56][R2.64] ;  /* 0x0000003802117981 */ /* 0x000364000c1e1900 */
.L_x_1693:
[----:B------:R-:W-:Y:S05]  /*24330*/  BSYNC B0 ;  /* 0x0000000000007941 */ /* 0x000fea0003800000 */
.L_x_1692:
[----:B------:R-:W-:-:S03]  /*24340*/  UMOV UR4, 0xffffffff ;  /* 0xffffffff00047882 */ /* 0x000fc60000000000 */
[----:B------:R-:W-:Y:S05]  /*24350*/  BRA.DIV UR4, `(.L_x_1694) ;  /* 0x0000003204007947 */ /* 0x000fea000b800000 */
        /* <DEDUP_REMOVED lines=9> */
[----:B-1----:R-:W-:-:S05]  /*243f0*/  IMAD.IADD R3, R13, 0x1, R14 ;  /* 0x000000010d037824 */ /* 0x002fca00078e020e */
[----:B------:R-:W0:Y:S02]  /*24400*/  SHFL.UP PT, R14, R3, 0x4, RZ ;  /* 0x04800000030e7989 */ /* 0x000e2400000e00ff */
[----:B0-----:R-:W-:Y:S02]  /*24410*/  SEL R14, R14, RZ, P0 ;  /* 0x000000ff0e0e7207 */ /* 0x001fe40000000000 */
[----:B------:R-:W-:-:S03]  /*24420*/  ISETP.GE.U32.AND P0, PT, R7, 0x10, PT ;  /* 0x000000100700780c */ /* 0x000fc60003f06070 */
[----:B------:R-:W-:-:S05]  /*24430*/  IMAD.IADD R5, R3, 0x1, R14 ;  /* 0x0000000103057824 */ /* 0x000fca00078e020e */
[----:B------:R-:W3:Y:S02]  /*24440*/  SHFL.UP PT, R14, R5, 0x8, RZ ;  /* 0x05000000050e7989 */ /* 0x000ee400000e00ff */
[----:B---3--:R-:W-:-:S05]  /*24450*/  SEL R6, R14, RZ, P1 ;  /* 0x000000ff0e067207 */ /* 0x008fca0000800000 */
[----:B------:R-:W-:-:S05]  /*24460*/  IMAD.IADD R6, R5, 0x1, R6 ;  /* 0x0000000105067824 */ /* 0x000fca00078e0206 */
[----:B------:R-:W0:Y:S02]  /*24470*/  SHFL.UP PT, R14, R6, 0x10, RZ ;  /* 0x06000000060e7989 */ /* 0x000e2400000e00ff */
[----:B0-----:R-:W-:-:S05]  /*24480*/  SEL R7, R14, RZ, P0 ;  /* 0x000000ff0e077207 */ /* 0x001fca0000000000 */
[----:B------:R-:W-:-:S05]  /*24490*/  IMAD.IADD R2, R6, 0x1, R7 ;  /* 0x0000000106027824 */ /* 0x000fca00078e0207 */
[----:B------:R0:W1:Y:S02]  /*244a0*/  SHFL.IDX PT, R14, R2, 0x1f, 0x1f ;  /* 0x03e01f00020e7f89 */ /* 0x00006400000e0000 */
.L_x_1858:
[----:B------:R-:W-:Y:S02]  /*244b0*/  ULDC UR4, c[0x0][0xc10] ;  /* 0x0003040000047ab9 */ /* 0x000fe40000000800 */
[----:B------:R-:W-:-:S04]  /*244c0*/  IMAD.U32 R5, RZ, RZ, UR4 ;  /* 0x00000004ff057e24 */ /* 0x000fc8000f8e00ff */
[----:B-1----:R-:W-:-:S04]  /*244d0*/  IMAD R3, R14, R5, RZ ;  /* 0x000000050e037224 */ /* 0x002fc800078e02ff */
[----:B----4-:R-:W-:-:S05]  /*244e0*/  IMAD.IADD R16, R16, 0x1, R3 ;  /* 0x0000000110107824 */ /* 0x010fca00078e0203 */
[----:B------:R-:W-:-:S13]  /*244f0*/  ISETP.GT.AND P0, PT, R16, R4, PT ;  /* 0x000000041000720c */ /* 0x000fda0003f04270 */
[----:B------:R-:W-:Y:S05]  /*24500*/  @P0 BRA `(.L_x_1695) ;  /* 0x0000000000b40947 */ /* 0x000fea0003800000 */
[----:B------:R-:W1:Y:S02]  /*24510*/  LDC R0, c[0x0][0xc14] ;  /* 0x00030500ff007b82 */ /* 0x000e640000000800 */
.L_x_1700:
        /* <DEDUP_REMOVED lines=11> */
[----:B0-----:R-:W0:Y:S02]  /*245d0*/  LDC.64 R2, c[0x0][0xc58] ;  /* 0x00031600ff027b82 */ /* 0x001e240000000a00 */
[----:B0-----:R-:W-:-:S05]  /*245e0*/  IMAD.WIDE R2, R5, 0x4, R2 ;  /* 0x0000000405027825 */ /* 0x001fca00078e0202 */
[----:B------:R1:W5:Y:S02]  /*245f0*/  LDG.E R17, desc[UR56][R2.64] ;  /* 0x0000003802117981 */ /* 0x000364000c1e1900 */
.L_x_1698:
[----:B------:R-:W-:Y:S05]  /*24600*/  BSYNC B0 ;  /* 0x0000000000007941 */ /* 0x000fea0003800000 */
.L_x_1697:
[----:B------:R-:W-:-:S03]  /*24610*/  UMOV UR4, 0xffffffff ;  /* 0xffffffff00047882 */ /* 0x000fc60000000000 */
[----:B------:R-:W-:Y:S05]  /*24620*/  BRA.DIV UR4, `(.L_x_1699) ;  /* 0x00000032041c7947 */ /* 0x000fea000b800000 */
[----:B-----5:R-:W3:Y:S01]  /*24630*/  SHFL.UP PT, R14, R17, 0x1, RZ ;  /* 0x04200000110e7989 */ /* 0x020ee200000e00ff */
[C---:B------:R-:W-:Y:S02]  /*24640*/  ISETP.NE.AND P0, PT, R6.reuse, RZ, PT ;  /* 0x000000ff0600720c */ /* 0x040fe40003f05270 */
[----:B------:R-:W-:Y:S02]  /*24650*/  ISETP.GE.U32.AND P1, PT, R6, 0x2, PT ;  /* 0x000000020600780c */ /* 0x000fe40003f26070 */
[----:B---3--:R-:W-:Y:S02]  /*24660*/  SEL R14, R14, RZ, P0 ;  /* 0x000000ff0e0e7207 */ /* 0x008fe40000000000 */
[----:B------:R-:W-:-:S03]  /*24670*/  ISETP.GE.U32.AND P0, PT, R6, 0x4, PT ;  /* 0x000000040600780c */ /* 0x000fc60003f06070 */
[----:B------:R-:W-:-:S05]  /*24680*/  IMAD.IADD R13, R17, 0x1, R14 ;  /* 0x00000001110d7824 */ /* 0x000fca00078e020e */
[----:B------:R-:W0:Y:S02]  /*24690*/  SHFL.UP PT, R14, R13, 0x2, RZ ;  /* 0x044000000d0e7989 */ /* 0x000e2400000e00ff */
[----:B01----:R-:W-:Y:S02]  /*246a0*/  SEL R2, R14, RZ, P1 ;  /* 0x000000ff0e027207 */ /* 0x003fe40000800000 */
        /* <DEDUP_REMOVED lines=13> */
.L_x_1866:
[----:B------:R-:W-:Y:S02]  /*24780*/  ULDC UR4, c[0x0][0xc10] ;  /* 0x0003040000047ab9 */ /* 0x000fe40000000800 */
[----:B------:R-:W-:-:S04]  /*24790*/  IMAD.U32 R5, RZ, RZ, UR4 ;  /* 0x00000004ff057e24 */ /* 0x000fc8000f8e00ff */
[----:B-1----:R-:W-:-:S04]  /*247a0*/  IMAD R3, R14, R5, RZ ;  /* 0x000000050e037224 */ /* 0x002fc800078e02ff */
[----:B------:R-:W-:-:S05]  /*247b0*/  IMAD.IADD R16, R3, 0x1, R16 ;  /* 0x0000000103107824 */ /* 0x000fca00078e0210 */
[----:B------:R-:W-:-:S13]  /*247c0*/  ISETP.GT.AND P0, PT, R16, R4, PT ;  /* 0x000000041000720c */ /* 0x000fda0003f04270 */
[----:B------:R-:W-:Y:S05]  /*247d0*/  @!P0 BRA `(.L_x_1700) ;  /* 0xfffffffc00508947 */ /* 0x000fea000383ffff */
.L_x_1695:
[----:B------:R-:W-:Y:S01]  /*247e0*/  IMAD.IADD R16, R16, 0x1, -R3 ;  /* 0x0000000110107824 */ /* 0x000fe200078e0a03 */
[----:B------:R-:W-:-:S03]  /*247f0*/  UMOV UR4, 0xffffffff ;  /* 0xffffffff00047882 */ /* 0x000fc60000000000 */
[----:B------:R-:W-:-:S05]  /*24800*/  IMAD R3, R2, R5, R16 ;  /* 0x0000000502037224 */ /* 0x000fca00078e0210 */
[----:B------:R-:W-:Y:S01]  /*24810*/  ISETP.GT.AND P6, PT, R3, R4, PT ;  /* 0x000000040300720c */ /* 0x000fe20003fc4270 */
[----:B------:R-:W-:-:S12]  /*24820*/  BRA.DIV UR4, `(.L_x_1701) ;  /* 0x00000032046c7947 */ /* 0x000fd8000b800000 */
[----:B------:R-:W-:-:S04]  /*24830*/  VOTE.ANY R3, PT, !P6 ;  /* 0x0000000000037806 */ /* 0x000fc800070e0100 */
[----:B------:R-:W1:Y:S02]  /*24840*/  POPC R6, R3 ;  /* 0x0000000300067309 */ /* 0x000e640000000000 */
[----:B-1----:R1:W3:Y:S02]  /*24850*/  SHFL.IDX PT, R17, R17, R6, 0x1f ;  /* 0x00001f0611117589 */ /* 0x0022e400000e0000 */
.L_x_1870:
[----:B------:R-:W-:Y:S01]  /*24860*/  ISETP.NE.AND P0, PT, R3, RZ, PT ;  /* 0x000000ff0300720c */ /* 0x000fe20003f05270 */
[----:B------:R-:W-:-:S12]  /*24870*/  IMAD.MOV.U32 R7, RZ, RZ, RZ ;  /* 0x000000ffff077224 */ /* 0x000fd800078e00ff */
[----:B------:R-:W-:Y:S05]  /*24880*/  @!P0 BRA `(.L_x_1702) ;  /* 0x0000000000108947 */ /* 0x000fea0003800000 */
[----:B------:R-:W-:Y:S01]  /*24890*/  UMOV UR4, 0xffffffff ;  /* 0xffffffff00047882 */ /* 0x000fe20000000000 */
[----:B------:R-:W-:Y:S02]  /*248a0*/  VIADD R12, R6, 0xffffffff ;  /* 0xffffffff060c7836 */ /* 0x000fe40000000000 */
[----:B------:R-:W-:Y:S05]  /*248b0*/  BRA.DIV UR4, `(.L_x_1703) ;  /* 0x0000003204907947 */ /* 0x000fea000b800000 */
[----:B------:R4:W0:Y:S02]  /*248c0*/  SHFL.IDX PT, R7, R2, R12, 0x1f ;  /* 0x00001f0c02077589 */ /* 0x00082400000e0000 */
.L_x_1702:
[----:B0---4-:R-:W0:Y:S01]  /*248d0*/  LDC.64 R2, c[0x0][0xc68] ;  /* 0x00031a00ff027b82 */ /* 0x011e220000000a00 */
[----:B------:R-:W-:-:S04]  /*248e0*/  IMAD.IADD R19, R6, 0x1, R19 ;  /* 0x0000000106137824 */ /* 0x000fc800078e0213 */
[----:B0-----:R-:W-:-:S05]  /*248f0*/  IMAD.WIDE R2, R19, 0x4, R2 ;  /* 0x0000000413027825 */ /* 0x001fca00078e0202 */
[----:B--2---:R0:W1:Y:S01]  /*24900*/  LDG.E R8, desc[UR56][R2.64] ;  /* 0x0000003802087981 */ /* 0x004062000c1e1900 */
[----:B------:R-:W-:-:S04]  /*24910*/  IMAD R16, R7, R5, R16 ;  /* 0x0000000507107224 */ /* 0x000fc800078e0210 */
[----:B------:R-:W-:Y:S02]  /*24920*/  IMAD.IADD R7, R4, 0x1, -R16 ;  /* 0x0000000104077824 */ /* 0x000fe400078e0a10 */
[----:B0-----:R-:W-:Y:S02]  /*24930*/  IMAD.MOV.U32 R2, RZ, RZ, RZ ;  /* 0x000000ffff027224 */ /* 0x001fe400078e00ff */
[----:B-1-3--:R-:W-:-:S05]  /*24940*/  IMAD R6, R17, R8, RZ ;  /* 0x0000000811067224 */ /* 0x00afca00078e02ff */
        /* <DEDUP_REMOVED lines=29> */
[----:B------:R-:W-:Y:S02]  /*24b20*/  IMAD.MOV.U32 R2, RZ, RZ, RZ ;  /* 0x000000ffff027224 */ /* 0x000fe400078e00ff */
[----:B------:R-:W-:Y:S01]  /*24b30*/  IMAD.IADD R4, R6, 0x1, R4 ;  /* 0x0000000106047824 */ /* 0x000fe200078e0204 */
[----:B------:R-:W-:-:S04]  /*24b40*/  IABS R8, R5 ;  /* 0x0000000500087213 */ /* 0x000fc80000000000 */
[----:B------:R-:W0:Y:S08]  /*24b50*/  I2F.RP R10, R8 ;  /* 0x00000008000a7306 */ /* 0x000e300000209400 */
[----:B0-----:R-:W0:Y:S02]  /*24b60*/  MUFU.RCP R10, R10 ;  /* 0x0000000a000a7308 */ /* 0x001e240000001000 */
[----:B0-----:R-:W-:-:S06]  /*24b70*/  VIADD R11, R10, 0xffffffe ;  /* 0x0ffffffe0a0b7836 */ /* 0x001fcc0000000000 */
[----:B------:R-:W0:Y:S02]  /*24b80*/  F2I.FTZ.U32.TRUNC.NTZ R3, R11 ;  /* 0x0000000b00037305 */ /* 0x000e24000021f000 */
[----:B0-----:R-:W-:-:S04]  /*24b90*/  IMAD.MOV R7, RZ, RZ, -R3 ;  /* 0x000000ffff077224 */ /* 0x001fc800078e0a03 */
[----:B------:R-:W-:-:S04]  /*24ba0*/  IMAD R7, R7, R8, RZ ;  /* 0x0000000807077224 */ /* 0x000fc800078e02ff */
[----:B------:R-:W-:Y:S01]  /*24bb0*/  IMAD.HI.U32 R3, R3, R7, R2 ;  /* 0x0000000703037227 */ /* 0x000fe200078e0002 */
[----:B------:R-:W-:Y:S02]  /*24bc0*/  IABS R2, R6 ;  /* 0x0000000600027213 */ /* 0x000fe40000000000 */
[----:B------:R-:W-:-:S03]  /*24bd0*/  IABS R7, R5 ;  /* 0x0000000500077213 */ /* 0x000fc60000000000 */
[----:B------:R-:W-:-:S04]  /*24be0*/  IMAD.HI.U32 R3, R3, R2, RZ ;  /* 0x0000000203037227 */ /* 0x000fc800078e00ff */
[----:B------:R-:W-:-:S04]  /*24bf0*/  IMAD.MOV R7, RZ, RZ, -R7 ;  /* 0x000000ffff077224 */ /* 0x000fc800078e0a07 */
        /* <DEDUP_REMOVED lines=16> */
.L_x_1696:
[----:B------:R-:W-:Y:S01]  /*24d00*/  UMOV UR4, URZ ;  /* 0x0000003f00047c82 */ /* 0x000fe20008000000 */
[----:B------:R-:W-:Y:S01]  /*24d10*/  UMOV UR5, URZ ;  /* 0x0000003f00057c82 */ /* 0x000fe20008000000 */
[----:B------:R-:W-:Y:S01]  /*24d20*/  ULDC UR6, c[0x0][0xc14] ;  /* 0x0003050000067ab9 */ /* 0x000fe20000000800 */
[----:B------:R-:W-:Y:S02]  /*24d30*/  IMAD.MOV.U32 R16, RZ, RZ, R4 ;  /* 0x000000ffff107224 */ /* 0x000fe400078e0004 */
[----:B------:R-:W-:Y:S02]  /*24d40*/  IMAD.U32 R17, RZ, RZ, UR4 ;  /* 0x00000004ff117e24 */ /* 0x000fe4000f8e00ff */
[----:B------:R-:W-:Y:S02]  /*24d50*/  IMAD.U32 R18, RZ, RZ, UR5 ;  /* 0x00000005ff127e24 */ /* 0x000fe4000f8e00ff */
[----:B------:R-:W-:-:S07]  /*24d60*/  IMAD.U32 R19, RZ, RZ, UR6 ;  /* 0x00000006ff137e24 */ /* 0x000fce000f8e00ff */
.L_x_1704:
        /* <DEDUP_REMOVED lines=12> */
.L_x_1604:
[----:B-1----:R-:W4:Y:S01]  /*24e30*/  LDL.LU R0, [R1+0x20] ;  /* 0x0000200001007983 */ /* 0x002f220000300800 */
[----:B------:R-:W-:Y:S01]  /*24e40*/  BSSY B0, `(.L_x_1706) ;  /* 0x000000b000007945 */ /* 0x000fe20003800000 */
[----:B------:R-:W1:Y:S01]  /*24e50*/  S2R R5, SR_CgaCtaId ;  /* 0x0000000000057919 */ /* 0x000e620000008800 */
[----:B----4-:R-:W-:-:S05]  /*24e60*/  VIADD R0, R0, 0x1 ;  /* 0x0000000100007836 */ /* 0x010fca0000000000 */
[----:B---3--:R-:W-:-:S04]  /*24e70*/  LEA.HI R2, R0, R0, RZ, 0x1 ;  /* 0x0000000000027211 */ /* 0x008fc800078f08ff */
[----:B------:R-:W-:-:S05]  /*24e80*/  LOP3.LUT R3, R2, 0xfffffffe, RZ, 0xc0, !PT ;  /* 0xfffffffe02037812 */ /* 0x000fca00078ec0ff */
[----:B------:R-:W-:Y:S01]  /*24e90*/  IMAD.IADD R3, R0, 0x1, -R3 ;  /* 0x0000000100037824 */ /* 0x000fe200078e0a03 */
[----:B------:R-:W-:-:S04]  /*24ea0*/  MOV R0, 0x400 ;  /* 0x0000040000007802 */ /* 0x000fc80000000f00 */
[----:B-1----:R-:W-:Y:S02]  /*24eb0*/  LEA R0, R5, R0, 0x18 ;  /* 0x0000000005007211 */ /* 0x002fe400078ec0ff */
[----:B------:R-:W-:-:S04]  /*24ec0*/  SHF.L.U32 R3, R3, 0x1f, RZ ;  /* 0x0000001f03037819 */ /* 0x000fc800000006ff */
[----:B------:R-:W1:Y:S02]  /*24ed0*/  SYNCS.PHASECHK.TRANS64.TRYWAIT P0, [R0+URZ+0x28820], R3 ;  /* 0x02882003000075a7 */ /* 0x000e64000800017f */
[----:B-1----:R-:W-:Y:S05]  /*24ee0*/  @!P0 BRA `(.L_x_1707) ;  /* 0x0000002c002c8947 */ /* 0x002fea0003800000 */
.L_x_1873:
[----:B------:R-:W-:Y:S05]  /*24ef0*/  BSYNC B0 ;  /* 0x0000000000007941 */ /* 0x000fea0003800000 */
.L_x_1706:
[----:B------:R-:W-:-:S03]  /*24f00*/  UMOV UR4, 0xffffffff ;  /* 0xffffffff00047882 */ /* 0x000fc60000000000 */
[----:B------:R-:W-:Y:S05]  /*24f10*/  BRA.DIV UR4, `(.L_x_1708) ;  /* 0x0000002e04347947 */ /* 0x000fea000b800000 */
[----:B------:R-:W3:Y:S02]  /*24f20*/  S2R R2, SR_TID.X ;  /* 0x0000000000027919 */ /* 0x000ee40000002100 */
[----:B---3--:R-:W-:-:S04]  /*24f30*/  SHF.R.U32.HI R2, RZ, 0x5, R2 ;  /* 0x00000005ff027819 */ /* 0x008fc80000011602 */
[----:B------:R-:W-:-:S05]  /*24f40*/  LOP3.LUT R2, R2, 0x3, RZ, 0xc0, !PT ;  /* 0x0000000302027812 */ /* 0x000fca00078ec0ff */
[----:B------:R3:W4:Y:S02]  /*24f50*/  SHFL.IDX PT, R14, R2, RZ, 0x1f ;  /* 0x00001fff020e7589 */ /* 0x00072400000e0000 */
.L_x_1876:
[----:B----4-:R-:W-:-:S13]  /*24f60*/  ISETP.NE.AND P0, PT, R14, RZ, PT ;  /* 0x000000ff0e00720c */ /* 0x010fda0003f05270 */
[----:B------:R-:W-:Y:S05]  /*24f70*/  @P0 BRA `(.L_x_1316) ;  /* 0x0000000000940947 */ /* 0x000fea0003800000 */
[----:B------:R-:W-:-:S03]  /*24f80*/  UMOV UR4, 0xffffffff ;  /* 0xffffffff00047882 */ /* 0x000fc60000000000 */
[----:B------:R-:W-:Y:S05]  /*24f90*/  BRA.DIV UR4, `(.L_x_1709) ;  /* 0x0000002e04487947 */ /* 0x000fea000b800000 */
[----:B------:R-:W-:-:S13]  /*24fa0*/  ELECT P6, URZ, PT ;  /* 0x00000000003f782f */ /* 0x000fda00038c0000 */
.L_x_1879:
[----:B------:R-:W-:Y:S05]  /*24fb0*/  @!P6 BRA `(.L_x_1316) ;  /* 0x000000000084e947 */ /* 0x000fea0003800000 */
[----:B------:R-:W-:-:S06]  /*24fc0*/  ULOP3.LUT UR4, UR36, 0x2, URZ, 0xfc, !UPT ;  /* 0x0000000224047892 */ /* 0x000fcc000f8efc3f */
[----:B---3--:R-:W-:-:S05]  /*24fd0*/  IMAD.U32 R2, RZ, RZ, UR4 ;  /* 0x00000004ff027e24 */ /* 0x008fca000f8e00ff */
[----:B------:R-:W-:-:S13]  /*24fe0*/  ISETP.NE.AND P2, PT, R2, 0x3, PT ;  /* 0x000000030200780c */ /* 0x000fda0003f45270 */
[----:B------:R-:W-:Y:S05]  /*24ff0*/  @!P2 BRA `(.L_x_1710) ;  /* 0x000000000004a947 */ /* 0x000fea0003800000 */
[----:B------:R-:W-:Y:S01]  /*25000*/  BPT.TRAP 0x1 ;  /* 0x000000040000795c */ /* 0x000fe20000300000 */
.L_x_1710:
[----:B-1----:R-:W3:Y:S04]  /*25010*/  LDL R3, [R1] ;  /* 0x0000000001037983 */ /* 0x002ee80000100800 */
[----:B------:R-:W4:Y:S01]  /*25020*/  LDL.LU R7, [R1+0x8] ;  /* 0x0000080001077983 */ /* 0x000f220000300800 */
[----:B------:R-:W-:-:S04]  /*25030*/  VIADD R2, R0, 0x28840 ;  /* 0x0002884000027836 */ /* 0x000fc80000000000 */
[C---:B---3--:R-:W-:Y:S02]  /*25040*/  IMAD R6, R3.reuse, 0x8, R2 ;  /* 0x0000000803067824 */ /* 0x048fe400078e0202 */
[----:B------:R-:W-:Y:S01]  /*25050*/  VIADD R3, R3, 0x1 ;  /* 0x0000000103037836 */ /* 0x000fe20000000000 */
[----:B----4-:R-:W-:-:S04]  /*25060*/  SHF.L.U32 R5, R7, 0x1f, RZ ;  /* 0x0000001f07057819 */ /* 0x010fc800000006ff */
        /* <DEDUP_REMOVED lines=8> */
.L_x_1880:
[----:B------:R-:W3:Y:S02]  /*250f0*/  SYNCS.PHASECHK.TRANS64.TRYWAIT P0, [R7+URZ], R2 ;  /* 0x00000002070075a7 */ /* 0x000ee4000800017f */
[----:B---3--:R-:W-:Y:S05]  /*25100*/  @!P0 BRA `(.L_x_1712) ;  /* 0x0000002c00208947 */ /* 0x008fea0003800000 */
.L_x_1881:
[----:B------:R-:W-:Y:S05]  /*25110*/  @!P2 BRA `(.L_x_1713) ;  /* 0x000000000004a947 */ /* 0x000fea0003800000 */
[----:B------:R-:W-:Y:S01]  /*25120*/  BPT.TRAP 0x1 ;  /* 0x000000040000795c */ /* 0x000fe20000300000 */
.L_x_1713:
[----:B------:R-:W4:Y:S01]  /*25130*/  LDL.LU R4, [R1] ;  /* 0x0000000001047983 */ /* 0x000f220000300800 */
[----:B------:R-:W-:-:S04]  /*25140*/  VIADD R0, R0, 0x28860 ;  /* 0x0002886000007836 */ /* 0x000fc80000000000 */
[----:B----4-:R-:W-:-:S04]  /*25150*/  IMAD R4, R4, 0x8, R0 ;  /* 0x0000000804047824 */ /* 0x010fc800078e0200 */
[----:B------:R-:W4:Y:S02]  /*25160*/  SYNCS.PHASECHK.TRANS64.TRYWAIT P0, [R4+URZ], R5 ;  /* 0x00000005040075a7 */ /* 0x000f24000800017f */
[----:B----4-:R-:W-:Y:S05]  /*25170*/  @!P0 BRA `(.L_x_1714) ;  /* 0x0000002c00188947 */ /* 0x010fea0003800000 */
.L_x_1882:
[----:B------:R-:W-:-:S07]  /*25180*/  IMAD R3, R3, 0x8, R0 ;  /* 0x0000000803037824 */ /* 0x000fce00078e0200 */
.L_x_1715:
[----:B------:R0:W0:Y:S02]  /*25190*/  SYNCS.PHASECHK.TRANS64.TRYWAIT P0, [R3+URZ], R2 ;  /* 0x00000002030075a7 */ /* 0x000024000800017f */
[----:B0-----:R-:W-:Y:S05]  /*251a0*/  @!P0 NANOSLEEP.SYNCS 0x989680 ;  /* 0x009896800000895d */ /* 0x001fea0003900000 */
[----:B------:R-:W0:Y:S02]  /*251b0*/  @!P0 SYNCS.PHASECHK.TRANS64 P0, [R3+URZ], R2 ;  /* 0x00000002030085a7 */ /* 0x000e24000800007f */
[----:B0-----:R-:W-:Y:S05]  /*251c0*/  @!P0 BRA `(.L_x_1715) ;  /* 0xfffffffc00f08947 */ /* 0x001fea000383ffff */
.L_x_1316:
[----:B------:R-:W-:Y:S05]  /*251d0*/  BSYNC B7 ;  /* 0x0000000000077941 */ /* 0x000fea0003800000 */
.L_x_1313:
[----:B------:R-:W-:Y:S05]  /*251e0*/  EXIT ;  /* 0x000000000000794d */ /* 0x000fea0003800000 */
.L_x_1346:
[----:B0-----:R0:W1:Y:S02]  /*251f0*/  SYNCS.PHASECHK.TRANS64.TRYWAIT P6, [R103+URZ+0x28890], R124 ;  /* 0x0288907c670075a7 */ /* 0x00106400080c017f */
[----:B-1----:R-:W-:Y:S05]  /*25200*/  @!P6 NANOSLEEP.SYNCS 0x989680 ;  /* 0x009896800000e95d */ /* 0x002fea0003900000 */
[----:B------:R-:W1:Y:S02]  /*25210*/  @!P6 SYNCS.PHASECHK.TRANS64 P6, [R103+URZ+0x28890], R124 ;  /* 0x0288907c6700e5a7 */ /* 0x000e6400080c007f */
[----:B-1----:R-:W-:Y:S05]  /*25220*/  @!P6 BRA `(.L_x_1346) ;  /* 0xfffffffc00f0e947 */ /* 0x002fea000383ffff */
[----:B------:R-:W-:Y:S05]  /*25230*/  BRA `(.L_x_1716) ;  /* 0xfffffde0007c7947 */ /* 0x000fea000383ffff */
.L_x_1382:
[----:B0-----:R0:W1:Y:S02]  /*25240*/  SYNCS.PHASECHK.TRANS64.TRYWAIT P4, [R103+URZ+0x28890], R124 ;  /* 0x0288907c670075a7 */ /* 0x001064000808017f */
[----:B-1----:R-:W-:Y:S05]  /*25250*/  @!P4 NANOSLEEP.SYNCS 0x989680 ;  /* 0x009896800000c95d */ /* 0x002fea0003900000 */
[----:B------:R-:W1:Y:S02]  /*25260*/  @!P4 SYNCS.PHASECHK.TRANS64 P4, [R103+URZ+0x28890], R124 ;  /* 0x0288907c6700c5a7 */ /* 0x000e64000808007f */
[----:B-1----:R-:W-:Y:S05]  /*25270*/  @!P4 BRA `(.L_x_1382) ;  /* 0xfffffffc00f0c947 */ /* 0x002fea000383ffff */
[----:B------:R-:W-:Y:S05]  /*25280*/  BRA `(.L_x_1717) ;  /* 0xfffffe0800a47947 */ /* 0x000fea000383ffff */
.L_x_1399:
[----:B0-----:R0:W1:Y:S02]  /*25290*/  SYNCS.PHASECHK.TRANS64.TRYWAIT P3, [R103+URZ+0x28890], R124 ;  /* 0x0288907c670075a7 */ /* 0x001064000806017f */
[----:B-1----:R-:W-:Y:S05]  /*252a0*/  @!P3 NANOSLEEP.SYNCS 0x989680 ;  /* 0x009896800000b95d */ /* 0x002fea0003900000 */
[----:B------:R-:W1:Y:S02]  /*252b0*/  @!P3 SYNCS.PHASECHK.TRANS64 P3, [R103+URZ+0x28890], R124 ;  /* 0x0288907c6700b5a7 */ /* 0x000e64000806007f */
[----:B-1----:R-:W-:Y:S05]  /*252c0*/  @!P3 BRA `(.L_x_1399) ;  /* 0xfffffffc00f0b947 */ /* 0x002fea000383ffff */
[----:B------:R-:W-:Y:S05]  /*252d0*/  BRA `(.L_x_1718) ;  /* 0xfffffe2c00387947 */ /* 0x000fea000383ffff */
.L_x_1409:
[----:B--2---:R2:W3:Y:S02]  /*252e0*/  SYNCS.PHASECHK.TRANS64.TRYWAIT P0, [R103+URZ+0x288b0], R124 ;  /* 0x0288b07c670075a7 */ /* 0x0044e4000800017f */
[----:B---3--:R-:W-:Y:S05]  /*252f0*/  @!P0 NANOSLEEP.SYNCS 0x989680 ;  /* 0x009896800000895d */ /* 0x008fea0003900000 */
[----:B------:R-:W3:Y:S02]  /*25300*/  @!P0 SYNCS.PHASECHK.TRANS64 P0, [R103+URZ+0x288b0], R124 ;  /* 0x0288b07c670085a7 */ /* 0x000ee4000800007f */
[----:B---3--:R-:W-:Y:S05]  /*25310*/  @!P0 BRA `(.L_x_1409) ;  /* 0xfffffffc00f08947 */ /* 0x008fea000383ffff */
[----:B------:R-:W-:Y:S05]  /*25320*/  BRA `(.L_x_1719) ;  /* 0xfffffe3000d47947 */ /* 0x000fea000383ffff */
.L_x_1429:
[----:B------:R-:W-:Y:S01]  /*25330*/  BSSY B0, `(.L_x_1720) ;  /* 0x0000008000007945 */ /* 0x000fe20003800000 */
[----:B------:R-:W-:Y:S02]  /*25340*/  IMAD.MOV.U32 R13, RZ, RZ, R227 ;  /* 0x000000ffff0d7224 */ /* 0x000fe400078e00e3 */
[----:B------:R-:W-:Y:S02]  /*25350*/  IMAD.MOV.U32 R12, RZ, RZ, RZ ;  /* 0x000000ffff0c7224 */ /* 0x000fe400078e00ff */
[----:B------:R-:W-:Y:S02]  /*25360*/  IMAD.MOV.U32 R11, RZ, RZ, 0x1f ;  /* 0x0000001fff0b7424 */ /* 0x000fe400078e00ff */
[----:B------:R-:W-:-:S07]  /*25370*/  IMAD.MOV.U32 R15, RZ, RZ, -0x1 ;  /* 0xffffffffff0f7424 */ /* 0x000fce00078e00ff */
[----:B-----5:R-:W-:Y:S05]  /*25380*/  WARPSYNC.COLLECTIVE R15, `(.L_x_1721) ;  /* 0x000000000f087348 */ /* 0x020fea0003c00000 */
[----:B------:R0:W1:Y:S02]  /*25390*/  SHFL.IDX P6, R14, R13, R12, R11 ;  /* 0x0000000c0d0e7389 */ /* 0x00006400000c000b */
[----:B01---5:R-:W-:Y:S01]  /*253a0*/  ENDCOLLECTIVE ;  /* 0x000000000000791b */ /* 0x023fe20003800000 */
.L_x_1721:
[----:B------:R-:W-:Y:S05]  /*253b0*/  BSYNC B0 ;  /* 0x0000000000007941 */ /* 0x000fea0003800000 */
.L_x_1720:
[----:B------:R-:W-:Y:S01]  /*253c0*/  IMAD.MOV.U32 R196, RZ, RZ, R14 ;  /* 0x000000ffffc47224 */ /* 0x000fe200078e000e */
[----:B------:R-:W-:Y:S06]  /*253d0*/  BRA `(.L_x_1722) ;  /* 0xfffffe3c00cc7947 */ /* 0x000fec000383ffff */
.L_x_1447:
[----:B------:R-:W-:Y:S01]  /*253e0*/  BSSY B1, `(.L_x_1723) ;  /* 0x0000008000017945 */ /* 0x000fe20003800000 */
[----:B------:R-:W-:Y:S02]  /*253f0*/  IMAD.MOV.U32 R13, RZ, RZ, R5 ;  /* 0x000000ffff0d7224 */ /* 0x000fe400078e0005 */
[----:B------:R-:W-:Y:S02]  /*25400*/  IMAD.MOV.U32 R12, RZ, RZ, RZ ;  /* 0x000000ffff0c7224 */ /* 0x000fe400078e00ff */
[----:B------:R-:W-:Y:S02]  /*25410*/  IMAD.MOV.U32 R11, RZ, RZ, 0x181f ;  /* 0x0000181fff0b7424 */ /* 0x000fe400078e00ff */
[----:B------:R-:W-:-:S07]  /*25420*/  IMAD.MOV.U32 R15, RZ, RZ, -0x1 ;  /* 0xffffffffff0f7424 */ /* 0x000fce00078e00ff */
[----:B0----5:R-:W-:Y:S05]  /*25430*/  WARPSYNC.COLLECTIVE R15, `(.L_x_1724) ;  /* 0x000000000f087348 */ /* 0x021fea0003c00000 */
[----:B------:R1:W2:Y:S02]  /*25440*/  SHFL.IDX P6, R14, R13, R12, R11 ;  /* 0x0000000c0d0e7389 */ /* 0x0002a400000c000b */
[----:B012--5:R-:W-:Y:S01]  /*25450*/  ENDCOLLECTIVE ;  /* 0x000000000000791b */ /* 0x027fe20003800000 */
.L_x_1724:
[----:B------:R-:W-:Y:S05]  /*25460*/  BSYNC B1 ;  /* 0x0000000000017941 */ /* 0x000fea0003800000 */
.L_x_1723:
[----:B------:R-:W-:Y:S05]  /*25470*/  BRA `(.L_x_1725) ;  /* 0xfffffe5000507947 */ /* 0x000fea000383ffff */
.L_x_1448:
        /* <DEDUP_REMOVED lines=8> */
.L_x_1727:
[----:B------:R-:W-:Y:S05]  /*25500*/  BSYNC B1 ;  /* 0x0000000000017941 */ /* 0x000fea0003800000 */
.L_x_1726:
[----:B------:R-:W-:Y:S05]  /*25510*/  BRA `(.L_x_1728) ;  /* 0xfffffe5000307947 */ /* 0x000fea000383ffff */
.L_x_1449:
        /* <DEDUP_REMOVED lines=8> */
.L_x_1730:
[----:B------:R-:W-:Y:S05]  /*255a0*/  BSYNC B1 ;  /* 0x0000000000017941 */ /* 0x000fea0003800000 */
.L_x_1729:
[----:B------:R-:W-:Y:S05]  /*255b0*/  BRA `(.L_x_1731) ;  /* 0xfffffe5000107947 */ /* 0x000fea000383ffff */
.L_x_1450:
        /* <DEDUP_REMOVED lines=8> */
.L_x_1733:
[----:B------:R-:W-:Y:S05]  /*25640*/  BSYNC B1 ;  /* 0x0000000000017941 */ /* 0x000fea0003800000 */
.L_x_1732:
[----:B------:R-:W-:Y:S05]  /*25650*/  BRA `(.L_x_1734) ;  /* 0xfffffe4c00f07947 */ /* 0x000fea000383ffff */
.L_x_1451:
[----:B------:R-:W-:Y:S01]  /*25660*/  BSSY B1, `(.L_x_1735) ;  /* 0x0000008000017945 */ /* 0x000fe20003800000 */
[----:B------:R-:W-:Y:S02]  /*25670*/  IMAD.MOV.U32 R13, RZ, RZ, R5 ;  /* 0x000000ffff0d7224 */ /* 0x000fe400078e0005 */
[----:B------:R-:W-:Y:S02]  /*25680*/  IMAD.MOV.U32 R12, RZ, RZ, 0x1 ;  /* 0x00000001ff0c7424 */ /* 0x000fe400078e00ff */
[----:B------:R-:W-:Y:S02]  /*25690*/  IMAD.MOV.U32 R11, RZ, RZ, 0x181f ;  /* 0x0000181fff0b7424 */ /* 0x000fe400078e00ff */
[----:B------:R-:W-:-:S07]  /*256a0*/  IMAD.MOV.U32 R15, RZ, RZ, -0x1 ;  /* 0xffffffffff0f7424 */ /* 0x000fce00078e00ff */
[----:B0----5:R-:W-:Y:S05]  /*256b0*/  WARPSYNC.COLLECTIVE R15, `(.L_x_1736) ;  /* 0x000000000f087348 */ /* 0x021fea0003c00000 */
[----:B------:R1:W2:Y:S02]  /*256c0*/  SHFL.IDX P6, R14, R13, R12, R11 ;  /* 0x0000000c0d0e7389 */ /* 0x0002a400000c000b */
[----:B012--5:R-:W-:Y:S01]  /*256d0*/  ENDCOLLECTIVE ;  /* 0x000000000000791b */ /* 0x027fe20003800000 */
.L_x_1736:
[----:B------:R-:W-:Y:S05]  /*256e0*/  BSYNC B1 ;  /* 0x0000000000017941 */ /* 0x000fea0003800000 */
.L_x_1735:
[----:B------:R-:W-:Y:S05]  /*256f0*/  BRA `(.L_x_1737) ;  /* 0xfffffe4c00d07947 */ /* 0x000fea000383ffff */
.L_x_1452:
        /* <DEDUP_REMOVED lines=8> */
.L_x_1739:
[----:B------:R-:W-:Y:S05]  /*25780*/  BSYNC B1 ;  /* 0x0000000000017941 */ /* 0x000fea0003800000 */
.L_x_1738:
[----:B------:R-:W-:Y:S05]  /*25790*/  BRA `(.L_x_1740) ;  /* 0xfffffe4c00b07947 */ /* 0x000fea000383ffff */
.L_x_1453:
        /* <DEDUP_REMOVED lines=8> */
.L_x_1742:
[----:B------:R-:W-:Y:S05]  /*25820*/  BSYNC B1 ;  /* 0x0000000000017941 */ /* 0x000fea0003800000 */
.L_x_1741:
[----:B------:R-:W-:Y:S05]  /*25830*/  BRA `(.L_x_1743) ;  /* 0xfffffe4c00907947 */ /* 0x000fea000383ffff */
.L_x_1454:
        /* <DEDUP_REMOVED lines=8> */
.L_x_1745:
[----:B------:R-:W-:Y:S05]  /*258c0*/  BSYNC B1 ;  /* 0x0000000000017941 */ /* 0x000fea0003800000 */
.L_x_1744:
[----:B------:R-:W-:Y:S05]  /*258d0*/  BRA `(.L_x_1746) ;  /* 0xfffffe4c00707947 */ /* 0x000fea000383ffff */
.L_x_1455:
        /* <DEDUP_REMOVED lines=8> */
.L_x_1748:
[----:B------:R-:W-:Y:S05]  /*25960*/  BSYNC B1 ;  /* 0x0000000000017941 */ /* 0x000fea0003800000 */
.L_x_1747:
[----:B------:R-:W-:Y:S05]  /*25970*/  BRA `(.L_x_1749) ;  /* 0xfffffe4c00507947 */ /* 0x000fea000383ffff */
.L_x_1456:
        /* <DEDUP_REMOVED lines=8> */
.L_x_1751:
[----:B------:R-:W-:Y:S05]  /*25a00*/  BSYNC B1 ;  /* 0x0000000000017941 */ /* 0x000fea0003800000 */
.L_x_1750:
[----:B------:R-:W-:Y:S05]  /*25a10*/  BRA `(.L_x_1752) ;  /* 0xfffffe4c00307947 */ /* 0x000fea000383ffff */
.L_x_1457:
        /* <DEDUP_REMOVED lines=8> */
.L_x_1754:
[----:B------:R-:W-:Y:S05]  /*25aa0*/  BSYNC B1 ;  /* 0x0000000000017941 */ /* 0x000fea0003800000 */
.L_x_1753:
[----:B------:R-:W-:Y:S05]  /*25ab0*/  BRA `(.L_x_1755) ;  /* 0xfffffe4c00107947 */ /* 0x000fea000383ffff */
.L_x_1458:
        /* <DEDUP_REMOVED lines=8> */
.L_x_1757:
[----:B------:R-:W-:Y:S05]  /*25b40*/  BSYNC B1 ;  /* 0x0000000000017941 */ /* 0x000fea0003800000 */
.L_x_1756:
[----:B------:R-:W-:Y:S05]  /*25b50*/  BRA `(.L_x_1758) ;  /* 0xfffffe4800f07947 */ /* 0x000fea000383ffff */
.L_x_1459:
        /* <DEDUP_REMOVED lines=8> */
.L_x_1760:
[----:B------:R-:W-:Y:S05]  /*25be0*/  BSYNC B1 ;  /* 0x0000000000017941 */ /* 0x000fea0003800000 */
.L_x_1759:
[----:B------:R-:W-:Y:S05]  /*25bf0*/  BRA `(.L_x_1761) ;  /* 0xfffffe4800d07947 */ /* 0x000fea000383ffff */
.L_x_1460:
        /* <DEDUP_REMOVED lines=8> */
.L_x_1763:
[----:B------:R-:W-:Y:S05]  /*25c80*/  BSYNC B1 ;  /* 0x0000000000017941 */ /* 0x000fea0003800000 */
.L_x_1762:
[----:B------:R-:W-:Y:S05]  /*25c90*/  BRA `(.L_x_1764) ;  /* 0xfffffe4800b47947 */ /* 0x000fea000383ffff */
.L_x_1461:
        /* <DEDUP_REMOVED lines=8> */
.L_x_1766:
[----:B------:R-:W-:Y:S05]  /*25d20*/  BSYNC B1 ;  /* 0x0000000000017941 */ /* 0x000fea0003800000 */
.L_x_1765:
[----:B------:R-:W-:Y:S05]  /*25d30*/  BRA `(.L_x_1767) ;  /* 0xfffffe4800987947 */ /* 0x000fea000383ffff */
.L_x_1462:
        /* <DEDUP_REMOVED lines=8> */
.L_x_1769:
[----:B------:R-:W-:Y:S05]  /*25dc0*/  BSYNC B1 ;  /* 0x0000000000017941 */ /* 0x000fea0003800000 */
.L_x_1768:
[----:B------:R-:W-:Y:S05]  /*25dd0*/  BRA `(.L_x_1770) ;  /* 0xfffffe48007c7947 */ /* 0x000fea000383ffff */
.L_x_1464:
[----:B-1----:R1:W2:Y:S02]  /*25de0*/  SYNCS.PHASECHK.TRANS64.TRYWAIT P4, [R2+URZ+0x28800], R5 ;  /* 0x02880005020075a7 */ /* 0x0022a4000808017f */
[----:B--2---:R-:W-:Y:S05]  /*25df0*/  @!P4 NANOSLEEP.SYNCS 0x989680 ;  /* 0x009896800000c95d */ /* 0x004fea0003900000 */
[----:B------:R-:W2:Y:S02]  /*25e00*/  @!P4 SYNCS.PHASECHK.TRANS64 P4, [R2+URZ+0x28800], R5 ;  /* 0x028800050200c5a7 */ /* 0x000ea4000808007f */
[----:B--2---:R-:W-:Y:S05]  /*25e10*/  @!P4 BRA `(.L_x_1464) ;  /* 0xfffffffc00f0c947 */ /* 0x004fea000383ffff */
[----:B------:R-:W-:Y:S05]  /*25e20*/  BRA `(.L_x_1771) ;  /* 0xfffffe4800f47947 */ /* 0x000fea000383ffff */
.L_x_1480:
        /* <DEDUP_REMOVED lines=8> */
.L_x_1773:
[----:B------:R-:W-:Y:S05]  /*25eb0*/  BSYNC B1 ;  /* 0x0000000000017941 */ /* 0x000fea0003800000 */
.L_x_1772:
[----:B------:R-:W-:Y:S05]  /*25ec0*/  BRA `(.L_x_1774) ;  /* 0xfffffe6800f07947 */ /* 0x000fea000383ffff */
.L_x_1481:
        /* <DEDUP_REMOVED lines=8> */
.L_x_1776:
[----:B------:R-:W-:Y:S05]  /*25f50*/  BSYNC B1 ;  /* 0x0000000000017941 */ /* 0x000fea0003800000 */
.L_x_1775:
[----:B------:R-:W-:Y:S05]  /*25f60*/  BRA `(.L_x_1777) ;  /* 0xfffffe6800d07947 */ /* 0x000fea000383ffff */
.L_x_1482:
        /* <DEDUP_REMOVED lines=8> */
.L_x_1779:
[----:B------:R-:W-:Y:S05]  /*25ff0*/  BSYNC B1 ;  /* 0x0000000000017941 */ /* 0x000fea0003800000 */
.L_x_1778:
[----:B------:R-:W-:Y:S05]  /*26000*/  BRA `(.L_x_1780) ;  /* 0xfffffe6800b07947 */ /* 0x000fea000383ffff */
.L_x_1483:
        /* <DEDUP_REMOVED lines=8> */
.L_x_1782:
[----:B------:R-:W-:Y:S05]  /*26090*/  BSYNC B1 ;  /* 0x0000000000017941 */ /* 0x000fea0003800000 */
.L_x_1781:
[----:B------:R-:W-:Y:S05]  /*260a0*/  BRA `(.L_x_1783) ;  /* 0xfffffe6800907947 */ /* 0x000fea000383ffff */
.L_x_1484:
        /* <DEDUP_REMOVED lines=8> */
.L_x_1785:
[----:B------:R-:W-:Y:S05]  /*26130*/  BSYNC B1 ;  /* 0x0000000000017941 */ /* 0x000fea0003800000 */
.L_x_1784:
[----:B------:R-:W-:Y:S05]  /*26140*/  BRA `(.L_x_1786) ;  /* 0xfffffe6800707947 */ /* 0x000fea000383ffff */
.L_x_1485:
        /* <DEDUP_REMOVED lines=8> */
.L_x_1788:
[----:B------:R-:W-:Y:S05]  /*261d0*/  BSYNC B1 ;  /* 0x0000000000017941 */ /* 0x000fea0003800000 */
.L_x_1787:
[----:B------:R-:W-:Y:S05]  /*261e0*/  BRA `(.L_x_1789) ;  /* 0xfffffe6800507947 */ /* 0x000fea000383ffff */
.L_x_1486:
        /* <DEDUP_REMOVED lines=8> */
.L_x_1791:
[----:B------:R-:W-:Y:S05]  /*26270*/  BSYNC B1 ;  /* 0x0000000000017941 */ /* 0x000fea0003800000 */
.L_x_1790:
[----:B------:R-:W-:Y:S05]  /*26280*/  BRA `(.L_x_1792) ;  /* 0xfffffe6800307947 */ /* 0x000fea000383ffff */
.L_x_1487:
        /* <DEDUP_REMOVED lines=8> */
.L_x_1794:
[----:B------:R-:W-:Y:S05]  /*26310*/  BSYNC B1 ;  /* 0x0000000000017941 */ /* 0x000fea0003800000 */
.L_x_1793:
[----:B------:R-:W-:Y:S05]  /*26320*/  BRA `(.L_x_1795) ;  /* 0xfffffe6800107947 */ /* 0x000fea000383ffff */
.L_x_1488:
        /* <DEDUP_REMOVED lines=8> */
.L_x_1797:
[----:B------:R-:W-:Y:S05]  /*263b0*/  BSYNC B1 ;  /* 0x0000000000017941 */ /* 0x000fea0003800000 */
.L_x_1796:
[----:B------:R-:W-:Y:S05]  /*263c0*/  BRA `(.L_x_1798) ;  /* 0xfffffe6400f07947 */ /* 0x000fea000383ffff */
.L_x_1489:
        /* <DEDUP_REMOVED lines=8> */
.L_x_1800:
[----:B------:R-:W-:Y:S05]  /*26450*/  BSYNC B1 ;  /* 0x0000000000017941 */ /* 0x000fea0003800000 */
.L_x_1799:
[----:B------:R-:W-:Y:S05]  /*26460*/  BRA `(.L_x_1801) ;  /* 0xfffffe6400d07947 */ /* 0x000fea000383ffff */
.L_x_1490:
        /* <DEDUP_REMOVED lines=8> */
.L_x_1803:
[----:B------:R-:W-:Y:S05]  /*264f0*/  BSYNC B1 ;  /* 0x0000000000017941 */ /* 0x000fea0003800000 */
.L_x_1802:
[----:B------:R-:W-:Y:S05]  /*26500*/  BRA `(.L_x_1804) ;  /* 0xfffffe6400b07947 */ /* 0x000fea000383ffff */
.L_x_1491:
        /* <DEDUP_REMOVED lines=8> */
.L_x_1806:
[----:B------:R-:W-:Y:S05]  /*26590*/  BSYNC B1 ;  /* 0x0000000000017941 */ /* 0x000fea0003800000 */
.L_x_1805:
[----:B------:R-:W-:Y:S05]  /*265a0*/  BRA `(.L_x_1807) ;  /* 0xfffffe6400907947 */ /* 0x000fea000383ffff */
.L_x_1492:
        /* <DEDUP_REMOVED lines=8> */
.L_x_1809:
[----:B------:R-:W-:Y:S05]  /*26630*/  BSYNC B1 ;  /* 0x0000000000017941 */ /* 0x000fea0003800000 */
.L_x_1808:
[----:B------:R-:W-:Y:S05]  /*26640*/  BRA `(.L_x_1810) ;  /* 0xfffffe6400707947 */ /* 0x000fea000383ffff */
.L_x_1493:
        /* <DEDUP_REMOVED lines=8> */
.L_x_1812:
[----:B------:R-:W-:Y:S05]  /*266d0*/  BSYNC B1 ;  /* 0x0000000000017941 */ /* 0x000fea0003800000 */
.L_x_1811:
[----:B------:R-:W-:Y:S05]  /*266e0*/  BRA `(.L_x_1813) ;  /* 0xfffffe6400507947 */ /* 0x000fea000383ffff */
.L_x_1494:
        /* <DEDUP_REMOVED lines=8> */
.L_x_1815:
[----:B------:R-:W-:Y:S05]  /*26770*/  BSYNC B1 ;  /* 0x0000000000017941 */ /* 0x000fea0003800000 */
.L_x_1814:
[----:B------:R-:W-:Y:S05]  /*26780*/  BRA `(.L_x_1816) ;  /* 0xfffffe6400307947 */ /* 0x000fea000383ffff */
.L_x_1495:
        /* <DEDUP_REMOVED lines=8> */
.L_x_1818:
[----:B------:R-:W-:Y:S05]  /*26810*/  BSYNC B1 ;  /* 0x0000000000017941 */ /* 0x000fea0003800000 */
.L_x_1817:
[----:B------:R-:W-:Y:S05]  /*26820*/  BRA `(.L_x_1819) ;  /* 0xfffffe6400107947 */ /* 0x000fea000383ffff */
.L_x_1497:
[----:B0-----:R0:W1:Y:S02]  /*26830*/  SYNCS.PHASECHK.TRANS64.TRYWAIT P4, [R2+URZ+0x28800], R9 ;  /* 0x02880009020075a7 */ /* 0x001064000808017f */
[----:B-1----:R-:W-:Y:S05]  /*26840*/  @!P4 NANOSLEEP.SYNCS 0x989680 ;  /* 0x009896800000c95d */ /* 0x002fea0003900000 */
[----:B------:R-:W1:Y:S02]  /*26850*/  @!P4 SYNCS.PHASECHK.TRANS64 P4, [R2+URZ+0x28800], R9 ;  /* 0x028800090200c5a7 */ /* 0x000e64000808007f */
[----:B-1----:R-:W-:Y:S05]  /*26860*/  @!P4 BRA `(.L_x_1497) ;  /* 0xfffffffc00f0c947 */ /* 0x002fea000383ffff */
[----:B------:R-:W-:Y:S05]  /*26870*/  BRA `(.L_x_1820) ;  /* 0xfffffe6800107947 */ /* 0x000fea000383ffff */
.L_x_1507:
[----:B0-----:R0:W2:Y:S02]  /*26880*/  SYNCS.PHASECHK.TRANS64.TRYWAIT P2, [R8+URZ+0x28830], R3 ;  /* 0x02883003080075a7 */ /* 0x0010a4000804017f */
[----:B--2---:R-:W-:Y:S05]  /*26890*/  @!P2 NANOSLEEP.SYNCS 0x989680 ;  /* 0x009896800000a95d */ /* 0x004fea0003900000 */
[----:B------:R-:W2:Y:S02]  /*268a0*/  @!P2 SYNCS.PHASECHK.TRANS64 P2, [R8+URZ+0x28830], R3 ;  /* 0x028830030800a5a7 */ /* 0x000ea4000804007f */
[----:B--2---:R-:W-:Y:S05]  /*268b0*/  @!P2 BRA `(.L_x_1507) ;  /* 0xfffffffc00f0a947 */ /* 0x004fea000383ffff */
[----:B------:R-:W-:Y:S05]  /*268c0*/  BRA `(.L_x_1506) ;  /* 0xfffffe8000f47947 */ /* 0x000fea000383ffff */
.L_x_1525:
[----:B-1----:R1:W2:Y:S02]  /*268d0*/  SYNCS.PHASECHK.TRANS64.TRYWAIT P4, [R7+URZ+0x28830], R6 ;  /* 0x02883006070075a7 */ /* 0x0022a4000808017f */
[----:B--2---:R-:W-:Y:S05]  /*268e0*/  @!P4 NANOSLEEP.SYNCS 0x989680 ;  /* 0x009896800000c95d */ /* 0x004fea0003900000 */
[----:B------:R-:W2:Y:S02]  /*268f0*/  @!P4 SYNCS.PHASECHK.TRANS64 P4, [R7+URZ+0x28830], R6 ;  /* 0x028830060700c5a7 */ /* 0x000ea4000808007f */
[----:B--2---:R-:W-:Y:S05]  /*26900*/  @!P4 BRA `(.L_x_1525) ;  /* 0xfffffffc00f0c947 */ /* 0x004fea000383ffff */
[----:B------:R-:W-:Y:S05]  /*26910*/  BRA `(.L_x_1524) ;  /* 0xfffffebc00a47947 */ /* 0x000fea000383ffff */
.L_x_1529:
[----:B-1----:R1:W2:Y:S02]  /*26920*/  SYNCS.PHASECHK.TRANS64.TRYWAIT P3, [R7+URZ+0x28850], R6 ;  /* 0x02885006070075a7 */ /* 0x0022a4000806017f */
[----:B--2---:R-:W-:Y:S05]  /*26930*/  @!P3 NANOSLEEP.SYNCS 0x989680 ;  /* 0x009896800000b95d */ /* 0x004fea0003900000 */
[----:B------:R-:W2:Y:S02]  /*26940*/  @!P3 SYNCS.PHASECHK.TRANS64 P3, [R7+URZ+0x28850], R6 ;  /* 0x028850060700b5a7 */ /* 0x000ea4000806007f */
[----:B--2---:R-:W-:Y:S05]  /*26950*/  @!P3 BRA `(.L_x_1529) ;  /* 0xfffffffc00f0b947 */ /* 0x004fea000383ffff */
[----:B------:R-:W-:Y:S05]  /*26960*/  BRA `(.L_x_1526) ;  /* 0xfffffec000b47947 */ /* 0x000fea000383ffff */
.L_x_1548:
[----:B-1----:R1:W2:Y:S02]  /*26970*/  SYNCS.PHASECHK.TRANS64.TRYWAIT P3, [R6+URZ+0x28830], R7 ;  /* 0x02883007060075a7 */ /* 0x0022a4000806017f */
[----:B--2---:R-:W-:Y:S05]  /*26980*/  @!P3 NANOSLEEP.SYNCS 0x989680 ;  /* 0x009896800000b95d */ /* 0x004fea0003900000 */
[----:B------:R-:W2:Y:S02]  /*26990*/  @!P3 SYNCS.PHASECHK.TRANS64 P3, [R6+URZ+0x28830], R7 ;  /* 0x028830070600b5a7 */ /* 0x000ea4000806007f */
[----:B--2---:R-:W-:Y:S05]  /*269a0*/  @!P3 BRA `(.L_x_1548) ;  /* 0xfffffffc00f0b947 */ /* 0x004fea000383ffff */
[----:B------:R-:W-:Y:S05]  /*269b0*/  BRA `(.L_x_1547) ;  /* 0xfffffef800907947 */ /* 0x000fea000383ffff */
.L_x_1552:
[----:B-1----:R1:W2:Y:S02]  /*269c0*/  SYNCS.PHASECHK.TRANS64.TRYWAIT P2, [R7+URZ+0x28850], R6 ;  /* 0x02885006070075a7 */ /* 0x0022a4000804017f */
[----:B--2---:R-:W-:Y:S05]  /*269d0*/  @!P2 NANOSLEEP.SYNCS 0x989680 ;  /* 0x009896800000a95d */ /* 0x004fea0003900000 */
[----:B------:R-:W2:Y:S02]  /*269e0*/  @!P2 SYNCS.PHASECHK.TRANS64 P2, [R7+URZ+0x28850], R6 ;  /* 0x028850060700a5a7 */ /* 0x000ea4000804007f */
[----:B--2---:R-:W-:Y:S05]  /*269f0*/  @!P2 BRA `(.L_x_1552) ;  /* 0xfffffffc00f0a947 */ /* 0x004fea000383ffff */
[----:B------:R-:W-:Y:S05]  /*26a00*/  BRA `(.L_x_1549) ;  /* 0xfffffefc00a07947 */ /* 0x000fea000383ffff */
.L_x_1559:
[----:B-1----:R1:W2:Y:S02]  /*26a10*/  SYNCS.PHASECHK.TRANS64.TRYWAIT P3, [R6+URZ+0x28830], R7 ;  /* 0x02883007060075a7 */ /* 0x0022a4000806017f */
[----:B--2---:R-:W-:Y:S05]  /*26a20*/  @!P3 NANOSLEEP.SYNCS 0x989680 ;  /* 0x009896800000b95d */ /* 0x004fea0003900000 */
[----:B------:R-:W2:Y:S02]  /*26a30*/  @!P3 SYNCS.PHASECHK.TRANS64 P3, [R6+URZ+0x28830], R7 ;  /* 0x028830070600b5a7 */ /* 0x000ea4000806007f */
[----:B--2---:R-:W-:Y:S05]  /*26a40*/  @!P3 BRA `(.L_x_1559) ;  /* 0xfffffffc00f0b947 */ /* 0x004fea000383ffff */
[----:B------:R-:W-:Y:S05]  /*26a50*/  BRA `(.L_x_1558) ;  /* 0xffffff2400007947 */ /* 0x000fea000383ffff */
.L_x_1563:
[----:B-1----:R1:W2:Y:S02]  /*26a60*/  SYNCS.PHASECHK.TRANS64.TRYWAIT P2, [R7+URZ+0x28850], R6 ;  /* 0x02885006070075a7 */ /* 0x0022a4000804017f */
[----:B--2---:R-:W-:Y:S05]  /*26a70*/  @!P2 NANOSLEEP.SYNCS 0x989680 ;  /* 0x009896800000a95d */ /* 0x004fea0003900000 */
[----:B------:R-:W2:Y:S02]  /*26a80*/  @!P2 SYNCS.PHASECHK.TRANS64 P2, [R7+URZ+0x28850], R6 ;  /* 0x028850060700a5a7 */ /* 0x000ea4000804007f */
[----:B--2---:R-:W-:Y:S05]  /*26a90*/  @!P2 BRA `(.L_x_1563) ;  /* 0xfffffffc00f0a947 */ /* 0x004fea000383ffff */
[----:B------:R-:W-:Y:S05]  /*26aa0*/  BRA `(.L_x_1560) ;  /* 0xffffff2800107947 */ /* 0x000fea000383ffff */
.L_x_1576:
[----:B-1----:R1:W2:Y:S02]  /*26ab0*/  SYNCS.PHASECHK.TRANS64.TRYWAIT P0, [R8+URZ+0x28850], R3 ;  /* 0x02885003080075a7 */ /* 0x0022a4000800017f */
[----:B--2---:R-:W-:Y:S05]  /*26ac0*/  @!P0 NANOSLEEP.SYNCS 0x989680 ;  /* 0x009896800000895d */ /* 0x004fea0003900000 */
[----:B------:R-:W2:Y:S02]  /*26ad0*/  @!P0 SYNCS.PHASECHK.TRANS64 P0, [R8+URZ+0x28850], R3 ;  /* 0x02885003080085a7 */ /* 0x000ea4000800007f */
[----:B--2---:R-:W-:Y:S05]  /*26ae0*/  @!P0 BRA `(.L_x_1576) ;  /* 0xfffffffc00f08947 */ /* 0x004fea000383ffff */
[----:B------:R-:W-:Y:S05]  /*26af0*/  BRA `(.L_x_1575) ;  /* 0xffffff5c004c7947 */ /* 0x000fea000383ffff */
.L_x_1618:
[----:B------:R-:W1:Y:S01]  /*26b00*/  S2R R11, SR_TID.X ;  /* 0x00000000000b7919 */ /* 0x000e620000002100 */
[----:B------:R-:W-:Y:S01]  /*26b10*/  BSSY B1, `(.L_x_1821) ;  /* 0x000000a000017945 */ /* 0x000fe20003800000 */
[----:B------:R-:W-:Y:S02]  /*26b20*/  IMAD.MOV.U32 R12, RZ, RZ, RZ ;  /* 0x000000ffff0c7224 */ /* 0x000fe400078e00ff */
[----:B------:R-:W-:Y:S01]  /*26b30*/  IMAD.MOV.U32 R15, RZ, RZ, -0x1 ;  /* 0xffffffffff0f7424 */ /* 0x000fe200078e00ff */
[----:B-1----:R-:W-:-:S04]  /*26b40*/  SHF.R.U32.HI R11, RZ, 0x5, R11 ;  /* 0x00000005ff0b7819 */ /* 0x002fc8000001160b */
[----:B------:R-:W-:-:S05]  /*26b50*/  LOP3.LUT R11, R11, 0x3, RZ, 0xc0, !PT ;  /* 0x000000030b0b7812 */ /* 0x000fca00078ec0ff */
[----:B0-----:R-:W-:Y:S02]  /*26b60*/  IMAD.MOV.U32 R13, RZ, RZ, R11 ;  /* 0x000000ffff0d7224 */ /* 0x001fe400078e000b */
[----:B------:R-:W-:-:S07]  /*26b70*/  IMAD.MOV.U32 R11, RZ, RZ, 0x1f ;  /* 0x0000001fff0b7424 */ /* 0x000fce00078e00ff */
[----:B------:R-:W-:Y:S05]  /*26b80*/  WARPSYNC.COLLECTIVE R15, `(.L_x_1822) ;  /* 0x000000000f087348 */ /* 0x000fea0003c00000 */
[----:B------:R0:W1:Y:S02]  /*26b90*/  SHFL.IDX P6, R14, R13, R12, R11 ;  /* 0x0000000c0d0e7389 */ /* 0x00006400000c000b */
[----:B01----:R-:W-:Y:S01]  /*26ba0*/  ENDCOLLECTIVE ;  /* 0x000000000000791b */ /* 0x003fe20003800000 */
.L_x_1822:
[----:B------:R-:W-:Y:S05]  /*26bb0*/  BSYNC B1 ;  /* 0x0000000000017941 */ /* 0x000fea0003800000 */
.L_x_1821:
[----:B------:R-:W-:Y:S05]  /*26bc0*/  BRA `(.L_x_1823) ;  /* 0xffffff98006c7947 */ /* 0x000fea000383ffff */
.L_x_1619:
[----:B------:R-:W-:Y:S01]  /*26bd0*/  BSSY B1, `(.L_x_1824) ;  /* 0x0000006000017945 */ /* 0x000fe20003800000 */
[----:B------:R-:W-:-:S07]  /*26be0*/  IMAD.MOV.U32 R15, RZ, RZ, -0x1 ;  /* 0xffffffffff0f7424 */ /* 0x000fce00078e00ff */
[----:B0-----:R-:W-:Y:S05]  /*26bf0*/  WARPSYNC.COLLECTIVE R15, `(.L_x_1825) ;  /* 0x000000000f0c7348 */ /* 0x001fea0003c00000 */
[----:B------:R-:W-:Y:S02]  /*26c00*/  ELECT P6, UR62, PT ;  /* 0x00000000003e782f */ /* 0x000fe400038c0000 */
[----:B------:R-:W-:Y:S01]  /*26c10*/  MOV R14, UR62 ;  /* 0x0000003e000e7c02 */ /* 0x000fe20008000f00 */
[----:B0-----:R-:W-:Y:S10]  /*26c20*/  ENDCOLLECTIVE ;  /* 0x000000000000791b */ /* 0x001ff40003800000 */
.L_x_1825:
[----:B------:R-:W-:Y:S05]  /*26c30*/  BSYNC B1 ;  /* 0x0000000000017941 */ /* 0x000fea0003800000 */
.L_x_1824:
[----:B------:R-:W-:Y:S05]  /*26c40*/  BRA `(.L_x_1826) ;  /* 0xffffff9800587947 */ /* 0x000fea000383ffff */
.L_x_1621:
[----:B-1----:R1:W2:Y:S02]  /*26c50*/  SYNCS.PHASECHK.TRANS64.TRYWAIT P0, [R12+URZ+0x28820], R8 ;  /* 0x028820080c0075a7 */ /* 0x0022a4000800017f */
[----:B--2---:R-:W-:Y:S05]  /*26c60*/  @!P0 NANOSLEEP.SYNCS 0x989680 ;  /* 0x009896800000895d */ /* 0x004fea0003900000 */
[----:B------:R-:W2:Y:S02]  /*26c70*/  @!P0 SYNCS.PHASECHK.TRANS64 P0, [R12+URZ+0x28820], R8 ;  /* 0x028820080c0085a7 */ /* 0x000ea4000800007f */
[----:B--2---:R-:W-:Y:S05]  /*26c80*/  @!P0 BRA `(.L_x_1621) ;  /* 0xfffffffc00f08947 */ /* 0x004fea000383ffff */
[----:B------:R-:W-:Y:S05]  /*26c90*/  BRA `(.L_x_1827) ;  /* 0xffffff9800747947 */ /* 0x000fea000383ffff */
.L_x_1624:
[----:B-1----:R1:W2:Y:S02]  /*26ca0*/  SYNCS.PHASECHK.TRANS64.TRYWAIT P0, [R8+URZ+0x288a0], R10 ;  /* 0x0288a00a080075a7 */ /* 0x0022a4000800017f */
[----:B--2---:R-:W-:Y:S05]  /*26cb0*/  @!P0 NANOSLEEP.SYNCS 0x989680 ;  /* 0x009896800000895d */ /* 0x004fea0003900000 */
[----:B------:R-:W2:Y:S02]  /*26cc0*/  @!P0 SYNCS.PHASECHK.TRANS64 P0, [R8+URZ+0x288a0], R10 ;  /* 0x0288a00a080085a7 */ /* 0x000ea4000800007f */
[----:B--2---:R-:W-:Y:S05]  /*26cd0*/  @!P0 BRA `(.L_x_1624) ;  /* 0xfffffffc00f08947 */ /* 0x004fea000383ffff */
[----:B------:R-:W-:Y:S05]  /*26ce0*/  BRA `(.L_x_1828) ;  /* 0xffffff9800847947 */ /* 0x000fea000383ffff */
.L_x_1626:
[----:B--2---:R2:W3:Y:S02]  /*26cf0*/  SYNCS.PHASECHK.TRANS64.TRYWAIT P0, [R8+URZ+0x288c0], R10 ;  /* 0x0288c00a080075a7 */ /* 0x0044e4000800017f */
[----:B---3--:R-:W-:Y:S05]  /*26d00*/  @!P0 NANOSLEEP.SYNCS 0x989680 ;  /* 0x009896800000895d */ /* 0x008fea0003900000 */
[----:B------:R-:W3:Y:S02]  /*26d10*/  @!P0 SYNCS.PHASECHK.TRANS64 P0, [R8+URZ+0x288c0], R10 ;  /* 0x0288c00a080085a7 */ /* 0x000ee4000800007f */
[----:B---3--:R-:W-:Y:S05]  /*26d20*/  @!P0 BRA `(.L_x_1626) ;  /* 0xfffffffc00f08947 */ /* 0x008fea000383ffff */
[----:B------:R-:W-:Y:S05]  /*26d30*/  BRA `(.L_x_1829) ;  /* 0xffffff9800fc7947 */ /* 0x000fea000383ffff */
.L_x_1630:
[----:B-1----:R1:W2:Y:S02]  /*26d40*/  SYNCS.PHASECHK.TRANS64.TRYWAIT P0, [R8+URZ+0x288a0], R9 ;  /* 0x0288a009080075a7 */ /* 0x0022a4000800017f */
[----:B--2---:R-:W-:Y:S05]  /*26d50*/  @!P0 NANOSLEEP.SYNCS 0x989680 ;  /* 0x009896800000895d */ /* 0x004fea0003900000 */
[----:B------:R-:W2:Y:S02]  /*26d60*/  @!P0 SYNCS.PHASECHK.TRANS64 P0, [R8+URZ+0x288a0], R9 ;  /* 0x0288a009080085a7 */ /* 0x000ea4000800007f */
[----:B--2---:R-:W-:Y:S05]  /*26d70*/  @!P0 BRA `(.L_x_1630) ;  /* 0xfffffffc00f08947 */ /* 0x004fea000383ffff */
[----:B------:R-:W-:Y:S05]  /*26d80*/  BRA `(.L_x_1830) ;  /* 0xffffff9c00bc7947 */ /* 0x000fea000383ffff */
.L_x_1632:
[----:B--2---:R2:W3:Y:S02]  /*26d90*/  SYNCS.PHASECHK.TRANS64.TRYWAIT P1, [R8+URZ+0x288c0], R9 ;  /* 0x0288c009080075a7 */ /* 0x0044e4000802017f */
[----:B---3--:R-:W-:Y:S05]  /*26da0*/  @!P1 NANOSLEEP.SYNCS 0x989680 ;  /* 0x009896800000995d */ /* 0x008fea0003900000 */
[----:B------:R-:W3:Y:S02]  /*26db0*/  @!P1 SYNCS.PHASECHK.TRANS64 P1, [R8+URZ+0x288c0], R9 ;  /* 0x0288c009080095a7 */ /* 0x000ee4000802007f */
[----:B---3--:R-:W-:Y:S05]  /*26dc0*/  @!P1 BRA `(.L_x_1632) ;  /* 0xfffffffc00f09947 */ /* 0x008fea000383ffff */
[----:B------:R-:W-:Y:S05]  /*26dd0*/  BRA `(.L_x_1831) ;  /* 0xffffffa000307947 */ /* 0x000fea000383ffff */
.L_x_1651:
        /* <DEDUP_REMOVED lines=11> */
.L_x_1833:
[----:B------:R-:W-:Y:S05]  /*26e90*/  BSYNC B0 ;  /* 0x0000000000007941 */ /* 0x000fea0003800000 */
.L_x_1832:
[----:B------:R-:W-:Y:S05]  /*26ea0*/  BRA `(.L_x_1834) ;  /* 0xffffffac00b07947 */ /* 0x000fea000383ffff */
.L_x_1652:
[----:B------:R-:W-:Y:S01]  /*26eb0*/  BSSY B0, `(.L_x_1835) ;  /* 0x0000006000007945 */ /* 0x000fe20003800000 */
[----:B------:R-:W-:-:S07]  /*26ec0*/  IMAD.MOV.U32 R15, RZ, RZ, -0x1 ;  /* 0xffffffffff0f7424 */ /* 0x000fce00078e00ff */
[----:B------:R-:W-:Y:S05]  /*26ed0*/  WARPSYNC.COLLECTIVE R15, `(.L_x_1836) ;  /* 0x000000000f0c7348 */ /* 0x000fea0003c00000 */
[----:B------:R-:W-:Y:S02]  /*26ee0*/  ELECT P6, UR62, PT ;  /* 0x00000000003e782f */ /* 0x000fe400038c0000 */
[----:B------:R-:W-:Y:S01]  /*26ef0*/  MOV R14, UR62 ;  /* 0x0000003e000e7c02 */ /* 0x000fe20008000f00 */
[----:B------:R-:W-:Y:S10]  /*26f00*/  ENDCOLLECTIVE ;  /* 0x000000000000791b */ /* 0x000ff40003800000 */
.L_x_1836:
[----:B------:R-:W-:Y:S05]  /*26f10*/  BSYNC B0 ;  /* 0x0000000000007941 */ /* 0x000fea0003800000 */
.L_x_1835:
[----:B------:R-:W-:Y:S05]  /*26f20*/  BRA `(.L_x_1837) ;  /* 0xffffffac00a07947 */ /* 0x000fea000383ffff */
.L_x_1655:
[----:B0-----:R0:W1:Y:S02]  /*26f30*/  SYNCS.PHASECHK.TRANS64.TRYWAIT P0, [R7+URZ+0x28840], R10 ;  /* 0x0288400a070075a7 */ /* 0x001064000800017f */
[----:B-1----:R-:W-:Y:S05]  /*26f40*/  @!P0 NANOSLEEP.SYNCS 0x989680 ;  /* 0x009896800000895d */ /* 0x002fea0003900000 */
[----:B------:R-:W1:Y:S02]  /*26f50*/  @!P0 SYNCS.PHASECHK.TRANS64 P0, [R7+URZ+0x28840], R10 ;  /* 0x0288400a070085a7 */ /* 0x000e64000800007f */
[----:B-1----:R-:W-:Y:S05]  /*26f60*/  @!P0 BRA `(.L_x_1655) ;  /* 0xfffffffc00f08947 */ /* 0x002fea000383ffff */
[----:B------:R-:W-:Y:S05]  /*26f70*/  BRA `(.L_x_1838) ;  /* 0xffffffb000047947 */ /* 0x000fea000383ffff */
.L_x_1658:
        /* <DEDUP_REMOVED lines=8> */
.L_x_1666:
[----:B0-----:R0:W1:Y:S02]  /*27000*/  SYNCS.PHASECHK.TRANS64.TRYWAIT P0, [R3+URZ+0x28840], R8 ;  /* 0x02884008030075a7 */ /* 0x001064000800017f */
[----:B-1----:R-:W-:Y:S05]  /*27010*/  @!P0 NANOSLEEP.SYNCS 0x989680 ;  /* 0x009896800000895d */ /* 0x002fea0003900000 */
[----:B------:R-:W1:Y:S02]  /*27020*/  @!P0 SYNCS.PHASECHK.TRANS64 P0, [R3+URZ+0x28840], R8 ;  /* 0x02884008030085a7 */ /* 0x000e64000800007f */
[----:B-1----:R-:W-:Y:S05]  /*27030*/  @!P0 BRA `(.L_x_1666) ;  /* 0xfffffffc00f08947 */ /* 0x002fea000383ffff */
[----:B------:R-:W-:Y:S05]  /*27040*/  BRA `(.L_x_1840) ;  /* 0xffffffb400d47947 */ /* 0x000fea000383ffff */
.L_x_1668:
[----:B0-----:R0:W1:Y:S02]  /*27050*/  SYNCS.PHASECHK.TRANS64.TRYWAIT P0, [R8+URZ+0x60], R3 ;  /* 0x00006003080075a7 */ /* 0x001064000800017f */
[----:B-1----:R-:W-:Y:S05]  /*27060*/  @!P0 NANOSLEEP.SYNCS 0x989680 ;  /* 0x009896800000895d */ /* 0x002fea0003900000 */
[----:B------:R-:W1:Y:S02]  /*27070*/  @!P0 SYNCS.PHASECHK.TRANS64 P0, [R8+URZ+0x60], R3 ;  /* 0x00006003080085a7 */ /* 0x000e64000800007f */
[----:B-1----:R-:W-:Y:S05]  /*27080*/  @!P0 BRA `(.L_x_1668) ;  /* 0xfffffffc00f08947 */ /* 0x002fea000383ffff */
[----:B------:R-:W-:Y:S05]  /*27090*/  BRA `(.L_x_1841) ;  /* 0xffffffb800707947 */ /* 0x000fea000383ffff */
.L_x_1673:
[----:B-1----:R1:W2:Y:S02]  /*270a0*/  SYNCS.PHASECHK.TRANS64.TRYWAIT P0, [R2+URZ+0x28840], R3 ;  /* 0x02884003020075a7 */ /* 0x0022a4000800017f */
[----:B--2---:R-:W-:Y:S05]  /*270b0*/  @!P0 NANOSLEEP.SYNCS 0x989680 ;  /* 0x009896800000895d */ /* 0x004fea0003900000 */
[----:B------:R-:W2:Y:S02]  /*270c0*/  @!P0 SYNCS.PHASECHK.TRANS64 P0, [R2+URZ+0x28840], R3 ;  /* 0x02884003020085a7 */ /* 0x000ea4000800007f */
[----:B--2---:R-:W-:Y:S05]  /*270d0*/  @!P0 BRA `(.L_x_1673) ;  /* 0xfffffffc00f08947 */ /* 0x004fea000383ffff */
[----:B------:R-:W-:Y:S05]  /*270e0*/  BRA `(.L_x_1842) ;  /* 0xffffffbc00d87947 */ /* 0x000fea000383ffff */
.L_x_1675:
[----:B0-----:R0:W1:Y:S02]  /*270f0*/  SYNCS.PHASECHK.TRANS64.TRYWAIT P1, [R2+URZ+0x60], R3 ;  /* 0x00006003020075a7 */ /* 0x001064000802017f */
[----:B-1----:R-:W-:Y:S05]  /*27100*/  @!P1 NANOSLEEP.SYNCS 0x989680 ;  /* 0x009896800000995d */ /* 0x002fea0003900000 */
[----:B------:R-:W1:Y:S02]  /*27110*/  @!P1 SYNCS.PHASECHK.TRANS64 P1, [R2+URZ+0x60], R3 ;  /* 0x00006003020095a7 */ /* 0x000e64000802007f */
[----:B-1----:R-:W-:Y:S05]  /*27120*/  @!P1 BRA `(.L_x_1675) ;  /* 0xfffffffc00f09947 */ /* 0x002fea000383ffff */
[----:B------:R-:W-:Y:S05]  /*27130*/  BRA `(.L_x_1843) ;  /* 0xffffffc000747947 */ /* 0x000fea000383ffff */
.L_x_1680:
[----:B--2---:R2:W3:Y:S02]  /*27140*/  SYNCS.PHASECHK.TRANS64.TRYWAIT P0, [R2+URZ+0x28840], R3 ;  /* 0x02884003020075a7 */ /* 0x0044e4000800017f */
[----:B---3--:R-:W-:Y:S05]  /*27150*/  @!P0 NANOSLEEP.SYNCS 0x989680 ;  /* 0x009896800000895d */ /* 0x008fea0003900000 */
[----:B------:R-:W3:Y:S02]  /*27160*/  @!P0 SYNCS.PHASECHK.TRANS64 P0, [R2+URZ+0x28840], R3 ;  /* 0x02884003020085a7 */ /* 0x000ee4000800007f */
[----:B---3--:R-:W-:Y:S05]  /*27170*/  @!P0 BRA `(.L_x_1680) ;  /* 0xfffffffc00f08947 */ /* 0x008fea000383ffff */
[----:B------:R-:W-:Y:S05]  /*27180*/  BRA `(.L_x_1844) ;  /* 0xffffffc400947947 */ /* 0x000fea000383ffff */
.L_x_1682:
[----:B0-----:R0:W1:Y:S02]  /*27190*/  SYNCS.PHASECHK.TRANS64.TRYWAIT P1, [R3+URZ+0x60], R9 ;  /* 0x00006009030075a7 */ /* 0x001064000802017f */
[----:B-1----:R-:W-:Y:S05]  /*271a0*/  @!P1 NANOSLEEP.SYNCS 0x989680 ;  /* 0x009896800000995d */ /* 0x002fea0003900000 */
[----:B------:R-:W1:Y:S02]  /*271b0*/  @!P1 SYNCS.PHASECHK.TRANS64 P1, [R3+URZ+0x60], R9 ;  /* 0x00006009030095a7 */ /* 0x000e64000802007f */
[----:B-1----:R-:W-:Y:S05]  /*271c0*/  @!P1 BRA `(.L_x_1682) ;  /* 0xfffffffc00f09947 */ /* 0x002fea000383ffff */
[----:B------:R-:W-:Y:S05]  /*271d0*/  BRA `(.L_x_1845) ;  /* 0xffffffc800307947 */ /* 0x000fea000383ffff */
.L_x_1689:
[----:B-1----:R1:W2:Y:S02]  /*271e0*/  SYNCS.PHASECHK.TRANS64.TRYWAIT P0, [R3+URZ+0x28860], R2 ;  /* 0x02886002030075a7 */ /* 0x0022a4000800017f */
[----:B--2---:R-:W-:Y:S05]  /*271f0*/  @!P0 NANOSLEEP.SYNCS 0x989680 ;  /* 0x009896800000895d */ /* 0x004fea0003900000 */
[----:B------:R-:W2:Y:S02]  /*27200*/  @!P0 SYNCS.PHASECHK.TRANS64 P0, [R3+URZ+0x28860], R2 ;  /* 0x02886002030085a7 */ /* 0x000ea4000800007f */
[----:B--2---:R-:W-:Y:S05]  /*27210*/  @!P0 BRA `(.L_x_1689) ;  /* 0xfffffffc00f08947 */ /* 0x004fea000383ffff */
[----:B------:R-:W-:Y:S05]  /*27220*/  BRA `(.L_x_1846) ;  /* 0xffffffcc00387947 */ /* 0x000fea000383ffff */
.L_x_1691:
[----:B------:R-:W-:Y:S01]  /*27230*/  BSSY B0, `(.L_x_1847) ;  /* 0x0000008000007945 */ /* 0x000fe20003800000 */
[----:B0-----:R-:W-:Y:S02]  /*27240*/  IMAD.MOV.U32 R13, RZ, RZ, R16 ;  /* 0x000000ffff0d7224 */ /* 0x001fe400078e0010 */
[----:B------:R-:W-:Y:S02]  /*27250*/  IMAD.MOV.U32 R12, RZ, RZ, RZ ;  /* 0x000000ffff0c7224 */ /* 0x000fe400078e00ff */
[----:B------:R-:W-:Y:S02]  /*27260*/  IMAD.MOV.U32 R11, RZ, RZ, 0x1f ;  /* 0x0000001fff0b7424 */ /* 0x000fe400078e00ff */
[----:B------:R-:W-:-:S07]  /*27270*/  IMAD.MOV.U32 R15, RZ, RZ, -0x1 ;  /* 0xffffffffff0f7424 */ /* 0x000fce00078e00ff */
[----:B-123--:R-:W-:Y:S05]  /*27280*/  WARPSYNC.COLLECTIVE R15, `(.L_x_1848) ;  /* 0x000000000f087348 */ /* 0x00efea0003c00000 */
[----:B------:R0:W4:Y:S02]  /*27290*/  SHFL.IDX P6, R14, R13, R12, R11 ;  /* 0x0000000c0d0e7389 */ /* 0x00012400000c000b */
[----:B01234-:R-:W-:Y:S01]  /*272a0*/  ENDCOLLECTIVE ;  /* 0x000000000000791b */ /* 0x01ffe20003800000 */
.L_x_1848:
[----:B------:R-:W-:Y:S05]  /*272b0*/  BSYNC B0 ;  /* 0x0000000000007941 */ /* 0x000fea0003800000 */
.L_x_1847:
        /* <DEDUP_REMOVED lines=8> */
.L_x_1849:
[----:B------:R-:W-:Y:S01]  /*27340*/  IMAD.MOV.U32 R16, RZ, RZ, R14 ;  /* 0x000000ffff107224 */ /* 0x000fe200078e000e */
[----:B------:R-:W-:Y:S06]  /*27350*/  BRA `(.L_x_1850) ;  /* 0xffffffcc00c07947 */ /* 0x000fec000383ffff */
.L_x_1694:
        /* <DEDUP_REMOVED lines=8> */
.L_x_1852:
[----:B------:R-:W-:Y:S05]  /*273e0*/  BSYNC B0 ;  /* 0x0000000000007941 */ /* 0x000fea0003800000 */
.L_x_1851:
        /* <DEDUP_REMOVED lines=10> */
.L_x_1853:
        /* <DEDUP_REMOVED lines=8> */
.L_x_1854:
        /* <DEDUP_REMOVED lines=8> */
.L_x_1855:
        /* <DEDUP_REMOVED lines=8> */
.L_x_1856:
        /* <DEDUP_REMOVED lines=8> */
.L_x_1857:
[----:B------:R-:W-:Y:S05]  /*27690*/  BRA `(.L_x_1858) ;  /* 0xffffffcc00847947 */ /* 0x000fea000383ffff */
.L_x_1699:
[----:B------:R-:W-:Y:S01]  /*276a0*/  BSSY B0, `(.L_x_1859) ;  /* 0x0000008000007945 */ /* 0x000fe20003800000 */
[----:B-----5:R-:W-:Y:S02]  /*276b0*/  IMAD.MOV.U32 R13, RZ, RZ, R17 ;  /* 0x000000ffff0d7224 */ /* 0x020fe400078e0011 */
[----:B------:R-:W-:Y:S02]  /*276c0*/  IMAD.MOV.U32 R12, RZ, RZ, 0x1 ;  /* 0x00000001ff0c7424 */ /* 0x000fe400078e00ff */
[----:B------:R-:W-:Y:S02]  /*276d0*/  IMAD.MOV.U32 R11, RZ, RZ, RZ ;  /* 0x000000ffff0b7224 */ /* 0x000fe400078e00ff */
[----:B------:R-:W-:-:S07]  /*276e0*/  IMAD.MOV.U32 R15, RZ, RZ, -0x1 ;  /* 0xffffffffff0f7424 */ /* 0x000fce00078e00ff */
[----:B012---:R-:W-:Y:S05]  /*276f0*/  WARPSYNC.COLLECTIVE R15, `(.L_x_1860) ;  /* 0x000000000f087348 */ /* 0x007fea0003c00000 */
[----:B------:R3:W4:Y:S02]  /*27700*/  SHFL.UP P6, R14, R13, R12, R11 ;  /* 0x0400000c0d0e7389 */ /* 0x00072400000c000b */
[----:B01234-:R-:W-:Y:S01]  /*27710*/  ENDCOLLECTIVE ;  /* 0x000000000000791b */ /* 0x01ffe20003800000 */
.L_x_1860:
[----:B------:R-:W-:Y:S05]  /*27720*/  BSYNC B0 ;  /* 0x0000000000007941 */ /* 0x000fea0003800000 */
.L_x_1859:
        /* <DEDUP_REMOVED lines=10> */
.L_x_1861:
        /* <DEDUP_REMOVED lines=8> */
.L_x_1862:
        /* <DEDUP_REMOVED lines=8> */
.L_x_1863:
        /* <DEDUP_REMOVED lines=8> */
.L_x_1864:
        /* <DEDUP_REMOVED lines=8> */
.L_x_1865:
[----:B------:R-:W-:Y:S05]  /*279d0*/  BRA `(.L_x_1866) ;  /* 0xffffffcc00687947 */ /* 0x000fea000383ffff */
.L_x_1701:
[----:B------:R-:W-:Y:S01]  /*279e0*/  BSSY B0, `(.L_x_1867) ;  /* 0x0000006000007945 */ /* 0x000fe20003800000 */
[----:B------:R-:W-:Y:S01]  /*279f0*/  PLOP3.LUT P6, PT, P6, PT, PT, 0x8, 0x0 ;  /* 0x000000000000781c */ /* 0x000fe200037ce170 */
[----:B------:R-:W-:-:S12]  /*27a00*/  IMAD.MOV.U32 R15, RZ, RZ, -0x1 ;  /* 0xffffffffff0f7424 */ /* 0x000fd800078e00ff */
[----:B0-2---:R-:W-:Y:S05]  /*27a10*/  WARPSYNC.COLLECTIVE R15, `(.L_x_1868) ;  /* 0x000000000f087348 */ /* 0x005fea0003c00000 */
[----:B------:R-:W-:Y:S01]  /*27a20*/  VOTE.ANY R14, PT, P6 ;  /* 0x00000000000e7806 */ /* 0x000fe200030e0100 */
[----:B0-2---:R-:W-:Y:S06]  /*27a30*/  ENDCOLLECTIVE ;  /* 0x000000000000791b */ /* 0x005fec0003800000 */
.L_x_1868:
[----:B------:R-:W-:Y:S05]  /*27a40*/  BSYNC B0 ;  /* 0x0000000000007941 */ /* 0x000fea0003800000 */
.L_x_1867:
        /* <DEDUP_REMOVED lines=9> */
.L_x_1869:
[----:B------:R-:W-:Y:S01]  /*27ae0*/  IMAD.MOV.U32 R17, RZ, RZ, R14 ;  /* 0x000000ffff117224 */ /* 0x000fe200078e000e */
[----:B------:R-:W-:Y:S06]  /*27af0*/  BRA `(.L_x_1870) ;  /* 0xffffffcc00587947 */ /* 0x000fec000383ffff */
.L_x_1703:
[----:B------:R-:W-:Y:S01]  /*27b00*/  BSSY B0, `(.L_x_1871) ;  /* 0x0000007000007945 */ /* 0x000fe20003800000 */
[----:B------:R-:W-:Y:S02]  /*27b10*/  IMAD.MOV.U32 R13, RZ, RZ, R2 ;  /* 0x000000ffff0d7224 */ /* 0x000fe400078e0002 */
[----:B------:R-:W-:Y:S02]  /*27b20*/  IMAD.MOV.U32 R11, RZ, RZ, 0x1f ;  /* 0x0000001fff0b7424 */ /* 0x000fe400078e00ff */
[----:B------:R-:W-:-:S07]  /*27b30*/  IMAD.MOV.U32 R15, RZ, RZ, -0x1 ;  /* 0xffffffffff0f7424 */ /* 0x000fce00078e00ff */
[----:B0123--:R-:W-:Y:S05]  /*27b40*/  WARPSYNC.COLLECTIVE R15, `(.L_x_1872) ;  /* 0x000000000f087348 */ /* 0x00ffea0003c00000 */
[----:B------:R4:W0:Y:S02]  /*27b50*/  SHFL.IDX P6, R14, R13, R12, R11 ;  /* 0x0000000c0d0e7389 */ /* 0x00082400000c000b */
[----:B01234-:R-:W-:Y:S01]  /*27b60*/  ENDCOLLECTIVE ;  /* 0x000000000000791b */ /* 0x01ffe20003800000 */
.L_x_1872:
[----:B------:R-:W-:Y:S05]  /*27b70*/  BSYNC B0 ;  /* 0x0000000000007941 */ /* 0x000fea0003800000 */
.L_x_1871:
[----:B------:R-:W-:Y:S01]  /*27b80*/  IMAD.MOV.U32 R7, RZ, RZ, R14 ;  /* 0x000000ffff077224 */ /* 0x000fe200078e000e */
[----:B------:R-:W-:Y:S06]  /*27b90*/  BRA `(.L_x_1702) ;  /* 0xffffffcc004c7947 */ /* 0x000fec000383ffff */
.L_x_1707:
[----:B-1----:R1:W3:Y:S02]  /*27ba0*/  SYNCS.PHASECHK.TRANS64.TRYWAIT P0, [R0+URZ+0x28820], R3 ;  /* 0x02882003000075a7 */ /* 0x0022e4000800017f */
[----:B---3--:R-:W-:Y:S05]  /*27bb0*/  @!P0 NANOSLEEP.SYNCS 0x989680 ;  /* 0x009896800000895d */ /* 0x008fea0003900000 */
[----:B------:R-:W3:Y:S02]  /*27bc0*/  @!P0 SYNCS.PHASECHK.TRANS64 P0, [R0+URZ+0x28820], R3 ;  /* 0x02882003000085a7 */ /* 0x000ee4000800007f */
[----:B---3--:R-:W-:Y:S05]  /*27bd0*/  @!P0 BRA `(.L_x_1707) ;  /* 0xfffffffc00f08947 */ /* 0x008fea000383ffff */
[----:B------:R-:W-:Y:S05]  /*27be0*/  BRA `(.L_x_1873) ;  /* 0xffffffd000c07947 */ /* 0x000fea000383ffff */
.L_x_1708:
[----:B------:R-:W3:Y:S01]  /*27bf0*/  S2R R2, SR_TID.X ;  /* 0x0000000000027919 */ /* 0x000ee20000002100 */
[----:B------:R-:W-:Y:S01]  /*27c00*/  BSSY B0, `(.L_x_1874) ;  /* 0x000000a000007945 */ /* 0x000fe20003800000 */
[----:B------:R-:W-:Y:S02]  /*27c10*/  IMAD.MOV.U32 R12, RZ, RZ, RZ ;  /* 0x000000ffff0c7224 */ /* 0x000fe400078e00ff */
[----:B------:R-:W-:Y:S02]  /*27c20*/  IMAD.MOV.U32 R11, RZ, RZ, 0x1f ;  /* 0x0000001fff0b7424 */ /* 0x000fe400078e00ff */
[----:B------:R-:W-:Y:S01]  /*27c30*/  IMAD.MOV.U32 R15, RZ, RZ, -0x1 ;  /* 0xffffffffff0f7424 */ /* 0x000fe200078e00ff */
[----:B---3--:R-:W-:-:S04]  /*27c40*/  SHF.R.U32.HI R2, RZ, 0x5, R2 ;  /* 0x00000005ff027819 */ /* 0x008fc80000011602 */
[----:B------:R-:W-:-:S05]  /*27c50*/  LOP3.LUT R2, R2, 0x3, RZ, 0xc0, !PT ;  /* 0x0000000302027812 */ /* 0x000fca00078ec0ff */
[----:B0-----:R-:W-:-:S07]  /*27c60*/  IMAD.MOV.U32 R13, RZ, RZ, R2 ;  /* 0x000000ffff0d7224 */ /* 0x001fce00078e0002 */
[----:B-12---:R-:W-:Y:S05]  /*27c70*/  WARPSYNC.COLLECTIVE R15, `(.L_x_1875) ;  /* 0x000000000f087348 */ /* 0x006fea0003c00000 */
[----:B------:R0:W3:Y:S02]  /*27c80*/  SHFL.IDX P6, R14, R13, R12, R11 ;  /* 0x0000000c0d0e7389 */ /* 0x0000e400000c000b */
[----:B0123--:R-:W-:Y:S01]  /*27c90*/  ENDCOLLECTIVE ;  /* 0x000000000000791b */ /* 0x00ffe20003800000 */
.L_x_1875:
[----:B------:R-:W-:Y:S05]  /*27ca0*/  BSYNC B0 ;  /* 0x0000000000007941 */ /* 0x000fea0003800000 */
.L_x_1874:
[----:B------:R-:W-:Y:S05]  /*27cb0*/  BRA `(.L_x_1876) ;  /* 0xffffffd000a87947 */ /* 0x000fea000383ffff */
.L_x_1709:
[----:B------:R-:W-:Y:S01]  /*27cc0*/  BSSY B0, `(.L_x_1877) ;  /* 0x0000006000007945 */ /* 0x000fe20003800000 */
[----:B------:R-:W-:-:S07]  /*27cd0*/  IMAD.MOV.U32 R15, RZ, RZ, -0x1 ;  /* 0xffffffffff0f7424 */ /* 0x000fce00078e00ff */
[----:B0123--:R-:W-:Y:S05]  /*27ce0*/  WARPSYNC.COLLECTIVE R15, `(.L_x_1878) ;  /* 0x000000000f0c7348 */ /* 0x00ffea0003c00000 */
[----:B------:R-:W-:Y:S02]  /*27cf0*/  ELECT P6, UR62, PT ;  /* 0x00000000003e782f */ /* 0x000fe400038c0000 */
[----:B------:R-:W-:Y:S01]  /*27d00*/  MOV R14, UR62 ;  /* 0x0000003e000e7c02 */ /* 0x000fe20008000f00 */
[----:B0123--:R-:W-:Y:S10]  /*27d10*/  ENDCOLLECTIVE ;  /* 0x000000000000791b */ /* 0x00fff40003800000 */
.L_x_1878:
[----:B------:R-:W-:Y:S05]  /*27d20*/  BSYNC B0 ;  /* 0x0000000000007941 */ /* 0x000fea0003800000 */
.L_x_1877:
[----:B------:R-:W-:Y:S05]  /*27d30*/  BRA `(.L_x_1879) ;  /* 0xffffffd0009c7947 */ /* 0x000fea000383ffff */
.L_x_1711:
[----:B-1----:R1:W3:Y:S02]  /*27d40*/  SYNCS.PHASECHK.TRANS64.TRYWAIT P0, [R6+URZ], R5 ;  /* 0x00000005060075a7 */ /* 0x0022e4000800017f */
[----:B---3--:R-:W-:Y:S05]  /*27d50*/  @!P0 NANOSLEEP.SYNCS 0x989680 ;  /* 0x009896800000895d */ /* 0x008fea0003900000 */
[----:B------:R-:W3:Y:S02]  /*27d60*/  @!P0 SYNCS.PHASECHK.TRANS64 P0, [R6+URZ], R5 ;  /* 0x00000005060085a7 */ /* 0x000ee4000800007f */
[----:B---3--:R-:W-:Y:S05]  /*27d70*/  @!P0 BRA `(.L_x_1711) ;  /* 0xfffffffc00f08947 */ /* 0x008fea000383ffff */
[----:B------:R-:W-:Y:S05]  /*27d80*/  BRA `(.L_x_1880) ;  /* 0xffffffd000d87947 */ /* 0x000fea000383ffff */
.L_x_1712:
[----:B---3--:R3:W4:Y:S02]  /*27d90*/  SYNCS.PHASECHK.TRANS64.TRYWAIT P0, [R7+URZ], R2 ;  /* 0x00000002070075a7 */ /* 0x008724000800017f */
[----:B----4-:R-:W-:Y:S05]  /*27da0*/  @!P0 NANOSLEEP.SYNCS 0x989680 ;  /* 0x009896800000895d */ /* 0x010fea0003900000 */
[----:B------:R-:W4:Y:S02]  /*27db0*/  @!P0 SYNCS.PHASECHK.TRANS64 P0, [R7+URZ], R2 ;  /* 0x00000002070085a7 */ /* 0x000f24000800007f */
[----:B----4-:R-:W-:Y:S05]  /*27dc0*/  @!P0 BRA `(.L_x_1712) ;  /* 0xfffffffc00f08947 */ /* 0x010fea000383ffff */
[----:B------:R-:W-:Y:S05]  /*27dd0*/  BRA `(.L_x_1881) ;  /* 0xffffffd000cc7947 */ /* 0x000fea000383ffff */
.L_x_1714:
[----:B----4-:R4:W0:Y:S02]  /*27de0*/  SYNCS.PHASECHK.TRANS64.TRYWAIT P0, [R4+URZ], R5 ;  /* 0x00000005040075a7 */ /* 0x010824000800017f */
[----:B0-----:R-:W-:Y:S05]  /*27df0*/  @!P0 NANOSLEEP.SYNCS 0x989680 ;  /* 0x009896800000895d */ /* 0x001fea0003900000 */
[----:B------:R-:W0:Y:S02]  /*27e00*/  @!P0 SYNCS.PHASECHK.TRANS64 P0, [R4+URZ], R5 ;  /* 0x00000005040085a7 */ /* 0x000e24000800007f */
[----:B0-----:R-:W-:Y:S05]  /*27e10*/  @!P0 BRA `(.L_x_1714) ;  /* 0xfffffffc00f08947 */ /* 0x001fea000383ffff */
[----:B------:R-:W-:Y:S05]  /*27e20*/  BRA `(.L_x_1882) ;  /* 0xffffffd000d47947 */ /* 0x000fea000383ffff */
.L_x_1883:
        /* <DEDUP_REMOVED lines=13> */
.L_x_2732:


//--------------------- .text._ZN7cutlass13device_kernelIN5flash11enable_sm90INS1_16FlashAttnFwdSm90INS1_25CollectiveMainloopFwdSm90ILi2EN4cute5tupleIJNS5_1CILi1EEES8_S8_EEENS6_IJNS7_ILi128EEESA_SA_EEELi128ENS_10bfloat16_tEfNS_4arch4Sm90ELb1ELb0ELb1ELb0ELb0ELb0ELb0ELb1ELb1ELb0ELb0ELb0EEENS1_21CollectiveEpilogueFwdISB_S9_SC_SE_Li256ELb0ELb0ELb0ELb0EEENS1_30DynamicPersistentTileSchedulerILi256ELi32ELb0ELb0ELb1EEEEEEEEEvNT_6ParamsE --------------------------
	.section	.text._ZN7cutlass13device_kernelIN5flash11enable_sm90INS1_16FlashAttnFwdSm90INS1_25CollectiveMainloopFwdSm90ILi2EN4cute5tupleIJNS5_1CILi1EEES8_S8_EEENS6_IJNS7_ILi128EEESA_SA_EEELi128ENS_10bfloat16_tEfNS_4arch4Sm90ELb1ELb0ELb1ELb0ELb0ELb0ELb0ELb1ELb1ELb0ELb0ELb0EEENS1_21CollectiveEpilogueFwdISB_S9_SC_SE_Li256ELb0ELb0ELb0ELb0EEENS1_30DynamicPersistentTileSchedulerILi256ELi32ELb0ELb0ELb1EEEEEEEEEvNT_6ParamsE,"ax",@progbits
	.align	128
.text._ZN7cutlass13device_kernelIN5flash11enable_sm90INS1_16FlashAttnFwdSm90INS1_25CollectiveMainloopFwdSm90ILi2EN4cute5tupleIJNS5_1CILi1EEES8_S8_EEENS6_IJNS7_ILi128EEESA_SA_EEELi128ENS_10bfloat16_tEfNS_4arch4Sm90ELb1ELb0ELb1ELb0ELb0ELb0ELb0ELb1ELb1ELb0ELb0ELb0EEENS1_21CollectiveEpilogueFwdISB_S9_SC_SE_Li256ELb0ELb0ELb0ELb0EEENS1_30DynamicPersistentTileSchedulerILi256ELi32ELb0ELb0ELb1EEEEEEEEEvNT_6ParamsE:
        .type           _ZN7cutlass13device_kernelIN5flash11enable_sm90INS1_16FlashAttnFwdSm90INS1_25CollectiveMainloopFwdSm90ILi2EN4cute5tupleIJNS5_1CILi1EEES8_S8_EEENS6_IJNS7_ILi128EEESA_SA_EEELi128ENS_10bfloat16_tEfNS_4arch4Sm90ELb1ELb0ELb1ELb0ELb0ELb0ELb0ELb1ELb1ELb0ELb0ELb0EEENS1_21CollectiveEpilogueFwdISB_S9_SC_SE_Li256ELb0ELb0ELb0ELb0EEENS1_30DynamicPersistentTileSchedulerILi256ELi32ELb0ELb0ELb1EEEEEEEEEvNT_6ParamsE,@function
        .size           _ZN7cutlass13device_kernelIN5flash11enable_sm90INS1_16FlashAttnFwdSm90INS1_25CollectiveMainloopFwdSm90ILi2EN4cute5tupleIJNS5_1CILi1EEES8_S8_EEENS6_IJNS7_ILi128EEESA_SA_EEELi128ENS_10bfloat16_tEfNS_4arch4Sm90ELb1ELb0ELb1ELb0ELb0ELb0ELb0ELb1ELb1ELb0ELb0ELb0EEENS1_21CollectiveEpilogueFwdISB_S9_SC_SE_Li256ELb0ELb0ELb0ELb0EEENS1_30DynamicPersistentTileSchedulerILi256ELi32ELb0ELb0ELb1EEEEEEEEEvNT_6ParamsE,(.L_x_2733 - _ZN7cutlass13device_kernelIN5flash11enable_sm90INS1_16FlashAttnFwdSm90INS1_25CollectiveMainloopFwdSm90ILi2EN4cute5tupleIJNS5_1CILi1EEES8_S8_EEENS6_IJNS7_ILi128EEESA_SA_EEELi128ENS_10bfloat16_tEfNS_4arch4Sm90ELb1ELb0ELb1ELb0ELb0ELb0ELb0ELb1ELb1ELb0ELb0ELb0EEENS1_21CollectiveEpilogueFwdISB_S9_SC_SE_Li256ELb0ELb0ELb0ELb0EEENS1_30DynamicPersistentTileSchedulerILi256ELi32ELb0ELb0ELb1EEEEEEEEEvNT_6ParamsE)
        .other          _ZN7cutlass13device_kernelIN5flash11enable_sm90INS1_16FlashAttnFwdSm90INS1_25CollectiveMainloopFwdSm90ILi2EN4cute5tupleIJNS5_1CILi1EEES8_S8_EEENS6_IJNS7_ILi128EEESA_SA_EEELi128ENS_10bfloat16_tEfNS_4arch4Sm90ELb1ELb0ELb1ELb0ELb0ELb0ELb0ELb1ELb1ELb0ELb0ELb0EEENS1_21CollectiveEpilogueFwdISB_S9_SC_SE_Li256ELb0ELb0ELb0ELb0EEENS1_30DynamicPersistentTileSchedulerILi256ELi32ELb0ELb0ELb1EEEEEEEEEvNT_6ParamsE,@"STO_CUDA_ENTRY STV_DEFAULT"
_ZN7cutlass13device_kernelIN5flash11enable_sm90INS1_16FlashAttnFwdSm90INS1_25CollectiveMainloopFwdSm90ILi2EN4cute5tupleIJNS5_1CILi1EEES8_S8_EEENS6_IJNS7_ILi128EEESA_SA_EEELi128ENS_10bfloat16_tEfNS_4arch4Sm90ELb1ELb0ELb1ELb0ELb0ELb0ELb0ELb1ELb1ELb0ELb0ELb0EEENS1_21CollectiveEpilogueFwdISB_S9_SC_SE_Li256ELb0ELb0ELb0ELb0EEENS1_30DynamicPersistentTileSchedulerILi256ELi32ELb0ELb0ELb1EEEEEEEEEvNT_6ParamsE:
        /* <DEDUP_REMOVED lines=23> */
.L_x_1885:
[----:B------:R-:W-:Y:S05]  /*0170*/  BSYNC B0 ;  /* 0x0000000000007941 */ /* 0x000fea0003800000 */
.L_x_1884:
        /* <DEDUP_REMOVED lines=37> */
.L_x_1886:
        /* <DEDUP_REMOVED lines=22> */
.L_x_1887:
        /* <DEDUP_REMOVED lines=18> */
.L_x_1888:
        /* <DEDUP_REMOVED lines=22> */
.L_x_1889:
        /* <DEDUP_REMOVED lines=22> */
.L_x_1890:
[----:B------:R-:W-:Y:S01]  /*0910*/  PLOP3.LUT P0, PT, PT, PT, UP0, 0x80, 0x0 ;  /* 0x000000000000781c */ /* 0x000fe20003f0f008 */
[----:B------:R-:W-:Y:S01]  /*0920*/  UMOV UR59, 0x1 ;  /* 0x00000001003b7882 */ /* 0x000fe20000000000 */
[----:B------:R-:W-:Y:S01]  /*0930*/  NOP ;  /* 0x0000000000007918 */ /* 0x000fe20000000000 */
[----:B------:R-:W-:Y:S01]  /*0940*/  USEL UR59, UR59, 0x2, !UP0 ;  /* 0x000000023b3b7887 */ /* 0x000fe2000c000000 */
[----:B------:R-:W-:Y:S01]  /*0950*/  ULDC.64 UR52, c[0x0][0x208] ;  /* 0x0000820000347ab9 */ /* 0x000fe20000000a00 */
[----:B-123--:R-:W-:Y:S08]  /*0960*/  BAR.SYNC.DEFER_BLOCKING 0x0 ;  /* 0x0000000000007b1d */ /* 0x00eff00000010000 */
[----:B------:R-:W-:Y:S05]  /*0970*/  @!P0 BRA `(.L_x_1891) ;  /* 0x000000b000788947 */ /* 0x000fea0003800000 */
.L_x_1892:
        /* <DEDUP_REMOVED lines=42> */
[----:B------:R-:W-:Y:S01]  /*0c20*/  UMOV UR4, UR38 ;  /* 0x0000002600047c82 */ /* 0x000fe20008000000 */
[----:B--2---:R-:W-:Y:S01]  /*0c30*/  UMOV UR5, UR6 ;  /* 0x0000000600057c82 */ /* 0x004fe20008000000 */
[----:B------:R-:W-:Y:S01]  /*0c40*/  LEA R8, R188, R3, 0x4 ;  /* 0x00000003bc087211 */ /* 0x000fe200078e20ff */
[----:B------:R-:W-:Y:S01]  /*0c50*/  IMAD.U32 R16, RZ, RZ, UR4 ;  /* 0x00000004ff107e24 */ /* 0x000fe2000f8e00ff */
[----:B------:R-:W-:Y:S01]  /*0c60*/  LEA.HI R2, R2, R187, RZ, 0x1 ;  /* 0x000000bb02027211 */ /* 0x000fe200078f08ff */
[----:B------:R-:W-:Y:S01]  /*0c70*/  IMAD.U32 R17, RZ, RZ, UR5 ;  /* 0x00000005ff117e24 */ /* 0x000fe2000f8e00ff */
[----:B------:R-:W-:Y:S01]  /*0c80*/  LEA.HI R9, R9, R4, RZ, 0x3 ;  /* 0x0000000409097211 */ /* 0x000fe200078f18ff */
[----:B------:R-:W-:Y:S01]  /*0c90*/  IMAD R3, R8, 0x8, R5 ;  /* 0x0000000808037824 */ /* 0x000fe200078e0205 */
[----:B------:R-:W-:Y:S01]  /*0ca0*/  LOP3.LUT R2, R2, 0x3fffffe, RZ, 0xc0, !PT ;  /* 0x03fffffe02027812 */ /* 0x000fe200078ec0ff */
[----:B------:R-:W-:Y:S01]  /*0cb0*/  UMOV UR4, UR7 ;  /* 0x0000000700047c82 */ /* 0x000fe20008000000 */
[----:B------:R-:W-:-:S02]  /*0cc0*/  LEA.HI R0, R0, R189, RZ, 0x3 ;  /* 0x000000bd00007211 */ /* 0x000fc400078f18ff */
[----:B------:R-:W-:Y:S01]  /*0cd0*/  LOP3.LUT R9, R9, 0xfffffff8, RZ, 0xc0, !PT ;  /* 0xfffffff809097812 */ /* 0x000fe200078ec0ff */
[----:B------:R-:W-:Y:S01]  /*0ce0*/  IMAD.IADD R22, R187, 0x1, -R2 ;  /* 0x00000001bb167824 */ /* 0x000fe200078e0a02 */
[----:B------:R-:W-:Y:S02]  /*0cf0*/  LEA.HI R7, R7, R186, RZ, 0x5 ;  /* 0x000000ba07077211 */ /* 0x000fe400078f28ff */
[----:B------:R-:W-:Y:S01]  /*0d00*/  SHF.L.U32 R3, R3, 0x3, RZ ;  /* 0x0000000303037819 */ /* 0x000fe200000006ff */
[----:B------:R-:W-:Y:S01]  /*0d10*/  IMAD.IADD R4, R4, 0x1, -R9 ;  /* 0x0000000104047824 */ /* 0x000fe200078e0a09 */
[----:B------:R-:W-:Y:S02]  /*0d20*/  LOP3.LUT R2, R0, 0x1ffffff8, RZ, 0xc0, !PT ;  /* 0x1ffffff800027812 */ /* 0x000fe400078ec0ff */
[----:B------:R-:W-:Y:S01]  /*0d30*/  SHF.R.S32.HI R7, RZ, 0x5, R7 ;  /* 0x00000005ff077819 */ /* 0x000fe20000011407 */
[----:B------:R-:W-:Y:S01]  /*0d40*/  IMAD.WIDE R16, R3, 0x2, R16 ;  /* 0x0000000203107825 */ /* 0x000fe200078e0210 */
[----:B------:R-:W-:-:S02]  /*0d50*/  LOP3.LUT R3, R6, 0x7ffffffc, RZ, 0xc0, !PT ;  /* 0x7ffffffc06037812 */ /* 0x000fc400078ec0ff */
[----:B------:R-:W-:Y:S01]  /*0d60*/  SHF.R.S32.HI R184, RZ, 0x3, R0 ;  /* 0x00000003ffb87819 */ /* 0x000fe20000011400 */
[----:B------:R-:W-:Y:S02]  /*0d70*/  IMAD.IADD R2, R189, 0x1, -R2 ;  /* 0x00000001bd027824 */ /* 0x000fe400078e0a02 */
[----:B------:R-:W-:-:S03]  /*0d80*/  IMAD R7, R7, 0x10, R4 ;  /* 0x0000001007077824 */ /* 0x000fc600078e0204 */
[----:B------:R-:W-:Y:S01]  /*0d90*/  SHF.L.U32 R18, R2, 0x3, RZ ;  /* 0x0000000302127819 */ /* 0x000fe200000006ff */
[----:B------:R-:W-:Y:S02]  /*0da0*/  IMAD R22, R22, 0x40, R7 ;  /* 0x0000004016167824 */ /* 0x000fe400078e0207 */
[----:B------:R-:W-:-:S07]  /*0db0*/  IMAD.IADD R2, R186, 0x1, -R3 ;  /* 0x00000001ba027824 */ /* 0x000fce00078e0a03 */
.L_x_1939:
        /* <DEDUP_REMOVED lines=20> */
.L_x_1893:
[----:B------:R-:W-:Y:S01]  /*0f00*/  ULDC UR6, c[0x0][0xdc4] ;  /* 0x0003710000067ab9 */ /* 0x000fe20000000800 */
[----:B------:R-:W-:Y:S01]  /*0f10*/  UMOV UR47, UR7 ;  /* 0x00000007002f7c82 */ /* 0x000fe20008000000 */
[----:B------:R-:W-:-:S11]  /*0f20*/  UISETP.NE.AND UP0, UPT, UR6, 0x1, UPT ;  /* 0x000000010600788c */ /* 0x000fd6000bf05270 */
[----:B------:R-:W-:Y:S02]  /*0f30*/  @UP0 ULDC.64 UR10, c[0x0][0xdc8] ;  /* 0x00037200000a0ab9 */ /* 0x000fe40000000a00 */
[----:B------:R-:W-:-:S04]  /*0f40*/  UIMAD.WIDE.U32 UR4, UR7, UR10, URZ ;  /* 0x0000000a070472a5 */ /* 0x000fc8000f8e003f */
[----:B------:R-:W-:-:S04]  /*0f50*/  @UP0 USHF.R.U32.HI UR47, URZ, UR11, UR5 ;  /* 0x0000000b3f2f0299 */ /* 0x000fc80008011605 */
[----:B------:R-:W-:-:S12]  /*0f60*/  UIMAD UR4, UR47, UR6, URZ ;  /* 0x000000062f0472a4 */ /* 0x000fd8000f8e023f */
.L_x_1894:
[----:B------:R-:W-:Y:S01]  /*0f70*/  ULOP3.LUT UR5, URZ, UR47, URZ, 0x33, !UPT ;  /* 0x0000002f3f057292 */ /* 0x000fe2000f8e333f */
[----:B------:R-:W-:Y:S01]  /*0f80*/  PLOP3.LUT P0, PT, PT, PT, PT, 0x80, 0x0 ;  /* 0x000000000000781c */ /* 0x000fe20003f0f070 */
[----:B------:R-:W-:Y:S01]  /*0f90*/  ULDC.64 UR10, c[0x0][0x3f8] ;  /* 0x0000fe00000a7ab9 */ /* 0x000fe20000000a00 */
[----:B------:R-:W-:Y:S01]  /*0fa0*/  ULDC UR6, c[0x0][0xdac] ;  /* 0x00036b0000067ab9 */ /* 0x000fe20000000800 */
[----:B------:R-:W-:Y:S01]  /*0fb0*/  UISETP.NE.U32.AND UP0, UPT, UR10, URZ, UPT ;  /* 0x0000003f0a00728c */ /* 0x000fe2000bf05070 */
[----:B------:R-:W-:Y:S01]  /*0fc0*/  IMAD.MOV.U32 R0, RZ, RZ, RZ ;  /* 0x000000ffff007224 */ /* 0x000fe200078e00ff */
[----:B------:R-:W-:Y:S01]  /*0fd0*/  UIADD3 UR5, UR5, UR6, URZ ;  /* 0x0000000605057290 */ /* 0x000fe2000fffe03f */
[----:B------:R-:W-:Y:S01]  /*0fe0*/  IMAD.MOV.U32 R3, RZ, RZ, RZ ;  /* 0x000000ffff037224 */ /* 0x000fe200078e00ff */
[----:B------:R-:W-:Y:S01]  /*0ff0*/  UISETP.NE.AND.EX UP0, UPT, UR11, URZ, UPT, UP0 ;  /* 0x0000003f0b00728c */ /* 0x000fe2000bf05300 */
[----:B------:R-:W-:Y:S01]  /*1000*/  IMAD.MOV.U32 R151, RZ, RZ, RZ ;  /* 0x000000ffff977224 */ /* 0x000fe200078e00ff */
[----:B------:R-:W-:Y:S01]  /*1010*/  USHF.L.U32 UR42, UR5, 0x7, URZ ;  /* 0x00000007052a7899 */ /* 0x000fe2000800063f */
[----:B------:R-:W-:Y:S01]  /*1020*/  CS2R R28, SRZ ;  /* 0x00000000001c7805 */ /* 0x000fe2000001ff00 */
[----:B------:R-:W-:Y:S01]  /*1030*/  ULDC UR40, c[0x0][0x404] ;  /* 0x0001010000287ab9 */ /* 0x000fe20000000800 */
[----:B------:R-:W-:Y:S01]  /*1040*/  ULDC UR9, c[0x0][0x288] ;  /* 0x0000a20000097ab9 */ /* 0x000fe20000000800 */
[----:B------:R-:W-:Y:S01]  /*1050*/  UIADD3 UR4, UR7, -UR4, URZ ;  /* 0x8000000407047290 */ /* 0x000fe2000fffe03f */
[----:B------:R-:W-:Y:S01]  /*1060*/  CS2R R30, SRZ ;  /* 0x00000000001e7805 */ /* 0x000fe2000001ff00 */
[----:B------:R-:W-:Y:S01]  /*1070*/  USEL UR40, UR40, 0x1, UP0 ;  /* 0x0000000128287887 */ /* 0x000fe20008000000 */
[----:B------:R-:W-:Y:S01]  /*1080*/  CS2R R32, SRZ ;  /* 0x0000000000207805 */ /* 0x000fe2000001ff00 */
[----:B------:R-:W-:Y:S01]  /*1090*/  UIADD3 UR5, UR42, 0xff, -UR9 ;  /* 0x000000ff2a057890 */ /* 0x000fe2000fffe809 */
[----:B------:R-:W-:Y:S01]  /*10a0*/  CS2R R34, SRZ ;  /* 0x0000000000227805 */ /* 0x000fe2000001ff00 */
[----:B------:R-:W-:Y:S01]  /*10b0*/  ULDC UR10, c[0x0][0xdc4] ;  /* 0x00037100000a7ab9 */ /* 0x000fe20000000800 */
[----:B------:R-:W-:Y:S01]  /*10c0*/  ULDC UR7, c[0x0][0x2e0] ;  /* 0x0000b80000077ab9 */ /* 0x000fe20000000800 */
[----:B------:R-:W-:Y:S01]  /*10d0*/  UIMAD UR10, UR8, UR10, UR4 ;  /* 0x0000000a080a72a4 */ /* 0x000fe2000f8e0204 */
[----:B------:R-:W-:Y:S01]  /*10e0*/  CS2R R36, SRZ ;  /* 0x0000000000247805 */ /* 0x000fe2000001ff00 */
[----:B------:R-:W-:Y:S01]  /*10f0*/  UIMAD UR4, UR40, UR7, 0x7f ;  /* 0x0000007f280474a4 */ /* 0x000fe2000f8e0207 */
[----:B------:R-:W-:Y:S01]  /*1100*/  CS2R R38, SRZ ;  /* 0x0000000000267805 */ /* 0x000fe2000001ff00 */
[----:B------:R-:W-:Y:S01]  /*1110*/  UIMAD UR6, UR40, UR7, UR5 ;  /* 0x00000007280672a4 */ /* 0x000fe2000f8e0205 */
[----:B------:R-:W-:Y:S01]  /*1120*/  CS2R R40, SRZ ;  /* 0x0000000000287805 */ /* 0x000fe2000001ff00 */
[----:B------:R-:W-:Y:S01]  /*1130*/  USHF.R.S32.HI UR5, URZ, 0x1f, UR4 ;  /* 0x0000001f3f057899 */ /* 0x000fe20008011404 */
[----:B------:R-:W-:Y:S01]  /*1140*/  CS2R R42, SRZ ;  /* 0x00000000002a7805 */ /* 0x000fe2000001ff00 */
[----:B------:R-:W-:Y:S01]  /*1150*/  USHF.R.S32.HI UR7, URZ, 0x1f, UR6 ;  /* 0x0000001f3f077899 */ /* 0x000fe20008011406 */
[----:B------:R-:W-:Y:S01]  /*1160*/  CS2R R44, SRZ ;  /* 0x00000000002c7805 */ /* 0x000fe2000001ff00 */
[----:B------:R-:W-:Y:S01]  /*1170*/  ULEA.HI UR5, UR5, UR4, URZ, 0x7 ;  /* 0x0000000405057291 */ /* 0x000fe2000f8f383f */
[----:B------:R-:W-:Y:S01]  /*1180*/  CS2R R46, SRZ ;  /* 0x00000000002e7805 */ /* 0x000fe2000001ff00 */
[----:B------:R-:W-:Y:S01]  /*1190*/  ULEA.HI UR7, UR7, UR6, URZ, 0x7 ;  /* 0x0000000607077291 */ /* 0x000fe2000f8f383f */
[----:B------:R-:W-:Y:S01]  /*11a0*/  CS2R R48, SRZ ;  /* 0x0000000000307805 */ /* 0x000fe2000001ff00 */
[----:B------:R-:W-:Y:S01]  /*11b0*/  USHF.R.S32.HI UR41, URZ, 0x7, UR5 ;  /* 0x000000073f297899 */ /* 0x000fe20008011405 */
[----:B------:R-:W-:Y:S01]  /*11c0*/  CS2R R50, SRZ ;  /* 0x0000000000327805 */ /* 0x000fe2000001ff00 */
[----:B------:R-:W-:Y:S01]  /*11d0*/  USHF.R.S32.HI UR7, URZ, 0x7, UR7 ;  /* 0x000000073f077899 */ /* 0x000fe20008011407 */
[----:B------:R-:W-:Y:S01]  /*11e0*/  CS2R R52, SRZ ;  /* 0x0000000000347805 */ /* 0x000fe2000001ff00 */
[----:B------:R-:W-:Y:S01]  /*11f0*/  ULDC UR43, c[0x0][0xdb8] ;  /* 0x00036e00002b7ab9 */ /* 0x000fe20000000800 */
[----:B------:R-:W-:Y:S01]  /*1200*/  UMOV UR44, UR10 ;  /* 0x0000000a002c7c82 */ /* 0x000fe20008000000 */
[----:B------:R-:W-:Y:S01]  /*1210*/  UISETP.LT.AND UP0, UPT, UR41, UR7, UPT ;  /* 0x000000072900728c */ /* 0x000fe2000bf01270 */
[----:B------:R-:W-:Y:S01]  /*1220*/  CS2R R54, SRZ ;  /* 0x0000000000367805 */ /* 0x000fe2000001ff00 */
[----:B------:R-:W-:Y:S01]  /*1230*/  UISETP.NE.AND UP1, UPT, UR43, 0x1, UPT ;  /* 0x000000012b00788c */ /* 0x000fe2000bf25270 */
[----:B------:R-:W-:Y:S01]  /*1240*/  CS2R R56, SRZ ;  /* 0x0000000000387805 */ /* 0x000fe2000001ff00 */
[----:B------:R-:W-:Y:S01]  /*1250*/  USEL UR41, UR41, UR7, UP0 ;  /* 0x0000000729297287 */ /* 0x000fe20008000000 */
[----:B------:R-:W-:-:S02]  /*1260*/  CS2R R58, SRZ ;  /* 0x00000000003a7805 */ /* 0x000fc4000001ff00 */
[----:B------:R-:W-:Y:S02]  /*1270*/  CS2R R60, SRZ ;  /* 0x00000000003c7805 */ /* 0x000fe4000001ff00 */
[----:B------:R-:W-:Y:S01]  /*1280*/  CS2R R62, SRZ ;  /* 0x00000000003e7805 */ /* 0x000fe2000001ff00 */
[----:B------:R-:W-:Y:S01]  /*1290*/  UISETP.GE.AND UP0, UPT, UR41, 0x1, UPT ;  /* 0x000000012900788c */ /* 0x000fe2000bf06270 */
[----:B------:R-:W-:Y:S02]  /*12a0*/  CS2R R64, SRZ ;  /* 0x0000000000407805 */ /* 0x000fe4000001ff00 */
[----:B------:R-:W-:Y:S02]  /*12b0*/  CS2R R66, SRZ ;  /* 0x0000000000427805 */ /* 0x000fe4000001ff00 */
[----:B------:R-:W-:Y:S02]  /*12c0*/  CS2R R68, SRZ ;  /* 0x0000000000447805 */ /* 0x000fe4000001ff00 */
[----:B------:R-:W-:Y:S01]  /*12d0*/  CS2R R70, SRZ ;  /* 0x0000000000467805 */ /* 0x000fe2000001ff00 */
[----:B------:R-:W-:Y:S01]  /*12e0*/  @UP1 ULDC UR8, c[0x0][0xdbc] ;  /* 0x00036f0000081ab9 */ /* 0x000fe20000000800 */
[----:B------:R-:W-:Y:S01]  /*12f0*/  PLOP3.LUT P1, PT, PT, PT, UP0, 0x80, 0x0 ;  /* 0x000000000000781c */ /* 0x000fe20003f2f008 */
[----:B------:R-:W-:Y:S01]  /*1300*/  UIMAD.WIDE.U32 UR4, UR10, UR8, URZ ;  /* 0x000000080a0472a5 */ /* 0x000fe2000f8e003f */
[----:B------:R-:W-:Y:S01]  /*1310*/  CS2R R72, SRZ ;  /* 0x0000000000487805 */ /* 0x000fe2000001ff00 */
[----:B------:R-:W-:Y:S01]  /*1320*/  @UP1 ULDC UR6, c[0x0][0xdc0] ;  /* 0x0003700000061ab9 */ /* 0x000fe20000000800 */
[----:B------:R-:W-:Y:S01]  /*1330*/  CS2R R74, SRZ ;  /* 0x00000000004a7805 */ /* 0x000fe2000001ff00 */
[----:B------:R-:W-:Y:S01]  /*1340*/  @UP1 USHF.R.U32.HI UR44, URZ, UR6, UR5 ;  /* 0x000000063f2c1299 */ /* 0x000fe20008011605 */
[----:B------:R-:W-:-:S02]  /*1350*/  CS2R R76, SRZ ;  /* 0x00000000004c7805 */ /* 0x000fc4000001ff00 */
[----:B------:R-:W-:Y:S02]  /*1360*/  CS2R R8, SRZ ;  /* 0x0000000000087805 */ /* 0x000fe4000001ff00 */
[----:B------:R-:W-:Y:S01]  /*1370*/  CS2R R78, SRZ ;  /* 0x00000000004e7805 */ /* 0x000fe2000001ff00 */
[----:B------:R-:W-:Y:S01]  /*1380*/  UIADD3 UR4, -UR44, URZ, URZ ;  /* 0x0000003f2c047290 */ /* 0x000fe2000fffe13f */
[----:B------:R-:W-:Y:S01]  /*1390*/  MOV R80, RZ ;  /* 0x000000ff00507202 */ /* 0x000fe20000000f00 */
[----:B------:R-:W-:Y:S01]  /*13a0*/  IMAD.MOV.U32 R82, RZ, RZ, RZ ;  /* 0x000000ffff527224 */ /* 0x000fe200078e00ff */
[----:B------:R-:W-:Y:S01]  /*13b0*/  CS2R R6, SRZ ;  /* 0x0000000000067805 */ /* 0x000fe2000001ff00 */
[----:B------:R-:W-:Y:S01]  /*13c0*/  UIMAD UR43, UR43, UR4, UR10 ;  /* 0x000000042b2b72a4 */ /* 0x000fe2000f8e020a */
[----:B------:R-:W-:Y:S02]  /*13d0*/  CS2R R10, SRZ ;  /* 0x00000000000a7805 */ /* 0x000fe4000001ff00 */
[----:B------:R-:W-:Y:S01]  /*13e0*/  CS2R R12, SRZ ;  /* 0x00000000000c7805 */ /* 0x000fe2000001ff00 */
[----:B------:R-:W-:Y:S01]  /*13f0*/  IMAD.MOV.U32 R15, RZ, RZ, RZ ;  /* 0x000000ffff0f7224 */ /* 0x000fe200078e00ff */
[----:B------:R-:W-:Y:S07]  /*1400*/  @!P1 BRA `(.L_x_1895) ;  /* 0x0000009400389947 */ /* 0x000fee0003800000 */
        /* <DEDUP_REMOVED lines=28> */
.L_x_1896:
[----:B------:R-:W-:Y:S01]  /*15d0*/  ULEA.HI UR4, UR57, UR57, URZ, 0x1 ;  /* 0x0000003939047291 */ /* 0x000fe2000f8f083f */
[----:B------:R-:W-:-:S03]  /*15e0*/  MOV R3, UR58 ;  /* 0x0000003a00037c02 */ /* 0x000fc60008000f00 */
[----:B------:R-:W-:Y:S01]  /*15f0*/  ULOP3.LUT UR4, UR4, 0xfffffffe, URZ, 0xc0, !UPT ;  /* 0xfffffffe04047892 */ /* 0x000fe2000f8ec03f */
[----:B------:R-:W-:-:S03]  /*1600*/  ISETP.NE.AND P0, PT, R3, 0x3, PT ;  /* 0x000000030300780c */ /* 0x000fc60003f05270 */
[----:B------:R-:W-:-:S06]  /*1610*/  UIADD3 UR4, UR57, -UR4, URZ ;  /* 0x8000000439047290 */ /* 0x000fcc000fffe03f */
[----:B------:R-:W-:-:S05]  /*1620*/  IMAD.U32 R0, RZ, RZ, UR4 ;  /* 0x00000004ff007e24 */ /* 0x000fca000f8e00ff */
[----:B------:R-:W-:-:S04]  /*1630*/  SHF.L.U32 R0, R0, 0x1f, RZ ;  /* 0x0000001f00007819 */ /* 0x000fc800000006ff */
[----:B------:R-:W1:Y:S02]  /*1640*/  SYNCS.PHASECHK.TRANS64.TRYWAIT P1, [UR38+0x28800], R0 ;  /* 0x02880000ff0075a7 */ /* 0x000e640008020166 */
[----:B-1----:R-:W-:Y:S05]  /*1650*/  @!P1 BRA `(.L_x_1897) ;  /* 0x000000d000909947 */ /* 0x002fea0003800000 */
.L_x_1998:
[----:B------:R-:W-:Y:S05]  /*1660*/  @!P0 BRA `(.L_x_1898) ;  /* 0x0000000000048947 */ /* 0x000fea0003800000 */
[----:B------:R-:W-:Y:S01]  /*1670*/  BPT.TRAP 0x1 ;  /* 0x000000040000795c */ /* 0x000fe20000300000 */
.L_x_1898:
[----:B-1----:R-:W-:Y:S02]  /*1680*/  IMAD.U32 R0, RZ, RZ, UR37 ;  /* 0x00000025ff007e24 */ /* 0x002fe4000f8e00ff */
[----:B------:R-:W-:-:S03]  /*1690*/  IMAD.U32 R3, RZ, RZ, UR36 ;  /* 0x00000024ff037e24 */ /* 0x000fc6000f8e00ff */
[----:B------:R-:W-:Y:S02]  /*16a0*/  LEA R0, R0, UR38, 0x3 ;  /* 0x0000002600007c11 */ /* 0x000fe4000f8e18ff */
[----:B------:R-:W-:-:S04]  /*16b0*/  SHF.L.U32 R3, R3, 0x1f, RZ ;  /* 0x0000001f03037819 */ /* 0x000fc800000006ff */
[----:B------:R1:W2:Y:S01]  /*16c0*/  SYNCS.PHASECHK.TRANS64.TRYWAIT P2, [R0+URZ+0x28830], R3 ;  /* 0x02883003000075a7 */ /* 0x0002a2000804017f */
[----:B------:R-:W-:Y:S05]  /*16d0*/  @!P0 BRA `(.L_x_1899) ;  /* 0x0000000000048947 */ /* 0x000fea0003800000 */
[----:B------:R-:W-:Y:S01]  /*16e0*/  BPT.TRAP 0x1 ;  /* 0x000000040000795c */ /* 0x000fe20000300000 */
.L_x_1899:
[----:B------:R-:W3:Y:S01]  /*16f0*/  S2R R4, SR_TID.X ;  /* 0x0000000000047919 */ /* 0x000ee20000002100 */
[----:B------:R-:W-:Y:S01]  /*1700*/  IMAD.MOV.U32 R151, RZ, RZ, RZ ;  /* 0x000000ffff977224 */ /* 0x000fe200078e00ff */
[----:B---3--:R-:W-:Y:S01]  /*1710*/  LOP3.LUT P1, RZ, R4, 0x7f, RZ, 0xc0, !PT ;  /* 0x0000007f04ff7812 */ /* 0x008fe2000782c0ff */
[----:B--2---:R-:W-:-:S12]  /*1720*/  @P2 BRA `(.L_x_1900) ;  /* 0x0000000000082947 */ /* 0x004fd80003800000 */
[----:B------:R-:W2:Y:S02]  /*1730*/  SYNCS.PHASECHK.TRANS64.TRYWAIT P2, [R0+URZ+0x28830], R3 ;  /* 0x02883003000075a7 */ /* 0x000ea4000804017f */
[----:B--2---:R-:W-:Y:S05]  /*1740*/  @!P2 BRA `(.L_x_1901) ;  /* 0x000000d0006ca947 */ /* 0x004fea0003800000 */
.L_x_1900:
[----:B------:R-:W-:Y:S05]  /*1750*/  WARPSYNC.ALL ;  /* 0x0000000000007948 */ /* 0x000fea0003800000 */
[----:B------:R-:W-:Y:S01]  /*1760*/  UIADD3 UR4, UR38, 0x18400, URZ ;  /* 0x0001840026047890 */ /* 0x000fe2000fffe03f */
[----:B------:R-:W-:Y:S01]  /*1770*/  WARPGROUP.ARRIVE ;  /* 0x00000000000079c5 */ /* 0x000fe20000000000 */
[----:B------:R-:W-:Y:S01]  /*1780*/  ULOP3.LUT UR48, UR48, 0x10000, URZ, 0xfc, !UPT ;  /* 0x0001000030307892 */ /* 0x000fe2000f8efc3f */
[----:B-12---:R-:W-:Y:S01]  /*1790*/  @!P1 IADD3 R0, R0, 0x28840, RZ ;  /* 0x0002884000009810 */ /* 0x006fe20007ffe0ff */
[----:B------:R-:W-:Y:S01]  /*17a0*/  USHF.R.U32.HI UR4, URZ, 0x4, UR4 ;  /* 0x000000043f047899 */ /* 0x000fe20008011604 */
[--C-:B------:R-:W-:Y:S01]  /*17b0*/  IMAD.MOV.U32 R150, RZ, RZ, R151.reuse ;  /* 0x000000ffff967224 */ /* 0x100fe200078e0097 */
[----:B------:R-:W-:Y:S01]  /*17c0*/  UMOV UR49, 0x40000040 ;  /* 0x4000004000317882 */ /* 0x000fe20000000000 */
[----:B------:R-:W-:Y:S01]  /*17d0*/  UMOV UR51, 0x40000040 ;  /* 0x4000004000337882 */ /* 0x000fe20000000000 */
[----:B------:R-:W-:Y:S01]  /*17e0*/  ULOP3.LUT UR4, UR4, 0x3fff, URZ, 0xc0, !UPT ;  /* 0x00003fff04047892 */ /* 0x000fe2000f8ec03f */
[----:B------:R-:W-:Y:S01]  /*17f0*/  @!P1 PRMT R0, RZ, 0x654, R0 ;  /* 0x00000654ff009816 */ /* 0x000fe20000000000 */
[----:B------:R-:W-:Y:S01]  /*1800*/  UIADD3 UR8, UR48, 0x2, URZ ;  /* 0x0000000230087890 */ /* 0x000fe2000fffe03f */
[--C-:B------:R-:W-:Y:S01]  /*1810*/  IMAD.MOV.U32 R149, RZ, RZ, R151.reuse ;  /* 0x000000ffff957224 */ /* 0x100fe200078e0097 */
[----:B------:R-:W-:Y:S01]  /*1820*/  ULOP3.LUT UR39, UR4, 0x10000, URZ, 0xfc, !UPT ;  /* 0x0001000004277892 */ /* 0x000fe2000f8efc3f */
[--C-:B------:R-:W-:Y:S01]  /*1830*/  IMAD.MOV.U32 R148, RZ, RZ, R151.reuse ;  /* 0x000000ffff947224 */ /* 0x100fe200078e0097 */
[----:B------:R-:W-:Y:S01]  /*1840*/  UMOV UR9, 0x40000040 ;  /* 0x4000004000097882 */ /* 0x000fe20000000000 */
[----:B------:R-:W-:Y:S01]  /*1850*/  UMOV UR11, 0x40000040 ;  /* 0x40000040000b7882 */ /* 0x000fe20000000000 */
[----:B------:R-:W-:Y:S01]  /*1860*/  ULEA UR50, UR37, UR39, 0xb ;  /* 0x0000002725327291 */ /* 0x000fe2000f8e583f */
[-C--:B------:R-:W-:Y:S01]  /*1870*/  MOV R147, R151.reuse ;  /* 0x0000009700937202 */ /* 0x080fe20000000f00 */
[----:B------:R-:W-:Y:S01]  /*1880*/  UIADD3 UR12, UR48, 0x4, URZ ;  /* 0x00000004300c7890 */ /* 0x000fe2000fffe03f */
[--C-:B------:R-:W-:Y:S01]  /*1890*/  IMAD.MOV.U32 R146, RZ, RZ, R151.reuse ;  /* 0x000000ffff927224 */ /* 0x100fe200078e0097 */
[----:B------:R-:W-:Y:S01]  /*18a0*/  UIADD3 UR10, UR50, 0x2, URZ ;  /* 0x00000002320a7890 */ /* 0x000fe2000fffe03f */
[--C-:B------:R-:W-:Y:S01]  /*18b0*/  IMAD.MOV.U32 R145, RZ, RZ, R151.reuse ;  /* 0x000000ffff917224 */ /* 0x100fe200078e0097 */
[----:B------:R-:W-:Y:S01]  /*18c0*/  UIADD3 UR14, UR50, 0x4, URZ ;  /* 0x00000004320e7890 */ /* 0x000fe2000fffe03f */
[--C-:B------:R-:W-:Y:S01]  /*18d0*/  IMAD.MOV.U32 R144, RZ, RZ, R151.reuse ;  /* 0x000000ffff907224 */ /* 0x100fe200078e0097 */
[----:B------:R-:W-:Y:S01]  /*18e0*/  UMOV UR13, 0x40000040 ;  /* 0x40000040000d7882 */ /* 0x000fe20000000000 */
[----:B------:R-:W-:Y:S01]  /*18f0*/  HGMMA.64x128x16.F32.BF16 R24, gdesc[UR48], RZ, !UPT, gsb0 ;  /* 0x01e00000301879f0 */ /* 0x000fe2000c0018ff */
[----:B------:R-:W-:Y:S01]  /*1900*/  UMOV UR15, 0x40000040 ;  /* 0x40000040000f7882 */ /* 0x000fe20000000000 */
[----:B------:R-:W-:Y:S01]  /*1910*/  UIADD3 UR16, UR48, 0x6, URZ ;  /* 0x0000000630107890 */ /* 0x000fe2000fffe03f */
[-C--:B------:R-:W-:Y:S01]  /*1920*/  MOV R143, R151.reuse ;  /* 0x00000097008f7202 */ /* 0x080fe20000000f00 */
[----:B------:R-:W-:Y:S01]  /*1930*/  UIADD3 UR18, UR50, 0x6, URZ ;  /* 0x0000000632127890 */ /* 0x000fe2000fffe03f */
[--C-:B------:R-:W-:Y:S01]  /*1940*/  IMAD.MOV.U32 R142, RZ, RZ, R151.reuse ;  /* 0x000000ffff8e7224 */ /* 0x100fe200078e0097 */
[----:B------:R-:W-:Y:S01]  /*1950*/  UMOV UR17, 0x40000040 ;  /* 0x4000004000117882 */ /* 0x000fe20000000000 */
[----:B------:R-:W-:Y:S01]  /*1960*/  UMOV UR19, 0x40000040 ;  /* 0x4000004000137882 */ /* 0x000fe20000000000 */
[----:B------:R-:W-:Y:S01]  /*1970*/  UIADD3 UR20, UR48, 0x400, URZ ;  /* 0x0000040030147890 */ /* 0x000fe2000fffe03f */
[--C-:B------:R-:W-:Y:S01]  /*1980*/  IMAD.MOV.U32 R141, RZ, RZ, R151.reuse ;  /* 0x000000ffff8d7224 */ /* 0x100fe200078e0097 */
[----:B------:R-:W-:Y:S01]  /*1990*/  UIADD3 UR22, UR50, 0x400, URZ ;  /* 0x0000040032167890 */ /* 0x000fe2000fffe03f */
[--C-:B------:R-:W-:Y:S01]  /*19a0*/  IMAD.MOV.U32 R140, RZ, RZ, R151.reuse ;  /* 0x000000ffff8c7224 */ /* 0x100fe200078e0097 */
[----:B------:R-:W-:Y:S01]  /*19b0*/  UMOV UR21, 0x40000040 ;  /* 0x4000004000157882 */ /* 0x000fe20000000000 */
        /* <DEDUP_REMOVED lines=19> */
[----:B------:R-:W-:Y:S01]  /*1af0*/  UMOV UR4, 0xffffff80 ;  /* 0xffffff8000047882 */ /* 0x000fe20000000000 */
[----:B------:R-:W-:Y:S01]  /*1b00*/  ULDC UR5, c[0x0][0x2e0] ;  /* 0x0000b80000057ab9 */ /* 0x000fe20000000800 */
[----:B------:R-:W-:Y:S01]  /*1b10*/  UIMAD UR4, UR41, UR4, 0x80 ;  /* 0x00000080290474a4 */ /* 0x000fe2000f8e0204 */
[--C-:B------:R-:W-:Y:S01]  /*1b20*/  IMAD.MOV.U32 R133, RZ, RZ, R151.reuse ;  /* 0x000000ffff857224 */ /* 0x100fe200078e0097 */
[----:B------:R-:W-:Y:S01]  /*1b30*/  ULDC UR7, c[0x0][0x288] ;  /* 0x0000a20000077ab9 */ /* 0x000fe20000000800 */
[--C-:B------:R-:W-:Y:S01]  /*1b40*/  IMAD.MOV.U32 R132, RZ, RZ, R151.reuse ;  /* 0x000000ffff847224 */ /* 0x100fe200078e0097 */
[----:B------:R-:W-:Y:S01]  /*1b50*/  UIMAD UR4, UR40, UR5, UR4 ;  /* 0x00000005280472a4 */ /* 0x000fe2000f8e0204 */
[-C--:B------:R-:W-:Y:S01]  /*1b60*/  MOV R131, R151.reuse ;  /* 0x0000009700837202 */ /* 0x080fe20000000f00 */
[----:B------:R-:W-:Y:S01]  /*1b70*/  UIMAD UR40, UR40, UR5, -UR7 ;  /* 0x00000005282872a4 */ /* 0x000fe2000f8e0a07 */
[--C-:B------:R-:W-:Y:S01]  /*1b80*/  IMAD.MOV.U32 R130, RZ, RZ, R151.reuse ;  /* 0x000000ffff827224 */ /* 0x100fe200078e0097 */
[----:B------:R-:W-:Y:S01]  /*1b90*/  UIADD3 UR6, UR4, 0x1, -UR7 ;  /* 0x0000000104067890 */ /* 0x000fe2000fffe807 */
[--C-:B------:R-:W-:Y:S01]  /*1ba0*/  IMAD.MOV.U32 R129, RZ, RZ, R151.reuse ;  /* 0x000000ffff817224 */ /* 0x100fe200078e0097 */
[----:B------:R-:W-:Y:S01]  /*1bb0*/  UIADD3 UR40, UR42, UR40, URZ ;  /* 0x000000282a287290 */ /* 0x000fe2000fffe03f */
[----:B------:R-:W-:Y:S01]  /*1bc0*/  IMAD.U32 R9, RZ, RZ, UR4 ;  /* 0x00000004ff097e24 */ /* 0x000fe2000f8e00ff */
[----:B------:R-:W-:Y:S01]  /*1bd0*/  ULDC UR4, c[0x0][0x988] ;  /* 0x0002620000047ab9 */ /* 0x000fe20000000800 */
[--C-:B------:R-:W-:Y:S01]  /*1be0*/  IMAD.MOV.U32 R128, RZ, RZ, R151.reuse ;  /* 0x000000ffff807224 */ /* 0x100fe200078e0097 */
[----:B------:R-:W-:Y:S01]  /*1bf0*/  MOV R89, UR6 ;  /* 0x0000000600597c02 */ /* 0x000fe20008000f00 */
[----:B------:R-:W-:Y:S01]  /*1c00*/  UIADD3 UR6, UR41, -0x2, URZ ;  /* 0xfffffffe29067890 */ /* 0x000fe2000fffe03f */
[-C--:B------:R-:W-:Y:S01]  /*1c10*/  MOV R127, R151.reuse ;  /* 0x00000097007f7202 */ /* 0x080fe20000000f00 */
[----:B------:R-:W-:Y:S01]  /*1c20*/  IMAD.MOV.U32 R126, RZ, RZ, R151 ;  /* 0x000000ffff7e7224 */ /* 0x000fe200078e0097 */
[-C--:B------:R-:W-:Y:S01]  /*1c30*/  MOV R123, R151.reuse ;  /* 0x00000097007b7202 */ /* 0x080fe20000000f00 */
[----:B------:R-:W-:Y:S01]  /*1c40*/  IMAD R89, R2, -0x2, R89 ;  /* 0xfffffffe02597824 */ /* 0x000fe200078e0259 */
[-C--:B------:R-:W-:Y:S01]  /*1c50*/  MOV R119, R151.reuse ;  /* 0x0000009700777202 */ /* 0x080fe20000000f00 */
[--C-:B------:R-:W-:Y:S01]  /*1c60*/  IMAD.MOV.U32 R125, RZ, RZ, R151.reuse ;  /* 0x000000ffff7d7224 */ /* 0x100fe200078e0097 */
[----:B------:R-:W-:Y:S01]  /*1c70*/  MOV R115, R151 ;  /* 0x0000009700737202 */ /* 0x000fe20000000f00 */
[----:B------:R-:W-:-:S02]  /*1c80*/  IMAD.MOV.U32 R124, RZ, RZ, R151 ;  /* 0x000000ffff7c7224 */ /* 0x000fc400078e0097 */
[--C-:B------:R-:W-:Y:S02]  /*1c90*/  IMAD.MOV.U32 R122, RZ, RZ, R151.reuse ;  /* 0x000000ffff7a7224 */ /* 0x100fe400078e0097 */
[--C-:B------:R-:W-:Y:S02]  /*1ca0*/  IMAD.MOV.U32 R121, RZ, RZ, R151.reuse ;  /* 0x000000ffff797224 */ /* 0x100fe400078e0097 */
[--C-:B------:R-:W-:Y:S02]  /*1cb0*/  IMAD.MOV.U32 R120, RZ, RZ, R151.reuse ;  /* 0x000000ffff787224 */ /* 0x100fe400078e0097 */
[--C-:B------:R-:W-:Y:S02]  /*1cc0*/  IMAD.MOV.U32 R118, RZ, RZ, R151.reuse ;  /* 0x000000ffff767224 */ /* 0x100fe400078e0097 */
[--C-:B------:R-:W-:Y:S02]  /*1cd0*/  IMAD.MOV.U32 R117, RZ, RZ, R151.reuse ;  /* 0x000000ffff757224 */ /* 0x100fe400078e0097 */
        /* <DEDUP_REMOVED lines=15> */
[----:B------:R-:W-:Y:S01]  /*1dd0*/  IMAD.MOV.U32 R88, RZ, RZ, R151 ;  /* 0x000000ffff587224 */ /* 0x000fe200078e0097 */
[----:B------:R-:W-:Y:S02]  /*1de0*/  WARPGROUP.DEPBAR.LE gsb0, 0x0 ;  /* 0x00008000000079c5 */ /* 0x000fe40000010000 */
[----:B------:R-:W-:-:S06]  /*1df0*/  WARPGROUP.ARRIVE ;  /* 0x00000000000079c5 */ /* 0x000fcc0000000000 */
[----:B------:R-:W-:Y:S01]  /*1e00*/  HGMMA.64x128x16.F32.BF16 R24, gdesc[UR8], R24, gsb0 ;  /* 0x01e00000081879f0 */ /* 0x000fe20008001818 */
[----:B------:R-:W-:Y:S02]  /*1e10*/  ULDC UR10, c[0x0][0x9d8] ;  /* 0x00027600000a7ab9 */ /* 0x000fe40000000800 */
        /* <DEDUP_REMOVED lines=23> */
[----:B------:R-:W-:Y:S02]  /*1f90*/  VIADD R40, R22, UR42 ;  /* 0x0000002a16287c36 */ /* 0x000fe40008000000 */
[----:B------:R-:W-:Y:S01]  /*1fa0*/  FMUL.FTZ R10, R36, UR10 ;  /* 0x0000000a240a7c20 */ /* 0x000fe20008410000 */
[----:B------:R-:W1:Y:S01]  /*1fb0*/  MUFU.TANH R26, R26 ;  /* 0x0000001a001a7308 */ /* 0x000e620000002400 */
[----:B------:R-:W-:Y:S01]  /*1fc0*/  FMUL.FTZ R31, R31, UR10 ;  /* 0x0000000a1f1f7c20 */ /* 0x000fe20008410000 */
[----:B------:R-:W-:Y:S01]  /*1fd0*/  IMAD R36, R2, -0x2, R9 ;  /* 0xfffffffe02247824 */ /* 0x000fe200078e0209 */
[----:B------:R-:W-:Y:S01]  /*1fe0*/  IADD3 R9, R89, 0x8, R40 ;  /* 0x0000000859097810 */ /* 0x000fe20007ffe028 */
[----:B------:R-:W-:Y:S01]  /*1ff0*/  FMUL.FTZ R34, R34, UR10 ;  /* 0x0000000a22227c20 */ /* 0x000fe20008410000 */
[----:B------:R-:W-:Y:S01]  /*2000*/  FMUL.FTZ R35, R35, UR10 ;  /* 0x0000000a23237c20 */ /* 0x000fe20008410000 */
[----:B------:R-:W-:Y:S01]  /*2010*/  FMUL.FTZ R38, R38, UR10 ;  /* 0x0000000a26267c20 */ /* 0x000fe20008410000 */
[----:B------:R-:W-:Y:S01]  /*2020*/  VIMNMX R9, R36, R9, PT ;  /* 0x0000000924097248 */ /* 0x000fe20003fe0100 */
[----:B------:R-:W2:Y:S01]  /*2030*/  MUFU.TANH R27, R27 ;  /* 0x0000001b001b7308 */ /* 0x000ea20000002400 */
[----:B------:R-:W-:Y:S01]  /*2040*/  FMUL.FTZ R39, R39, UR10 ;  /* 0x0000000a27277c20 */ /* 0x000fe20008410000 */
[----:B------:R-:W-:Y:S01]  /*2050*/  FMUL.FTZ R42, R42, UR10 ;  /* 0x0000000a2a2a7c20 */ /* 0x000fe20008410000 */
[----:B------:R-:W-:Y:S01]  /*2060*/  ISETP.GT.AND P2, PT, R9, RZ, PT ;  /* 0x000000ff0900720c */ /* 0x000fe20003f44270 */
[----:B------:R-:W-:Y:S01]  /*2070*/  FMUL.FTZ R43, R43, UR10 ;  /* 0x0000000a2b2b7c20 */ /* 0x000fe20008410000 */
[C---:B------:R-:W-:Y:S01]  /*2080*/  ISETP.GT.AND P3, PT, R9.reuse, 0x1, PT ;  /* 0x000000010900780c */ /* 0x040fe20003f64270 */
[----:B------:R-:W-:Y:S01]  /*2090*/  FMUL.FTZ R46, R46, UR10 ;  /* 0x0000000a2e2e7c20 */ /* 0x000fe20008410000 */
[----:B------:R-:W-:Y:S01]  /*20a0*/  ISETP.GT.AND P4, PT, R9, 0x8, PT ;  /* 0x000000080900780c */ /* 0x000fe20003f84270 */
[----:B------:R-:W3:Y:S01]  /*20b0*/  MUFU.TANH R30, R30 ;  /* 0x0000001e001e7308 */ /* 0x000ee20000002400 */
        /* <DEDUP_REMOVED lines=8> */
[----:B--2---:R-:W-:Y:S01]  /*2140*/  FSEL R26, R27, -INF , P3 ;  /* 0xff8000001b1a7808 */ /* 0x004fe20001800000 */
[----:B------:R-:W-:Y:S01]  /*2150*/  FMUL.FTZ R20, R45, UR10 ;  /* 0x0000000a2d147c20 */ /* 0x000fe20008410000 */
[----:B------:R-:W-:Y:S01]  /*2160*/  ISETP.GT.AND P3, PT, R9, 0x10, PT ;  /* 0x000000100900780c */ /* 0x000fe20003f64270 */
[----:B------:R-:W-:Y:S01]  /*2170*/  FMUL.FTZ R54, R54, UR10 ;  /* 0x0000000a36367c20 */ /* 0x000fe20008410000 */
[----:B------:R-:W-:Y:S01]  /*2180*/  FMNMX.FTZ R4, R91, R26, !PT ;  /* 0x0000001a5b047209 */ /* 0x000fe20007810000 */
[----:B------:R-:W-:Y:S01]  /*2190*/  FMUL.FTZ R55, R55, UR10 ;  /* 0x0000000a37377c20 */ /* 0x000fe20008410000 */
[----:B------:R-:W-:Y:S01]  /*21a0*/  FMUL.FTZ R15, R41, UR10 ;  /* 0x0000000a290f7c20 */ /* 0x000fe20008410000 */
[----:B------:R-:W2:Y:S01]  /*21b0*/  MUFU.TANH R34, R34 ;  /* 0x0000002200227308 */ /* 0x000ea20000002400 */
        /* <DEDUP_REMOVED lines=8> */
[----:B-1----:R-:W-:Y:S01]  /*2240*/  FSEL R95, R31, -INF , P2 ;  /* 0xff8000001f5f7808 */ /* 0x002fe20001000000 */
[----:B------:R-:W-:Y:S01]  /*2250*/  FMUL.FTZ R66, R66, UR10 ;  /* 0x0000000a42427c20 */ /* 0x000fe20008410000 */
[----:B------:R-:W-:Y:S01]  /*2260*/  ISETP.GT.AND P2, PT, R9, 0x11, PT ;  /* 0x000000110900780c */ /* 0x000fe20003f44270 */
[----:B------:R-:W-:Y:S01]  /*2270*/  FMUL.FTZ R67, R67, UR10 ;  /* 0x0000000a43437c20 */ /* 0x000fe20008410000 */
[----:B------:R-:W-:Y:S01]  /*2280*/  FMNMX.FTZ R4, R95, R4, !PT ;  /* 0x000000045f047209 */ /* 0x000fe20007810000 */
        /* <DEDUP_REMOVED lines=13> */
[----:B------:R-:W-:Y:S01]  /*2360*/  ISETP.GT.AND P2, PT, R9, 0x19, PT ;  /* 0x000000190900780c */ /* 0x000fe20003f44270 */
        /* <DEDUP_REMOVED lines=19> */
[----:B------:R-:W-:Y:S01]  /*24a0*/  VIADDMNMX R36, R40, R89, R36, PT ;  /* 0x0000005928247246 */ /* 0x000fe20003800124 */
[----:B------:R-:W2:Y:S01]  /*24b0*/  MUFU.TANH R46, R46 ;  /* 0x0000002e002e7308 */ /* 0x000ea20000002400 */
[----:B---3--:R-:W-:Y:S01]  /*24c0*/  FSEL R105, R42, -INF , P3 ;  /* 0xff8000002a697808 */ /* 0x008fe20001800000 */
[----:B------:R-:W-:Y:S01]  /*24d0*/  FMUL.FTZ R14, R44, UR10 ;  /* 0x0000000a2c0e7c20 */ /* 0x000fe20008410000 */
[----:B------:R-:W-:Y:S01]  /*24e0*/  ISETP.GT.AND P3, PT, R9, 0x28, PT ;  /* 0x000000280900780c */ /* 0x000fe20003f64270 */
[----:B------:R-:W-:Y:S01]  /*24f0*/  FMUL.FTZ R21, R48, UR10 ;  /* 0x0000000a30157c20 */ /* 0x000fe20008410000 */
[----:B------:R-:W-:Y:S01]  /*2500*/  FMNMX.FTZ R4, R105, R4, !PT ;  /* 0x0000000469047209 */ /* 0x000fe20007810000 */
[----:B------:R-:W-:Y:S01]  /*2510*/  FMUL.FTZ R24, R52, UR10 ;  /* 0x0000000a34187c20 */ /* 0x000fe20008410000 */
[----:B------:R-:W-:Y:S01]  /*2520*/  ISETP.GT.AND P4, PT, R36, 0x8, PT ;  /* 0x000000082400780c */ /* 0x000fe20003f84270 */
        /* <DEDUP_REMOVED lines=30> */
[----:B------:R1:W-:Y:S02]  /*2710*/  @!P1 SYNCS.ARRIVE.TRANS64.RED.A1T0 RZ, [R0+URZ], RZ ;  /* 0x000000ff00ff99a7 */ /* 0x0003e4000810043f */
[----:B------:R-:W4:Y:S01]  /*2720*/  MUFU.TANH R55, R55 ;  /* 0x0000003700377308 */ /* 0x000f220000002400 */
[----:B--2---:R-:W-:-:S02]  /*2730*/  FSEL R45, R45, -INF , P2 ;  /* 0xff8000002d2d7808 */ /* 0x004fc40001000000 */
[----:B------:R-:W-:Y:S02]  /*2740*/  ISETP.GT.AND P2, PT, R9, 0x39, PT ;  /* 0x000000390900780c */ /* 0x000fe40003f44270 */
[----:B------:R-:W-:-:S03]  /*2750*/  FMNMX.FTZ R4, R45, R4, !PT ;  /* 0x000000042d047209 */ /* 0x000fc60007810000 */
[----:B------:R-:W2:Y:S01]  /*2760*/  MUFU.TANH R33, R58 ;  /* 0x0000003a00217308 */ /* 0x000ea20000002400 */
[----:B---3--:R-:W-:Y:S02]  /*2770*/  FSEL R41, R41, -INF , P3 ;  /* 0xff80000029297808 */ /* 0x008fe40001800000 */
[----:B------:R-:W-:Y:S02]  /*2780*/  ISETP.GT.AND P3, PT, R9, 0x40, PT ;  /* 0x000000400900780c */ /* 0x000fe40003f64270 */
[----:B------:R-:W-:-:S03]  /*2790*/  FMNMX.FTZ R4, R41, R4, !PT ;  /* 0x0000000429047209 */ /* 0x000fc60007810000 */
[----:B------:R-:W3:Y:S01]  /*27a0*/  MUFU.TANH R59, R59 ;  /* 0x0000003b003b7308 */ /* 0x000ee20000002400 */
[----:B----4-:R-:W-:Y:S02]  /*27b0*/  FSEL R39, R55, -INF , P2 ;  /* 0xff80000037277808 */ /* 0x010fe40001000000 */
[----:B------:R-:W-:Y:S02]  /*27c0*/  ISETP.GT.AND P2, PT, R9, 0x41, PT ;  /* 0x000000410900780c */ /* 0x000fe40003f44270 */
[----:B------:R-:W-:-:S03]  /*27d0*/  FMNMX.FTZ R4, R39, R4, !PT ;  /* 0x0000000427047209 */ /* 0x000fc60007810000 */
[----:B------:R-:W4:Y:S01]  /*27e0*/  MUFU.TANH R62, R62 ;  /* 0x0000003e003e7308 */ /* 0x000f220000002400 */
[----:B--2---:R-:W-:Y:S02]  /*27f0*/  FSEL R33, R33, -INF , P3 ;  /* 0xff80000021217808 */ /* 0x004fe40001800000 */
        /* <DEDUP_REMOVED lines=49> */
[----:B------:R-:W-:Y:S01]  /*2b10*/  FMNMX.FTZ R30, R63, R4, !PT ;  /* 0x000000043f1e7209 */ /* 0x000fe20007810000 */
[----:B------:R-:W-:Y:S02]  /*2b20*/  FMUL.FTZ R4, R61, UR10 ;  /* 0x0000000a3d047c20 */ /* 0x000fe40008410000 */
[----:B------:R-:W2:Y:S01]  /*2b30*/  MUFU.TANH R71, R87 ;  /* 0x0000005700477308 */ /* 0x000ea20000002400 */
[----:B---3--:R-:W-:Y:S02]  /*2b40*/  FSEL R67, R67, -INF , P2 ;  /* 0xff80000043437808 */ /* 0x008fe40001000000 */
[----:B------:R-:W-:-:S02]  /*2b50*/  ISETP.GT.AND P2, PT, R9, 0x79, PT ;  /* 0x000000790900780c */ /* 0x000fc40003f44270 */
[----:B------:R-:W-:-:S03]  /*2b60*/  FMNMX.FTZ R34, R67, R30, !PT ;  /* 0x0000001e43227209 */ /* 0x000fc60007810000 */
[----:B------:R-:W-:Y:S01]  /*2b70*/  MUFU.TANH R30, R4 ;  /* 0x00000004001e7308 */ /* 0x000fe20000002400 */
[----:B----4-:R-:W-:Y:S02]  /*2b80*/  FSEL R61, R86, -INF , P3 ;  /* 0xff800000563d7808 */ /* 0x010fe40001800000 */
[----:B------:R-:W-:Y:S02]  /*2b90*/  ISETP.GT.AND P3, PT, R36, 0x1, PT ;  /* 0x000000012400780c */ /* 0x000fe40003f64270 */
[----:B------:R-:W-:-:S03]  /*2ba0*/  FMNMX.FTZ R34, R61, R34, !PT ;  /* 0x000000223d227209 */ /* 0x000fc60007810000 */
[----:B------:R-:W-:Y:S01]  /*2bb0*/  MUFU.TANH R3, R3 ;  /* 0x0000000300037308 */ /* 0x000fe20000002400 */
[----:B--2---:R-:W-:-:S04]  /*2bc0*/  FSEL R71, R71, -INF , P2 ;  /* 0xff80000047477808 */ /* 0x004fc80001000000 */
[----:B------:R-:W-:-:S03]  /*2bd0*/  FMNMX.FTZ R34, R71, R34, !PT ;  /* 0x0000002247227209 */ /* 0x000fc60007810000 */
[----:B------:R-:W2:Y:S02]  /*2be0*/  MUFU.TANH R5, R5 ;  /* 0x0000000500057308 */ /* 0x000ea40000002400 */
[----:B------:R-:W3:Y:S06]  /*2bf0*/  SHFL.BFLY PT, R9, R34, 0x2, 0x1f ;  /* 0x0c401f0022097f89 */ /* 0x000eec00000e0000 */
[----:B------:R-:W4:Y:S08]  /*2c00*/  MUFU.TANH R6, R6 ;  /* 0x0000000600067308 */ /* 0x000f300000002400 */
[----:B------:R-:W-:Y:S01]  /*2c10*/  MUFU.TANH R7, R7 ;  /* 0x0000000700077308 */ /* 0x000fe20000002400 */
[----:B--2---:R-:W-:-:S02]  /*2c20*/  FSEL R5, R5, -INF , P3 ;  /* 0xff80000005057808 */ /* 0x004fc40001800000 */
[----:B------:R-:W-:-:S05]  /*2c30*/  ISETP.GT.AND P3, PT, R36, 0x10, PT ;  /* 0x000000102400780c */ /* 0x000fca0003f64270 */
[----:B------:R-:W2:Y:S01]  /*2c40*/  MUFU.TANH R8, R8 ;  /* 0x0000000800087308 */ /* 0x000ea20000002400 */
[----:B----4-:R-:W-:Y:S02]  /*2c50*/  FSEL R75, R6, -INF , P4 ;  /* 0xff800000064b7808 */ /* 0x010fe40002000000 */
[----:B---3--:R-:W-:-:S05]  /*2c60*/  FMNMX.FTZ R4, R34, R9, !PT ;  /* 0x0000000922047209 */ /* 0x008fca0007810000 */
[----:B------:R-:W3:Y:S01]  /*2c70*/  SHFL.BFLY PT, R9, R4, 0x1, 0x1f ;  /* 0x0c201f0004097f89 */ /* 0x000ee200000e0000 */
[----:B------:R-:W-:Y:S08]  /*2c80*/  MUFU.TANH R11, R11 ;  /* 0x0000000b000b7308 */ /* 0x000ff00000002400 */
[----:B------:R-:W4:Y:S01]  /*2c90*/  MUFU.TANH R10, R10 ;  /* 0x0000000a000a7308 */ /* 0x000f220000002400 */
[----:B--2---:R-:W-:-:S02]  /*2ca0*/  FSEL R83, R8, -INF , P3 ;  /* 0xff80000008537808 */ /* 0x004fc40001800000 */
[----:B------:R-:W-:-:S05]  /*2cb0*/  ISETP.GT.AND P3, PT, R36, 0x18, PT ;  /* 0x000000182400780c */ /* 0x000fca0003f64270 */
[----:B------:R-:W2:Y:S01]  /*2cc0*/  MUFU.TANH R12, R12 ;  /* 0x0000000c000c7308 */ /* 0x000ea20000002400 */
[----:B---3--:R-:W-:Y:S01]  /*2cd0*/  FMNMX.FTZ R9, R4, R9, !PT ;  /* 0x0000000904097209 */ /* 0x008fe20007810000 */
[----:B------:R-:W-:-:S06]  /*2ce0*/  IMAD.U32 R4, RZ, RZ, UR4 ;  /* 0x00000004ff047e24 */ /* 0x000fcc000f8e00ff */
[----:B------:R-:W3:Y:S01]  /*2cf0*/  MUFU.TANH R13, R13 ;  /* 0x0000000d000d7308 */ /* 0x000ee20000002400 */
[----:B----4-:R-:W-:Y:S01]  /*2d00*/  FSEL R87, R10, -INF , P3 ;  /* 0xff8000000a577808 */ /* 0x010fe20001800000 */
[----:B------:R-:W-:Y:S01]  /*2d10*/  USHF.R.S32.HI UR4, URZ, 0x1f, UR40 ;  /* 0x0000001f3f047899 */ /* 0x000fe20008011428 */
[C---:B------:R-:W-:Y:S01]  /*2d20*/  FMUL.FTZ R34, R9.reuse, R4 ;  /* 0x0000000409227220 */ /* 0x040fe20000410000 */
[----:B------:R-:W-:Y:S02]  /*2d30*/  FSETP.NEU.FTZ.AND P2, PT, R9, -INF , PT ;  /* 0xff8000000900780b */ /* 0x000fe40003f5d000 */
[----:B------:R-:W-:Y:S01]  /*2d40*/  ISETP.GT.AND P3, PT, R36, 0x20, PT ;  /* 0x000000202400780c */ /* 0x000fe20003f64270 */
[----:B------:R-:W-:Y:S01]  /*2d50*/  ULEA.HI UR4, UR4, UR40, URZ, 0x7 ;  /* 0x0000002804047291 */ /* 0x000fe2000f8f383f */
[----:B------:R-:W-:Y:S01]  /*2d60*/  FSEL R38, R34, RZ, P2 ;  /* 0x000000ff22267208 */ /* 0x000fe20001000000 */
[----:B------:R-:W4:Y:S01]  /*2d70*/  MUFU.TANH R15, R15 ;  /* 0x0000000f000f7308 */ /* 0x000f220000002400 */
[----:B------:R-:W-:Y:S01]  /*2d80*/  ISETP.GT.AND P2, PT, R36, RZ, PT ;  /* 0x000000ff2400720c */ /* 0x000fe20003f44270 */
[----:B------:R-:W-:-:S02]  /*2d90*/  USHF.R.S32.HI UR4, URZ, 0x7, UR4 ;  /* 0x000000073f047899 */ /* 0x000fc40008011404 */
[-CC-:B------:R-:W-:Y:S01]  /*2da0*/  FFMA.FTZ R181, R91, R4.reuse, -R38.reuse ;  /* 0x000000045bb57223 */ /* 0x180fe20000010826 */
[----:B------:R-:W-:Y:S01]  /*2db0*/  FSEL R3, R3, -INF , P2 ;  /* 0xff80000003037808 */ /* 0x000fe20001000000 */
[-CC-:B------:R-:W-:Y:S01]  /*2dc0*/  FFMA.FTZ R183, R93, R4.reuse, -R38.reuse ;  /* 0x000000045db77223 */ /* 0x180fe20000010826 */
[C---:B------:R-:W-:Y:S01]  /*2dd0*/  ISETP.GT.AND P2, PT, R36.reuse, 0x9, PT ;  /* 0x000000092400780c */ /* 0x040fe20003f44270 */
[----:B------:R-:W5:Y:S01]  /*2de0*/  MUFU.TANH R14, R14 ;  /* 0x0000000e000e7308 */ /* 0x000f620000002400 */
[----:B------:R-:W-:Y:S01]  /*2df0*/  FMNMX.FTZ R34, R3, R5, !PT ;  /* 0x0000000503227209 */ /* 0x000fe20007810000 */
[-CC-:B------:R-:W-:Y:S01]  /*2e00*/  FFMA.FTZ R6, R95, R4.reuse, -R38.reuse ;  /* 0x000000045f067223 */ /* 0x180fe20000010826 */
[----:B------:R-:W-:Y:S01]  /*2e10*/  FSEL R79, R7, -INF , P2 ;  /* 0xff800000074f7808 */ /* 0x000fe20001000000 */
[--C-:B------:R-:W-:Y:S01]  /*2e20*/  FFMA.FTZ R177, R97, R4, -R38.reuse ;  /* 0x0000000461b17223 */ /* 0x100fe20000010826 */
[----:B------:R-:W-:Y:S01]  /*2e30*/  FMNMX.FTZ R34, R75, R34, !PT ;  /* 0x000000224b227209 */ /* 0x000fe20007810000 */
[--C-:B------:R-:W-:Y:S01]  /*2e40*/  FFMA.FTZ R8, R99, R4, -R38.reuse ;  /* 0x0000000463087223 */ /* 0x100fe20000010826 */
[C---:B------:R-:W-:Y:S01]  /*2e50*/  ISETP.GT.AND P2, PT, R36.reuse, 0x11, PT ;  /* 0x000000112400780c */ /* 0x040fe20003f44270 */
[----:B------:R-:W1:Y:S01]  /*2e60*/  MUFU.TANH R20, R20 ;  /* 0x0000001400147308 */ /* 0x000e620000002400 */
[----:B------:R-:W-:Y:S01]  /*2e70*/  FMNMX.FTZ R34, R79, R34, !PT ;  /* 0x000000224f227209 */ /* 0x000fe20007810000 */
[-CC-:B------:R-:W-:Y:S01]  /*2e80*/  FFMA.FTZ R179, R101, R4.reuse, -R38.reuse ;  /* 0x0000000465b37223 */ /* 0x180fe20000010826 */
[----:B------:R-:W-:Y:S01]  /*2e90*/  FSEL R11, R11, -INF , P2 ;  /* 0xff8000000b0b7808 */ /* 0x000fe20001000000 */
[--C-:B------:R-:W-:Y:S01]  /*2ea0*/  FFMA.FTZ R10, R103, R4, -R38.reuse ;  /* 0x00000004670a7223 */ /* 0x100fe20000010826 */
[----:B------:R-:W-:Y:S01]  /*2eb0*/  FMNMX.FTZ R34, R83, R34, !PT ;  /* 0x0000002253227209 */ /* 0x000fe20007810000 */
[--C-:B------:R-:W-:Y:S01]  /*2ec0*/  FFMA.FTZ R173, R105, R4, -R38.reuse ;  /* 0x0000000469ad7223 */ /* 0x100fe20000010826 */
[----:B------:R-:W-:Y:S01]  /*2ed0*/  ISETP.GT.AND P2, PT, R36, 0x19, PT ;  /* 0x000000192400780c */ /* 0x000fe20003f44270 */
[----:B------:R-:W1:Y:S01]  /*2ee0*/  MUFU.TANH R21, R21 ;  /* 0x0000001500157308 */ /* 0x000e620000002400 */
[----:B------:R-:W-:Y:S01]  /*2ef0*/  FMNMX.FTZ R34, R11, R34, !PT ;  /* 0x000000220b227209 */ /* 0x000fe20007810000 */
[-CC-:B------:R-:W-:Y:S01]  /*2f00*/  FFMA.FTZ R169, R49, R4.reuse, -R38.reuse ;  /* 0x0000000431a97223 */ /* 0x180fe20000010826 */
[----:B--2---:R-:W-:Y:S01]  /*2f10*/  FSEL R89, R12, -INF , P2 ;  /* 0xff8000000c597808 */ /* 0x004fe20001000000 */
[--C-:B------:R-:W-:Y:S01]  /*2f20*/  FFMA.FTZ R171, R41, R4, -R38.reuse ;  /* 0x0000000429ab7223 */ /* 0x100fe20000010826 */
[----:B------:R-:W-:Y:S01]  /*2f30*/  FMNMX.FTZ R34, R87, R34, !PT ;  /* 0x0000002257227209 */ /* 0x000fe20007810000 */
[-CC-:B------:R-:W-:Y:S01]  /*2f40*/  FFMA.FTZ R153, R33, R4.reuse, -R38.reuse ;  /* 0x0000000421997223 */ /* 0x180fe20000010826 */
[----:B------:R-:W-:Y:S01]  /*2f50*/  ISETP.GT.AND P2, PT, R36, 0x21, PT ;  /* 0x000000212400780c */ /* 0x000fe20003f44270 */
[----:B------:R-:W2:Y:S01]  /*2f60*/  MUFU.TANH R25, R25 ;  /* 0x0000001900197308 */ /* 0x000ea20000002400 */
[----:B---3--:R-:W-:Y:S01]  /*2f70*/  FSEL R13, R13, -INF , P3 ;  /* 0xff8000000d0d7808 */ /* 0x008fe20001800000 */
[--C-:B------:R-:W-:Y:S01]  /*2f80*/  FFMA.FTZ R27, R27, R4, -R38.reuse ;  /* 0x000000041b1b7223 */ /* 0x100fe20000010826 */
[----:B------:R-:W-:Y:S01]  /*2f90*/  FMNMX.FTZ R34, R89, R34, !PT ;  /* 0x0000002259227209 */ /* 0x000fe20007810000 */
[-CC-:B------:R-:W-:Y:S01]  /*2fa0*/  FFMA.FTZ R26, R26, R4.reuse, -R38.reuse ;  /* 0x000000041a1a7223 */ /* 0x180fe20000010826 */
[C---:B------:R-:W-:Y:S01]  /*2fb0*/  ISETP.GT.AND P3, PT, R36.reuse, 0x28, PT ;  /* 0x000000282400780c */ /* 0x040fe20003f64270 */
[--C-:B------:R-:W-:Y:S01]  /*2fc0*/  FFMA.FTZ R12, R107, R4, -R38.reuse ;  /* 0x000000046b0c7223 */ /* 0x100fe20000010826 */
[----:B----4-:R-:W-:Y:S01]  /*2fd0*/  FSEL R15, R15, -INF , P2 ;  /* 0xff8000000f0f7808 */ /* 0x010fe20001000000 */
[----:B------:R-:W3:Y:S01]  /*2fe0*/  MUFU.TANH R24, R24 ;  /* 0x0000001800187308 */ /* 0x000ee20000002400 */
[----:B------:R-:W-:Y:S01]  /*2ff0*/  FMNMX.FTZ R34, R13, R34, !PT ;  /* 0x000000220d227209 */ /* 0x000fe20007810000 */
[-CC-:B------:R-:W-:Y:S01]  /*3000*/  FFMA.FTZ R175, R109, R4.reuse, -R38.reuse ;  /* 0x000000046daf7223 */ /* 0x180fe20000010826 */
[----:B------:R-:W-:Y:S01]  /*3010*/  ISETP.GT.AND P2, PT, R36, 0x29, PT ;  /* 0x000000292400780c */ /* 0x000fe20003f44270 */
[-CC-:B------:R-:W-:Y:S01]  /*3020*/  FFMA.FTZ R31, R31, R4.reuse, -R38.reuse ;  /* 0x000000041f1f7223 */ /* 0x180fe20000010826 */
[----:B-----5:R-:W-:Y:S01]  /*3030*/  FSEL R91, R14, -INF , P3 ;  /* 0xff8000000e5b7808 */ /* 0x020fe20001800000 */
[--C-:B------:R-:W-:Y:S01]  /*3040*/  FFMA.FTZ R14, R111, R4, -R38.reuse ;  /* 0x000000046f0e7223 */ /* 0x100fe20000010826 */
[----:B------:R-:W-:Y:S01]  /*3050*/  FMNMX.FTZ R34, R15, R34, !PT ;  /* 0x000000220f227209 */ /* 0x000fe20007810000 */
[----:B------:R-:W4:Y:S01]  /*3060*/  MUFU.TANH R28, R28 ;  /* 0x0000001c001c7308 */ /* 0x000f220000002400 */
[----:B------:R-:W-:Y:S01]  /*3070*/  ISETP.GT.AND P3, PT, R36, 0x30, PT ;  /* 0x000000302400780c */ /* 0x000fe20003f64270 */
[-CC-:B------:R-:W-:Y:S01]  /*3080*/  FFMA.FTZ R35, R35, R4.reuse, -R38.reuse ;  /* 0x0000000423237223 */ /* 0x180fe20000010826 */
[----:B-1----:R-:W-:Y:S01]  /*3090*/  FSEL R93, R20, -INF , P2 ;  /* 0xff800000145d7808 */ /* 0x002fe20001000000 */
[--C-:B------:R-:W-:Y:S01]  /*30a0*/  FFMA.FTZ R20, R45, R4, -R38.reuse ;  /* 0x000000042d147223 */ /* 0x100fe20000010826 */
[----:B------:R-:W-:Y:S01]  /*30b0*/  FMNMX.FTZ R34, R91, R34, !PT ;  /* 0x000000225b227209 */ /* 0x000fe20007810000 */
[-CC-:B------:R-:W-:Y:S01]  /*30c0*/  FFMA.FTZ R37, R37, R4.reuse, -R38.reuse ;  /* 0x0000000425257223 */ /* 0x180fe20000010826 */
[C---:B------:R-:W-:Y:S01]  /*30d0*/  ISETP.GT.AND P2, PT, R36.reuse, 0x31, PT ;  /* 0x000000312400780c */ /* 0x040fe20003f44270 */
[----:B------:R-:W1:Y:S01]  /*30e0*/  MUFU.TANH R29, R29 ;  /* 0x0000001d001d7308 */ /* 0x000e620000002400 */
[----:B------:R-:W-:Y:S01]  /*30f0*/  FSEL R21, R21, -INF , P3 ;  /* 0xff80000015157808 */ /* 0x000fe20001800000 */
[--C-:B------:R-:W-:Y:S01]  /*3100*/  FFMA.FTZ R43, R43, R4, -R38.reuse ;  /* 0x000000042b2b7223 */ /* 0x100fe20000010826 */
[----:B------:R-:W-:Y:S01]  /*3110*/  FMNMX.FTZ R34, R93, R34, !PT ;  /* 0x000000225d227209 */ /* 0x000fe20007810000 */
[-CC-:B------:R-:W-:Y:S01]  /*3120*/  FFMA.FTZ R47, R47, R4.reuse, -R38.reuse ;  /* 0x000000042f2f7223 */ /* 0x180fe20000010826 */
[C---:B------:R-:W-:Y:S01]  /*3130*/  ISETP.GT.AND P3, PT, R36.reuse, 0x38, PT ;  /* 0x000000382400780c */ /* 0x040fe20003f64270 */
[--C-:B------:R-:W-:Y:S01]  /*3140*/  FFMA.FTZ R51, R51, R4, -R38.reuse ;  /* 0x0000000433337223 */ /* 0x100fe20000010826 */
[----:B--2---:R-:W-:Y:S01]  /*3150*/  FSEL R25, R25, -INF , P2 ;  /* 0xff80000019197808 */ /* 0x004fe20001000000 */
[----:B------:R-:W2:Y:S01]  /*3160*/  MUFU.TANH R32, R32 ;  /* 0x0000002000207308 */ /* 0x000ea20000002400 */
[----:B------:R-:W-:Y:S01]  /*3170*/  FMNMX.FTZ R34, R21, R34, !PT ;  /* 0x0000002215227209 */ /* 0x000fe20007810000 */
[-CC-:B------:R-:W-:Y:S01]  /*3180*/  FFMA.FTZ R53, R53, R4.reuse, -R38.reuse ;  /* 0x0000000435357223 */ /* 0x180fe20000010826 */
[----:B------:R-:W-:Y:S01]  /*3190*/  ISETP.GT.AND P2, PT, R36, 0x39, PT ;  /* 0x000000392400780c */ /* 0x000fe20003f44270 */
[-CC-:B------:R-:W-:Y:S01]  /*31a0*/  FFMA.FTZ R55, R55, R4.reuse, -R38.reuse ;  /* 0x0000000437377223 */ /* 0x180fe20000010826 */
[----:B---3--:R-:W-:Y:S01]  /*31b0*/  FSEL R95, R24, -INF , P3 ;  /* 0xff800000185f7808 */ /* 0x008fe20001800000 */
[--C-:B------:R-:W-:Y:S01]  /*31c0*/  FFMA.FTZ R24, R39, R4, -R38.reuse ;  /* 0x0000000427187223 */ /* 0x100fe20000010826 */
[----:B------:R-:W-:Y:S01]  /*31d0*/  FMNMX.FTZ R34, R25, R34, !PT ;  /* 0x0000002219227209 */ /* 0x000fe20007810000 */
[----:B------:R-:W3:Y:S01]  /*31e0*/  MUFU.TANH R60, R60 ;  /* 0x0000003c003c7308 */ /* 0x000ee20000002400 */
[----:B------:R-:W-:Y:S01]  /*31f0*/  ISETP.GT.AND P3, PT, R36, 0x40, PT ;  /* 0x000000402400780c */ /* 0x000fe20003f64270 */
[-CC-:B------:R-:W-:Y:S01]  /*3200*/  FFMA.FTZ R57, R57, R4.reuse, -R38.reuse ;  /* 0x0000000439397223 */ /* 0x180fe20000010826 */
[----:B----4-:R-:W-:Y:S01]  /*3210*/  FSEL R97, R28, -INF , P2 ;  /* 0xff8000001c617808 */ /* 0x010fe20001000000 */
[--C-:B------:R-:W-:Y:S01]  /*3220*/  FFMA.FTZ R59, R59, R4, -R38.reuse ;  /* 0x000000043b3b7223 */ /* 0x100fe20000010826 */
[----:B------:R-:W-:Y:S01]  /*3230*/  FMNMX.FTZ R34, R95, R34, !PT ;  /* 0x000000225f227209 */ /* 0x000fe20007810000 */
[-CC-:B------:R-:W-:Y:S01]  /*3240*/  FFMA.FTZ R63, R63, R4.reuse, -R38.reuse ;  /* 0x000000043f3f7223 */ /* 0x180fe20000010826 */
[C---:B------:R-:W-:Y:S01]  /*3250*/  ISETP.GT.AND P2, PT, R36.reuse, 0x41, PT ;  /* 0x000000412400780c */ /* 0x040fe20003f44270 */
[----:B------:R-:W4:Y:S01]  /*3260*/  MUFU.TANH R64, R64 ;  /* 0x0000004000407308 */ /* 0x000f220000002400 */
[----:B-1----:R-:W-:Y:S01]  /*3270*/  FSEL R29, R29, -INF , P3 ;  /* 0xff8000001d1d7808 */ /* 0x002fe20001800000 */
[--C-:B------:R-:W-:Y:S01]  /*3280*/  FFMA.FTZ R67, R67, R4, -R38.reuse ;  /* 0x0000000443437223 */ /* 0x100fe20000010826 */
[----:B------:R-:W-:Y:S01]  /*3290*/  FMNMX.FTZ R34, R97, R34, !PT ;  /* 0x0000002261227209 */ /* 0x000fe20007810000 */
[--C-:B------:R-:W-:Y:S01]  /*32a0*/  FFMA.FTZ R61, R61, R4, -R38.reuse ;  /* 0x000000043d3d7223 */ /* 0x100fe20000010826 */
[----:B------:R-:W-:Y:S01]  /*32b0*/  ISETP.GT.AND P3, PT, R36, 0x48, PT ;  /* 0x000000482400780c */ /* 0x000fe20003f64270 */
[----:B------:R-:W-:Y:S01]  /*32c0*/  UISETP.LT.AND UP0, UPT, URZ, UR4, UPT ;  /* 0x000000043f00728c */ /* 0x000fe2000bf01270 */
[----:B--2---:R-:W-:Y:S01]  /*32d0*/  FSEL R99, R32, -INF , P2 ;  /* 0xff80000020637808 */ /* 0x004fe20001000000 */
[----:B------:R-:W1:Y:S01]  /*32e0*/  MUFU.TANH R65, R65 ;  /* 0x0000004100417308 */ /* 0x000e620000002400 */
[----:B------:R-:W-:Y:S01]  /*32f0*/  FMNMX.FTZ R34, R29, R34, !PT ;  /* 0x000000221d227209 */ /* 0x000fe20007810000 */
[----:B------:R-:W-:Y:S01]  /*3300*/  USEL UR45, URZ, UR4, !UP0 ;  /* 0x000000043f2d7287 */ /* 0x000fe2000c000000 */
[----:B------:R-:W-:Y:S01]  /*3310*/  ISETP.GT.AND P2, PT, R36, 0x49, PT ;  /* 0x000000492400780c */ /* 0x000fe20003f44270 */
[----:B------:R-:W-:Y:S01]  /*3320*/  FFMA.FTZ R38, R71, R4, -R38 ;  /* 0x0000000447267223 */ /* 0x000fe20000010826 */
[----:B---3--:R-:W-:Y:S01]  /*3330*/  FSEL R101, R60, -INF , P3 ;  /* 0xff8000003c657808 */ /* 0x008fe20001800000 */
[----:B------:R-:W-:Y:S01]  /*3340*/  UISETP.GE.AND UP0, UPT, UR6, UR45, UPT ;  /* 0x0000002d0600728c */ /* 0x000fe2000bf06270 */
[----:B------:R-:W-:Y:S01]  /*3350*/  FMNMX.FTZ R34, R99, R34, !PT ;  /* 0x0000002263227209 */ /* 0x000fe20007810000 */
[----:B------:R-:W2:Y:S01]  /*3360*/  MUFU.TANH R68, R68 ;  /* 0x0000004400447308 */ /* 0x000ea20000002400 */
[----:B------:R-:W-:Y:S01]  /*3370*/  ISETP.GT.AND P3, PT, R36, 0x50, PT ;  /* 0x000000502400780c */ /* 0x000fe20003f64270 */
[----:B------:R-:W-:Y:S01]  /*3380*/  IMAD.MOV.U32 R109, RZ, RZ, R151 ;  /* 0x000000ffff6d7224 */ /* 0x000fe200078e0097 */
[----:B------:R-:W-:-:S02]  /*3390*/  FSEL R103, R30, -INF , P2 ;  /* 0xff8000001e677808 */ /* 0x000fc40001000000 */
[----:B------:R-:W-:Y:S02]  /*33a0*/  FMNMX.FTZ R34, R101, R34, !PT ;  /* 0x0000002265227209 */ /* 0x000fe40007810000 */
[----:B------:R-:W-:Y:S01]  /*33b0*/  ISETP.GT.AND P2, PT, R36, 0x51, PT ;  /* 0x000000512400780c */ /* 0x000fe20003f44270 */
[----:B------:R-:W3:Y:S01]  /*33c0*/  MUFU.TANH R69, R69 ;  /* 0x0000004500457308 */ /* 0x000ee20000002400 */
[----:B----4-:R-:W-:Y:S02]  /*33d0*/  FSEL R105, R64, -INF , P3 ;  /* 0xff80000040697808 */ /* 0x010fe40001800000 */
[----:B------:R-:W-:Y:S02]  /*33e0*/  FMNMX.FTZ R34, R103, R34, !PT ;  /* 0x0000002267227209 */ /* 0x000fe40007810000 */
[----:B------:R-:W-:Y:S02]  /*33f0*/  ISETP.GT.AND P3, PT, R36, 0x58, PT ;  /* 0x000000582400780c */ /* 0x000fe40003f64270 */
[----:B-1----:R-:W-:Y:S01]  /*3400*/  FSEL R65, R65, -INF , P2 ;  /* 0xff80000041417808 */ /* 0x002fe20001000000 */
[----:B------:R-:W1:Y:S01]  /*3410*/  MUFU.TANH R72, R72 ;  /* 0x0000004800487308 */ /* 0x000e620000002400 */
[----:B------:R-:W-:-:S02]  /*3420*/  FMNMX.FTZ R34, R105, R34, !PT ;  /* 0x0000002269227209 */ /* 0x000fc40007810000 */
[----:B------:R-:W-:Y:S02]  /*3430*/  ISETP.GT.AND P2, PT, R36, 0x59, PT ;  /* 0x000000592400780c */ /* 0x000fe40003f44270 */
[----:B--2---:R-:W-:Y:S02]  /*3440*/  FSEL R49, R68, -INF , P3 ;  /* 0xff80000044317808 */ /* 0x004fe40001800000 */
[----:B------:R-:W-:Y:S01]  /*3450*/  FMNMX.FTZ R34, R65, R34, !PT ;  /* 0x0000002241227209 */ /* 0x000fe20007810000 */
[----:B------:R-:W2:Y:S01]  /*3460*/  MUFU.TANH R73, R73 ;  /* 0x0000004900497308 */ /* 0x000ea20000002400 */
[----:B------:R-:W-:Y:S02]  /*3470*/  ISETP.GT.AND P3, PT, R36, 0x60, PT ;  /* 0x000000602400780c */ /* 0x000fe40003f64270 */
[----:B---3--:R-:W-:Y:S02]  /*3480*/  FSEL R69, R69, -INF , P2 ;  /* 0xff80000045457808 */ /* 0x008fe40001000000 */
[----:B------:R-:W-:-:S02]  /*3490*/  FMNMX.FTZ R34, R49, R34, !PT ;  /* 0x0000002231227209 */ /* 0x000fc40007810000 */
[----:B------:R-:W-:Y:S01]  /*34a0*/  ISETP.GT.AND P2, PT, R36, 0x61, PT ;  /* 0x000000612400780c */ /* 0x000fe20003f44270 */
[----:B------:R-:W3:Y:S01]  /*34b0*/  MUFU.TANH R76, R76 ;  /* 0x0000004c004c7308 */ /* 0x000ee20000002400 */
[----:B-1----:R-:W-:Y:S02]  /*34c0*/  FSEL R45, R72, -INF , P3 ;  /* 0xff800000482d7808 */ /* 0x002fe40001800000 */
[----:B------:R-:W-:Y:S02]  /*34d0*/  FMNMX.FTZ R34, R69, R34, !PT ;  /* 0x0000002245227209 */ /* 0x000fe40007810000 */
[----:B------:R-:W-:Y:S02]  /*34e0*/  ISETP.GT.AND P3, PT, R36, 0x68, PT ;  /* 0x000000682400780c */ /* 0x000fe40003f64270 */
[----:B------:R-:W-:Y:S01]  /*34f0*/  FMNMX.FTZ R34, R45, R34, !PT ;  /* 0x000000222d227209 */ /* 0x000fe20007810000 */
[----:B------:R-:W1:Y:S01]  /*3500*/  MUFU.TANH R77, R77 ;  /* 0x0000004d004d7308 */ /* 0x000e620000002400 */
[----:B--2---:R-:W-:-:S02]  /*3510*/  FSEL R73, R73, -INF , P2 ;  /* 0xff80000049497808 */ /* 0x004fc40001000000 */
[----:B------:R-:W-:Y:S02]  /*3520*/  ISETP.GT.AND P2, PT, R36, 0x69, PT ;  /* 0x000000692400780c */ /* 0x000fe40003f44270 */
[----:B------:R-:W-:Y:S02]  /*3530*/  FMNMX.FTZ R34, R73, R34, !PT ;  /* 0x0000002249227209 */ /* 0x000fe40007810000 */
[----:B------:R-:W-:Y:S01]  /*3540*/  MOV R111, R151 ;  /* 0x00000097006f7202 */ /* 0x000fe20000000f00 */
[----:B------:R-:W2:Y:S01]  /*3550*/  MUFU.TANH R80, R80 ;  /* 0x0000005000507308 */ /* 0x000ea20000002400 */
[----:B---3--:R-:W-:Y:S02]  /*3560*/  FSEL R41, R76, -INF , P3 ;  /* 0xff8000004c297808 */ /* 0x008fe40001800000 */
[----:B------:R-:W-:Y:S02]  /*3570*/  ISETP.GT.AND P3, PT, R36, 0x70, PT ;  /* 0x000000702400780c */ /* 0x000fe40003f64270 */
[----:B------:R-:W-:-:S02]  /*3580*/  FMNMX.FTZ R34, R41, R34, !PT ;  /* 0x0000002229227209 */ /* 0x000fc40007810000 */
[----:B------:R-:W-:Y:S01]  /*3590*/  MOV R107, R151 ;  /* 0x00000097006b7202 */ /* 0x000fe20000000f00 */
[----:B------:R-:W3:Y:S01]  /*35a0*/  MUFU.TANH R81, R81 ;  /* 0x0000005100517308 */ /* 0x000ee20000002400 */
[----:B-1----:R-:W-:Y:S02]  /*35b0*/  FSEL R77, R77, -INF , P2 ;  /* 0xff8000004d4d7808 */ /* 0x002fe40001000000 */
[----:B------:R-:W-:Y:S02]  /*35c0*/  ISETP.GT.AND P2, PT, R36, 0x71, PT ;  /* 0x000000712400780c */ /* 0x000fe40003f44270 */
[----:B------:R-:W-:-:S03]  /*35d0*/  FMNMX.FTZ R34, R77, R34, !PT ;  /* 0x000000224d227209 */ /* 0x000fc60007810000 */
[----:B------:R-:W1:Y:S01]  /*35e0*/  MUFU.TANH R84, R84 ;  /* 0x0000005400547308 */ /* 0x000e620000002400 */
[----:B--2---:R-:W-:Y:S02]  /*35f0*/  FSEL R39, R80, -INF , P3 ;  /* 0xff80000050277808 */ /* 0x004fe40001800000 */
[----:B------:R-:W-:Y:S02]  /*3600*/  ISETP.GT.AND P3, PT, R36, 0x78, PT ;  /* 0x000000782400780c */ /* 0x000fe40003f64270 */
[----:B------:R-:W-:-:S03]  /*3610*/  FMNMX.FTZ R34, R39, R34, !PT ;  /* 0x0000002227227209 */ /* 0x000fc60007810000 */
[----:B------:R-:W2:Y:S01]  /*3620*/  MUFU.TANH R85, R85 ;  /* 0x0000005500557308 */ /* 0x000ea20000002400 */
[----:B---3--:R-:W-:Y:S02]  /*3630*/  FSEL R81, R81, -INF , P2 ;  /* 0xff80000051517808 */ /* 0x008fe40001000000 */
[----:B------:R-:W-:Y:S02]  /*3640*/  ISETP.GT.AND P2, PT, R36, 0x79, PT ;  /* 0x000000792400780c */ /* 0x000fe40003f44270 */
[----:B------:R-:W-:-:S03]  /*3650*/  FMNMX.FTZ R34, R81, R34, !PT ;  /* 0x0000002251227209 */ /* 0x000fc60007810000 */
[----:B------:R-:W-:Y:S01]  /*3660*/  MUFU.EX2 R30, R27 ;  /* 0x0000001b001e7308 */ /* 0x000fe20000000800 */
[----:B-1----:R-:W-:-:S04]  /*3670*/  FSEL R33, R84, -INF , P3 ;  /* 0xff80000054217808 */ /* 0x002fc80001800000 */
[----:B------:R-:W-:-:S03]  /*3680*/  FMNMX.FTZ R34, R33, R34, !PT ;  /* 0x0000002221227209 */ /* 0x000fc60007810000 */
[----:B------:R-:W-:Y:S01]  /*3690*/  MUFU.EX2 R181, R181 ;  /* 0x000000b500b57308 */ /* 0x000fe20000000800 */
[----:B--2---:R-:W-:-:S04]  /*36a0*/  FSEL R85, R85, -INF , P2 ;  /* 0xff80000055557808 */ /* 0x004fc80001000000 */
[----:B------:R-:W-:-:S03]  /*36b0*/  FMNMX.FTZ R34, R85, R34, !PT ;  /* 0x0000002255227209 */ /* 0x000fc60007810000 */
[----:B------:R-:W1:Y:S02]  /*36c0*/  MUFU.EX2 R26, R26 ;  /* 0x0000001a001a7308 */ /* 0x000e640000000800 */
[----:B------:R-:W2:Y:S06]  /*36d0*/  SHFL.BFLY PT, R7, R34, 0x2, 0x1f ;  /* 0x0c401f0022077f89 */ /* 0x000eac00000e0000 */
[----:B------:R-:W3:Y:S08]  /*36e0*/  MUFU.EX2 R183, R183 ;  /* 0x000000b700b77308 */ /* 0x000ef00000000800 */
[----:B------:R-:W4:Y:S01]  /*36f0*/  MUFU.EX2 R6, R6 ;  /* 0x0000000600067308 */ /* 0x000f220000000800 */
[----:B-1----:R-:W-:Y:S01]  /*3700*/  FADD.FTZ R46, R181, R26 ;  /* 0x0000001ab52e7221 */ /* 0x002fe20000010000 */
[----:B------:R-:W-:-:S06]  /*3710*/  F2FP.BF16.F32.PACK_AB R181, R26, R181 ;  /* 0x000000b51ab5723e */ /* 0x000fcc00000010ff */
[----:B------:R-:W1:Y:S01]  /*3720*/  MUFU.EX2 R177, R177 ;  /* 0x000000b100b17308 */ /* 0x000e620000000800 */
[----:B--2---:R-:W-:-:S05]  /*3730*/  FMNMX.FTZ R27, R34, R7, !PT ;  /* 0x00000007221b7209 */ /* 0x004fca0007810000 */
[----:B------:R-:W2:Y:S02]  /*3740*/  SHFL.BFLY PT, R28, R27, 0x1, 0x1f ;  /* 0x0c201f001b1c7f89 */ /* 0x000ea400000e0000 */
[----:B------:R-:W5:Y:S08]  /*3750*/  MUFU.EX2 R8, R8 ;  /* 0x0000000800087308 */ /* 0x000f700000000800 */
[----:B------:R-:W5:Y:S08]  /*3760*/  MUFU.EX2 R179, R179 ;  /* 0x000000b300b37308 */ /* 0x000f700000000800 */
[----:B------:R-:W-:Y:S01]  /*3770*/  MUFU.EX2 R10, R10 ;  /* 0x0000000a000a7308 */ /* 0x000fe20000000800 */
[----:B--2---:R-:W-:-:S07]  /*3780*/  FMNMX.FTZ R7, R27, R28, !PT ;  /* 0x0000001c1b077209 */ /* 0x004fce0007810000 */
[----:B------:R-:W-:Y:S01]  /*3790*/  MUFU.EX2 R173, R173 ;  /* 0x000000ad00ad7308 */ /* 0x000fe20000000800 */
[C---:B------:R-:W-:Y:S01]  /*37a0*/  FSETP.NEU.FTZ.AND P2, PT, R7.reuse, -INF , PT ;  /* 0xff8000000700780b */ /* 0x040fe20003f5d000 */
[----:B------:R-:W-:-:S06]  /*37b0*/  FMUL.FTZ R27, R7, R4 ;  /* 0x00000004071b7220 */ /* 0x000fcc0000410000 */
[----:B------:R-:W-:Y:S01]  /*37c0*/  MUFU.EX2 R12, R12 ;  /* 0x0000000c000c7308 */ /* 0x000fe20000000800 */
[----:B------:R-:W-:Y:S02]  /*37d0*/  FSEL R28, R27, RZ, P2 ;  /* 0x000000ff1b1c7208 */ /* 0x000fe40001000000 */
[----:B------:R-:W-:-:S03]  /*37e0*/  PLOP3.LUT P2, PT, PT, PT, UP0, 0x80, 0x0 ;  /* 0x000000000000781c */ /* 0x000fc60003f4f008 */
[-CC-:B------:R-:W-:Y:S01]  /*37f0*/  FFMA.FTZ R3, R3, R4.reuse, -R28.reuse ;  /* 0x0000000403037223 */ /* 0x180fe2000001081c */
[-CC-:B------:R-:W-:Y:S01]  /*3800*/  FFMA.FTZ R5, R5, R4.reuse, -R28.reuse ;  /* 0x0000000405057223 */ /* 0x180fe2000001081c */
[-CC-:B------:R-:W-:Y:S01]  /*3810*/  FFMA.FTZ R75, R75, R4.reuse, -R28.reuse ;  /* 0x000000044b4b7223 */ /* 0x180fe2000001081c */
[-CC-:B------:R-:W-:Y:S01]  /*3820*/  FFMA.FTZ R79, R79, R4.reuse, -R28.reuse ;  /* 0x000000044f4f7223 */ /* 0x180fe2000001081c */
[-CC-:B------:R-:W-:Y:S01]  /*3830*/  FFMA.FTZ R83, R83, R4.reuse, -R28.reuse ;  /* 0x0000000453537223 */ /* 0x180fe2000001081c */
        /* <DEDUP_REMOVED lines=8> */
[----:B------:R-:W2:Y:S01]  /*38c0*/  MUFU.EX2 R3, R3 ;  /* 0x0000000300037308 */ /* 0x000ea20000000800 */
[----:B---3--:R-:W-:Y:S01]  /*38d0*/  FADD.FTZ R5, R183, R46 ;  /* 0x0000002eb7057221 */ /* 0x008fe20000010000 */
[-CC-:B------:R-:W-:Y:S01]  /*38e0*/  FFMA.FTZ R21, R21, R4.reuse, -R28.reuse ;  /* 0x0000000415157223 */ /* 0x180fe2000001081c */
[-CC-:B------:R-:W-:Y:S01]  /*38f0*/  FFMA.FTZ R25, R25, R4.reuse, -R28.reuse ;  /* 0x0000000419197223 */ /* 0x180fe2000001081c */
[-CC-:B------:R-:W-:Y:S01]  /*3900*/  FFMA.FTZ R95, R95, R4.reuse, -R28.reuse ;  /* 0x000000045f5f7223 */ /* 0x180fe2000001081c */
[----:B----4-:R-:W-:Y:S01]  /*3910*/  FADD.FTZ R46, R6, R5 ;  /* 0x00000005062e7221 */ /* 0x010fe20000010000 */
[-CC-:B------:R-:W-:Y:S01]  /*3920*/  FFMA.FTZ R97, R97, R4.reuse, -R28.reuse ;  /* 0x0000000461617223 */ /* 0x180fe2000001081c */
[-C--:B------:R-:W-:Y:S01]  /*3930*/  FFMA.FTZ R29, R29, R4.reuse, -R28 ;  /* 0x000000041d1d7223 */ /* 0x080fe2000001081c */
[----:B------:R-:W3:Y:S01]  /*3940*/  MUFU.EX2 R75, R75 ;  /* 0x0000004b004b7308 */ /* 0x000ee20000000800 */
[----:B-1----:R-:W-:Y:S01]  /*3950*/  FADD.FTZ R5, R177, R46 ;  /* 0x0000002eb1057221 */ /* 0x002fe20000010000 */
[-CC-:B------:R-:W-:Y:S01]  /*3960*/  FFMA.FTZ R99, R99, R4.reuse, -R28.reuse ;  /* 0x0000000463637223 */ /* 0x180fe2000001081c */
[-CC-:B------:R-:W-:Y:S01]  /*3970*/  FFMA.FTZ R101, R101, R4.reuse, -R28.reuse ;  /* 0x0000000465657223 */ /* 0x180fe2000001081c */
[-CC-:B------:R-:W-:Y:S01]  /*3980*/  FFMA.FTZ R103, R103, R4.reuse, -R28.reuse ;  /* 0x0000000467677223 */ /* 0x180fe2000001081c */
[----:B-----5:R-:W-:Y:S01]  /*3990*/  FADD.FTZ R46, R8, R5 ;  /* 0x00000005082e7221 */ /* 0x020fe20000010000 */
[-CC-:B------:R-:W-:Y:S01]  /*39a0*/  FFMA.FTZ R105, R105, R4.reuse, -R28.reuse ;  /* 0x0000000469697223 */ /* 0x180fe2000001081c */
[-C--:B------:R-:W-:Y:S01]  /*39b0*/  FFMA.FTZ R65, R65, R4.reuse, -R28 ;  /* 0x0000000441417223 */ /* 0x080fe2000001081c */
[----:B------:R-:W1:Y:S01]  /*39c0*/  MUFU.EX2 R182, R79 ;  /* 0x0000004f00b67308 */ /* 0x000e620000000800 */
[----:B------:R-:W-:Y:S01]  /*39d0*/  FADD.FTZ R5, R179, R46 ;  /* 0x0000002eb3057221 */ /* 0x000fe20000010000 */
[----:B--2---:R-:W-:Y:S01]  /*39e0*/  FADD.FTZ R46, R3, R180 ;  /* 0x000000b4032e7221 */ /* 0x004fe20000010000 */
[-CC-:B------:R-:W-:Y:S01]  /*39f0*/  FFMA.FTZ R49, R49, R4.reuse, -R28.reuse ;  /* 0x0000000431317223 */ /* 0x180fe2000001081c */
[----:B------:R-:W-:Y:S01]  /*3a00*/  F2FP.BF16.F32.PACK_AB R183, R6, R183 ;  /* 0x000000b706b7723e */ /* 0x000fe200000010ff */
[----:B------:R-:W-:Y:S01]  /*3a10*/  FADD.FTZ R48, R10, R5 ;  /* 0x000000050a307221 */ /* 0x000fe20000010000 */
        /* <DEDUP_REMOVED lines=12> */
[----:B------:R-:W-:Y:S01]  /*3ae0*/  FFMA.FTZ R28, R85, R4, -R28 ;  /* 0x00000004551c7223 */ /* 0x000fe2000001081c */
[----:B------:R-:W-:-:S02]  /*3af0*/  F2FP.BF16.F32.PACK_AB R180, R180, R3 ;  /* 0x00000003b4b4723e */ /* 0x000fc400000010ff */
[----:B------:R-:W-:Y:S02]  /*3b00*/  F2FP.BF16.F32.PACK_AB R177, R8, R177 ;  /* 0x000000b108b1723e */ /* 0x000fe400000010ff */
[----:B------:R-:W-:Y:S01]  /*3b10*/  F2FP.BF16.F32.PACK_AB R179, R10, R179 ;  /* 0x000000b30ab3723e */ /* 0x000fe200000010ff */
[----:B------:R1:W4:Y:S01]  /*3b20*/  MUFU.EX2 R176, R11 ;  /* 0x0000000b00b07308 */ /* 0x0003220000000800 */
[----:B--2---:R-:W-:Y:S01]  /*3b30*/  FADD.FTZ R5, R83, R46 ;  /* 0x0000002e53057221 */ /* 0x004fe20000010000 */
[----:B------:R-:W-:-:S06]  /*3b40*/  F2FP.BF16.F32.PACK_AB R182, R182, R75 ;  /* 0x0000004bb6b6723e */ /* 0x000fcc00000010ff */
[----:B------:R-:W2:Y:S01]  /*3b50*/  MUFU.EX2 R14, R14 ;  /* 0x0000000e000e7308 */ /* 0x000ea20000000800 */
[----:B-1----:R-:W-:Y:S01]  /*3b60*/  FADD.FTZ R11, R173, R48 ;  /* 0x00000030ad0b7221 */ /* 0x002fe20000010000 */
[----:B------:R-:W-:-:S03]  /*3b70*/  F2FP.BF16.F32.PACK_AB R173, R12, R173 ;  /* 0x000000ad0cad723e */ /* 0x000fc600000010ff */
[----:B------:R-:W-:-:S03]  /*3b80*/  FADD.FTZ R48, R12, R11 ;  /* 0x0000000b0c307221 */ /* 0x000fc60000010000 */
[----:B------:R-:W1:Y:S01]  /*3b90*/  MUFU.EX2 R87, R87 ;  /* 0x0000005700577308 */ /* 0x000e620000000800 */
[----:B---3--:R-:W-:Y:S01]  /*3ba0*/  FADD.FTZ R11, R175, R48 ;  /* 0x00000030af0b7221 */ /* 0x008fe20000010000 */
[C---:B----4-:R-:W-:Y:S01]  /*3bb0*/  FADD.FTZ R46, R176.reuse, R5 ;  /* 0x00000005b02e7221 */ /* 0x050fe20000010000 */
[----:B------:R-:W-:-:S05]  /*3bc0*/  F2FP.BF16.F32.PACK_AB R176, R176, R83 ;  /* 0x00000053b0b0723e */ /* 0x000fca00000010ff */
[----:B------:R-:W3:Y:S01]  /*3bd0*/  MUFU.EX2 R169, R169 ;  /* 0x000000a900a97308 */ /* 0x000ee20000000800 */
[C---:B--2---:R-:W-:Y:S01]  /*3be0*/  FADD.FTZ R48, R14.reuse, R11 ;  /* 0x0000000b0e307221 */ /* 0x044fe20000010000 */
[----:B------:R-:W-:-:S06]  /*3bf0*/  F2FP.BF16.F32.PACK_AB R175, R14, R175 ;  /* 0x000000af0eaf723e */ /* 0x000fcc00000010ff */
[----:B------:R2:W4:Y:S01]  /*3c00*/  MUFU.EX2 R178, R89 ;  /* 0x0000005900b27308 */ /* 0x0005220000000800 */
[----:B-1----:R-:W-:-:S07]  /*3c10*/  FADD.FTZ R5, R87, R46 ;  /* 0x0000002e57057221 */ /* 0x002fce0000010000 */
[----:B------:R-:W1:Y:S01]  /*3c20*/  MUFU.EX2 R20, R20 ;  /* 0x0000001400147308 */ /* 0x000e620000000800 */
[----:B---3--:R-:W-:Y:S01]  /*3c30*/  FADD.FTZ R11, R169, R48 ;  /* 0x00000030a90b7221 */ /* 0x008fe20000010000 */
[----:B--2---:R-:W-:-:S06]  /*3c40*/  IMAD.MOV.U32 R89, RZ, RZ, R151 ;  /* 0x000000ffff597224 */ /* 0x004fcc00078e0097 */
[----:B------:R-:W2:Y:S01]  /*3c50*/  MUFU.EX2 R13, R13 ;  /* 0x0000000d000d7308 */ /* 0x000ea20000000800 */
[C---:B----4-:R-:W-:Y:S01]  /*3c60*/  FADD.FTZ R46, R178.reuse, R5 ;  /* 0x00000005b22e7221 */ /* 0x050fe20000010000 */
[----:B------:R-:W-:-:S06]  /*3c70*/  F2FP.BF16.F32.PACK_AB R178, R178, R87 ;  /* 0x00000057b2b2723e */ /* 0x000fcc00000010ff */
[----:B------:R-:W3:Y:S01]  /*3c80*/  MUFU.EX2 R171, R171 ;  /* 0x000000ab00ab7308 */ /* 0x000ee20000000800 */
[C---:B-1----:R-:W-:Y:S01]  /*3c90*/  FADD.FTZ R48, R20.reuse, R11 ;  /* 0x0000000b14307221 */ /* 0x042fe20000010000 */
[----:B------:R-:W-:-:S06]  /*3ca0*/  F2FP.BF16.F32.PACK_AB R169, R20, R169 ;  /* 0x000000a914a9723e */ /* 0x000fcc00000010ff */
        /* <DEDUP_REMOVED lines=9> */
[----:B------:R-:W-:-:S06]  /*3d40*/  F2FP.BF16.F32.PACK_AB R171, R24, R171 ;  /* 0x000000ab18ab723e */ /* 0x000fcc00000010ff */
[----:B------:R2:W4:Y:S01]  /*3d50*/  MUFU.EX2 R174, R93 ;  /* 0x0000005d00ae7308 */ /* 0x0005220000000800 */
[----:B---3--:R-:W-:-:S07]  /*3d60*/  FADD.FTZ R5, R91, R0 ;  /* 0x000000005b057221 */ /* 0x008fce0000010000 */
[----:B------:R-:W3:Y:S01]  /*3d70*/  MUFU.EX2 R21, R21 ;  /* 0x0000001500157308 */ /* 0x000ee20000000800 */
[----:B-1----:R-:W-:Y:S01]  /*3d80*/  FADD.FTZ R11, R153, R46 ;  /* 0x0000002e990b7221 */ /* 0x002fe20000010000 */
[C---:B------:R-:W-:Y:S01]  /*3d90*/  F2FP.BF16.F32.PACK_AB R153, R30.reuse, R153 ;  /* 0x000000991e99723e */ /* 0x040fe200000010ff */
[----:B--2---:R-:W-:Y:S02]  /*3da0*/  IMAD.MOV.U32 R93, RZ, RZ, R151 ;  /* 0x000000ffff5d7224 */ /* 0x004fe400078e0097 */
[----:B------:R-:W-:-:S03]  /*3db0*/  FADD.FTZ R46, R30, R11 ;  /* 0x0000000b1e2e7221 */ /* 0x000fc60000010000 */
[----:B------:R-:W1:Y:S01]  /*3dc0*/  MUFU.EX2 R31, R31 ;  /* 0x0000001f001f7308 */ /* 0x000e620000000800 */
[C---:B----4-:R-:W-:Y:S01]  /*3dd0*/  FADD.FTZ R0, R174.reuse, R5 ;  /* 0x00000005ae007221 */ /* 0x050fe20000010000 */
[----:B------:R-:W-:Y:S02]  /*3de0*/  F2FP.BF16.F32.PACK_AB R174, R174, R91 ;  /* 0x0000005baeae723e */ /* 0x000fe400000010ff */
[----:B------:R-:W-:-:S04]  /*3df0*/  MOV R91, R151 ;  /* 0x00000097005b7202 */ /* 0x000fc80000000f00 */
        /* <DEDUP_REMOVED lines=9> */
[----:B------:R-:W-:-:S06]  /*3e90*/  F2FP.BF16.F32.PACK_AB R155, R32, R31 ;  /* 0x0000001f209b723e */ /* 0x000fcc00000010ff */
[----:B------:R3:W4:Y:S01]  /*3ea0*/  MUFU.EX2 R170, R97 ;  /* 0x0000006100aa7308 */ /* 0x0007220000000800 */
[----:B-1----:R-:W-:-:S07]  /*3eb0*/  FADD.FTZ R5, R95, R0 ;  /* 0x000000005f057221 */ /* 0x002fce0000010000 */
[----:B------:R-:W1:Y:S01]  /*3ec0*/  MUFU.EX2 R36, R43 ;  /* 0x0000002b00247308 */ /* 0x000e620000000800 */
[----:B--2---:R-:W-:Y:S01]  /*3ed0*/  FADD.FTZ R11, R37, R46 ;  /* 0x0000002e250b7221 */ /* 0x004fe20000010000 */
[----:B---3--:R-:W-:-:S06]  /*3ee0*/  IMAD.MOV.U32 R97, RZ, RZ, R151 ;  /* 0x000000ffff617224 */ /* 0x008fcc00078e0097 */
[----:B------:R-:W2:Y:S01]  /*3ef0*/  MUFU.EX2 R29, R29 ;  /* 0x0000001d001d7308 */ /* 0x000ea20000000800 */
[C---:B----4-:R-:W-:Y:S01]  /*3f00*/  FADD.FTZ R0, R170.reuse, R5 ;  /* 0x00000005aa007221 */ /* 0x050fe20000010000 */
[----:B------:R-:W-:Y:S02]  /*3f10*/  F2FP.BF16.F32.PACK_AB R170, R170, R95 ;  /* 0x0000005faaaa723e */ /* 0x000fe400000010ff */
[----:B------:R-:W-:-:S04]  /*3f20*/  MOV R95, R151 ;  /* 0x00000097005f7202 */ /* 0x000fc80000000f00 */
[----:B------:R-:W3:Y:S01]  /*3f30*/  MUFU.EX2 R47, R47 ;  /* 0x0000002f002f7308 */ /* 0x000ee20000000800 */
[C---:B-1----:R-:W-:Y:S01]  /*3f40*/  FADD.FTZ R46, R36.reuse, R11 ;  /* 0x0000000b242e7221 */ /* 0x042fe20000010000 */
[----:B------:R-:W-:-:S06]  /*3f50*/  F2FP.BF16.F32.PACK_AB R157, R36, R37 ;  /* 0x00000025249d723e */ /* 0x000fcc00000010ff */
[----:B------:R1:W4:Y:S01]  /*3f60*/  MUFU.EX2 R152, R99 ;  /* 0x0000006300987308 */ /* 0x0003220000000800 */
[----:B--2---:R-:W-:-:S07]  /*3f70*/  FADD.FTZ R5, R29, R0 ;  /* 0x000000001d057221 */ /* 0x004fce0000010000 */
[----:B------:R-:W2:Y:S01]  /*3f80*/  MUFU.EX2 R40, R51 ;  /* 0x0000003300287308 */ /* 0x000ea20000000800 */
[----:B---3--:R-:W-:Y:S01]  /*3f90*/  FADD.FTZ R11, R47, R46 ;  /* 0x0000002e2f0b7221 */ /* 0x008fe20000010000 */
[----:B-1----:R-:W-:-:S06]  /*3fa0*/  MOV R99, R151 ;  /* 0x0000009700637202 */ /* 0x002fcc0000000f00 */
[----:B------:R-:W1:Y:S01]  /*3fb0*/  MUFU.EX2 R101, R101 ;  /* 0x0000006500657308 */ /* 0x000e620000000800 */
[C---:B----4-:R-:W-:Y:S01]  /*3fc0*/  FADD.FTZ R0, R152.reuse, R5 ;  /* 0x0000000598007221 */ /* 0x050fe20000010000 */
[----:B------:R-:W-:-:S06]  /*3fd0*/  F2FP.BF16.F32.PACK_AB R152, R152, R29 ;  /* 0x0000001d9898723e */ /* 0x000fcc00000010ff */
[----:B------:R-:W3:Y:S01]  /*3fe0*/  MUFU.EX2 R53, R53 ;  /* 0x0000003500357308 */ /* 0x000ee20000000800 */
[C---:B--2---:R-:W-:Y:S01]  /*3ff0*/  FADD.FTZ R6, R40.reuse, R11 ;  /* 0x0000000b28067221 */ /* 0x044fe20000010000 */
[----:B------:R-:W-:-:S06]  /*4000*/  F2FP.BF16.F32.PACK_AB R159, R40, R47 ;  /* 0x0000002f289f723e */ /* 0x000fcc00000010ff */
[----:B------:R2:W4:Y:S01]  /*4010*/  MUFU.EX2 R154, R103 ;  /* 0x00000067009a7308 */ /* 0x0005220000000800 */
[----:B-1----:R-:W-:-:S07]  /*4020*/  FADD.FTZ R5, R101, R0 ;  /* 0x0000000065057221 */ /* 0x002fce0000010000 */
[----:B------:R-:W1:Y:S01]  /*4030*/  MUFU.EX2 R34, R55 ;  /* 0x0000003700227308 */ /* 0x000e620000000800 */
[----:B---3--:R-:W-:Y:S01]  /*4040*/  FADD.FTZ R11, R53, R6 ;  /* 0x00000006350b7221 */ /* 0x008fe20000010000 */
[----:B--2---:R-:W-:-:S06]  /*4050*/  MOV R103, R151 ;  /* 0x0000009700677202 */ /* 0x004fcc0000000f00 */
[----:B------:R-:W2:Y:S01]  /*4060*/  MUFU.EX2 R105, R105 ;  /* 0x0000006900697308 */ /* 0x000ea20000000800 */
[C---:B----4-:R-:W-:Y:S01]  /*4070*/  FADD.FTZ R0, R154.reuse, R5 ;  /* 0x000000059a007221 */ /* 0x050fe20000010000 */
[----:B------:R-:W-:Y:S01]  /*4080*/  F2FP.BF16.F32.PACK_AB R154, R154, R101 ;  /* 0x000000659a9a723e */ /* 0x000fe200000010ff */
[----:B------:R-:W-:-:S05]  /*4090*/  IMAD.MOV.U32 R101, RZ, RZ, R151 ;  /* 0x000000ffff657224 */ /* 0x000fca00078e0097 */
        /* <DEDUP_REMOVED lines=13> */
[----:B------:R-:W-:-:S06]  /*4170*/  F2FP.BF16.F32.PACK_AB R163, R42, R57 ;  /* 0x000000392aa3723e */ /* 0x000fcc00000010ff */
        /* <DEDUP_REMOVED lines=28> */
[----:B--2---:R-:W-:Y:S01]  /*4340*/  FADD.FTZ R3, R33, R6 ;  /* 0x0000000621037221 */ /* 0x004fe20000010000 */
[C---:B---3--:R-:W-:Y:S01]  /*4350*/  FADD.FTZ R0, R38.reuse, R11 ;  /* 0x0000000b26007221 */ /* 0x048fe20000010000 */
[----:B------:R-:W-:Y:S02]  /*4360*/  F2FP.BF16.F32.PACK_AB R167, R38, R61 ;  /* 0x0000003d26a7723e */ /* 0x000fe400000010ff */
[C---:B-1----:R-:W-:Y:S01]  /*4370*/  FADD.FTZ R3, R28.reuse, R3 ;  /* 0x000000031c037221 */ /* 0x042fe20000010000 */
[----:B------:R-:W-:Y:S01]  /*4380*/  F2FP.BF16.F32.PACK_AB R166, R28, R33 ;  /* 0x000000211ca6723e */ /* 0x000fe200000010ff */
[----:B------:R-:W-:Y:S06]  /*4390*/  @!P2 BRA `(.L_x_1902) ;  /* 0x0000003000d8a947 */ /* 0x000fec0003800000 */
[----:B------:R-:W-:Y:S01]  /*43a0*/  MOV R6, R9 ;  /* 0x0000000900067202 */ /* 0x000fe20000000f00 */
[----:B------:R-:W-:Y:S01]  /*43b0*/  IMAD.MOV.U32 R5, RZ, RZ, R7 ;  /* 0x000000ffff057224 */ /* 0x000fe200078e0007 */
        /* <DEDUP_REMOVED lines=32> */
[----:B------:R-:W-:Y:S01]  /*45c0*/  UMOV UR7, UR36 ;  /* 0x0000002400077c82 */ /* 0x000fe20008000000 */
[----:B------:R-:W-:Y:S01]  /*45d0*/  UMOV UR5, UR37 ;  /* 0x0000002500057c82 */ /* 0x000fe20008000000 */
[----:B------:R-:W-:Y:S01]  /*45e0*/  ULDC UR55, c[0x0][0x2e0] ;  /* 0x0000b80000377ab9 */ /* 0x000fe20000000800 */
[----:B------:R-:W-:Y:S01]  /*45f0*/  ULDC UR54, c[0x0][0x288] ;  /* 0x0000a20000367ab9 */ /* 0x000fe20000000800 */
[----:B------:R-:W-:Y:S01]  /*4600*/  ULDC UR56, c[0x0][0x404] ;  /* 0x0001010000387ab9 */ /* 0x000fe20000000800 */
[----:B------:R-:W-:Y:S01]  /*4610*/  ULDC UR4, c[0x0][0x9d8] ;  /* 0x0002760000047ab9 */ /* 0x000fe20000000800 */
[----:B------:R-:W-:-:S05]  /*4620*/  ULDC.64 UR40, c[0x0][0x3f8] ;  /* 0x0000fe0000287ab9 */ /* 0x000fca0000000a00 */
.L_x_1911:
        /* <DEDUP_REMOVED lines=9> */
.L_x_1904:
[----:B------:R-:W-:Y:S01]  /*46c0*/  ULEA UR10, UR37, UR38, 0x3 ;  /* 0x00000026250a7291 */ /* 0x000fe2000f8e183f */
[----:B------:R-:W-:-:S05]  /*46d0*/  IMAD.U32 R4, RZ, RZ, UR36 ;  /* 0x00000024ff047e24 */ /* 0x000fca000f8e00ff */
[----:B------:R-:W-:-:S04]  /*46e0*/  SHF.L.U32 R4, R4, 0x1f, RZ ;  /* 0x0000001f04047819 */ /* 0x000fc800000006ff */
[----:B------:R1:W2:Y:S01]  /*46f0*/  SYNCS.PHASECHK.TRANS64.TRYWAIT P2, [UR10+0x28830], R4 ;  /* 0x02883004ff0075a7 */ /* 0x0002a2000804014a */
[----:B------:R-:W-:Y:S05]  /*4700*/  @!P0 BRA `(.L_x_1905) ;  /* 0x0000000000048947 */ /* 0x000fea0003800000 */
[----:B------:R-:W-:Y:S01]  /*4710*/  BPT.TRAP 0x1 ;  /* 0x000000040000795c */ /* 0x000fe20000300000 */
.L_x_1905:
[----:B--2---:R-:W-:Y:S05]  /*4720*/  @P2 BRA `(.L_x_1903) ;  /* 0x0000000000082947 */ /* 0x004fea0003800000 */
[----:B------:R-:W2:Y:S02]  /*4730*/  SYNCS.PHASECHK.TRANS64.TRYWAIT P2, [UR10+0x28830], R4 ;  /* 0x02883004ff0075a7 */ /* 0x000ea4000804014a */
[----:B--2---:R-:W-:Y:S05]  /*4740*/  @!P2 BRA `(.L_x_1906) ;  /* 0x000000a00080a947 */ /* 0x004fea0003800000 */
.L_x_1903:
[----:B-12---:R-:W-:Y:S01]  /*4750*/  VIADD R4, R23, 0x8 ;  /* 0x0000000817047836 */ /* 0x006fe20000000000 */
[----:B------:R-:W-:Y:S01]  /*4760*/  ULEA UR34, UR37, UR39, 0xb ;  /* 0x0000002725227291 */ /* 0x000fe2000f8e583f */
[----:B------:R-:W-:Y:S01]  /*4770*/  UMOV UR51, 0x40000040 ;  /* 0x4000004000337882 */ /* 0x000fe20000000000 */
[----:B------:R-:W-:Y:S02]  /*4780*/  UMOV UR11, 0x40000040 ;  /* 0x40000040000b7882 */ /* 0x000fe40000000000 */
[----:B------:R1:W-:Y:S01]  /*4790*/  BAR.SYNC.DEFER_BLOCKING R4, 0x100 ;  /* 0x000400040000751d */ /* 0x0003e20000010000 */
[----:B------:R-:W-:Y:S02]  /*47a0*/  UIADD3 UR10, UR34, 0x2, URZ ;  /* 0x00000002220a7890 */ /* 0x000fe4000fffe03f */
[----:B------:R-:W-:Y:S02]  /*47b0*/  UIADD3 UR14, UR34, 0x4, URZ ;  /* 0x00000004220e7890 */ /* 0x000fe4000fffe03f */
[----:B------:R-:W-:-:S02]  /*47c0*/  UIADD3 UR18, UR34, 0x6, URZ ;  /* 0x0000000622127890 */ /* 0x000fc4000fffe03f */
[----:B------:R-:W-:Y:S01]  /*47d0*/  UMOV UR50, UR34 ;  /* 0x0000002200327c82 */ /* 0x000fe20008000000 */
        /* <DEDUP_REMOVED lines=37> */
.L_x_1908:
[----:B------:R-:W-:Y:S01]  /*4a30*/  ULEA UR10, UR5, UR38, 0x3 ;  /* 0x00000026050a7291 */ /* 0x000fe2000f8e183f */
[----:B------:R-:W-:-:S04]  /*4a40*/  MOV R4, UR7 ;  /* 0x0000000700047c02 */ /* 0x000fc80008000f00 */
[----:B------:R-:W-:-:S04]  /*4a50*/  SHF.L.U32 R4, R4, 0x1f, RZ ;  /* 0x0000001f04047819 */ /* 0x000fc800000006ff */
[----:B------:R1:W2:Y:S01]  /*4a60*/  SYNCS.PHASECHK.TRANS64.TRYWAIT P2, [UR10+0x28850], R4 ;  /* 0x02885004ff0075a7 */ /* 0x0002a2000804014a */
[----:B------:R-:W-:Y:S05]  /*4a70*/  @!P0 BRA `(.L_x_1909) ;  /* 0x0000000000048947 */ /* 0x000fea0003800000 */
[----:B------:R-:W-:Y:S01]  /*4a80*/  BPT.TRAP 0x1 ;  /* 0x000000040000795c */ /* 0x000fe20000300000 */
.L_x_1909:
[----:B--2---:R-:W-:Y:S05]  /*4a90*/  @P2 BRA `(.L_x_1907) ;  /* 0x0000000000082947 */ /* 0x004fea0003800000 */
[----:B------:R-:W2:Y:S02]  /*4aa0*/  SYNCS.PHASECHK.TRANS64.TRYWAIT P2, [UR10+0x28850], R4 ;  /* 0x02885004ff0075a7 */ /* 0x000ea4000804014a */
[----:B--2---:R-:W-:Y:S05]  /*4ab0*/  @!P2 BRA `(.L_x_1910) ;  /* 0x0000009c00bca947 */ /* 0x004fea0003800000 */
.L_x_1907:
[----:B------:R-:W-:Y:S01]  /*4ac0*/  UIADD3 UR7, UR38, 0x400, URZ ;  /* 0x0000040026077890 */ /* 0x000fe2000fffe03f */
[----:B------:R-:W-:Y:S01]  /*4ad0*/  WARPGROUP.ARRIVE ;  /* 0x00000000000079c5 */ /* 0x000fe20000000000 */
[----:B------:R-:W-:Y:S01]  /*4ae0*/  UMOV UR11, 0x40000040 ;  /* 0x40000040000b7882 */ /* 0x000fe20000000000 */
[----:B------:R-:W-:Y:S01]  /*4af0*/  UISETP.NE.U32.AND UP0, UPT, UR40, URZ, UPT ;  /* 0x0000003f2800728c */ /* 0x000fe2000bf05070 */
[----:B------:R-:W-:Y:S01]  /*4b00*/  FMUL.FTZ R11, R31, UR4 ;  /* 0x000000041f0b7c20 */ /* 0x000fe20008410000 */
[----:B------:R-:W-:Y:S01]  /*4b10*/  USHF.R.U32.HI UR7, URZ, 0x4, UR7 ;  /* 0x000000043f077899 */ /* 0x000fe20008011607 */
[----:B-12---:R-:W-:Y:S01]  /*4b20*/  FMUL.FTZ R4, R24, UR4 ;  /* 0x0000000418047c20 */ /* 0x006fe20008410000 */
[----:B------:R-:W-:Y:S01]  /*4b30*/  UISETP.NE.AND.EX UP0, UPT, UR41, URZ, UPT, UP0 ;  /* 0x0000003f2900728c */ /* 0x000fe2000bf05300 */
[----:B------:R-:W-:Y:S01]  /*4b40*/  FMUL.FTZ R7, R25, UR4 ;  /* 0x0000000419077c20 */ /* 0x000fe20008410000 */
[----:B------:R-:W-:Y:S01]  /*4b50*/  ULOP3.LUT UR7, UR7, 0x3fff, URZ, 0xc0, !UPT ;  /* 0x00003fff07077892 */ /* 0x000fe2000f8ec03f */
[----:B------:R-:W-:Y:S01]  /*4b60*/  FMUL.FTZ R25, R28, UR4 ;  /* 0x000000041c197c20 */ /* 0x000fe20008410000 */
[----:B------:R-:W-:Y:S01]  /*4b70*/  FMUL.FTZ R40, R40, UR4 ;  /* 0x0000000428287c20 */ /* 0x000fe20008410000 */
[----:B------:R-:W1:Y:S01]  /*4b80*/  MUFU.TANH R4, R4 ;  /* 0x0000000400047308 */ /* 0x000e620000002400 */
[----:B------:R-:W-:Y:S01]  /*4b90*/  ULOP3.LUT UR7, UR7, 0x4000000, URZ, 0xfc, !UPT ;  /* 0x0400000007077892 */ /* 0x000fe2000f8efc3f */
[----:B------:R-:W-:Y:S01]  /*4ba0*/  FMUL.FTZ R8, R27, UR4 ;  /* 0x000000041b087c20 */ /* 0x000fe20008410000 */
[----:B------:R-:W-:Y:S01]  /*4bb0*/  FMUL.FTZ R27, R29, UR4 ;  /* 0x000000041d1b7c20 */ /* 0x000fe20008410000 */
[----:B------:R-:W-:Y:S01]  /*4bc0*/  FMUL.FTZ R191, R32, UR4 ;  /* 0x0000000420bf7c20 */ /* 0x000fe20008410000 */
[----:B------:R-:W-:Y:S01]  /*4bd0*/  ULEA UR7, UR5, UR7, 0xb ;  /* 0x0000000705077291 */ /* 0x000fe2000f8e583f */
[----:B------:R-:W-:Y:S01]  /*4be0*/  FMUL.FTZ R20, R42, UR4 ;  /* 0x000000042a147c20 */ /* 0x000fe20008410000 */
[----:B------:R-:W-:Y:S01]  /*4bf0*/  FMUL.FTZ R36, R36, UR4 ;  /* 0x0000000424247c20 */ /* 0x000fe20008410000 */
[----:B------:R-:W2:Y:S01]  /*4c00*/  MUFU.TANH R7, R7 ;  /* 0x0000000700077308 */ /* 0x000ea20000002400 */
        /* <DEDUP_REMOVED lines=9> */
[----:B------:R-:W-:Y:S01]  /*4ca0*/  FMUL.FTZ R44, R44, UR4 ;  /* 0x000000042c2c7c20 */ /* 0x000fe20008410000 */
[----:B------:R-:W-:Y:S01]  /*4cb0*/  FMUL.FTZ R48, R48, UR4 ;  /* 0x0000000430307c20 */ /* 0x000fe20008410000 */
[----:B------:R-:W-:Y:S01]  /*4cc0*/  FMUL.FTZ R49, R49, UR4 ;  /* 0x0000000431317c20 */ /* 0x000fe20008410000 */
[----:B------:R-:W-:Y:S01]  /*4cd0*/  FMUL.FTZ R52, R52, UR4 ;  /* 0x0000000434347c20 */ /* 0x000fe20008410000 */
[----:B------:R-:W-:Y:S01]  /*4ce0*/  FMUL.FTZ R53, R53, UR4 ;  /* 0x0000000435357c20 */ /* 0x000fe20008410000 */
[----:B------:R-:W-:Y:S01]  /*4cf0*/  FMUL.FTZ R56, R56, UR4 ;  /* 0x0000000438387c20 */ /* 0x000fe20008410000 */
[----:B------:R-:W4:Y:S01]  /*4d00*/  MUFU.TANH R27, R27 ;  /* 0x0000001b001b7308 */ /* 0x000f220000002400 */
[----:B------:R-:W-:Y:S01]  /*4d10*/  FMUL.FTZ R57, R57, UR4 ;  /* 0x0000000439397c20 */ /* 0x000fe20008410000 */
[----:B------:R-:W-:Y:S01]  /*4d20*/  FMUL.FTZ R60, R60, UR4 ;  /* 0x000000043c3c7c20 */ /* 0x000fe20008410000 */
[----:B------:R-:W-:Y:S01]  /*4d30*/  FMUL.FTZ R65, R65, UR4 ;  /* 0x0000000441417c20 */ /* 0x000fe20008410000 */
[----:B------:R-:W-:Y:S01]  /*4d40*/  FMUL.FTZ R13, R34, UR4 ;  /* 0x00000004220d7c20 */ /* 0x000fe20008410000 */
[----:B------:R-:W-:Y:S01]  /*4d50*/  FMUL.FTZ R34, R55, UR4 ;  /* 0x0000000437227c20 */ /* 0x000fe20008410000 */
[----:B------:R-:W-:Y:S01]  /*4d60*/  FMUL.FTZ R61, R61, UR4 ;  /* 0x000000043d3d7c20 */ /* 0x000fe20008410000 */
[----:B------:R-:W-:Y:S01]  /*4d70*/  FMUL.FTZ R64, R64, UR4 ;  /* 0x0000000440407c20 */ /* 0x000fe20008410000 */
[----:B------:R-:W5:Y:S01]  /*4d80*/  MUFU.TANH R191, R191 ;  /* 0x000000bf00bf7308 */ /* 0x000f620000002400 */
[----:B------:R-:W-:Y:S01]  /*4d90*/  FMUL.FTZ R10, R30, UR4 ;  /* 0x000000041e0a7c20 */ /* 0x000fe20008410000 */
        /* <DEDUP_REMOVED lines=24> */
[----:B------:R-:W-:-:S06]  /*4f20*/  FMUL.FTZ R70, R83, UR4 ;  /* 0x0000000453467c20 */ /* 0x000fcc0008410000 */
[----:B------:R-:W-:Y:S08]  /*4f30*/  MUFU.TANH R48, R48 ;  /* 0x0000003000307308 */ /* 0x000ff00000002400 */
[----:B------:R-:W-:Y:S08]  /*4f40*/  MUFU.TANH R49, R49 ;  /* 0x0000003100317308 */ /* 0x000ff00000002400 */
[----:B------:R-:W-:Y:S08]  /*4f50*/  MUFU.TANH R52, R52 ;  /* 0x0000003400347308 */ /* 0x000ff00000002400 */
[----:B------:R-:W-:Y:S08]  /*4f60*/  MUFU.TANH R53, R53 ;  /* 0x0000003500357308 */ /* 0x000ff00000002400 */
[----:B------:R-:W-:Y:S08]  /*4f70*/  MUFU.TANH R56, R56 ;  /* 0x0000003800387308 */ /* 0x000ff00000002400 */
[----:B------:R-:W-:Y:S08]  /*4f80*/  MUFU.TANH R57, R57 ;  /* 0x0000003900397308 */ /* 0x000ff00000002400 */
[----:B------:R1:W-:Y:S08]  /*4f90*/  MUFU.TANH R55, R60 ;  /* 0x0000003c00377308 */ /* 0x0003f00000002400 */
[----:B------:R2:W-:Y:S01]  /*4fa0*/  MUFU.TANH R51, R64 ;  /* 0x0000004000337308 */ /* 0x0005e20000002400 */
[----:B-1----:R-:W-:-:S07]  /*4fb0*/  FMUL.FTZ R60, R78, UR4 ;  /* 0x000000044e3c7c20 */ /* 0x002fce0008410000 */
[----:B------:R1:W-:Y:S01]  /*4fc0*/  MUFU.TANH R47, R68 ;  /* 0x00000044002f7308 */ /* 0x0003e20000002400 */
[----:B--2---:R-:W-:-:S07]  /*4fd0*/  FMUL.FTZ R64, R82, UR4 ;  /* 0x0000000452407c20 */ /* 0x004fce0008410000 */
[----:B------:R-:W-:Y:S01]  /*4fe0*/  MUFU.TANH R35, R80 ;  /* 0x0000005000237308 */ /* 0x000fe20000002400 */
[----:B-1----:R-:W-:-:S07]  /*4ff0*/  FMUL.FTZ R68, R86, UR4 ;  /* 0x0000000456447c20 */ /* 0x002fce0008410000 */
[----:B------:R-:W-:Y:S08]  /*5000*/  MUFU.TANH R39, R81 ;  /* 0x0000005100277308 */ /* 0x000ff00000002400 */
[----:B------:R-:W-:Y:S01]  /*5010*/  MUFU.TANH R9, R9 ;  /* 0x0000000900097308 */ /* 0x000fe20000002400 */
[----:B------:R-:W-:Y:S02]  /*5020*/  WARPGROUP.DEPBAR.LE gsb0, 0x0 ;  /* 0x00008000000079c5 */ /* 0x000fe40000010000 */
[----:B------:R-:W-:Y:S01]  /*5030*/  WARPGROUP.ARRIVE ;  /* 0x00000000000079c5 */ /* 0x000fe20000000000 */
[----:B------:R-:W-:-:S04]  /*5040*/  FMUL.FTZ R183, R33, UR4 ;  /* 0x0000000421b77c20 */ /* 0x000fc80008410000 */
[----:B------:R1:W-:Y:S01]  /*5050*/  MUFU.TANH R181, R36 ;  /* 0x0000002400b57308 */ /* 0x0003e20000002400 */
[----:B------:R-:W-:Y:S01]  /*5060*/  HGMMA.64x128x16.F32.BF16 R88, R176, gdesc[UR8].tnspB, R88, gsb0 ;  /* 0x41e00008b0587df0 */ /* 0x000fe20008001858 */
[----:B------:R-:W-:Y:S01]  /*5070*/  UIADD3 UR10, UR7, 0x100, URZ ;  /* 0x00000100070a7890 */ /* 0x000fe2000fffe03f */
[----:B------:R-:W-:-:S05]  /*5080*/  UMOV UR11, 0x40000040 ;  /* 0x40000040000b7882 */ /* 0x000fca0000000000 */
[----:B------:R-:W2:Y:S01]  /*5090*/  MUFU.TANH R183, R183 ;  /* 0x000000b700b77308 */ /* 0x000ea20000002400 */
[----:B-1----:R-:W-:Y:S01]  /*50a0*/  FMUL.FTZ R36, R58, UR4 ;  /* 0x000000043a247c20 */ /* 0x002fe20008410000 */
[----:B------:R-:W-:-:S06]  /*50b0*/  FMUL.FTZ R58, R71, UR4 ;  /* 0x00000004473a7c20 */ /* 0x000fcc0008410000 */
        /* <DEDUP_REMOVED lines=19> */
[----:B------:R-:W-:-:S04]  /*51f0*/  FMUL.FTZ R179, R37, UR4 ;  /* 0x0000000425b37c20 */ /* 0x000fc80008410000 */
[----:B------:R1:W-:Y:S01]  /*5200*/  MUFU.TANH R177, R40 ;  /* 0x0000002800b17308 */ /* 0x0003e20000002400 */
[----:B------:R-:W-:Y:S01]  /*5210*/  HGMMA.64x128x16.F32.BF16 R88, R172, gdesc[UR8].tnspB, R88, gsb0 ;  /* 0x41e00008ac587df0 */ /* 0x000fe20008001858 */
[----:B------:R-:W-:Y:S01]  /*5220*/  UMOV UR10, 0xffffff80 ;  /* 0xffffff80000a7882 */ /* 0x000fe20000000000 */
[----:B------:R-:W-:Y:S02]  /*5230*/  USEL UR11, UR56, 0x1, UP0 ;  /* 0x00000001380b7887 */ /* 0x000fe40008000000 */
[----:B------:R-:W-:-:S03]  /*5240*/  UIMAD UR10, UR6, UR10, 0x1 ;  /* 0x00000001060a74a4 */ /* 0x000fc6000f8e020a */
[----:B------:R-:W2:Y:S01]  /*5250*/  MUFU.TANH R179, R179 ;  /* 0x000000b300b37308 */ /* 0x000ea20000002400 */
[----:B------:R-:W-:Y:S02]  /*5260*/  UISETP.GT.AND UP0, UPT, UR6, UR45, UPT ;  /* 0x0000002d0600728c */ /* 0x000fe4000bf04270 */
[----:B------:R-:W-:Y:S02]  /*5270*/  UIADD3 UR10, UR42, UR10, URZ ;  /* 0x0000000a2a0a7290 */ /* 0x000fe4000fffe03f */
[----:B------:R-:W-:Y:S02]  /*5280*/  UIADD3 UR6, UR6, -0x1, URZ ;  /* 0xffffffff06067890 */ /* 0x000fe4000fffe03f */
[----:B------:R-:W-:Y:S01]  /*5290*/  UIMAD UR10, UR11, UR55, UR10 ;  /* 0x000000370b0a72a4 */ /* 0x000fe2000f8e020a */
[----:B------:R-:W-:Y:S02]  /*52a0*/  MUFU.TANH R37, R85 ;  /* 0x0000005500257308 */ /* 0x000fe40000002400 */
[----:B------:R-:W-:Y:S01]  /*52b0*/  UMOV UR11, 0x40000040 ;  /* 0x40000040000b7882 */ /* 0x000fe20000000000 */
[----:B------:R-:W-:-:S05]  /*52c0*/  UIADD3 UR10, UR10, -UR54, URZ ;  /* 0x800000360a0a7290 */ /* 0x000fca000fffe03f */
[----:B------:R-:W-:Y:S01]  /*52d0*/  MUFU.TANH R38, R38 ;  /* 0x0000002600267308 */ /* 0x000fe20000002400 */
[----:B------:R-:W-:Y:S01]  /*52e0*/  IMAD.U32 R31, RZ, RZ, UR10 ;  /* 0x0000000aff1f7e24 */ /* 0x000fe2000f8e00ff */
[----:B------:R-:W-:-:S03]  /*52f0*/  UIADD3 UR10, UR7, 0x180, URZ ;  /* 0x00000180070a7890 */ /* 0x000fc6000fffe03f */
[----:B------:R-:W-:-:S03]  /*5300*/  IMAD R31, R2, -0x2, R31 ;  /* 0xfffffffe021f7824 */ /* 0x000fc600078e021f */
[----:B------:R-:W-:Y:S01]  /*5310*/  MUFU.TANH R50, R50 ;  /* 0x0000003200327308 */ /* 0x000fe20000002400 */
[----:B-1----:R-:W-:-:S05]  /*5320*/  IMAD.IADD R40, R22, 0x1, R31 ;  /* 0x0000000116287824 */ /* 0x002fca00078e021f */
[C---:B------:R-:W-:Y:S02]  /*5330*/  ISETP.GT.AND P2, PT, R40.reuse, RZ, PT ;  /* 0x000000ff2800720c */ /* 0x040fe40003f44270 */
[----:B------:R-:W-:Y:S01]  /*5340*/  ISETP.GT.AND P3, PT, R40, 0x1, PT ;  /* 0x000000012800780c */ /* 0x000fe20003f64270 */
[----:B------:R-:W-:Y:S01]  /*5350*/  MUFU.TANH R31, R76 ;  /* 0x0000004c001f7308 */ /* 0x000fe20000002400 */
[----:B------:R-:W-:Y:S02]  /*5360*/  FSEL R42, R4, -INF , P2 ;  /* 0xff800000042a7808 */ /* 0x000fe40001000000 */
[----:B------:R-:W-:Y:S02]  /*5370*/  ISETP.GT.AND P2, PT, R40, 0x8, PT ;  /* 0x000000082800780c */ /* 0x000fe40003f44270 */
[----:B------:R-:W-:Y:S02]  /*5380*/  FSEL R43, R7, -INF , P3 ;  /* 0xff800000072b7808 */ /* 0x000fe40001800000 */
[----:B------:R-:W-:Y:S01]  /*5390*/  FMNMX.FTZ R4, R42, R5, !PT ;  /* 0x000000052a047209 */ /* 0x000fe20007810000 */
[----:B------:R-:W-:Y:S01]  /*53a0*/  MUFU.TANH R7, R65 ;  /* 0x0000004100077308 */ /* 0x000fe20000002400 */
[----:B------:R-:W-:-:S02]  /*53b0*/  ISETP.GT.AND P3, PT, R40, 0x9, PT ;  /* 0x000000092800780c */ /* 0x000fc40003f64270 */
[----:B---3--:R-:W-:Y:S01]  /*53c0*/  FSEL R45, R25, -INF , P2 ;  /* 0xff800000192d7808 */ /* 0x008fe20001000000 */
[----:B------:R-:W-:Y:S01]  /*53d0*/  FMUL.FTZ R25, R69, UR4 ;  /* 0x0000000445197c20 */ /* 0x000fe20008410000 */
[----:B------:R-:W-:Y:S02]  /*53e0*/  FMNMX.FTZ R46, R43, R4, !PT ;  /* 0x000000042b2e7209 */ /* 0x000fe40007810000 */
[C---:B------:R-:W-:Y:S01]  /*53f0*/  ISETP.GT.AND P2, PT, R40.reuse, 0x10, PT ;  /* 0x000000102800780c */ /* 0x040fe20003f44270 */
[----:B------:R-:W1:Y:S01]  /*5400*/  MUFU.TANH R4, R61 ;  /* 0x0000003d00047308 */ /* 0x000e620000002400 */
[----:B----4-:R-:W-:Y:S02]  /*5410*/  FSEL R193, R27, -INF , P3 ;  /* 0xff8000001bc17808 */ /* 0x010fe40001800000 */
[----:B------:R-:W-:Y:S02]  /*5420*/  FMNMX.FTZ R46, R45, R46, !PT ;  /* 0x0000002e2d2e7209 */ /* 0x000fe40007810000 */
[----:B------:R-:W-:-:S02]  /*5430*/  ISETP.GT.AND P3, PT, R40, 0x11, PT ;  /* 0x000000112800780c */ /* 0x000fc40003f64270 */
[----:B-----5:R-:W-:Y:S01]  /*5440*/  FSEL R191, R191, -INF , P2 ;  /* 0xff800000bfbf7808 */ /* 0x020fe20001000000 */
[----:B------:R-:W3:Y:S01]  /*5450*/  MUFU.TANH R25, R25 ;  /* 0x0000001900197308 */ /* 0x000ee20000002400 */
[----:B------:R-:W-:Y:S02]  /*5460*/  FMNMX.FTZ R46, R193, R46, !PT ;  /* 0x0000002ec12e7209 */ /* 0x000fe40007810000 */
[C---:B------:R-:W-:Y:S02]  /*5470*/  ISETP.GT.AND P2, PT, R40.reuse, 0x18, PT ;  /* 0x000000182800780c */ /* 0x040fe40003f44270 */
[----:B--2---:R-:W-:Y:S02]  /*5480*/  FSEL R183, R183, -INF , P3 ;  /* 0xff800000b7b77808 */ /* 0x004fe40001800000 */
[----:B------:R-:W-:Y:S01]  /*5490*/  FMNMX.FTZ R46, R191, R46, !PT ;  /* 0x0000002ebf2e7209 */ /* 0x000fe20007810000 */
[----:B------:R-:W-:Y:S01]  /*54a0*/  MUFU.TANH R27, R73 ;  /* 0x00000049001b7308 */ /* 0x000fe20000002400 */
[----:B------:R-:W-:-:S02]  /*54b0*/  ISETP.GT.AND P3, PT, R40, 0x19, PT ;  /* 0x000000192800780c */ /* 0x000fc40003f64270 */
[----:B------:R-:W-:Y:S02]  /*54c0*/  FSEL R181, R181, -INF , P2 ;  /* 0xff800000b5b57808 */ /* 0x000fe40001000000 */
[----:B------:R-:W-:Y:S02]  /*54d0*/  FMNMX.FTZ R46, R183, R46, !PT ;  /* 0x0000002eb72e7209 */ /* 0x000fe40007810000 */
[C---:B------:R-:W-:Y:S01]  /*54e0*/  ISETP.GT.AND P2, PT, R40.reuse, 0x20, PT ;  /* 0x000000202800780c */ /* 0x040fe20003f44270 */
[----:B------:R-:W-:Y:S01]  /*54f0*/  MUFU.TANH R54, R54 ;  /* 0x0000003600367308 */ /* 0x000fe20000002400 */
[----:B------:R-:W-:Y:S02]  /*5500*/  FSEL R179, R179, -INF , P3 ;  /* 0xff800000b3b37808 */ /* 0x000fe40001800000 */
[----:B------:R-:W-:Y:S02]  /*5510*/  FMNMX.FTZ R46, R181, R46, !PT ;  /* 0x0000002eb52e7209 */ /* 0x000fe40007810000 */
[----:B------:R-:W-:-:S02]  /*5520*/  ISETP.GT.AND P3, PT, R40, 0x21, PT ;  /* 0x000000212800780c */ /* 0x000fc40003f64270 */
[----:B------:R-:W-:Y:S01]  /*5530*/  FSEL R177, R177, -INF , P2 ;  /* 0xff800000b1b17808 */ /* 0x000fe20001000000 */
[----:B------:R-:W-:Y:S01]  /*5540*/  MUFU.TANH R58, R58 ;  /* 0x0000003a003a7308 */ /* 0x000fe20000002400 */
[----:B------:R-:W-:Y:S02]  /*5550*/  FMNMX.FTZ R46, R179, R46, !PT ;  /* 0x0000002eb32e7209 */ /* 0x000fe40007810000 */
[----:B------:R-:W-:Y:S02]  /*5560*/  ISETP.GT.AND P2, PT, R40, 0x28, PT ;  /* 0x000000282800780c */ /* 0x000fe40003f44270 */
[----:B------:R-:W-:-:S03]  /*5570*/  FMNMX.FTZ R46, R177, R46, !PT ;  /* 0x0000002eb12e7209 */ /* 0x000fc60007810000 */
[----:B------:R-:W-:Y:S08]  /*5580*/  MUFU.TANH R60, R60 ;  /* 0x0000003c003c7308 */ /* 0x000ff00000002400 */
[----:B------:R-:W-:Y:S08]  /*5590*/  MUFU.TANH R66, R66 ;  /* 0x0000004200427308 */ /* 0x000ff00000002400 */
[----:B------:R-:W-:Y:S08]  /*55a0*/  MUFU.TANH R64, R64 ;  /* 0x0000004000407308 */ /* 0x000ff00000002400 */
[----:B------:R-:W-:Y:S08]  /*55b0*/  MUFU.TANH R70, R70 ;  /* 0x0000004600467308 */ /* 0x000ff00000002400 */
[----:B------:R-:W-:Y:S01]  /*55c0*/  MUFU.TANH R68, R68 ;  /* 0x0000004400447308 */ /* 0x000fe20000002400 */
[----:B------:R-:W-:-:S02]  /*55d0*/  WARPGROUP.DEPBAR.LE gsb0, 0x0 ;  /* 0x00008000000079c5 */ /* 0x000fc40000010000 */
[----:B------:R-:W-:Y:S01]  /*55e0*/  WARPGROUP.ARRIVE ;  /* 0x00000000000079c5 */ /* 0x000fe20000000000 */
[----:B------:R-:W-:Y:S02]  /*55f0*/  FSEL R175, R41, -INF , P3 ;  /* 0xff80000029af7808 */ /* 0x000fe40001800000 */
[----:B------:R-:W-:Y:S02]  /*5600*/  ISETP.GT.AND P3, PT, R40, 0x29, PT ;  /* 0x000000292800780c */ /* 0x000fe40003f64270 */
[----:B------:R-:W-:Y:S01]  /*5610*/  MUFU.TANH R41, R84 ;  /* 0x0000005400297308 */ /* 0x000fe20000002400 */
[----:B------:R-:W-:Y:S01]  /*5620*/  FSEL R173, R44, -INF , P2 ;  /* 0xff8000002cad7808 */ /* 0x000fe20001000000 */
[----:B------:R-:W-:Y:S01]  /*5630*/  HGMMA.64x128x16.F32.BF16 R88, R168, gdesc[UR8].tnspB, R88, gsb0 ;  /* 0x41e00008a8587df0 */ /* 0x000fe20008001858 */
[----:B------:R-:W-:Y:S01]  /*5640*/  UIADD3 UR10, UR7, 0x200, URZ ;  /* 0x00000200070a7890 */ /* 0x000fe2000fffe03f */
[----:B------:R-:W-:Y:S01]  /*5650*/  FMNMX.FTZ R46, R175, R46, !PT ;  /* 0x0000002eaf2e7209 */ /* 0x000fe20007810000 */
[----:B------:R-:W-:Y:S01]  /*5660*/  UMOV UR11, 0x40000040 ;  /* 0x40000040000b7882 */ /* 0x000fe20000000000 */
[----:B------:R-:W-:-:S02]  /*5670*/  ISETP.GT.AND P2, PT, R40, 0x30, PT ;  /* 0x000000302800780c */ /* 0x000fc40003f44270 */
[----:B------:R-:W-:Y:S01]  /*5680*/  FMNMX.FTZ R46, R173, R46, !PT ;  /* 0x0000002ead2e7209 */ /* 0x000fe20007810000 */
[----:B------:R-:W-:Y:S02]  /*5690*/  WARPGROUP.DEPBAR.LE gsb0, 0x0 ;  /* 0x00008000000079c5 */ /* 0x000fe40000010000 */
[----:B------:R-:W-:Y:S01]  /*56a0*/  WARPGROUP.ARRIVE ;  /* 0x00000000000079c5 */ /* 0x000fe20000000000 */
[----:B------:R-:W-:Y:S02]  /*56b0*/  FSEL R171, R29, -INF , P3 ;  /* 0xff8000001dab7808 */ /* 0x000fe40001800000 */
[----:B------:R-:W-:Y:S01]  /*56c0*/  ISETP.GT.AND P3, PT, R40, 0x31, PT ;  /* 0x000000312800780c */ /* 0x000fe20003f64270 */
[----:B------:R2:W4:Y:S01]  /*56d0*/  MUFU.TANH R29, R72 ;  /* 0x00000048001d7308 */ /* 0x0005220000002400 */
[----:B------:R-:W-:Y:S01]  /*56e0*/  FSEL R169, R48, -INF , P2 ;  /* 0xff80000030a97808 */ /* 0x000fe20001000000 */
[----:B------:R-:W-:Y:S01]  /*56f0*/  HGMMA.64x128x16.F32.BF16 R88, R152, gdesc[UR8].tnspB, R88, gsb0 ;  /* 0x41e0000898587df0 */ /* 0x000fe20008001858 */
[----:B------:R-:W-:Y:S01]  /*5700*/  FMNMX.FTZ R46, R171, R46, !PT ;  /* 0x0000002eab2e7209 */ /* 0x000fe20007810000 */
[----:B------:R-:W-:Y:S01]  /*5710*/  UIADD3 UR10, UR7, 0x280, URZ ;  /* 0x00000280070a7890 */ /* 0x000fe2000fffe03f */
[C---:B------:R-:W-:Y:S01]  /*5720*/  ISETP.GT.AND P2, PT, R40.reuse, 0x38, PT ;  /* 0x000000382800780c */ /* 0x040fe20003f44270 */
[----:B------:R-:W-:Y:S01]  /*5730*/  UMOV UR11, 0x40000040 ;  /* 0x40000040000b7882 */ /* 0x000fe20000000000 */
[----:B------:R-:W-:Y:S01]  /*5740*/  FSEL R69, R49, -INF , P3 ;  /* 0xff80000031457808 */ /* 0x000fe20001800000 */
[----:B------:R-:W-:Y:S01]  /*5750*/  FMUL.FTZ R48, R63, UR4 ;  /* 0x000000043f307c20 */ /* 0x000fe20008410000 */
[----:B------:R-:W-:Y:S01]  /*5760*/  FMNMX.FTZ R46, R169, R46, !PT ;  /* 0x0000002ea92e7209 */ /* 0x000fe20007810000 */
[----:B--2---:R-:W-:Y:S01]  /*5770*/  FMUL.FTZ R72, R87, UR4 ;  /* 0x0000000457487c20 */ /* 0x004fe20008410000 */
[----:B------:R-:W-:-:S02]  /*5780*/  ISETP.GT.AND P3, PT, R40, 0x39, PT ;  /* 0x000000392800780c */ /* 0x000fc40003f64270 */
[----:B------:R-:W-:Y:S01]  /*5790*/  FSEL R65, R52, -INF , P2 ;  /* 0xff80000034417808 */ /* 0x000fe20001000000 */
[----:B------:R-:W-:Y:S01]  /*57a0*/  FMUL.FTZ R52, R67, UR4 ;  /* 0x0000000443347c20 */ /* 0x000fe20008410000 */
[----:B------:R-:W-:Y:S01]  /*57b0*/  FMNMX.FTZ R46, R69, R46, !PT ;  /* 0x0000002e452e7209 */ /* 0x000fe20007810000 */
[----:B------:R-:W-:Y:S01]  /*57c0*/  MUFU.TANH R48, R48 ;  /* 0x0000003000307308 */ /* 0x000fe20000002400 */
[C---:B------:R-:W-:Y:S02]  /*57d0*/  ISETP.GT.AND P2, PT, R40.reuse, 0x40, PT ;  /* 0x000000402800780c */ /* 0x040fe40003f44270 */
[----:B------:R-:W-:Y:S02]  /*57e0*/  FSEL R61, R53, -INF , P3 ;  /* 0xff800000353d7808 */ /* 0x000fe40001800000 */
[----:B------:R-:W-:Y:S02]  /*57f0*/  FMNMX.FTZ R46, R65, R46, !PT ;  /* 0x0000002e412e7209 */ /* 0x000fe40007810000 */
[----:B------:R-:W-:Y:S01]  /*5800*/  ISETP.GT.AND P3, PT, R40, 0x41, PT ;  /* 0x000000412800780c */ /* 0x000fe20003f64270 */
[----:B------:R-:W-:Y:S01]  /*5810*/  MUFU.TANH R52, R52 ;  /* 0x0000003400347308 */ /* 0x000fe20000002400 */
[----:B------:R-:W-:Y:S01]  /*5820*/  FSEL R59, R56, -INF , P2 ;  /* 0xff800000383b7808 */ /* 0x000fe20001000000 */
[----:B------:R-:W-:Y:S01]  /*5830*/  FMUL.FTZ R56, R74, UR4 ;  /* 0x000000044a387c20 */ /* 0x000fe20008410000 */
[----:B------:R-:W-:-:S02]  /*5840*/  FMNMX.FTZ R46, R61, R46, !PT ;  /* 0x0000002e3d2e7209 */ /* 0x000fc40007810000 */
[C---:B------:R-:W-:Y:S02]  /*5850*/  ISETP.GT.AND P2, PT, R40.reuse, 0x48, PT ;  /* 0x000000482800780c */ /* 0x040fe40003f44270 */
[----:B------:R-:W-:Y:S01]  /*5860*/  FSEL R57, R57, -INF , P3 ;  /* 0xff80000039397808 */ /* 0x000fe20001800000 */
[----:B------:R-:W-:Y:S01]  /*5870*/  MUFU.TANH R56, R56 ;  /* 0x0000003800387308 */ /* 0x000fe20000002400 */
[----:B------:R-:W-:Y:S02]  /*5880*/  FMNMX.FTZ R46, R59, R46, !PT ;  /* 0x0000002e3b2e7209 */ /* 0x000fe40007810000 */
[C---:B------:R-:W-:Y:S02]  /*5890*/  ISETP.GT.AND P3, PT, R40.reuse, 0x49, PT ;  /* 0x000000492800780c */ /* 0x040fe40003f64270 */
[----:B------:R-:W-:Y:S02]  /*58a0*/  FSEL R55, R55, -INF , P2 ;  /* 0xff80000037377808 */ /* 0x000fe40001000000 */
[----:B------:R-:W-:Y:S01]  /*58b0*/  FMNMX.FTZ R46, R57, R46, !PT ;  /* 0x0000002e392e7209 */ /* 0x000fe20007810000 */
[----:B------:R-:W-:Y:S01]  /*58c0*/  MUFU.TANH R72, R72 ;  /* 0x0000004800487308 */ /* 0x000fe20000002400 */
[----:B------:R-:W-:-:S02]  /*58d0*/  ISETP.GT.AND P2, PT, R40, 0x50, PT ;  /* 0x000000502800780c */ /* 0x000fc40003f44270 */
[----:B-1----:R-:W-:Y:S02]  /*58e0*/  FSEL R53, R4, -INF , P3 ;  /* 0xff80000004357808 */ /* 0x002fe40001800000 */
[----:B------:R-:W-:Y:S02]  /*58f0*/  FMNMX.FTZ R46, R55, R46, !PT ;  /* 0x0000002e372e7209 */ /* 0x000fe40007810000 */
[C---:B------:R-:W-:Y:S02]  /*5900*/  ISETP.GT.AND P3, PT, R40.reuse, 0x51, PT ;  /* 0x000000512800780c */ /* 0x040fe40003f64270 */
[----:B------:R-:W-:Y:S02]  /*5910*/  FSEL R51, R51, -INF , P2 ;  /* 0xff80000033337808 */ /* 0x000fe40001000000 */
[----:B------:R-:W-:Y:S02]  /*5920*/  FMNMX.FTZ R46, R53, R46, !PT ;  /* 0x0000002e352e7209 */ /* 0x000fe40007810000 */
[----:B------:R-:W-:-:S02]  /*5930*/  ISETP.GT.AND P2, PT, R40, 0x58, PT ;  /* 0x000000582800780c */ /* 0x000fc40003f44270 */
[----:B------:R-:W-:Y:S02]  /*5940*/  FSEL R49, R7, -INF , P3 ;  /* 0xff80000007317808 */ /* 0x000fe40001800000 */
[----:B------:R-:W-:Y:S02]  /*5950*/  FMNMX.FTZ R46, R51, R46, !PT ;  /* 0x0000002e332e7209 */ /* 0x000fe40007810000 */
[C---:B------:R-:W-:Y:S02]  /*5960*/  ISETP.GT.AND P3, PT, R40.reuse, 0x59, PT ;  /* 0x000000592800780c */ /* 0x040fe40003f64270 */
[----:B------:R-:W-:Y:S02]  /*5970*/  FSEL R47, R47, -INF , P2 ;  /* 0xff8000002f2f7808 */ /* 0x000fe40001000000 */
[----:B------:R-:W-:Y:S02]  /*5980*/  FMNMX.FTZ R46, R49, R46, !PT ;  /* 0x0000002e312e7209 */ /* 0x000fe40007810000 */
[----:B------:R-:W-:-:S02]  /*5990*/  ISETP.GT.AND P2, PT, R40, 0x60, PT ;  /* 0x000000602800780c */ /* 0x000fc40003f44270 */
[----:B---3--:R-:W-:Y:S02]  /*59a0*/  FSEL R25, R25, -INF , P3 ;  /* 0xff80000019197808 */ /* 0x008fe40001800000 */
[----:B------:R-:W-:Y:S02]  /*59b0*/  FMNMX.FTZ R46, R47, R46, !PT ;  /* 0x0000002e2f2e7209 */ /* 0x000fe40007810000 */
[C---:B------:R-:W-:Y:S02]  /*59c0*/  ISETP.GT.AND P3, PT, R40.reuse, 0x61, PT ;  /* 0x000000612800780c */ /* 0x040fe40003f64270 */
[----:B----4-:R-:W-:Y:S02]  /*59d0*/  FSEL R29, R29, -INF , P2 ;  /* 0xff8000001d1d7808 */ /* 0x010fe40001000000 */
        /* <DEDUP_REMOVED lines=8> */
[----:B------:R-:W-:Y:S02]  /*5a60*/  FSEL R33, R33, -INF , P3 ;  /* 0xff80000021217808 */ /* 0x000fe40001800000 */
[----:B------:R-:W-:Y:S01]  /*5a70*/  FMNMX.FTZ R4, R31, R46, !PT ;  /* 0x0000002e1f047209 */ /* 0x000fe20007810000 */
[----:B------:R-:W-:Y:S01]  /*5a80*/  FMUL.FTZ R46, R62, UR4 ;  /* 0x000000043e2e7c20 */ /* 0x000fe20008410000 */
[C---:B------:R-:W-:Y:S01]  /*5a90*/  ISETP.GT.AND P3, PT, R40.reuse, 0x71, PT ;  /* 0x000000712800780c */ /* 0x040fe20003f64270 */
[----:B------:R-:W-:Y:S01]  /*5aa0*/  FMUL.FTZ R62, R75, UR4 ;  /* 0x000000044b3e7c20 */ /* 0x000fe20008410000 */
[----:B------:R-:W-:Y:S02]  /*5ab0*/  FSEL R35, R35, -INF , P2 ;  /* 0xff80000023237808 */ /* 0x000fe40001000000 */
[----:B------:R-:W-:Y:S01]  /*5ac0*/  FMNMX.FTZ R4, R33, R4, !PT ;  /* 0x0000000421047209 */ /* 0x000fe20007810000 */
[----:B------:R-:W1:Y:S01]  /*5ad0*/  MUFU.TANH R46, R46 ;  /* 0x0000002e002e7308 */ /* 0x000e620000002400 */
[----:B------:R-:W-:-:S02]  /*5ae0*/  ISETP.GT.AND P2, PT, R40, 0x78, PT ;  /* 0x000000782800780c */ /* 0x000fc40003f44270 */
[----:B------:R-:W-:Y:S02]  /*5af0*/  FSEL R39, R39, -INF , P3 ;  /* 0xff80000027277808 */ /* 0x000fe40001800000 */
[----:B------:R-:W-:Y:S02]  /*5b00*/  FMNMX.FTZ R4, R35, R4, !PT ;  /* 0x0000000423047209 */ /* 0x000fe40007810000 */
[C---:B------:R-:W-:Y:S01]  /*5b10*/  ISETP.GT.AND P3, PT, R40.reuse, 0x79, PT ;  /* 0x000000792800780c */ /* 0x040fe20003f64270 */
[----:B------:R-:W-:Y:S01]  /*5b20*/  VIADD R40, R40, 0x8 ;  /* 0x0000000828287836 */ /* 0x000fe20000000000 */
[----:B------:R-:W-:Y:S01]  /*5b30*/  FSEL R41, R41, -INF , P2 ;  /* 0xff80000029297808 */ /* 0x000fe20001000000 */
[----:B------:R-:W2:Y:S01]  /*5b40*/  MUFU.TANH R62, R62 ;  /* 0x0000003e003e7308 */ /* 0x000ea20000002400 */
[----:B------:R-:W-:Y:S02]  /*5b50*/  FMNMX.FTZ R4, R39, R4, !PT ;  /* 0x0000000427047209 */ /* 0x000fe40007810000 */
[----:B------:R-:W-:-:S02]  /*5b60*/  FSEL R37, R37, -INF , P3 ;  /* 0xff80000025257808 */ /* 0x000fc40001800000 */
[----:B------:R-:W-:Y:S02]  /*5b70*/  FMNMX.FTZ R4, R41, R4, !PT ;  /* 0x0000000429047209 */ /* 0x000fe40007810000 */
[C---:B------:R-:W-:Y:S02]  /*5b80*/  ISETP.GT.AND P4, PT, R40.reuse, RZ, PT ;  /* 0x000000ff2800720c */ /* 0x040fe40003f84270 */
[----:B------:R-:W-:Y:S02]  /*5b90*/  FMNMX.FTZ R4, R37, R4, !PT ;  /* 0x0000000425047209 */ /* 0x000fe40007810000 */
[----:B------:R-:W-:Y:S02]  /*5ba0*/  ISETP.GT.AND P5, PT, R40, 0x1, PT ;  /* 0x000000012800780c */ /* 0x000fe40003fa4270 */
[----:B------:R-:W-:Y:S01]  /*5bb0*/  FSEL R63, R9, -INF , P4 ;  /* 0xff800000093f7808 */ /* 0x000fe20002000000 */
[----:B------:R-:W3:Y:S01]  /*5bc0*/  SHFL.BFLY PT, R7, R4, 0x2, 0x1f ;  /* 0x0c401f0004077f89 */ /* 0x000ee200000e0000 */
[----:B------:R-:W-:-:S02]  /*5bd0*/  FSEL R71, R8, -INF , P5 ;  /* 0xff80000008477808 */ /* 0x000fc40002800000 */
[C---:B------:R-:W-:Y:S02]  /*5be0*/  ISETP.GT.AND P3, PT, R40.reuse, 0x8, PT ;  /* 0x000000082800780c */ /* 0x040fe40003f64270 */
[----:B------:R-:W-:Y:S02]  /*5bf0*/  FMNMX.FTZ R8, R63, R6, !PT ;  /* 0x000000063f087209 */ /* 0x000fe40007810000 */
[----:B------:R-:W-:Y:S02]  /*5c00*/  ISETP.GT.AND P6, PT, R40, 0x9, PT ;  /* 0x000000092800780c */ /* 0x000fe40003fc4270 */
[----:B------:R-:W-:Y:S02]  /*5c10*/  FSEL R67, R10, -INF , P3 ;  /* 0xff8000000a437808 */ /* 0x000fe40001800000 */
[----:B------:R-:W-:Y:S02]  /*5c20*/  FMNMX.FTZ R8, R71, R8, !PT ;  /* 0x0000000847087209 */ /* 0x000fe40007810000 */
[----:B------:R-:W-:-:S02]  /*5c30*/  ISETP.GT.AND P4, PT, R40, 0x10, PT ;  /* 0x000000102800780c */ /* 0x000fc40003f84270 */
[----:B------:R-:W-:Y:S02]  /*5c40*/  FSEL R73, R11, -INF , P6 ;  /* 0xff8000000b497808 */ /* 0x000fe40003000000 */
[----:B------:R-:W-:Y:S02]  /*5c50*/  FMNMX.FTZ R8, R67, R8, !PT ;  /* 0x0000000843087209 */ /* 0x000fe40007810000 */
[----:B------:R-:W-:Y:S01]  /*5c60*/  ISETP.GT.AND P5, PT, R40, 0x11, PT ;  /* 0x000000112800780c */ /* 0x000fe20003fa4270 */
[----:B------:R-:W-:Y:S02]  /*5c70*/  WARPGROUP.DEPBAR.LE gsb0, 0x0 ;  /* 0x00008000000079c5 */ /* 0x000fe40000010000 */
[----:B------:R-:W-:Y:S01]  /*5c80*/  WARPGROUP.ARRIVE ;  /* 0x00000000000079c5 */ /* 0x000fe20000000000 */
[----:B------:R-:W-:Y:S02]  /*5c90*/  FSEL R75, R13, -INF , P4 ;  /* 0xff8000000d4b7808 */ /* 0x000fe40002000000 */
[----:B---3--:R-:W-:-:S02]  /*5ca0*/  FMNMX.FTZ R44, R4, R7, !PT ;  /* 0x00000007042c7209 */ /* 0x008fc40007810000 */
[----:B------:R-:W-:Y:S01]  /*5cb0*/  FMNMX.FTZ R8, R73, R8, !PT ;  /* 0x0000000849087209 */ /* 0x000fe20007810000 */
[----:B------:R-:W-:Y:S01]  /*5cc0*/  HGMMA.64x128x16.F32.BF16 R88, R156, gdesc[UR8].tnspB, R88, gsb0 ;  /* 0x41e000089c587df0 */ /* 0x000fe20008001858 */
[----:B------:R-:W-:Y:S01]  /*5cd0*/  UIADD3 UR10, UR7, 0x300, URZ ;  /* 0x00000300070a7890 */ /* 0x000fe2000fffe03f */
[----:B------:R-:W3:Y:S01]  /*5ce0*/  SHFL.BFLY PT, R7, R44, 0x1, 0x1f ;  /* 0x0c201f002c077f89 */ /* 0x000ee200000e0000 */
[----:B------:R-:W4:Y:S01]  /*5cf0*/  LDC R4, c[0x0][0x988] ;  /* 0x00026200ff047b82 */ /* 0x000f220000000800 */
[----:B------:R-:W-:Y:S01]  /*5d00*/  UMOV UR11, 0x40000040 ;  /* 0x40000040000b7882 */ /* 0x000fe20000000000 */
[----:B------:R-:W-:Y:S02]  /*5d10*/  ISETP.GT.AND P3, PT, R40, 0x18, PT ;  /* 0x000000182800780c */ /* 0x000fe40003f64270 */
[----:B------:R-:W-:Y:S02]  /*5d20*/  FSEL R77, R12, -INF , P5 ;  /* 0xff8000000c4d7808 */ /* 0x000fe40002800000 */
[----:B------:R-:W-:-:S02]  /*5d30*/  FMNMX.FTZ R8, R75, R8, !PT ;  /* 0x000000084b087209 */ /* 0x000fc40007810000 */
[----:B------:R-:W-:Y:S02]  /*5d40*/  ISETP.GT.AND P6, PT, R40, 0x19, PT ;  /* 0x000000192800780c */ /* 0x000fe40003fc4270 */
[----:B------:R-:W-:Y:S02]  /*5d50*/  FSEL R79, R14, -INF , P3 ;  /* 0xff8000000e4f7808 */ /* 0x000fe40001800000 */
[----:B------:R-:W-:Y:S02]  /*5d60*/  FMNMX.FTZ R8, R77, R8, !PT ;  /* 0x000000084d087209 */ /* 0x000fe40007810000 */
[----:B------:R-:W-:Y:S02]  /*5d70*/  ISETP.GT.AND P4, PT, R40, 0x20, PT ;  /* 0x000000202800780c */ /* 0x000fe40003f84270 */
[----:B------:R-:W-:Y:S02]  /*5d80*/  FSEL R81, R15, -INF , P6 ;  /* 0xff8000000f517808 */ /* 0x000fe40003000000 */
[----:B------:R-:W-:-:S02]  /*5d90*/  FMNMX.FTZ R8, R79, R8, !PT ;  /* 0x000000084f087209 */ /* 0x000fc40007810000 */
[----:B------:R-:W-:Y:S02]  /*5da0*/  ISETP.GT.AND P5, PT, R40, 0x21, PT ;  /* 0x000000212800780c */ /* 0x000fe40003fa4270 */
[----:B------:R-:W-:Y:S02]  /*5db0*/  FSEL R83, R20, -INF , P4 ;  /* 0xff80000014537808 */ /* 0x000fe40002000000 */
[----:B------:R-:W-:Y:S02]  /*5dc0*/  FMNMX.FTZ R8, R81, R8, !PT ;  /* 0x0000000851087209 */ /* 0x000fe40007810000 */
[----:B---3--:R-:W-:Y:S02]  /*5dd0*/  FMNMX.FTZ R7, R44, R7, !PT ;  /* 0x000000072c077209 */ /* 0x008fe40007810000 */
[----:B------:R-:W-:Y:S02]  /*5de0*/  ISETP.GT.AND P3, PT, R40, 0x28, PT ;  /* 0x000000282800780c */ /* 0x000fe40003f64270 */
[----:B------:R-:W-:Y:S01]  /*5df0*/  FSEL R85, R21, -INF , P5 ;  /* 0xff80000015557808 */ /* 0x000fe20002800000 */
[----:B----4-:R-:W-:Y:S01]  /*5e00*/  FMUL.FTZ R44, R7, R4 ;  /* 0x00000004072c7220 */ /* 0x010fe20000410000 */
[----:B------:R-:W-:-:S02]  /*5e10*/  FMNMX.FTZ R8, R83, R8, !PT ;  /* 0x0000000853087209 */ /* 0x000fc40007810000 */
[----:B------:R-:W-:Y:S02]  /*5e20*/  ISETP.GT.AND P6, PT, R40, 0x29, PT ;  /* 0x000000292800780c */ /* 0x000fe40003fc4270 */
[----:B------:R-:W-:Y:S02]  /*5e30*/  FSEL R87, R24, -INF , P3 ;  /* 0xff80000018577808 */ /* 0x000fe40001800000 */
[----:B------:R-:W-:Y:S02]  /*5e40*/  FMNMX.FTZ R8, R85, R8, !PT ;  /* 0x0000000855087209 */ /* 0x000fe40007810000 */
[----:B------:R-:W-:Y:S02]  /*5e50*/  FSETP.NEU.FTZ.AND P2, PT, R7, -INF , PT ;  /* 0xff8000000700780b */ /* 0x000fe40003f5d000 */
[----:B------:R-:W-:Y:S02]  /*5e60*/  ISETP.GT.AND P4, PT, R40, 0x30, PT ;  /* 0x000000302800780c */ /* 0x000fe40003f84270 */
[----:B------:R-:W-:-:S02]  /*5e70*/  FSEL R153, R26, -INF , P6 ;  /* 0xff8000001a997808 */ /* 0x000fc40003000000 */
[----:B------:R-:W-:Y:S02]  /*5e80*/  FMNMX.FTZ R8, R87, R8, !PT ;  /* 0x0000000857087209 */ /* 0x000fe40007810000 */
[----:B------:R-:W-:Y:S02]  /*5e90*/  FSEL R44, R44, RZ, P2 ;  /* 0x000000ff2c2c7208 */ /* 0x000fe40001000000 */
[----:B------:R-:W-:Y:S02]  /*5ea0*/  ISETP.GT.AND P5, PT, R40, 0x31, PT ;  /* 0x000000312800780c */ /* 0x000fe40003fa4270 */
[----:B------:R-:W-:Y:S01]  /*5eb0*/  FSEL R155, R28, -INF , P4 ;  /* 0xff8000001c9b7808 */ /* 0x000fe20002000000 */
[--C-:B------:R-:W-:Y:S01]  /*5ec0*/  FFMA.FTZ R15, R175, R4, -R44.reuse ;  /* 0x00000004af0f7223 */ /* 0x100fe2000001082c */
[----:B------:R-:W-:Y:S01]  /*5ed0*/  FMNMX.FTZ R8, R153, R8, !PT ;  /* 0x0000000899087209 */ /* 0x000fe20007810000 */
[-CC-:B------:R-:W-:Y:S01]  /*5ee0*/  FFMA.FTZ R172, R177, R4.reuse, -R44.reuse ;  /* 0x00000004b1ac7223 */ /* 0x180fe2000001082c */
[----:B------:R-:W-:Y:S01]  /*5ef0*/  ISETP.GT.AND P3, PT, R40, 0x38, PT ;  /* 0x000000382800780c */ /* 0x000fe20003f64270 */
[-CC-:B------:R-:W-:Y:S01]  /*5f00*/  FFMA.FTZ R174, R173, R4.reuse, -R44.reuse ;  /* 0x00000004adae7223 */ /* 0x180fe2000001082c */
        /* <DEDUP_REMOVED lines=27> */
[----:B------:R-:W-:Y:S01]  /*60c0*/  MUFU.EX2 R182, R182 ;  /* 0x000000b600b67308 */ /* 0x000fe20000000800 */
[----:B------:R-:W-:Y:S01]  /*60d0*/  ISETP.GT.AND P5, PT, R40, 0x49, PT ;  /* 0x000000492800780c */ /* 0x000fe20003fa4270 */
[-CC-:B------:R-:W-:Y:S01]  /*60e0*/  FFMA.FTZ R69, R69, R4.reuse, -R44.reuse ;  /* 0x0000000445457223 */ /* 0x180fe2000001082c */
[----:B-1----:R-:W-:Y:S01]  /*60f0*/  FSEL R181, R46, -INF , P4 ;  /* 0xff8000002eb57808 */ /* 0x002fe20002000000 */
[--C-:B------:R-:W-:Y:S01]  /*6100*/  FFMA.FTZ R61, R61, R4, -R44.reuse ;  /* 0x000000043d3d7223 */ /* 0x100fe2000001082c */
[----:B------:R-:W-:Y:S01]  /*6110*/  FMNMX.FTZ R8, R171, R8, !PT ;  /* 0x00000008ab087209 */ /* 0x000fe20007810000 */
[-CC-:B------:R-:W-:Y:S01]  /*6120*/  FFMA.FTZ R57, R57, R4.reuse, -R44.reuse ;  /* 0x0000000439397223 */ /* 0x180fe2000001082c */
[----:B------:R-:W-:Y:S01]  /*6130*/  ISETP.GT.AND P3, PT, R40, 0x50, PT ;  /* 0x000000502800780c */ /* 0x000fe20003f64270 */
[----:B------:R-:W-:Y:S01]  /*6140*/  MUFU.EX2 R180, R180 ;  /* 0x000000b400b47308 */ /* 0x000fe20000000800 */
[----:B------:R-:W-:Y:S01]  /*6150*/  FSEL R191, R48, -INF , P5 ;  /* 0xff80000030bf7808 */ /* 0x000fe20002800000 */
[--C-:B------:R-:W-:Y:S01]  /*6160*/  FFMA.FTZ R53, R53, R4, -R44.reuse ;  /* 0x0000000435357223 */ /* 0x100fe2000001082c */
[----:B------:R-:W-:Y:S01]  /*6170*/  FMNMX.FTZ R8, R181, R8, !PT ;  /* 0x00000008b5087209 */ /* 0x000fe20007810000 */
[-CC-:B------:R-:W-:Y:S01]  /*6180*/  FFMA.FTZ R49, R49, R4.reuse, -R44.reuse ;  /* 0x0000000431317223 */ /* 0x180fe2000001082c */
[----:B------:R-:W-:Y:S01]  /*6190*/  ISETP.GT.AND P4, PT, R40, 0x51, PT ;  /* 0x000000512800780c */ /* 0x000fe20003f84270 */
[--C-:B------:R-:W-:Y:S01]  /*61a0*/  FFMA.FTZ R25, R25, R4, -R44.reuse ;  /* 0x0000000419197223 */ /* 0x100fe2000001082c */
[----:B------:R-:W-:Y:S01]  /*61b0*/  FSEL R193, R50, -INF , P3 ;  /* 0xff80000032c17808 */ /* 0x000fe20001800000 */
[----:B------:R-:W-:Y:S01]  /*61c0*/  MUFU.EX2 R43, R43 ;  /* 0x0000002b002b7308 */ /* 0x000fe20000000800 */
        /* <DEDUP_REMOVED lines=9> */
[----:B------:R-:W-:Y:S01]  /*6260*/  FFMA.FTZ R37, R37, R4, -R44 ;  /* 0x0000000425257223 */ /* 0x000fe2000001082c */
[----:B------:R-:W-:Y:S01]  /*6270*/  FSEL R169, R54, -INF , P5 ;  /* 0xff80000036a97808 */ /* 0x000fe20002800000 */
[----:B------:R-:W-:Y:S01]  /*6280*/  IMAD.U32 R50, RZ, RZ, UR5 ;  /* 0x00000005ff327e24 */ /* 0x000fe2000f8e00ff */
[----:B------:R-:W-:Y:S01]  /*6290*/  FMNMX.FTZ R8, R183, R8, !PT ;  /* 0x00000008b7087209 */ /* 0x000fe20007810000 */
[----:B------:R-:W-:Y:S01]  /*62a0*/  UMOV UR5, UR37 ;  /* 0x0000002500057c82 */ /* 0x000fe20008000000 */
[----:B------:R-:W-:Y:S01]  /*62b0*/  ISETP.GT.AND P4, PT, R40, 0x60, PT ;  /* 0x000000602800780c */ /* 0x000fe20003f84270 */
[----:B------:R-:W-:Y:S01]  /*62c0*/  MUFU.EX2 R176, R176 ;  /* 0x000000b000b07308 */ /* 0x000fe20000000800 */
[----:B------:R-:W-:-:S02]  /*62d0*/  FSEL R65, R58, -INF , P3 ;  /* 0xff8000003a417808 */ /* 0x000fc40001800000 */
[----:B------:R-:W-:Y:S02]  /*62e0*/  FMNMX.FTZ R8, R169, R8, !PT ;  /* 0x00000008a9087209 */ /* 0x000fe40007810000 */
[----:B------:R-:W-:Y:S02]  /*62f0*/  ISETP.GT.AND P5, PT, R40, 0x61, PT ;  /* 0x000000612800780c */ /* 0x000fe40003fa4270 */
[----:B------:R-:W-:Y:S01]  /*6300*/  FSEL R195, R56, -INF , P4 ;  /* 0xff80000038c37808 */ /* 0x000fe20002000000 */
[----:B------:R-:W-:Y:S01]  /*6310*/  MUFU.EX2 R11, R11 ;  /* 0x0000000b000b7308 */ /* 0x000fe20000000800 */
[----:B------:R-:W-:Y:S02]  /*6320*/  FMNMX.FTZ R8, R65, R8, !PT ;  /* 0x0000000841087209 */ /* 0x000fe40007810000 */
[----:B------:R-:W-:Y:S02]  /*6330*/  ISETP.GT.AND P3, PT, R40, 0x68, PT ;  /* 0x000000682800780c */ /* 0x000fe40003f64270 */
[----:B--2---:R-:W-:-:S02]  /*6340*/  FSEL R197, R62, -INF , P5 ;  /* 0xff8000003ec57808 */ /* 0x004fc40002800000 */
[----:B------:R-:W-:Y:S01]  /*6350*/  FMNMX.FTZ R8, R195, R8, !PT ;  /* 0x00000008c3087209 */ /* 0x000fe20007810000 */
[----:B------:R-:W-:Y:S01]  /*6360*/  MUFU.EX2 R178, R178 ;  /* 0x000000b200b27308 */ /* 0x000fe20000000800 */
[----:B------:R-:W-:Y:S02]  /*6370*/  ISETP.GT.AND P4, PT, R40, 0x69, PT ;  /* 0x000000692800780c */ /* 0x000fe40003f84270 */
[----:B------:R-:W-:Y:S02]  /*6380*/  FSEL R199, R60, -INF , P3 ;  /* 0xff8000003cc77808 */ /* 0x000fe40001800000 */
[----:B------:R-:W-:Y:S01]  /*6390*/  FMNMX.FTZ R8, R197, R8, !PT ;  /* 0x00000008c5087209 */ /* 0x000fe20007810000 */
[----:B------:R-:W-:Y:S02]  /*63a0*/  WARPGROUP.DEPBAR.LE gsb0, 0x0 ;  /* 0x00008000000079c5 */ /* 0x000fe40000010000 */
[----:B------:R-:W-:Y:S01]  /*63b0*/  WARPGROUP.ARRIVE ;  /* 0x00000000000079c5 */ /* 0x000fe20000000000 */
[----:B------:R-:W-:Y:S01]  /*63c0*/  ISETP.GT.AND P5, PT, R40, 0x70, PT ;  /* 0x000000702800780c */ /* 0x000fe20003fa4270 */
[----:B------:R-:W-:Y:S01]  /*63d0*/  MUFU.EX2 R13, R13 ;  /* 0x0000000d000d7308 */ /* 0x000fe20000000800 */
[----:B------:R-:W-:Y:S01]  /*63e0*/  FSEL R59, R66, -INF , P4 ;  /* 0xff800000423b7808 */ /* 0x000fe20002000000 */
[--C-:B------:R-:W-:Y:S01]  /*63f0*/  FFMA.FTZ R156, R51, R4, -R44.reuse ;  /* 0x00000004339c7223 */ /* 0x100fe2000001082c */
[----:B------:R-:W-:Y:S01]  /*6400*/  FMNMX.FTZ R8, R199, R8, !PT ;  /* 0x00000008c7087209 */ /* 0x000fe20007810000 */
[----:B------:R-:W-:Y:S01]  /*6410*/  HGMMA.64x128x16.F32.BF16 R88, R160, gdesc[UR8].tnspB, R88, gsb0 ;  /* 0x41e00008a0587df0 */ /* 0x000fe20008001858 */
[----:B------:R-:W-:Y:S01]  /*6420*/  ISETP.GT.AND P3, PT, R40, 0x71, PT ;  /* 0x000000712800780c */ /* 0x000fe20003f64270 */
[----:B------:R-:W-:Y:S01]  /*6430*/  UIADD3 UR10, UR7, 0x380, URZ ;  /* 0x00000380070a7890 */ /* 0x000fe2000fffe03f */
[----:B------:R-:W-:Y:S01]  /*6440*/  FSEL R201, R64, -INF , P5 ;  /* 0xff80000040c97808 */ /* 0x000fe20002800000 */
[----:B------:R-:W-:Y:S01]  /*6450*/  UMOV UR11, 0x40000040 ;  /* 0x40000040000b7882 */ /* 0x000fe20000000000 */
[----:B------:R-:W-:Y:S01]  /*6460*/  FMNMX.FTZ R8, R59, R8, !PT ;  /* 0x000000083b087209 */ /* 0x000fe20007810000 */
[----:B------:R-:W-:Y:S01]  /*6470*/  MUFU.EX2 R172, R172 ;  /* 0x000000ac00ac7308 */ /* 0x000fe20000000800 */
[----:B------:R-:W-:Y:S01]  /*6480*/  ISETP.GT.AND P4, PT, R40, 0x78, PT ;  /* 0x000000782800780c */ /* 0x000fe20003f84270 */
[----:B------:R-:W-:Y:S01]  /*6490*/  FFMA.FTZ R158, R47, R4, -R44 ;  /* 0x000000042f9e7223 */ /* 0x000fe2000001082c */
[----:B------:R-:W-:Y:S01]  /*64a0*/  FSEL R203, R70, -INF , P3 ;  /* 0xff80000046cb7808 */ /* 0x000fe20001800000 */
[----:B------:R-:W-:Y:S01]  /*64b0*/  UMOV UR7, UR36 ;  /* 0x0000002400077c82 */ /* 0x000fe20008000000 */
[----:B------:R-:W-:-:S02]  /*64c0*/  FMNMX.FTZ R8, R201, R8, !PT ;  /* 0x00000008c9087209 */ /* 0x000fc40007810000 */
[----:B------:R-:W-:Y:S01]  /*64d0*/  ISETP.GT.AND P5, PT, R40, 0x79, PT ;  /* 0x000000792800780c */ /* 0x000fe20003fa4270 */
[----:B------:R-:W-:Y:S01]  /*64e0*/  MUFU.EX2 R15, R15 ;  /* 0x0000000f000f7308 */ /* 0x000fe20000000800 */
[----:B------:R-:W-:Y:S02]  /*64f0*/  FSEL R205, R68, -INF , P4 ;  /* 0xff80000044cd7808 */ /* 0x000fe40002000000 */
[----:B------:R-:W-:Y:S02]  /*6500*/  FMNMX.FTZ R8, R203, R8, !PT ;  /* 0x00000008cb087209 */ /* 0x000fe40007810000 */
[----:B------:R-:W-:Y:S02]  /*6510*/  FSEL R55, R72, -INF , P5 ;  /* 0xff80000048377808 */ /* 0x000fe40002800000 */
[----:B------:R-:W-:Y:S01]  /*6520*/  FMNMX.FTZ R8, R205, R8, !PT ;  /* 0x00000008cd087209 */ /* 0x000fe20007810000 */
[----:B------:R-:W-:Y:S01]  /*6530*/  MUFU.EX2 R174, R174 ;  /* 0x000000ae00ae7308 */ /* 0x000fe20000000800 */
[----:B------:R-:W-:-:S02]  /*6540*/  FSEL R20, R7, RZ, P2 ;  /* 0x000000ff07147208 */ /* 0x000fc40001000000 */
[----:B------:R-:W-:Y:S01]  /*6550*/  FMNMX.FTZ R9, R55, R8, !PT ;  /* 0x0000000837097209 */ /* 0x000fe20007810000 */
[-CC-:B------:R-:W-:Y:S01]  /*6560*/  FFMA.FTZ R8, R29, R4.reuse, -R44.reuse ;  /* 0x000000041d087223 */ /* 0x180fe2000001082c */
[-C--:B------:R-:W-:Y:S01]  /*6570*/  FFMA.FTZ R29, R33, R4.reuse, -R44 ;  /* 0x00000004211d7223 */ /* 0x080fe2000001082c */
[----:B------:R-:W-:Y:S01]  /*6580*/  FADD.FTZ R33, -R20, R5 ;  /* 0x0000000514217221 */ /* 0x000fe20000010100 */
[----:B------:R-:W-:Y:S01]  /*6590*/  MOV R46, UR37 ;  /* 0x00000025002e7c02 */ /* 0x000fe20008000f00 */
[----:B------:R-:W1:Y:S01]  /*65a0*/  SHFL.BFLY PT, R10, R9, 0x2, 0x1f ;  /* 0x0c401f00090a7f89 */ /* 0x000e6200000e0000 */
[----:B------:R-:W-:Y:S01]  /*65b0*/  MUFU.EX2 R21, R21 ;  /* 0x0000001500157308 */ /* 0x000fe20000000800 */
[----:B------:R-:W-:Y:S01]  /*65c0*/  FMUL.FTZ R33, R33, R4 ;  /* 0x0000000421217220 */ /* 0x000fe20000410000 */
[----:B------:R-:W-:Y:S02]  /*65d0*/  @!P1 LEA R46, R46, UR38, 0x3 ;  /* 0x000000262e2e9c11 */ /* 0x000fe4000f8e18ff */
[----:B------:R-:W-:-:S03]  /*65e0*/  @!P1 LEA R50, R50, UR38, 0x3 ;  /* 0x0000002632329c11 */ /* 0x000fc6000f8e18ff */
[----:B------:R-:W-:Y:S01]  /*65f0*/  @!P1 VIADD R46, R46, 0x28840 ;  /* 0x000288402e2e9836 */ /* 0x000fe20000000000 */
[----:B------:R-:W2:Y:S01]  /*6600*/  MUFU.EX2 R33, R33 ;  /* 0x0000002100217308 */ /* 0x000ea20000000800 */
[----:B------:R-:W-:-:S03]  /*6610*/  @!P1 VIADD R50, R50, 0x28860 ;  /* 0x0002886032329836 */ /* 0x000fc60000000000 */
[----:B------:R-:W-:Y:S02]  /*6620*/  @!P1 PRMT R46, RZ, 0x654, R46 ;  /* 0x00000654ff2e9816 */ /* 0x000fe4000000002e */
[----:B------:R-:W-:Y:S02]  /*6630*/  @!P1 PRMT R50, RZ, 0x654, R50 ;  /* 0x00000654ff329816 */ /* 0x000fe40000000032 */
[----:B------:R-:W3:Y:S01]  /*6640*/  MUFU.EX2 R168, R168 ;  /* 0x000000a800a87308 */ /* 0x000ee20000000800 */
[----:B-1----:R-:W-:Y:S01]  /*6650*/  FMNMX.FTZ R14, R9, R10, !PT ;  /* 0x0000000a090e7209 */ /* 0x002fe20007810000 */
[-C--:B------:R-:W-:Y:S01]  /*6660*/  FFMA.FTZ R10, R31, R4.reuse, -R44 ;  /* 0x000000041f0a7223 */ /* 0x080fe2000001082c */
[----:B--2---:R-:W-:Y:S01]  /*6670*/  FFMA.FTZ R40, R33, R3, R180 ;  /* 0x0000000321287223 */ /* 0x004fe200000100b4 */
[----:B------:R-:W-:-:S04]  /*6680*/  FFMA.FTZ R31, R39, R4, -R44 ;  /* 0x00000004271f7223 */ /* 0x000fc8000001082c */
[----:B------:R1:W-:Y:S01]  /*6690*/  MUFU.EX2 R5, R37 ;  /* 0x0000002500057308 */ /* 0x0003e20000000800 */
[----:B------:R-:W2:Y:S01]  /*66a0*/  SHFL.BFLY PT, R9, R14, 0x1, 0x1f ;  /* 0x0c201f000e097f89 */ /* 0x000ea200000e0000 */
[C---:B------:R-:W-:Y:S01]  /*66b0*/  FADD.FTZ R3, R43.reuse, R40 ;  /* 0x000000282b037221 */ /* 0x040fe20000010000 */
[----:B------:R-:W-:-:S03]  /*66c0*/  F2FP.BF16.F32.PACK_AB R180, R43, R180 ;  /* 0x000000b42bb4723e */ /* 0x000fc600000010ff */
[----:B------:R-:W-:Y:S01]  /*66d0*/  FADD.FTZ R42, R182, R3 ;  /* 0x00000003b62a7221 */ /* 0x000fe20000010000 */
[C---:B------:R-:W-:Y:S01]  /*66e0*/  F2FP.BF16.F32.PACK_AB R182, R45.reuse, R182 ;  /* 0x000000b62db6723e */ /* 0x040fe200000010ff */
[----:B------:R-:W4:Y:S02]  /*66f0*/  MUFU.EX2 R69, R69 ;  /* 0x0000004500457308 */ /* 0x000f240000000800 */
[----:B------:R-:W-:-:S04]  /*6700*/  FADD.FTZ R3, R45, R42 ;  /* 0x0000002a2d037221 */ /* 0x000fc80000010000 */
[----:B------:R-:W-:Y:S01]  /*6710*/  FADD.FTZ R42, R176, R3 ;  /* 0x00000003b02a7221 */ /* 0x000fe20000010000 */
[C---:B------:R-:W-:Y:S01]  /*6720*/  F2FP.BF16.F32.PACK_AB R176, R11.reuse, R176 ;  /* 0x000000b00bb0723e */ /* 0x040fe200000010ff */
[----:B------:R-:W-:Y:S02]  /*6730*/  MUFU.EX2 R170, R170 ;  /* 0x000000aa00aa7308 */ /* 0x000fe40000000800 */
[----:B------:R-:W-:-:S04]  /*6740*/  FADD.FTZ R3, R11, R42 ;  /* 0x0000002a0b037221 */ /* 0x000fc80000010000 */
[----:B------:R-:W-:Y:S01]  /*6750*/  FADD.FTZ R44, R178, R3 ;  /* 0x00000003b22c7221 */ /* 0x000fe20000010000 */
[----:B------:R-:W-:Y:S01]  /*6760*/  F2FP.BF16.F32.PACK_AB R178, R13, R178 ;  /* 0x000000b20db2723e */ /* 0x000fe200000010ff */
[----:B------:R-:W-:Y:S01]  /*6770*/  MUFU.EX2 R61, R61 ;  /* 0x0000003d003d7308 */ /* 0x000fe20000000800 */
[----:B--2---:R-:W-:-:S04]  /*6780*/  FMNMX.FTZ R9, R14, R9, !PT ;  /* 0x000000090e097209 */ /* 0x004fc80007810000 */
[C---:B------:R-:W-:Y:S01]  /*6790*/  FSETP.NEU.FTZ.AND P2, PT, R9.reuse, -INF , PT ;  /* 0xff8000000900780b */ /* 0x040fe20003f5d000 */
[C---:B------:R-:W-:Y:S02]  /*67a0*/  FMUL.FTZ R32, R9.reuse, R4 ;  /* 0x0000000409207220 */ /* 0x040fe40000410000 */
[----:B------:R-:W-:Y:S01]  /*67b0*/  MUFU.EX2 R152, R152 ;  /* 0x0000009800987308 */ /* 0x000fe20000000800 */
[----:B------:R-:W-:Y:S02]  /*67c0*/  FSEL R3, R9, RZ, P2 ;  /* 0x000000ff09037208 */ /* 0x000fe40001000000 */
[----:B------:R-:W-:Y:S02]  /*67d0*/  FSEL R32, R32, RZ, P2 ;  /* 0x000000ff20207208 */ /* 0x000fe40001000000 */
[----:B------:R-:W-:-:S03]  /*67e0*/  PLOP3.LUT P2, PT, PT, PT, UP0, 0x80, 0x0 ;  /* 0x000000000000781c */ /* 0x000fc60003f4f008 */
[-C--:B------:R-:W-:Y:S01]  /*67f0*/  FFMA.FTZ R20, R71, R4.reuse, -R32 ;  /* 0x0000000447147223 */ /* 0x080fe20000010820 */
[----:B------:R-:W-:Y:S01]  /*6800*/  FADD.FTZ R71, R13, R44 ;  /* 0x0000002c0d477221 */ /* 0x000fe20000010000 */
[-CC-:B-1----:R-:W-:Y:S01]  /*6810*/  FFMA.FTZ R37, R73, R4.reuse, -R32.reuse ;  /* 0x0000000449257223 */ /* 0x182fe20000010820 */
[-CC-:B------:R-:W-:Y:S01]  /*6820*/  FFMA.FTZ R35, R63, R4.reuse, -R32.reuse ;  /* 0x000000043f237223 */ /* 0x180fe20000010820 */
[-C--:B------:R-:W-:Y:S01]  /*6830*/  FFMA.FTZ R24, R67, R4.reuse, -R32 ;  /* 0x0000000443187223 */ /* 0x080fe20000010820 */
[----:B------:R-:W-:Y:S01]  /*6840*/  FADD.FTZ R44, R172, R71 ;  /* 0x00000047ac2c7221 */ /* 0x000fe20000010000 */
[----:B------:R-:W-:Y:S01]  /*6850*/  FADD.FTZ R71, -R3, R6 ;  /* 0x0000000603477221 */ /* 0x000fe20000010100 */
[----:B------:R-:W-:Y:S01]  /*6860*/  IADD3 R3, -R23, 0xb, RZ ;  /* 0x0000000b17037810 */ /* 0x000fe20007ffe1ff */
[----:B------:R-:W-:Y:S01]  /*6870*/  MUFU.EX2 R20, R20 ;  /* 0x0000001400147308 */ /* 0x000fe20000000800 */
[----:B------:R-:W-:Y:S01]  /*6880*/  FADD.FTZ R73, R15, R44 ;  /* 0x0000002c0f497221 */ /* 0x000fe20000010000 */
[-C--:B------:R-:W-:Y:S01]  /*6890*/  FMUL.FTZ R6, R71, R4.reuse ;  /* 0x0000000447067220 */ /* 0x080fe20000410000 */
        /* <DEDUP_REMOVED lines=10> */
[----:B---3--:R-:W-:Y:S01]  /*6940*/  FADD.FTZ R48, R168, R71 ;  /* 0x00000047a8307221 */ /* 0x008fe20000010000 */
        /* <DEDUP_REMOVED lines=21> */
[----:B------:R-:W-:Y:S01]  /*6aa0*/  FFMA.FTZ R205, R205, R4, -R32 ;  /* 0x00000004cdcd7223 */ /* 0x000fe20000010820 */
[----:B------:R-:W-:-:S02]  /*6ab0*/  WARPGROUP.DEPBAR.LE gsb0, 0x0 ;  /* 0x00008000000079c5 */ /* 0x000fc40000010000 */
[----:B------:R-:W-:Y:S01]  /*6ac0*/  WARPGROUP.ARRIVE ;  /* 0x00000000000079c5 */ /* 0x000fe20000000000 */
[----:B------:R-:W-:Y:S01]  /*6ad0*/  F2FP.BF16.F32.PACK_AB R172, R15, R172 ;  /* 0x000000ac0fac723e */ /* 0x000fe200000010ff */
[----:B------:R-:W-:Y:S01]  /*6ae0*/  MUFU.EX2 R154, R154 ;  /* 0x0000009a009a7308 */ /* 0x000fe20000000800 */
[----:B------:R-:W-:Y:S02]  /*6af0*/  F2FP.BF16.F32.PACK_AB R174, R21, R174 ;  /* 0x000000ae15ae723e */ /* 0x000fe400000010ff */
[----:B----4-:R-:W-:Y:S01]  /*6b00*/  F2FP.BF16.F32.PACK_AB R168, R69, R168 ;  /* 0x000000a845a8723e */ /* 0x010fe200000010ff */
[----:B------:R-:W-:Y:S01]  /*6b10*/  HGMMA.64x128x16.F32.BF16 R88, R164, gdesc[UR8].tnspB, R88, gsb0 ;  /* 0x41e00008a4587df0 */ /* 0x000fe20008001858 */
[----:B-1----:R-:W-:-:S03]  /*6b20*/  F2FP.BF16.F32.PACK_AB R181, R20, R35 ;  /* 0x0000002314b5723e */ /* 0x002fc600000010ff */
[----:B------:R-:W1:Y:S08]  /*6b30*/  MUFU.EX2 R37, R37 ;  /* 0x0000002500257308 */ /* 0x000e700000000800 */
[----:B------:R-:W-:Y:S08]  /*6b40*/  MUFU.EX2 R53, R53 ;  /* 0x0000003500357308 */ /* 0x000ff00000000800 */
[----:B------:R-:W-:Y:S01]  /*6b50*/  MUFU.EX2 R26, R26 ;  /* 0x0000001a001a7308 */ /* 0x000fe20000000800 */
[----:B-1----:R-:W-:-:S07]  /*6b60*/  F2FP.BF16.F32.PACK_AB R183, R37, R24 ;  /* 0x0000001825b7723e */ /* 0x002fce00000010ff */
[----:B------:R-:W-:Y:S08]  /*6b70*/  MUFU.EX2 R156, R156 ;  /* 0x0000009c009c7308 */ /* 0x000ff00000000800 */
[----:B------:R-:W1:Y:S08]  /*6b80*/  MUFU.EX2 R39, R39 ;  /* 0x0000002700277308 */ /* 0x000e700000000800 */
[----:B------:R2:W-:Y:S08]  /*6b90*/  MUFU.EX2 R14, R41 ;  /* 0x00000029000e7308 */ /* 0x0005f00000000800 */
[----:B------:R-:W-:Y:S01]  /*6ba0*/  MUFU.EX2 R49, R49 ;  /* 0x0000003100317308 */ /* 0x000fe20000000800 */
[-CC-:B--2---:R-:W-:Y:S01]  /*6bb0*/  FFMA.FTZ R41, R81, R4.reuse, -R32.reuse ;  /* 0x0000000451297223 */ /* 0x184fe20000010820 */
[----:B------:R-:W-:Y:S01]  /*6bc0*/  FFMA.FTZ R32, R55, R4, -R32 ;  /* 0x0000000437207223 */ /* 0x000fe20000010820 */
[----:B-1----:R-:W-:-:S05]  /*6bd0*/  F2FP.BF16.F32.PACK_AB R177, R39, R26 ;  /* 0x0000001a27b1723e */ /* 0x002fca00000010ff */
[----:B------:R-:W-:Y:S08]  /*6be0*/  MUFU.EX2 R28, R28 ;  /* 0x0000001c001c7308 */ /* 0x000ff00000000800 */
[----:B------:R-:W-:Y:S08]  /*6bf0*/  MUFU.EX2 R158, R158 ;  /* 0x0000009e009e7308 */ /* 0x000ff00000000800 */
[----:B------:R-:W1:Y:S08]  /*6c00*/  MUFU.EX2 R41, R41 ;  /* 0x0000002900297308 */ /* 0x000e700000000800 */
[----:B------:R-:W-:Y:S08]  /*6c10*/  MUFU.EX2 R25, R25 ;  /* 0x0000001900197308 */ /* 0x000ff00000000800 */
[----:B------:R-:W-:Y:S01]  /*6c20*/  MUFU.EX2 R30, R30 ;  /* 0x0000001e001e7308 */ /* 0x000fe20000000800 */
[----:B-1----:R-:W-:-:S07]  /*6c30*/  F2FP.BF16.F32.PACK_AB R179, R41, R28 ;  /* 0x0000001c29b3723e */ /* 0x002fce00000010ff */
[----:B------:R-:W-:Y:S08]  /*6c40*/  MUFU.EX2 R8, R8 ;  /* 0x0000000800087308 */ /* 0x000ff00000000800 */
[----:B------:R-:W1:Y:S08]  /*6c50*/  MUFU.EX2 R47, R47 ;  /* 0x0000002f002f7308 */ /* 0x000e700000000800 */
[----:B------:R-:W2:Y:S08]  /*6c60*/  MUFU.EX2 R27, R27 ;  /* 0x0000001b001b7308 */ /* 0x000eb00000000800 */
[----:B------:R-:W-:Y:S01]  /*6c70*/  MUFU.EX2 R34, R34 ;  /* 0x0000002200227308 */ /* 0x000fe20000000800 */
[----:B-1----:R-:W-:-:S07]  /*6c80*/  F2FP.BF16.F32.PACK_AB R173, R47, R30 ;  /* 0x0000001e2fad723e */ /* 0x002fce00000010ff */
[----:B------:R-:W1:Y:S01]  /*6c90*/  MUFU.EX2 R10, R10 ;  /* 0x0000000a000a7308 */ /* 0x000e620000000800 */
[----:B--2---:R-:W-:-:S07]  /*6ca0*/  F2FP.BF16.F32.PACK_AB R160, R27, R8 ;  /* 0x000000081ba0723e */ /* 0x004fce00000010ff */
[----:B------:R-:W-:Y:S01]  /*6cb0*/  MUFU.EX2 R51, R51 ;  /* 0x0000003300337308 */ /* 0x000fe20000000800 */
[----:B------:R-:W-:Y:S02]  /*6cc0*/  WARPGROUP.DEPBAR.LE gsb0, 0x0 ;  /* 0x00008000000079c5 */ /* 0x000fe40000010000 */
[----:B------:R2:W-:Y:S06]  /*6cd0*/  BAR.ARV R3, 0x100 ;  /* 0x000400030000751d */ /* 0x0005ec0000002000 */
[----:B------:R3:W-:Y:S01]  /*6ce0*/  @!P1 SYNCS.ARRIVE.TRANS64.RED.A1T0 RZ, [R46+URZ], RZ ;  /* 0x000000ff2eff99a7 */ /* 0x0007e2000810043f */
[----:B------:R-:W4:Y:S01]  /*6cf0*/  MUFU.EX2 R29, R29 ;  /* 0x0000001d001d7308 */ /* 0x000f220000000800 */
[----:B--2---:R-:W-:Y:S01]  /*6d00*/  FADD.FTZ R3, R69, R48 ;  /* 0x0000003045037221 */ /* 0x004fe20000010000 */
[----:B------:R-:W-:Y:S01]  /*6d10*/  F2FP.BF16.F32.PACK_AB R166, R5, R14 ;  /* 0x0000000e05a6723e */ /* 0x000fe200000010ff */
[-C--:B------:R-:W-:Y:S01]  /*6d20*/  FMUL.FTZ R90, R90, R6.reuse ;  /* 0x000000065a5a7220 */ /* 0x080fe20000410000 */
[-C--:B------:R-:W-:Y:S01]  /*6d30*/  FMUL.FTZ R91, R91, R6.reuse ;  /* 0x000000065b5b7220 */ /* 0x080fe20000410000 */
[----:B------:R-:W-:Y:S01]  /*6d40*/  FADD.FTZ R48, R170, R3 ;  /* 0x00000003aa307221 */ /* 0x000fe20000010000 */
[-C--:B------:R-:W-:Y:S01]  /*6d50*/  FMUL.FTZ R94, R94, R6.reuse ;  /* 0x000000065e5e7220 */ /* 0x080fe20000410000 */
[----:B------:R2:W-:Y:S01]  /*6d60*/  @!P1 SYNCS.ARRIVE.TRANS64.RED.A1T0 RZ, [R50+URZ], RZ ;  /* 0x000000ff32ff99a7 */ /* 0x0005e2000810043f */
[----:B------:R-:W-:Y:S01]  /*6d70*/  MUFU.EX2 R36, R36 ;  /* 0x0000002400247308 */ /* 0x000fe20000000800 */
[----:B------:R-:W-:Y:S01]  /*6d80*/  FADD.FTZ R3, R61, R48 ;  /* 0x000000303d037221 */ /* 0x000fe20000010000 */
[-C--:B------:R-:W-:Y:S01]  /*6d90*/  FMUL.FTZ R95, R95, R6.reuse ;  /* 0x000000065f5f7220 */ /* 0x080fe20000410000 */
[-C--:B------:R-:W-:Y:S01]  /*6da0*/  FMUL.FTZ R98, R98, R6.reuse ;  /* 0x0000000662627220 */ /* 0x080fe20000410000 */
[----:B------:R-:W-:Y:S01]  /*6db0*/  FMUL.FTZ R99, R99, R6 ;  /* 0x0000000663637220 */ /* 0x000fe20000410000 */
[----:B---3--:R-:W-:Y:S01]  /*6dc0*/  FADD.FTZ R46, R152, R3 ;  /* 0x00000003982e7221 */ /* 0x008fe20000010000 */
[----:B------:R-:W-:Y:S01]  /*6dd0*/  FFMA.FTZ R3, R6, R0, R35 ;  /* 0x0000000006037223 */ /* 0x000fe20000010023 */
[-C--:B------:R-:W-:Y:S01]  /*6de0*/  FMUL.FTZ R102, R102, R6.reuse ;  /* 0x0000000666667220 */ /* 0x080fe20000410000 */
[----:B------:R-:W3:Y:S01]  /*6df0*/  MUFU.EX2 R12, R12 ;  /* 0x0000000c000c7308 */ /* 0x000ee20000000800 */
        /* <DEDUP_REMOVED lines=15> */
[----:B------:R-:W5:Y:S01]  /*6ef0*/  MUFU.EX2 R31, R31 ;  /* 0x0000001f001f7308 */ /* 0x000f620000000800 */
        /* <DEDUP_REMOVED lines=20> */
[----:B-1----:R-:W-:Y:S01]  /*7040*/  FADD.FTZ R46, R10, R11 ;  /* 0x0000000b0a2e7221 */ /* 0x002fe20000010000 */
[----:B------:R-:W-:Y:S01]  /*7050*/  FADD.FTZ R0, R34, R3 ;  /* 0x0000000322007221 */ /* 0x000fe20000010000 */
[-C--:B------:R-:W-:Y:S01]  /*7060*/  FMUL.FTZ R131, R131, R6.reuse ;  /* 0x0000000683837220 */ /* 0x080fe20000410000 */
[----:B------:R-:W1:Y:S01]  /*7070*/  MUFU.EX2 R153, R153 ;  /* 0x0000009900997308 */ /* 0x000e620000000800 */
[----:B----4-:R-:W-:Y:S01]  /*7080*/  FADD.FTZ R11, R29, R46 ;  /* 0x0000002e1d0b7221 */ /* 0x010fe20000010000 */
[----:B------:R-:W-:Y:S01]  /*7090*/  FADD.FTZ R3, R51, R0 ;  /* 0x0000000033037221 */ /* 0x000fe20000010000 */
[-C--:B------:R-:W-:Y:S01]  /*70a0*/  FMUL.FTZ R134, R134, R6.reuse ;  /* 0x0000000686867220 */ /* 0x080fe20000410000 */
[-C--:B------:R-:W-:Y:S01]  /*70b0*/  FMUL.FTZ R135, R135, R6.reuse ;  /* 0x0000000687877220 */ /* 0x080fe20000410000 */
[----:B---3--:R-:W-:Y:S01]  /*70c0*/  FADD.FTZ R46, R12, R11 ;  /* 0x0000000b0c2e7221 */ /* 0x008fe20000010000 */
[----:B------:R-:W-:Y:S01]  /*70d0*/  FADD.FTZ R0, R36, R3 ;  /* 0x0000000324007221 */ /* 0x000fe20000010000 */
[-C--:B------:R-:W-:Y:S01]  /*70e0*/  FMUL.FTZ R138, R138, R6.reuse ;  /* 0x000000068a8a7220 */ /* 0x080fe20000410000 */
[----:B------:R-:W3:Y:S01]  /*70f0*/  MUFU.EX2 R40, R40 ;  /* 0x0000002800287308 */ /* 0x000ee20000000800 */
[----:B-----5:R-:W-:Y:S01]  /*7100*/  FADD.FTZ R11, R31, R46 ;  /* 0x0000002e1f0b7221 */ /* 0x020fe20000010000 */
[----:B------:R-:W-:Y:S01]  /*7110*/  FADD.FTZ R3, R63, R0 ;  /* 0x000000003f037221 */ /* 0x000fe20000010000 */
[-C--:B------:R-:W-:Y:S01]  /*7120*/  FMUL.FTZ R139, R139, R6.reuse ;  /* 0x000000068b8b7220 */ /* 0x080fe20000410000 */
[-C--:B------:R-:W-:Y:S01]  /*7130*/  FMUL.FTZ R142, R142, R6.reuse ;  /* 0x000000068e8e7220 */ /* 0x080fe20000410000 */
[----:B------:R-:W-:Y:S01]  /*7140*/  FADD.FTZ R8, R14, R11 ;  /* 0x0000000b0e087221 */ /* 0x000fe20000010000 */
[----:B--2---:R-:W-:Y:S01]  /*7150*/  FADD.FTZ R0, R38, R3 ;  /* 0x0000000326007221 */ /* 0x004fe20000010000 */
[-C--:B------:R-:W-:Y:S01]  /*7160*/  FMUL.FTZ R143, R143, R6.reuse ;  /* 0x000000068f8f7220 */ /* 0x080fe20000410000 */
[----:B------:R-:W2:Y:S01]  /*7170*/  MUFU.EX2 R155, R155 ;  /* 0x0000009b009b7308 */ /* 0x000ea20000000800 */
[----:B------:R-:W-:Y:S01]  /*7180*/  FADD.FTZ R3, R5, R8 ;  /* 0x0000000805037221 */ /* 0x000fe20000010000 */
[----:B------:R-:W-:Y:S01]  /*7190*/  FADD.FTZ R0, R67, R0 ;  /* 0x0000000043007221 */ /* 0x000fe20000010000 */
[-C--:B------:R-:W-:Y:S01]  /*71a0*/  FMUL.FTZ R146, R146, R6.reuse ;  /* 0x0000000692927220 */ /* 0x080fe20000410000 */
[-C--:B------:R-:W-:Y:S01]  /*71b0*/  FMUL.FTZ R147, R147, R6.reuse ;  /* 0x0000000693937220 */ /* 0x080fe20000410000 */
[-C--:B------:R-:W-:Y:S01]  /*71c0*/  FMUL.FTZ R150, R150, R6.reuse ;  /* 0x0000000696967220 */ /* 0x080fe20000410000 */
[----:B-1----:R-:W-:Y:S01]  /*71d0*/  FADD.FTZ R5, R153, R0 ;  /* 0x0000000099057221 */ /* 0x002fe20000010000 */
[----:B------:R-:W-:Y:S01]  /*71e0*/  FMUL.FTZ R151, R151, R6 ;  /* 0x0000000697977220 */ /* 0x000fe20000410000 */
[----:B------:R-:W1:Y:S01]  /*71f0*/  MUFU.EX2 R42, R42 ;  /* 0x0000002a002a7308 */ /* 0x000e620000000800 */
[----:B------:R-:W-:Y:S01]  /*7200*/  F2FP.BF16.F32.PACK_AB R170, R61, R170 ;  /* 0x000000aa3daa723e */ /* 0x000fe200000010ff */
[----:B---3--:R-:W-:Y:S01]  /*7210*/  FADD.FTZ R0, R40, R5 ;  /* 0x0000000528007221 */ /* 0x008fe20000010000 */
[----:B------:R-:W-:Y:S01]  /*7220*/  F2FP.BF16.F32.PACK_AB R152, R57, R152 ;  /* 0x000000983998723e */ /* 0x000fe200000010ff */
[-C--:B------:R-:W-:Y:S01]  /*7230*/  FMUL.FTZ R88, R88, R33.reuse ;  /* 0x0000002158587220 */ /* 0x080fe20000410000 */
[----:B------:R-:W-:Y:S01]  /*7240*/  F2FP.BF16.F32.PACK_AB R154, R53, R154 ;  /* 0x0000009a359a723e */ /* 0x000fe200000010ff */
[-C--:B------:R-:W-:Y:S01]  /*7250*/  FMUL.FTZ R89, R89, R33.reuse ;  /* 0x0000002159597220 */ /* 0x080fe20000410000 */
[----:B------:R-:W-:Y:S01]  /*7260*/  F2FP.BF16.F32.PACK_AB R156, R49, R156 ;  /* 0x0000009c319c723e */ /* 0x000fe200000010ff */
[----:B------:R-:W3:Y:S01]  /*7270*/  MUFU.EX2 R157, R157 ;  /* 0x0000009d009d7308 */ /* 0x000ee20000000800 */
        /* <DEDUP_REMOVED lines=44> */
[----:B------:R-:W-:Y:S01]  /*7540*/  F2FP.BF16.F32.PACK_AB R175, R51, R34 ;  /* 0x0000002233af723e */ /* 0x000fe200000010ff */
[----:B------:R-:W-:Y:S01]  /*7550*/  IMAD.MOV.U32 R6, RZ, RZ, R9 ;  /* 0x000000ffff067224 */ /* 0x000fe200078e0009 */
[----:B------:R-:W-:Y:S01]  /*7560*/  F2FP.BF16.F32.PACK_AB R169, R63, R36 ;  /* 0x000000243fa9723e */ /* 0x000fe200000010ff */
[----:B------:R-:W3:Y:S01]  /*7570*/  MUFU.EX2 R163, R199 ;  /* 0x000000c700a37308 */ /* 0x000ee20000000800 */
[----:B--2---:R-:W-:Y:S01]  /*7580*/  FADD.FTZ R0, R161, R0 ;  /* 0x00000000a1007221 */ /* 0x004fe20000010000 */
[----:B------:R-:W-:-:S02]  /*7590*/  F2FP.BF16.F32.PACK_AB R171, R67, R38 ;  /* 0x0000002643ab723e */ /* 0x000fc400000010ff */
[----:B------:R-:W-:Y:S02]  /*75a0*/  F2FP.BF16.F32.PACK_AB R153, R40, R153 ;  /* 0x000000992899723e */ /* 0x000fe400000010ff */
[----:B------:R-:W-:Y:S02]  /*75b0*/  F2FP.BF16.F32.PACK_AB R155, R42, R155 ;  /* 0x0000009b2a9b723e */ /* 0x000fe400000010ff */
[----:B------:R-:W2:Y:S01]  /*75c0*/  MUFU.EX2 R59, R59 ;  /* 0x0000003b003b7308 */ /* 0x000ea20000000800 */
[----:B-1----:R-:W-:Y:S01]  /*75d0*/  FADD.FTZ R0, R197, R0 ;  /* 0x00000000c5007221 */ /* 0x002fe20000010000 */
[----:B------:R-:W-:Y:S02]  /*75e0*/  F2FP.BF16.F32.PACK_AB R157, R44, R157 ;  /* 0x0000009d2c9d723e */ /* 0x000fe400000010ff */
[----:B------:R-:W-:Y:S02]  /*75f0*/  F2FP.BF16.F32.PACK_AB R159, R65, R159 ;  /* 0x0000009f419f723e */ /* 0x000fe400000010ff */
[----:B------:R-:W-:-:S02]  /*7600*/  F2FP.BF16.F32.PACK_AB R161, R197, R161 ;  /* 0x000000a1c5a1723e */ /* 0x000fc400000010ff */
[----:B------:R-:W1:Y:S01]  /*7610*/  MUFU.EX2 R165, R201 ;  /* 0x000000c900a57308 */ /* 0x000e620000000800 */
[----:B---3--:R-:W-:Y:S01]  /*7620*/  FADD.FTZ R0, R163, R0 ;  /* 0x00000000a3007221 */ /* 0x008fe20000010000 */
[----:B------:R-:W-:-:S06]  /*7630*/  MOV R5, R7 ;  /* 0x0000000700057202 */ /* 0x000fcc0000000f00 */
[----:B------:R-:W3:Y:S01]  /*7640*/  MUFU.EX2 R203, R203 ;  /* 0x000000cb00cb7308 */ /* 0x000ee20000000800 */
[C---:B--2---:R-:W-:Y:S01]  /*7650*/  FADD.FTZ R0, R59.reuse, R0 ;  /* 0x000000003b007221 */ /* 0x044fe20000010000 */
[----:B------:R-:W-:-:S06]  /*7660*/  F2FP.BF16.F32.PACK_AB R163, R59, R163 ;  /* 0x000000a33ba3723e */ /* 0x000fcc00000010ff */
[----:B------:R-:W2:Y:S01]  /*7670*/  MUFU.EX2 R167, R205 ;  /* 0x000000cd00a77308 */ /* 0x000ea20000000800 */
[----:B-1----:R-:W-:-:S07]  /*7680*/  FADD.FTZ R0, R165, R0 ;  /* 0x00000000a5007221 */ /* 0x002fce0000010000 */
[----:B------:R-:W1:Y:S01]  /*7690*/  MUFU.EX2 R32, R32 ;  /* 0x0000002000207308 */ /* 0x000e620000000800 */
[C---:B---3--:R-:W-:Y:S01]  /*76a0*/  FADD.FTZ R0, R203.reuse, R0 ;  /* 0x00000000cb007221 */ /* 0x048fe20000010000 */
[----:B------:R-:W-:-:S03]  /*76b0*/  F2FP.BF16.F32.PACK_AB R165, R203, R165 ;  /* 0x000000a5cba5723e */ /* 0x000fc600000010ff */
[----:B--2---:R-:W-:-:S04]  /*76c0*/  FADD.FTZ R0, R167, R0 ;  /* 0x00000000a7007221 */ /* 0x004fc80000010000 */
[C---:B-1----:R-:W-:Y:S01]  /*76d0*/  FADD.FTZ R0, R32.reuse, R0 ;  /* 0x0000000020007221 */ /* 0x042fe20000010000 */
[----:B------:R-:W-:Y:S01]  /*76e0*/  F2FP.BF16.F32.PACK_AB R167, R32, R167 ;  /* 0x000000a720a7723e */ /* 0x000fe200000010ff */
[----:B------:R-:W-:Y:S06]  /*76f0*/  @P2 BRA `(.L_x_1911) ;  /* 0xffffffcc00cc2947 */ /* 0x000fec000383ffff */
.L_x_1902:
[----:B------:R-:W-:-:S13]  /*7700*/  ISETP.LE.AND P2, PT, RZ, UR6, PT ;  /* 0x00000006ff007c0c */ /* 0x000fda000bf43270 */
[----:B------:R-:W-:Y:S05]  /*7710*/  @!P2 BRA `(.L_x_1912) ;  /* 0x000000280000a947 */ /* 0x000fea0003800000 */
[----:B------:R-:W-:Y:S01]  /*7720*/  IMAD.MOV.U32 R6, RZ, RZ, R9 ;  /* 0x000000ffff067224 */ /* 0x000fe200078e0009 */
[----:B------:R-:W-:Y:S01]  /*7730*/  UMOV UR4, UR36 ;  /* 0x0000002400047c82 */ /* 0x000fe20008000000 */
[----:B------:R-:W-:Y:S01]  /*7740*/  IMAD.MOV.U32 R8, RZ, RZ, R7 ;  /* 0x000000ffff087224 */ /* 0x000fe200078e0007 */
[----:B------:R-:W-:Y:S01]  /*7750*/  UMOV UR5, UR37 ;  /* 0x0000002500057c82 */ /* 0x000fe20008000000 */
[----:B------:R-:W-:-:S05]  /*7760*/  ULDC UR7, c[0x0][0x9d8] ;  /* 0x0002760000077ab9 */ /* 0x000fca0000000800 */
.L_x_1921:
        /* <DEDUP_REMOVED lines=9> */
.L_x_1914:
[----:B------:R-:W-:Y:S01]  /*7800*/  ULEA UR10, UR37, UR38, 0x3 ;  /* 0x00000026250a7291 */ /* 0x000fe2000f8e183f */
[----:B------:R-:W-:-:S04]  /*7810*/  MOV R4, UR36 ;  /* 0x0000002400047c02 */ /* 0x000fc80008000f00 */
[----:B------:R-:W-:-:S04]  /*7820*/  SHF.L.U32 R4, R4, 0x1f, RZ ;  /* 0x0000001f04047819 */ /* 0x000fc800000006ff */
[----:B------:R1:W2:Y:S01]  /*7830*/  SYNCS.PHASECHK.TRANS64.TRYWAIT P2, [UR10+0x28830], R4 ;  /* 0x02883004ff0075a7 */ /* 0x0002a2000804014a */
[----:B------:R-:W-:Y:S05]  /*7840*/  @!P0 BRA `(.L_x_1915) ;  /* 0x0000000000048947 */ /* 0x000fea0003800000 */
[----:B------:R-:W-:Y:S01]  /*7850*/  BPT.TRAP 0x1 ;  /* 0x000000040000795c */ /* 0x000fe20000300000 */
.L_x_1915:
[----:B--2---:R-:W-:Y:S05]  /*7860*/  @P2 BRA `(.L_x_1913) ;  /* 0x0000000000082947 */ /* 0x004fea0003800000 */
[----:B------:R-:W2:Y:S02]  /*7870*/  SYNCS.PHASECHK.TRANS64.TRYWAIT P2, [UR10+0x28830], R4 ;  /* 0x02883004ff0075a7 */ /* 0x000ea4000804014a */
[----:B--2---:R-:W-:Y:S05]  /*7880*/  @!P2 BRA `(.L_x_1916) ;  /* 0x000000700060a947 */ /* 0x004fea0003800000 */
.L_x_1913:
        /* <DEDUP_REMOVED lines=46> */
.L_x_1918:
[----:B------:R-:W-:Y:S01]  /*7b70*/  ULEA UR10, UR5, UR38, 0x3 ;  /* 0x00000026050a7291 */ /* 0x000fe2000f8e183f */
[----:B------:R-:W-:-:S05]  /*7b80*/  IMAD.U32 R4, RZ, RZ, UR4 ;  /* 0x00000004ff047e24 */ /* 0x000fca000f8e00ff */
[----:B------:R-:W-:-:S04]  /*7b90*/  SHF.L.U32 R4, R4, 0x1f, RZ ;  /* 0x0000001f04047819 */ /* 0x000fc800000006ff */
[----:B------:R1:W2:Y:S01]  /*7ba0*/  SYNCS.PHASECHK.TRANS64.TRYWAIT P2, [UR10+0x28850], R4 ;  /* 0x02885004ff0075a7 */ /* 0x0002a2000804014a */
[----:B------:R-:W-:Y:S05]  /*7bb0*/  @!P0 BRA `(.L_x_1919) ;  /* 0x0000000000048947 */ /* 0x000fea0003800000 */
[----:B------:R-:W-:Y:S01]  /*7bc0*/  BPT.TRAP 0x1 ;  /* 0x000000040000795c */ /* 0x000fe20000300000 */
.L_x_1919:
[----:B--2---:R-:W-:Y:S05]  /*7bd0*/  @P2 BRA `(.L_x_1917) ;  /* 0x0000000000082947 */ /* 0x004fea0003800000 */
[----:B------:R-:W2:Y:S02]  /*7be0*/  SYNCS.PHASECHK.TRANS64.TRYWAIT P2, [UR10+0x28850], R4 ;  /* 0x02885004ff0075a7 */ /* 0x000ea4000804014a */
[----:B--2---:R-:W-:Y:S05]  /*7bf0*/  @!P2 BRA `(.L_x_1920) ;  /* 0x0000006c009ca947 */ /* 0x004fea0003800000 */
.L_x_1917:
        /* <DEDUP_REMOVED lines=77> */
[----:B------:R-:W-:-:S06]  /*80d0*/  ISETP.LT.AND P2, PT, RZ, UR6, PT ;  /* 0x00000006ff007c0c */ /* 0x000fcc000bf41270 */
[----:B------:R-:W-:Y:S08]  /*80e0*/  MUFU.TANH R201, R201 ;  /* 0x000000c900c97308 */ /* 0x000ff00000002400 */
[----:B------:R-:W-:Y:S08]  /*80f0*/  MUFU.TANH R203, R203 ;  /* 0x000000cb00cb7308 */ /* 0x000ff00000002400 */
        /* <DEDUP_REMOVED lines=11> */
[----:B-1----:R-:W-:Y:S01]  /*81b0*/  FMNMX.FTZ R12, R21, R12, !PT ;  /* 0x0000000c150c7209 */ /* 0x002fe20007810000 */
[----:B------:R-:W-:-:S02]  /*81c0*/  WARPGROUP.DEPBAR.LE gsb0, 0x0 ;  /* 0x00008000000079c5 */ /* 0x000fc40000010000 */
[----:B------:R-:W-:Y:S01]  /*81d0*/  WARPGROUP.ARRIVE ;  /* 0x00000000000079c5 */ /* 0x000fe20000000000 */
[----:B------:R-:W-:Y:S01]  /*81e0*/  FMUL.FTZ R181, R32, UR7 ;  /* 0x0000000720b57c20 */ /* 0x000fe20008410000 */
[----:B------:R-:W-:Y:S02]  /*81f0*/  FMUL.FTZ R183, R33, UR7 ;  /* 0x0000000721b77c20 */ /* 0x000fe40008410000 */
[----:B------:R-:W1:Y:S01]  /*8200*/  MUFU.TANH R29, R29 ;  /* 0x0000001d001d7308 */ /* 0x000e620000002400 */
[----:B------:R-:W-:Y:S01]  /*8210*/  FMUL.FTZ R33, R38, UR7 ;  /* 0x0000000726217c20 */ /* 0x000fe20008410000 */
[----:B------:R-:W-:Y:S01]  /*8220*/  HGMMA.64x128x16.F32.BF16 R88, R176, gdesc[UR8].tnspB, R88, gsb0 ;  /* 0x41e00008b0587df0 */ /* 0x000fe20008001858 */
[----:B------:R-:W-:Y:S01]  /*8230*/  UIADD3 UR10, UR4, 0x100, URZ ;  /* 0x00000100040a7890 */ /* 0x000fe2000fffe03f */
[----:B------:R-:W-:-:S04]  /*8240*/  UMOV UR11, 0x40000040 ;  /* 0x40000040000b7882 */ /* 0x000fc80000000000 */
[----:B------:R-:W3:Y:S01]  /*8250*/  MUFU.TANH R181, R181 ;  /* 0x000000b500b57308 */ /* 0x000ee20000002400 */
[----:B--2---:R-:W-:-:S07]  /*8260*/  FMNMX.FTZ R12, R27, R12, !PT ;  /* 0x0000000c1b0c7209 */ /* 0x004fce0007810000 */
[----:B------:R-:W2:Y:S01]  /*8270*/  MUFU.TANH R183, R183 ;  /* 0x000000b700b77308 */ /* 0x000ea20000002400 */
[----:B-1----:R-:W-:-:S07]  /*8280*/  FMNMX.FTZ R12, R29, R12, !PT ;  /* 0x0000000c1d0c7209 */ /* 0x002fce0007810000 */
[----:B------:R-:W1:Y:S01]  /*8290*/  MUFU.TANH R31, R31 ;  /* 0x0000001f001f7308 */ /* 0x000e620000002400 */
[----:B---3--:R-:W-:-:S07]  /*82a0*/  FMNMX.FTZ R4, R181, R4, !PT ;  /* 0x00000004b5047209 */ /* 0x008fce0007810000 */
[----:B------:R-:W-:Y:S01]  /*82b0*/  MUFU.TANH R215, R215 ;  /* 0x000000d700d77308 */ /* 0x000fe20000002400 */
[----:B--2---:R-:W-:-:S04]  /*82c0*/  FMNMX.FTZ R4, R183, R4, !PT ;  /* 0x00000004b7047209 */ /* 0x004fc80007810000 */
[----:B------:R-:W-:-:S03]  /*82d0*/  FMNMX.FTZ R4, R191, R4, !PT ;  /* 0x00000004bf047209 */ /* 0x000fc60007810000 */
[----:B------:R-:W2:Y:S01]  /*82e0*/  MUFU.TANH R33, R33 ;  /* 0x0000002100217308 */ /* 0x000ea20000002400 */
[----:B------:R-:W-:Y:S02]  /*82f0*/  FMNMX.FTZ R4, R193, R4, !PT ;  /* 0x00000004c1047209 */ /* 0x000fe40007810000 */
[----:B-1----:R-:W-:Y:S02]  /*8300*/  FMNMX.FTZ R12, R31, R12, !PT ;  /* 0x0000000c1f0c7209 */ /* 0x002fe40007810000 */
[----:B------:R-:W-:-:S03]  /*8310*/  FMNMX.FTZ R4, R195, R4, !PT ;  /* 0x00000004c3047209 */ /* 0x000fc60007810000 */
[----:B------:R-:W-:Y:S01]  /*8320*/  MUFU.TANH R69, R69 ;  /* 0x0000004500457308 */ /* 0x000fe20000002400 */
[----:B------:R-:W-:-:S04]  /*8330*/  FMNMX.FTZ R4, R197, R4, !PT ;  /* 0x00000004c5047209 */ /* 0x000fc80007810000 */
[----:B------:R-:W-:-:S03]  /*8340*/  FMNMX.FTZ R4, R199, R4, !PT ;  /* 0x00000004c7047209 */ /* 0x000fc60007810000 */
        /* <DEDUP_REMOVED lines=16> */
[----:B-1----:R-:W-:-:S07]  /*8450*/  FMNMX.FTZ R12, R43, R12, !PT ;  /* 0x0000000c2b0c7209 */ /* 0x002fce0007810000 */
[----:B------:R-:W-:Y:S01]  /*8460*/  MUFU.TANH R47, R47 ;  /* 0x0000002f002f7308 */ /* 0x000fe20000002400 */
[----:B------:R-:W-:Y:S02]  /*8470*/  WARPGROUP.DEPBAR.LE gsb0, 0x0 ;  /* 0x00008000000079c5 */ /* 0x000fe40000010000 */
[----:B------:R-:W-:Y:S01]  /*8480*/  WARPGROUP.ARRIVE ;  /* 0x00000000000079c5 */ /* 0x000fe20000000000 */
[----:B------:R-:W-:Y:S01]  /*8490*/  FMUL.FTZ R177, R45, UR7 ;  /* 0x000000072db17c20 */ /* 0x000fe20008410000 */
[----:B------:R-:W-:Y:S01]  /*84a0*/  FMUL.FTZ R179, R48, UR7 ;  /* 0x0000000730b37c20 */ /* 0x000fe20008410000 */
[----:B------:R-:W-:Y:S02]  /*84b0*/  FMUL.FTZ R45, R50, UR7 ;  /* 0x00000007322d7c20 */ /* 0x000fe40008410000 */
[----:B------:R-:W-:Y:S01]  /*84c0*/  MUFU.TANH R225, R225 ;  /* 0x000000e100e17308 */ /* 0x000fe20000002400 */
[----:B------:R-:W-:Y:S01]  /*84d0*/  HGMMA.64x128x16.F32.BF16 R88, R172, gdesc[UR8].tnspB, R88, gsb0 ;  /* 0x41e00008ac587df0 */ /* 0x000fe20008001858 */
[----:B------:R-:W-:Y:S01]  /*84e0*/  UIADD3 UR10, UR4, 0x180, URZ ;  /* 0x00000180040a7890 */ /* 0x000fe2000fffe03f */
[----:B------:R-:W-:-:S05]  /*84f0*/  UMOV UR11, 0x40000040 ;  /* 0x40000040000b7882 */ /* 0x000fca0000000000 */
[----:B------:R-:W1:Y:S08]  /*8500*/  MUFU.TANH R177, R177 ;  /* 0x000000b100b17308 */ /* 0x000e700000002400 */
[----:B------:R-:W2:Y:S08]  /*8510*/  MUFU.TANH R179, R179 ;  /* 0x000000b300b37308 */ /* 0x000eb00000002400 */
[----:B------:R-:W3:Y:S01]  /*8520*/  MUFU.TANH R45, R45 ;  /* 0x0000002d002d7308 */ /* 0x000ee20000002400 */
[----:B-1----:R-:W-:-:S07]  /*8530*/  FMNMX.FTZ R4, R177, R4, !PT ;  /* 0x00000004b1047209 */ /* 0x002fce0007810000 */
[----:B------:R-:W1:Y:S01]  /*8540*/  MUFU.TANH R49, R49 ;  /* 0x0000003100317308 */ /* 0x000e620000002400 */
[----:B--2---:R-:W-:-:S04]  /*8550*/  FMNMX.FTZ R4, R179, R4, !PT ;  /* 0x00000004b3047209 */ /* 0x004fc80007810000 */
[----:B------:R-:W-:-:S03]  /*8560*/  FMNMX.FTZ R4, R201, R4, !PT ;  /* 0x00000004c9047209 */ /* 0x000fc60007810000 */
[----:B------:R-:W-:Y:S01]  /*8570*/  MUFU.TANH R85, R85 ;  /* 0x0000005500557308 */ /* 0x000fe20000002400 */
[----:B------:R-:W-:Y:S02]  /*8580*/  FMNMX.FTZ R4, R203, R4, !PT ;  /* 0x00000004cb047209 */ /* 0x000fe40007810000 */
[----:B---3--:R-:W-:Y:S02]  /*8590*/  FMNMX.FTZ R12, R45, R12, !PT ;  /* 0x0000000c2d0c7209 */ /* 0x008fe40007810000 */
[----:B------:R-:W-:Y:S02]  /*85a0*/  FMNMX.FTZ R4, R205, R4, !PT ;  /* 0x00000004cd047209 */ /* 0x000fe40007810000 */
[----:B------:R-:W-:Y:S01]  /*85b0*/  FMNMX.FTZ R12, R47, R12, !PT ;  /* 0x0000000c2f0c7209 */ /* 0x000fe20007810000 */
[----:B------:R-:W2:Y:S01]  /*85c0*/  MUFU.TANH R51, R51 ;  /* 0x0000003300337308 */ /* 0x000ea20000002400 */
[----:B------:R-:W-:Y:S02]  /*85d0*/  FMNMX.FTZ R4, R207, R4, !PT ;  /* 0x00000004cf047209 */ /* 0x000fe40007810000 */
[----:B-1----:R-:W-:-:S02]  /*85e0*/  FMNMX.FTZ R12, R49, R12, !PT ;  /* 0x0000000c310c7209 */ /* 0x002fc40007810000 */
[----:B------:R-:W-:-:S03]  /*85f0*/  FMNMX.FTZ R4, R209, R4, !PT ;  /* 0x00000004d1047209 */ /* 0x000fc60007810000 */
[----:B------:R-:W1:Y:S01]  /*8600*/  MUFU.TANH R53, R53 ;  /* 0x0000003500357308 */ /* 0x000e620000002400 */
[----:B------:R-:W-:-:S04]  /*8610*/  FMNMX.FTZ R4, R211, R4, !PT ;  /* 0x00000004d3047209 */ /* 0x000fc80007810000 */
[----:B------:R-:W-:-:S03]  /*8620*/  FMNMX.FTZ R4, R213, R4, !PT ;  /* 0x00000004d5047209 */ /* 0x000fc60007810000 */
[----:B------:R-:W3:Y:S01]  /*8630*/  MUFU.TANH R55, R55 ;  /* 0x0000003700377308 */ /* 0x000ee20000002400 */
[----:B--2---:R-:W-:-:S07]  /*8640*/  FMNMX.FTZ R12, R51, R12, !PT ;  /* 0x0000000c330c7209 */ /* 0x004fce0007810000 */
[----:B------:R-:W2:Y:S01]  /*8650*/  MUFU.TANH R57, R57 ;  /* 0x0000003900397308 */ /* 0x000ea20000002400 */
[----:B-1----:R-:W-:-:S07]  /*8660*/  FMNMX.FTZ R12, R53, R12, !PT ;  /* 0x0000000c350c7209 */ /* 0x002fce0007810000 */
[----:B------:R-:W1:Y:S01]  /*8670*/  MUFU.TANH R59, R59 ;  /* 0x0000003b003b7308 */ /* 0x000e620000002400 */
[----:B---3--:R-:W-:-:S07]  /*8680*/  FMNMX.FTZ R12, R55, R12, !PT ;  /* 0x0000000c370c7209 */ /* 0x008fce0007810000 */
[----:B------:R-:W3:Y:S01]  /*8690*/  MUFU.TANH R61, R61 ;  /* 0x0000003d003d7308 */ /* 0x000ee20000002400 */
[----:B--2---:R-:W-:-:S07]  /*86a0*/  FMNMX.FTZ R12, R57, R12, !PT ;  /* 0x0000000c390c7209 */ /* 0x004fce0007810000 */
[----:B------:R-:W2:Y:S01]  /*86b0*/  MUFU.TANH R63, R63 ;  /* 0x0000003f003f7308 */ /* 0x000ea20000002400 */
[----:B-1----:R-:W-:-:S07]  /*86c0*/  FMNMX.FTZ R12, R59, R12, !PT ;  /* 0x0000000c3b0c7209 */ /* 0x002fce0007810000 */
[----:B------:R-:W-:Y:S01]  /*86d0*/  MUFU.TANH R67, R67 ;  /* 0x0000004300437308 */ /* 0x000fe20000002400 */
[----:B---3--:R-:W-:-:S07]  /*86e0*/  FMNMX.FTZ R12, R61, R12, !PT ;  /* 0x0000000c3d0c7209 */ /* 0x008fce0007810000 */
[----:B------:R-:W-:Y:S01]  /*86f0*/  MUFU.TANH R71, R71 ;  /* 0x0000004700477308 */ /* 0x000fe20000002400 */
[----:B--2---:R-:W-:-:S07]  /*8700*/  FMNMX.FTZ R12, R63, R12, !PT ;  /* 0x0000000c3f0c7209 */ /* 0x004fce0007810000 */
        /* <DEDUP_REMOVED lines=16> */
[----:B------:R-:W-:Y:S01]  /*8810*/  MUFU.TANH R87, R87 ;  /* 0x0000005700577308 */ /* 0x000fe20000002400 */
[----:B--2---:R-:W-:-:S04]  /*8820*/  FMNMX.FTZ R4, R175, R4, !PT ;  /* 0x00000004af047209 */ /* 0x004fc80007810000 */
[----:B------:R-:W-:-:S04]  /*8830*/  FMNMX.FTZ R4, R215, R4, !PT ;  /* 0x00000004d7047209 */ /* 0x000fc80007810000 */
[----:B------:R-:W-:Y:S02]  /*8840*/  FMNMX.FTZ R4, R69, R4, !PT ;  /* 0x0000000445047209 */ /* 0x000fe40007810000 */
[----:B---3--:R-:W-:Y:S02]  /*8850*/  FMNMX.FTZ R12, R65, R12, !PT ;  /* 0x0000000c410c7209 */ /* 0x008fe40007810000 */
        /* <DEDUP_REMOVED lines=10> */
[----:B------:R-:W-:-:S04]  /*8900*/  FMNMX.FTZ R4, R223, R4, !PT ;  /* 0x00000004df047209 */ /* 0x000fc80007810000 */
[----:B------:R-:W-:-:S04]  /*8910*/  FMNMX.FTZ R4, R225, R4, !PT ;  /* 0x00000004e1047209 */ /* 0x000fc80007810000 */
[----:B------:R-:W-:-:S05]  /*8920*/  FMNMX.FTZ R4, R85, R4, !PT ;  /* 0x0000000455047209 */ /* 0x000fca0007810000 */
[----:B------:R-:W1:Y:S02]  /*8930*/  SHFL.BFLY PT, R7, R4, 0x2, 0x1f ;  /* 0x0c401f0004077f89 */ /* 0x000e6400000e0000 */
[----:B-1----:R-:W-:Y:S02]  /*8940*/  FMNMX.FTZ R7, R4, R7, !PT ;  /* 0x0000000704077209 */ /* 0x002fe40007810000 */
[----:B------:R-:W1:Y:S03]  /*8950*/  LDC R4, c[0x0][0x988] ;  /* 0x00026200ff047b82 */ /* 0x000e660000000800 */
[----:B------:R-:W2:Y:S02]  /*8960*/  SHFL.BFLY PT, R10, R7, 0x1, 0x1f ;  /* 0x0c201f00070a7f89 */ /* 0x000ea400000e0000 */
[----:B--2---:R-:W-:-:S05]  /*8970*/  FMNMX.FTZ R7, R7, R10, !PT ;  /* 0x0000000a07077209 */ /* 0x004fca0007810000 */
[C---:B-1----:R-:W-:Y:S01]  /*8980*/  FMUL.FTZ R10, R7.reuse, R4 ;  /* 0x00000004070a7220 */ /* 0x042fe20000410000 */
[----:B------:R-:W-:-:S03]  /*8990*/  FADD.FTZ R227, -R7, R8 ;  /* 0x0000000807e37221 */ /* 0x000fc60000010100 */
[-CC-:B------:R-:W-:Y:S01]  /*89a0*/  FFMA.FTZ R180, R9, R4.reuse, -R10.reuse ;  /* 0x0000000409b47223 */ /* 0x180fe2000001080a */
[-CC-:B------:R-:W-:Y:S01]  /*89b0*/  FFMA.FTZ R182, R15, R4.reuse, -R10.reuse ;  /* 0x000000040fb67223 */ /* 0x180fe2000001080a */
[-CC-:B------:R-:W-:Y:S01]  /*89c0*/  FFMA.FTZ R15, R25, R4.reuse, -R10.reuse ;  /* 0x00000004190f7223 */ /* 0x180fe2000001080a */
[-CC-:B------:R-:W-:Y:S01]  /*89d0*/  FFMA.FTZ R25, R183, R4.reuse, -R10.reuse ;  /* 0x00000004b7197223 */ /* 0x180fe2000001080a */
[----:B------:R-:W-:Y:S02]  /*89e0*/  WARPGROUP.DEPBAR.LE gsb0, 0x0 ;  /* 0x00008000000079c5 */ /* 0x000fe40000010000 */
[----:B------:R-:W-:Y:S01]  /*89f0*/  WARPGROUP.ARRIVE ;  /* 0x00000000000079c5 */ /* 0x000fe20000000000 */
[----:B------:R-:W-:Y:S01]  /*8a00*/  FMUL.FTZ R169, R82, UR7 ;  /* 0x0000000752a97c20 */ /* 0x000fe20008410000 */
[----:B------:R-:W-:Y:S01]  /*8a10*/  FMUL.FTZ R171, R86, UR7 ;  /* 0x0000000756ab7c20 */ /* 0x000fe20008410000 */
[-CC-:B------:R-:W-:Y:S01]  /*8a20*/  FFMA.FTZ R178, R191, R4.reuse, -R10.reuse ;  /* 0x00000004bfb27223 */ /* 0x180fe2000001080a */
[-CC-:B------:R-:W-:Y:S01]  /*8a30*/  FFMA.FTZ R172, R195, R4.reuse, -R10.reuse ;  /* 0x00000004c3ac7223 */ /* 0x180fe2000001080a */
[-CC-:B------:R-:W-:Y:S01]  /*8a40*/  FFMA.FTZ R174, R199, R4.reuse, -R10.reuse ;  /* 0x00000004c7ae7223 */ /* 0x180fe2000001080a */
[----:B------:R-:W-:Y:S01]  /*8a50*/  HGMMA.64x128x16.F32.BF16 R88, R152, gdesc[UR8].tnspB, R88, gsb0 ;  /* 0x41e0000898587df0 */ /* 0x000fe20008001858 */
[----:B------:R-:W-:Y:S01]  /*8a60*/  UIADD3 UR10, UR4, 0x280, URZ ;  /* 0x00000280040a7890 */ /* 0x000fe2000fffe03f */
[----:B------:R-:W1:Y:S01]  /*8a70*/  MUFU.TANH R169, R169 ;  /* 0x000000a900a97308 */ /* 0x000e620000002400 */
[----:B------:R-:W-:Y:S01]  /*8a80*/  UMOV UR11, 0x40000040 ;  /* 0x40000040000b7882 */ /* 0x000fe20000000000 */
[-C--:B------:R-:W-:Y:S01]  /*8a90*/  FMUL.FTZ R8, R227, R4.reuse ;  /* 0x00000004e3087220 */ /* 0x080fe20000410000 */
[-CC-:B------:R-:W-:Y:S01]  /*8aa0*/  FFMA.FTZ R5, R5, R4.reuse, -R10.reuse ;  /* 0x0000000405057223 */ /* 0x180fe2000001080a */
[-CC-:B------:R-:W-:Y:S01]  /*8ab0*/  FFMA.FTZ R176, R181, R4.reuse, -R10.reuse ;  /* 0x00000004b5b07223 */ /* 0x180fe2000001080a */
[-CC-:B------:R-:W-:Y:S01]  /*8ac0*/  FFMA.FTZ R191, R177, R4.reuse, -R10.reuse ;  /* 0x00000004b1bf7223 */ /* 0x180fe2000001080a */
        /* <DEDUP_REMOVED lines=8> */
[-CC-:B------:R-:W-:Y:S01]  /*8b50*/  FFMA.FTZ R199, R223, R4.reuse, -R10.reuse ;  /* 0x00000004dfc77223 */ /* 0x180fe2000001080a */
[-CC-:B------:R-:W-:Y:S01]  /*8b60*/  FFMA.FTZ R225, R225, R4.reuse, -R10.reuse ;  /* 0x00000004e1e17223 */ /* 0x180fe2000001080a */
[----:B------:R-:W-:Y:S01]  /*8b70*/  FFMA.FTZ R85, R85, R4, -R10 ;  /* 0x0000000455557223 */ /* 0x000fe2000001080a */
[----:B-1----:R-:W-:Y:S01]  /*8b80*/  FMNMX.FTZ R12, R169, R12, !PT ;  /* 0x0000000ca90c7209 */ /* 0x002fe20007810000 */
[----:B------:R-:W-:Y:S03]  /*8b90*/  MUFU.EX2 R8, R8 ;  /* 0x0000000800087308 */ /* 0x000fe60000000800 */
[----:B------:R-:W-:-:S04]  /*8ba0*/  FMNMX.FTZ R12, R83, R12, !PT ;  /* 0x0000000c530c7209 */ /* 0x000fc80007810000 */
[----:B--2---:R-:W-:Y:S01]  /*8bb0*/  FMNMX.FTZ R12, R171, R12, !PT ;  /* 0x0000000cab0c7209 */ /* 0x004fe20007810000 */
[----:B------:R-:W1:Y:S03]  /*8bc0*/  MUFU.EX2 R5, R5 ;  /* 0x0000000500057308 */ /* 0x000e660000000800 */
[----:B------:R-:W-:Y:S01]  /*8bd0*/  FMNMX.FTZ R9, R87, R12, !PT ;  /* 0x0000000c57097209 */ /* 0x000fe20007810000 */
[----:B------:R-:W-:-:S04]  /*8be0*/  FFMA.FTZ R12, R217, R4, -R10 ;  /* 0x00000004d90c7223 */ /* 0x000fc8000001080a */
[----:B------:R-:W2:Y:S01]  /*8bf0*/  SHFL.BFLY PT, R14, R9, 0x2, 0x1f ;  /* 0x0c401f00090e7f89 */ /* 0x000ea200000e0000 */
[----:B------:R-:W3:Y:S08]  /*8c00*/  MUFU.EX2 R180, R180 ;  /* 0x000000b400b47308 */ /* 0x000ef00000000800 */
[----:B------:R-:W4:Y:S01]  /*8c10*/  MUFU.EX2 R182, R182 ;  /* 0x000000b600b67308 */ /* 0x000f220000000800 */
[----:B-1----:R-:W-:-:S07]  /*8c20*/  FFMA.FTZ R3, R8, R3, R5 ;  /* 0x0000000308037223 */ /* 0x002fce0000010005 */
[----:B------:R-:W1:Y:S01]  /*8c30*/  MUFU.EX2 R15, R15 ;  /* 0x0000000f000f7308 */ /* 0x000e620000000800 */
[C---:B---3--:R-:W-:Y:S01]  /*8c40*/  FADD.FTZ R3, R180.reuse, R3 ;  /* 0x00000003b4037221 */ /* 0x048fe20000010000 */
[----:B------:R-:W-:Y:S02]  /*8c50*/  F2FP.BF16.F32.PACK_AB R180, R180, R5 ;  /* 0x00000005b4b4723e */ /* 0x000fe400000010ff */
[----:B--2---:R-:W-:Y:S01]  /*8c60*/  FMNMX.FTZ R24, R9, R14, !PT ;  /* 0x0000000e09187209 */ /* 0x004fe20007810000 */
[----:B------:R-:W-:-:S03]  /*8c70*/  FFMA.FTZ R14, R219, R4, -R10 ;  /* 0x00000004db0e7223 */ /* 0x000fc6000001080a */
[----:B------:R-:W-:Y:S01]  /*8c80*/  MUFU.EX2 R176, R176 ;  /* 0x000000b000b07308 */ /* 0x000fe20000000800 */
[----:B----4-:R-:W-:Y:S01]  /*8c90*/  FADD.FTZ R44, R182, R3 ;  /* 0x00000003b62c7221 */ /* 0x010fe20000010000 */
[----:B------:R-:W2:Y:S06]  /*8ca0*/  SHFL.BFLY PT, R9, R24, 0x1, 0x1f ;  /* 0x0c201f0018097f89 */ /* 0x000eac00000e0000 */
[----:B------:R-:W-:Y:S01]  /*8cb0*/  MUFU.EX2 R25, R25 ;  /* 0x0000001900197308 */ /* 0x000fe20000000800 */
[----:B-1----:R-:W-:-:S07]  /*8cc0*/  F2FP.BF16.F32.PACK_AB R182, R15, R182 ;  /* 0x000000b60fb6723e */ /* 0x002fce00000010ff */
[----:B------:R-:W-:Y:S08]  /*8cd0*/  MUFU.EX2 R178, R178 ;  /* 0x000000b200b27308 */ /* 0x000ff00000000800 */
[----:B------:R-:W-:Y:S01]  /*8ce0*/  MUFU.EX2 R172, R172 ;  /* 0x000000ac00ac7308 */ /* 0x000fe20000000800 */
[----:B--2---:R-:W-:-:S05]  /*8cf0*/  FMNMX.FTZ R9, R24, R9, !PT ;  /* 0x0000000918097209 */ /* 0x004fca0007810000 */
[-C--:B------:R-:W-:Y:S02]  /*8d00*/  FMUL.FTZ R40, R9, R4.reuse ;  /* 0x0000000409287220 */ /* 0x080fe40000410000 */
[----:B------:R-:W-:Y:S02]  /*8d10*/  MUFU.EX2 R174, R174 ;  /* 0x000000ae00ae7308 */ /* 0x000fe40000000800 */
[-CC-:B------:R-:W-:Y:S01]  /*8d20*/  FFMA.FTZ R183, R21, R4.reuse, -R40.reuse ;  /* 0x0000000415b77223 */ /* 0x180fe20000010828 */
[----:B------:R-:W-:Y:S02]  /*8d30*/  IMAD.U32 R21, RZ, RZ, UR37 ;  /* 0x00000025ff157e24 */ /* 0x000fe4000f8e00ff */
[-CC-:B------:R-:W-:Y:S01]  /*8d40*/  FFMA.FTZ R181, R13, R4.reuse, -R40.reuse ;  /* 0x000000040db57223 */ /* 0x180fe20000010828 */
[-CC-:B------:R-:W-:Y:S01]  /*8d50*/  FFMA.FTZ R177, R29, R4.reuse, -R40.reuse ;  /* 0x000000041db17223 */ /* 0x180fe20000010828 */
[-CC-:B------:R-:W-:Y:S01]  /*8d60*/  FFMA.FTZ R32, R27, R4.reuse, -R40.reuse ;  /* 0x000000041b207223 */ /* 0x180fe20000010828 */
[----:B------:R-:W-:Y:S01]  /*8d70*/  IADD3 R27, -R23, 0xb, RZ ;  /* 0x0000000b171b7810 */ /* 0x000fe20007ffe1ff */
[----:B------:R-:W-:Y:S01]  /*8d80*/  MUFU.EX2 R183, R183 ;  /* 0x000000b700b77308 */ /* 0x000fe20000000800 */
[----:B------:R-:W-:Y:S01]  /*8d90*/  @!P1 LEA R21, R21, UR38, 0x3 ;  /* 0x0000002615159c11 */ /* 0x000fe2000f8e18ff */
[-CC-:B------:R-:W-:Y:S01]  /*8da0*/  FFMA.FTZ R34, R31, R4.reuse, -R40.reuse ;  /* 0x000000041f227223 */ /* 0x180fe20000010828 */
[-CC-:B------:R-:W-:Y:S01]  /*8db0*/  FFMA.FTZ R179, R33, R4.reuse, -R40.reuse ;  /* 0x0000000421b37223 */ /* 0x180fe20000010828 */
[-CC-:B------:R-:W-:Y:S01]  /*8dc0*/  FFMA.FTZ R38, R35, R4.reuse, -R40.reuse ;  /* 0x0000000423267223 */ /* 0x180fe20000010828 */
[----:B------:R-:W-:Y:S01]  /*8dd0*/  @!P1 IADD3 R29, R21, 0x28840, RZ ;  /* 0x00028840151d9810 */ /* 0x000fe20007ffe0ff */
        /* <DEDUP_REMOVED lines=20> */
[----:B------:R-:W-:-:S06]  /*8f20*/  FFMA.FTZ R83, R83, R4, -R40 ;  /* 0x0000000453537223 */ /* 0x000fcc0000010828 */
[----:B------:R-:W-:Y:S01]  /*8f30*/  MUFU.EX2 R34, R34 ;  /* 0x0000002200227308 */ /* 0x000fe20000000800 */
[----:B------:R-:W-:Y:S02]  /*8f40*/  WARPGROUP.DEPBAR.LE gsb0, 0x0 ;  /* 0x00008000000079c5 */ /* 0x000fe40000010000 */
[----:B------:R-:W-:Y:S01]  /*8f50*/  WARPGROUP.ARRIVE ;  /* 0x00000000000079c5 */ /* 0x000fe20000000000 */
[-CC-:B------:R-:W-:Y:S01]  /*8f60*/  FFMA.FTZ R153, R193, R4.reuse, -R10.reuse ;  /* 0x00000004c1997223 */ /* 0x180fe2000001080a */
[-CC-:B------:R-:W-:Y:S01]  /*8f70*/  FFMA.FTZ R155, R197, R4.reuse, -R10.reuse ;  /* 0x00000004c59b7223 */ /* 0x180fe2000001080a */
[-CC-:B------:R-:W-:Y:S01]  /*8f80*/  FFMA.FTZ R193, R201, R4.reuse, -R10.reuse ;  /* 0x00000004c9c17223 */ /* 0x180fe2000001080a */
[-CC-:B------:R-:W-:Y:S01]  /*8f90*/  FFMA.FTZ R152, R207, R4.reuse, -R10.reuse ;  /* 0x00000004cf987223 */ /* 0x180fe2000001080a */
[-CC-:B------:R-:W-:Y:S01]  /*8fa0*/  FFMA.FTZ R154, R211, R4.reuse, -R10.reuse ;  /* 0x00000004d39a7223 */ /* 0x180fe2000001080a */
[----:B------:R-:W-:Y:S01]  /*8fb0*/  HGMMA.64x128x16.F32.BF16 R88, R156, gdesc[UR8].tnspB, R88, gsb0 ;  /* 0x41e000089c587df0 */ /* 0x000fe20008001858 */
[----:B------:R-:W-:Y:S01]  /*8fc0*/  UIADD3 UR10, UR4, 0x300, URZ ;  /* 0x00000300040a7890 */ /* 0x000fe2000fffe03f */
[-C--:B------:R-:W-:Y:S01]  /*8fd0*/  FFMA.FTZ R197, R175, R4.reuse, -R10 ;  /* 0x00000004afc57223 */ /* 0x080fe2000001080a */
[----:B------:R-:W-:Y:S01]  /*8fe0*/  UMOV UR11, 0x40000040 ;  /* 0x40000040000b7882 */ /* 0x000fe20000000000 */
[----:B------:R-:W-:Y:S01]  /*8ff0*/  MUFU.EX2 R179, R179 ;  /* 0x000000b300b37308 */ /* 0x000fe20000000800 */
[----:B------:R-:W-:-:S07]  /*9000*/  FFMA.FTZ R175, R41, R4, -R40 ;  /* 0x0000000429af7223 */ /* 0x000fce0000010828 */
        /* <DEDUP_REMOVED lines=21> */
[-CC-:B------:R-:W-:Y:S01]  /*9160*/  FFMA.FTZ R156, R173, R4.reuse, -R10.reuse ;  /* 0x00000004ad9c7223 */ /* 0x180fe2000001080a */
[-C--:B------:R-:W-:Y:S01]  /*9170*/  FFMA.FTZ R158, R215, R4.reuse, -R10 ;  /* 0x00000004d79e7223 */ /* 0x080fe2000001080a */
[-CC-:B------:R-:W-:Y:S01]  /*9180*/  FFMA.FTZ R10, R11, R4.reuse, -R40.reuse ;  /* 0x000000040b0a7223 */ /* 0x180fe20000010828 */
[----:B------:R-:W-:Y:S01]  /*9190*/  HGMMA.64x128x16.F32.BF16 R88, R160, gdesc[UR8].tnspB, R88, gsb0 ;  /* 0x41e00008a0587df0 */ /* 0x000fe20008001858 */
[----:B------:R-:W-:Y:S01]  /*91a0*/  UIADD3 UR10, UR4, 0x380, URZ ;  /* 0x00000380040a7890 */ /* 0x000fe2000fffe03f */
[-CC-:B------:R-:W-:Y:S01]  /*91b0*/  FFMA.FTZ R173, R37, R4.reuse, -R40.reuse ;  /* 0x0000000425ad7223 */ /* 0x180fe20000010828 */
[----:B------:R-:W-:Y:S01]  /*91c0*/  UMOV UR11, 0x40000040 ;  /* 0x40000040000b7882 */ /* 0x000fe20000000000 */
[----:B------:R-:W-:Y:S01]  /*91d0*/  FFMA.FTZ R11, R45, R4, -R40 ;  /* 0x000000042d0b7223 */ /* 0x000fe20000010828 */
[----:B------:R-:W-:Y:S01]  /*91e0*/  MUFU.EX2 R10, R10 ;  /* 0x0000000a000a7308 */ /* 0x000fe20000000800 */
[----:B------:R-:W-:-:S07]  /*91f0*/  UMOV UR4, UR36 ;  /* 0x0000002400047c82 */ /* 0x000fce0008000000 */
        /* <DEDUP_REMOVED lines=16> */
[----:B------:R-:W-:Y:S01]  /*9300*/  MUFU.EX2 R14, R14 ;  /* 0x0000000e000e7308 */ /* 0x000fe20000000800 */
[----:B------:R-:W-:-:S02]  /*9310*/  WARPGROUP.DEPBAR.LE gsb0, 0x0 ;  /* 0x00008000000079c5 */ /* 0x000fc40000010000 */
[----:B------:R-:W-:Y:S01]  /*9320*/  WARPGROUP.ARRIVE ;  /* 0x00000000000079c5 */ /* 0x000fe20000000000 */
[----:B------:R-:W-:Y:S01]  /*9330*/  FADD.FTZ R161, -R9, R6 ;  /* 0x0000000609a17221 */ /* 0x000fe20000010100 */
[----:B------:R-:W-:Y:S01]  /*9340*/  FFMA.FTZ R6, R49, R4, -R40 ;  /* 0x0000000431067223 */ /* 0x000fe20000010828 */
[----:B-1----:R-:W-:Y:S02]  /*9350*/  F2FP.BF16.F32.PACK_AB R160, R73, R12 ;  /* 0x0000000c49a0723e */ /* 0x002fe400000010ff */
[----:B------:R-:W-:Y:S01]  /*9360*/  FMUL.FTZ R161, R161, R4 ;  /* 0x00000004a1a17220 */ /* 0x000fe20000410000 */
[----:B------:R-:W-:Y:S01]  /*9370*/  HGMMA.64x128x16.F32.BF16 R88, R164, gdesc[UR8].tnspB, R88, gsb0 ;  /* 0x41e00008a4587df0 */ /* 0x000fe20008001858 */
[----:B------:R-:W1:Y:S08]  /*9380*/  MUFU.EX2 R77, R77 ;  /* 0x0000004d004d7308 */ /* 0x000e700000000800 */
[----:B------:R-:W2:Y:S08]  /*9390*/  MUFU.EX2 R201, R161 ;  /* 0x000000a100c97308 */ /* 0x000eb00000000800 */
[----:B------:R-:W-:Y:S01]  /*93a0*/  MUFU.EX2 R6, R6 ;  /* 0x0000000600067308 */ /* 0x000fe20000000800 */
[----:B-1----:R-:W-:-:S07]  /*93b0*/  F2FP.BF16.F32.PACK_AB R162, R77, R14 ;  /* 0x0000000e4da2723e */ /* 0x002fce00000010ff */
[----:B------:R-:W-:Y:S01]  /*93c0*/  MUFU.EX2 R79, R79 ;  /* 0x0000004f004f7308 */ /* 0x000fe20000000800 */
[----:B--2---:R-:W-:-:S04]  /*93d0*/  FFMA.FTZ R42, R201, R0, R10 ;  /* 0x00000000c92a7223 */ /* 0x004fc8000001000a */
[C---:B------:R-:W-:Y:S01]  /*93e0*/  FADD.FTZ R42, R181.reuse, R42 ;  /* 0x0000002ab52a7221 */ /* 0x040fe20000010000 */
[----:B------:R-:W-:Y:S02]  /*93f0*/  F2FP.BF16.F32.PACK_AB R181, R181, R10 ;  /* 0x0000000ab5b5723e */ /* 0x000fe400000010ff */
[----:B------:R-:W1:Y:S01]  /*9400*/  MUFU.EX2 R0, R57 ;  /* 0x0000003900007308 */ /* 0x000e620000000800 */
[----:B------:R-:W-:Y:S01]  /*9410*/  FADD.FTZ R3, R183, R42 ;  /* 0x0000002ab7037221 */ /* 0x000fe20000010000 */
[----:B------:R-:W-:-:S03]  /*9420*/  F2FP.BF16.F32.PACK_AB R183, R32, R183 ;  /* 0x000000b720b7723e */ /* 0x000fc600000010ff */
[----:B------:R-:W-:-:S03]  /*9430*/  FADD.FTZ R42, R32, R3 ;  /* 0x00000003202a7221 */ /* 0x000fc60000010000 */
[----:B------:R-:W-:Y:S01]  /*9440*/  MUFU.EX2 R20, R20 ;  /* 0x0000001400147308 */ /* 0x000fe20000000800 */
        /* <DEDUP_REMOVED lines=10> */
[----:B------:R-:W-:Y:S01]  /*94f0*/  FADD.FTZ R42, R30, R3 ;  /* 0x000000031e2a7221 */ /* 0x000fe20000010000 */
[----:B------:R-:W-:Y:S01]  /*9500*/  FFMA.FTZ R3, R169, R4, -R40 ;  /* 0x00000004a9037223 */ /* 0x000fe20000010828 */
[----:B------:R-:W-:Y:S01]  /*9510*/  F2FP.BF16.F32.PACK_AB R169, R28, R11 ;  /* 0x0000000b1ca9723e */ /* 0x000fe200000010ff */
[----:B------:R-:W-:Y:S08]  /*9520*/  MUFU.EX2 R24, R225 ;  /* 0x000000e100187308 */ /* 0x000ff00000000800 */
[----:B------:R-:W-:Y:S01]  /*9530*/  MUFU.EX2 R85, R85 ;  /* 0x0000005500557308 */ /* 0x000fe20000000800 */
[----:B------:R-:W-:-:S02]  /*9540*/  WARPGROUP.DEPBAR.LE gsb0, 0x0 ;  /* 0x00008000000079c5 */ /* 0x000fc40000010000 */
[----:B------:R2:W-:Y:S06]  /*9550*/  BAR.ARV R27, 0x100 ;  /* 0x0004001b0000751d */ /* 0x0005ec0000002000 */
        /* <DEDUP_REMOVED lines=8> */
[----:B---3--:R-:W-:Y:S01]  /*95e0*/  IMAD.U32 R29, RZ, RZ, UR5 ;  /* 0x00000005ff1d7e24 */ /* 0x008fe2000f8e00ff */
[----:B------:R-:W-:Y:S01]  /*95f0*/  UIADD3 UR5, UR6, -0x1, URZ ;  /* 0xffffffff06057890 */ /* 0x000fe2000fffe03f */
[-C--:B------:R-:W-:Y:S01]  /*9600*/  FMUL.FTZ R101, R101, R8.reuse ;  /* 0x0000000865657220 */ /* 0x080fe20000410000 */
[-C--:B------:R-:W-:Y:S01]  /*9610*/  FMUL.FTZ R104, R104, R8.reuse ;  /* 0x0000000868687220 */ /* 0x080fe20000410000 */
[-C--:B------:R-:W-:Y:S01]  /*9620*/  FMUL.FTZ R105, R105, R8.reuse ;  /* 0x0000000869697220 */ /* 0x080fe20000410000 */
[----:B------:R-:W-:Y:S01]  /*9630*/  @!P1 LEA R29, R29, UR38, 0x3 ;  /* 0x000000261d1d9c11 */ /* 0x000fe2000f8e18ff */
[-C--:B------:R-:W-:Y:S01]  /*9640*/  FMUL.FTZ R108, R108, R8.reuse ;  /* 0x000000086c6c7220 */ /* 0x080fe20000410000 */
[----:B------:R-:W-:Y:S01]  /*9650*/  FMUL.FTZ R109, R109, R8 ;  /* 0x000000086d6d7220 */ /* 0x000fe20000410000 */
[----:B------:R-:W-:Y:S01]  /*9660*/  UMOV UR6, UR5 ;  /* 0x0000000500067c82 */ /* 0x000fe20008000000 */
[----:B------:R-:W-:Y:S01]  /*9670*/  UMOV UR5, UR37 ;  /* 0x0000002500057c82 */ /* 0x000fe20008000000 */
[----:B--2---:R-:W-:-:S02]  /*9680*/  @!P1 VIADD R27, R29, 0x28860 ;  /* 0x000288601d1b9836 */ /* 0x004fc40000000000 */
[-C--:B------:R-:W-:Y:S01]  /*9690*/  FMUL.FTZ R112, R112, R8.reuse ;  /* 0x0000000870707220 */ /* 0x080fe20000410000 */
[-C--:B------:R-:W-:Y:S01]  /*96a0*/  FMUL.FTZ R113, R113, R8.reuse ;  /* 0x0000000871717220 */ /* 0x080fe20000410000 */
[-C--:B------:R-:W-:Y:S01]  /*96b0*/  FMUL.FTZ R116, R116, R8.reuse ;  /* 0x0000000874747220 */ /* 0x080fe20000410000 */
[-C--:B------:R-:W-:Y:S01]  /*96c0*/  FMUL.FTZ R117, R117, R8.reuse ;  /* 0x0000000875757220 */ /* 0x080fe20000410000 */
[----:B------:R-:W-:Y:S01]  /*96d0*/  @!P1 PRMT R29, RZ, 0x654, R27 ;  /* 0x00000654ff1d9816 */ /* 0x000fe2000000001b */
[----:B------:R-:W-:Y:S01]  /*96e0*/  FADD.FTZ R27, R15, R44 ;  /* 0x0000002c0f1b7221 */ /* 0x000fe20000010000 */
[-C--:B------:R-:W-:Y:S01]  /*96f0*/  FMUL.FTZ R120, R120, R8.reuse ;  /* 0x0000000878787220 */ /* 0x080fe20000410000 */
[-C--:B------:R-:W-:Y:S01]  /*9700*/  FMUL.FTZ R121, R121, R8.reuse ;  /* 0x0000000879797220 */ /* 0x080fe20000410000 */
[----:B------:R2:W-:Y:S01]  /*9710*/  @!P1 SYNCS.ARRIVE.TRANS64.RED.A1T0 RZ, [R29+URZ], RZ ;  /* 0x000000ff1dff99a7 */ /* 0x0005e2000810043f */
[----:B------:R-:W-:Y:S01]  /*9720*/  FADD.FTZ R44, R176, R27 ;  /* 0x0000001bb02c7221 */ /* 0x000fe20000010000 */
[-C--:B------:R-:W-:Y:S01]  /*9730*/  FMUL.FTZ R124, R124, R8.reuse ;  /* 0x000000087c7c7220 */ /* 0x080fe20000410000 */
[-C--:B------:R-:W-:Y:S01]  /*9740*/  FMUL.FTZ R125, R125, R8.reuse ;  /* 0x000000087d7d7220 */ /* 0x080fe20000410000 */
[-C--:B------:R-:W-:Y:S01]  /*9750*/  FMUL.FTZ R128, R128, R8.reuse ;  /* 0x0000000880807220 */ /* 0x080fe20000410000 */
[----:B------:R-:W-:Y:S01]  /*9760*/  FADD.FTZ R27, R25, R44 ;  /* 0x0000002c191b7221 */ /* 0x000fe20000010000 */
[-C--:B------:R-:W-:Y:S01]  /*9770*/  FMUL.FTZ R129, R129, R8.reuse ;  /* 0x0000000881817220 */ /* 0x080fe20000410000 */
[-C--:B------:R-:W-:Y:S01]  /*9780*/  FMUL.FTZ R132, R132, R8.reuse ;  /* 0x0000000884847220 */ /* 0x080fe20000410000 */
[----:B--2---:R-:W-:Y:S01]  /*9790*/  FADD.FTZ R29, R175, R42 ;  /* 0x0000002aaf1d7221 */ /* 0x004fe20000010000 */
[----:B------:R-:W-:Y:S01]  /*97a0*/  FADD.FTZ R44, R178, R27 ;  /* 0x0000001bb22c7221 */ /* 0x000fe20000010000 */
[C---:B------:R-:W-:Y:S01]  /*97b0*/  F2FP.BF16.F32.PACK_AB R175, R26.reuse, R175 ;  /* 0x000000af1aaf723e */ /* 0x040fe200000010ff */
[----:B------:R-:W-:Y:S01]  /*97c0*/  FMUL.FTZ R133, R133, R8 ;  /* 0x0000000885857220 */ /* 0x000fe20000410000 */
[----:B------:R-:W-:Y:S01]  /*97d0*/  FADD.FTZ R42, R26, R29 ;  /* 0x0000001d1a2a7221 */ /* 0x000fe20000010000 */
[C---:B------:R-:W-:Y:S01]  /*97e0*/  FADD.FTZ R27, R153.reuse, R44 ;  /* 0x0000002c991b7221 */ /* 0x040fe20000010000 */
[----:B------:R-:W-:Y:S01]  /*97f0*/  MUFU.EX2 R26, R3 ;  /* 0x00000003001a7308 */ /* 0x000fe20000000800 */
[----:B------:R-:W-:Y:S01]  /*9800*/  F2FP.BF16.F32.PACK_AB R178, R153, R178 ;  /* 0x000000b299b2723e */ /* 0x000fe200000010ff */
        /* <DEDUP_REMOVED lines=10> */
[----:B------:R-:W-:Y:S01]  /*98b0*/  FFMA.FTZ R27, R171, R4, -R40 ;  /* 0x00000004ab1b7223 */ /* 0x000fe20000010828 */
[C---:B------:R-:W-:Y:S01]  /*98c0*/  F2FP.BF16.F32.PACK_AB R171, R13.reuse, R6 ;  /* 0x000000060dab723e */ /* 0x040fe200000010ff */
[----:B------:R-:W-:Y:S01]  /*98d0*/  FADD.FTZ R10, R13, R10 ;  /* 0x0000000a0d0a7221 */ /* 0x000fe20000010000 */
[----:B------:R-:W-:Y:S01]  /*98e0*/  FADD.FTZ R31, R191, R44 ;  /* 0x0000002cbf1f7221 */ /* 0x000fe20000010000 */
[----:B------:R-:W-:Y:S01]  /*98f0*/  FFMA.FTZ R40, R87, R4, -R40 ;  /* 0x0000000457287223 */ /* 0x000fe20000010828 */
[-C--:B------:R-:W-:Y:S01]  /*9900*/  FMUL.FTZ R140, R140, R8.reuse ;  /* 0x000000088c8c7220 */ /* 0x080fe20000410000 */
[-C--:B------:R-:W-:Y:S01]  /*9910*/  FMUL.FTZ R141, R141, R8.reuse ;  /* 0x000000088d8d7220 */ /* 0x080fe20000410000 */
[----:B------:R-:W-:Y:S01]  /*9920*/  FADD.FTZ R44, R168, R31 ;  /* 0x0000001fa82c7221 */ /* 0x000fe20000010000 */
[-C--:B------:R-:W-:Y:S01]  /*9930*/  FMUL.FTZ R144, R144, R8.reuse ;  /* 0x0000000890907220 */ /* 0x080fe20000410000 */
[-C--:B------:R-:W-:Y:S01]  /*9940*/  FMUL.FTZ R145, R145, R8.reuse ;  /* 0x0000000891917220 */ /* 0x080fe20000410000 */
[----:B------:R-:W-:Y:S01]  /*9950*/  MUFU.EX2 R40, R40 ;  /* 0x0000002800287308 */ /* 0x000fe20000000800 */
[----:B------:R-:W-:Y:S01]  /*9960*/  FADD.FTZ R15, R193, R44 ;  /* 0x0000002cc10f7221 */ /* 0x000fe20000010000 */
[-C--:B------:R-:W-:Y:S01]  /*9970*/  FMUL.FTZ R148, R148, R8.reuse ;  /* 0x0000000894947220 */ /* 0x080fe20000410000 */
[----:B------:R-:W-:Y:S01]  /*9980*/  FMUL.FTZ R149, R149, R8 ;  /* 0x0000000895957220 */ /* 0x000fe20000410000 */
[----:B------:R-:W-:Y:S01]  /*9990*/  F2FP.BF16.F32.PACK_AB R176, R25, R176 ;  /* 0x000000b019b0723e */ /* 0x000fe200000010ff */
[----:B------:R-:W-:Y:S01]  /*99a0*/  FADD.FTZ R42, R170, R15 ;  /* 0x0000000faa2a7221 */ /* 0x000fe20000010000 */
[C---:B------:R-:W-:Y:S01]  /*99b0*/  F2FP.BF16.F32.PACK_AB R170, R157.reuse, R170 ;  /* 0x000000aa9daa723e */ /* 0x040fe200000010ff */
[-C--:B------:R-:W-:Y:S01]  /*99c0*/  FMUL.FTZ R90, R90, R201.reuse ;  /* 0x000000c95a5a7220 */ /* 0x080fe20000410000 */
[----:B------:R-:W1:Y:S01]  /*99d0*/  MUFU.EX2 R44, R71 ;  /* 0x00000047002c7308 */ /* 0x000e620000000800 */
[----:B------:R-:W-:Y:S01]  /*99e0*/  FADD.FTZ R5, R157, R42 ;  /* 0x0000002a9d057221 */ /* 0x000fe20000010000 */
[----:B------:R-:W-:Y:S01]  /*99f0*/  F2FP.BF16.F32.PACK_AB R174, R191, R174 ;  /* 0x000000aebfae723e */ /* 0x000fe200000010ff */
[-C--:B------:R-:W-:Y:S01]  /*9a00*/  FMUL.FTZ R91, R91, R201.reuse ;  /* 0x000000c95b5b7220 */ /* 0x080fe20000410000 */
[----:B------:R-:W-:Y:S01]  /*9a10*/  F2FP.BF16.F32.PACK_AB R168, R193, R168 ;  /* 0x000000a8c1a8723e */ /* 0x000fe200000010ff */
[----:B------:R-:W-:Y:S01]  /*9a20*/  FADD.FTZ R32, R152, R5 ;  /* 0x0000000598207221 */ /* 0x000fe20000010000 */
[----:B------:R-:W-:Y:S01]  /*9a30*/  FADD.FTZ R5, R21, R10 ;  /* 0x0000000a15057221 */ /* 0x000fe20000010000 */
[C---:B------:R-:W-:Y:S01]  /*9a40*/  F2FP.BF16.F32.PACK_AB R152, R159.reuse, R152 ;  /* 0x000000989f98723e */ /* 0x040fe200000010ff */
[----:B------:R-:W-:Y:S01]  /*9a50*/  FMUL.FTZ R94, R94, R201 ;  /* 0x000000c95e5e7220 */ /* 0x000fe20000410000 */
[----:B------:R-:W-:Y:S01]  /*9a60*/  FADD.FTZ R15, R159, R32 ;  /* 0x000000209f0f7221 */ /* 0x000fe20000010000 */
[C---:B------:R-:W-:Y:S01]  /*9a70*/  FADD.FTZ R5, R36.reuse, R5 ;  /* 0x0000000524057221 */ /* 0x040fe20000010000 */
[----:B------:R-:W2:Y:S01]  /*9a80*/  MUFU.EX2 R32, R81 ;  /* 0x0000005100207308 */ /* 0x000ea20000000800 */
[----:B------:R-:W-:Y:S01]  /*9a90*/  F2FP.BF16.F32.PACK_AB R153, R36, R21 ;  /* 0x000000152499723e */ /* 0x000fe200000010ff */
        /* <DEDUP_REMOVED lines=22> */
[----:B-1----:R-:W-:Y:S01]  /*9c00*/  F2FP.BF16.F32.PACK_AB R161, R75, R44 ;  /* 0x0000002c4ba1723e */ /* 0x002fe200000010ff */
[-C--:B------:R-:W-:Y:S01]  /*9c10*/  FMUL.FTZ R106, R106, R201.reuse ;  /* 0x000000c96a6a7220 */ /* 0x080fe20000410000 */
[----:B------:R-:W-:Y:S01]  /*9c20*/  FADD.FTZ R6, R12, R11 ;  /* 0x0000000b0c067221 */ /* 0x000fe20000010000 */
[----:B------:R-:W-:Y:S01]  /*9c30*/  FADD.FTZ R5, R44, R5 ;  /* 0x000000052c057221 */ /* 0x000fe20000010000 */
[----:B--2---:R-:W-:Y:S01]  /*9c40*/  F2FP.BF16.F32.PACK_AB R163, R79, R32 ;  /* 0x000000204fa3723e */ /* 0x004fe200000010ff */
[-C--:B------:R-:W-:Y:S01]  /*9c50*/  FMUL.FTZ R107, R107, R201.reuse ;  /* 0x000000c96b6b7220 */ /* 0x080fe20000410000 */
        /* <DEDUP_REMOVED lines=19> */
[----:B-1----:R-:W-:Y:S01]  /*9d90*/  F2FP.BF16.F32.PACK_AB R167, R40, R6 ;  /* 0x0000000628a7723e */ /* 0x002fe200000010ff */
        /* <DEDUP_REMOVED lines=21> */
[----:B------:R-:W-:Y:S01]  /*9ef0*/  IMAD.MOV.U32 R6, RZ, RZ, R9 ;  /* 0x000000ffff067224 */ /* 0x000fe200078e0009 */
[----:B------:R-:W-:Y:S01]  /*9f00*/  MOV R8, R7 ;  /* 0x0000000700087202 */ /* 0x000fe20000000f00 */
[----:B------:R-:W-:Y:S06]  /*9f10*/  @P2 BRA `(.L_x_1921) ;  /* 0xffffffd800142947 */ /* 0x000fec000383ffff */
.L_x_1912:
[----:B------:R-:W-:Y:S06]  /*9f20*/  BAR.ARV 0x8, 0x120 ;  /* 0x0204800000007b1d */ /* 0x000fec0000002000 */
[----:B------:R-:W-:Y:S05]  /*9f30*/  @!P0 BRA `(.L_x_1922) ;  /* 0x0000000000048947 */ /* 0x000fea0003800000 */
[----:B------:R-:W-:Y:S01]  /*9f40*/  BPT.TRAP 0x1 ;  /* 0x000000040000795c */ /* 0x000fe20000300000 */
.L_x_1922:
[----:B------:R-:W-:Y:S01]  /*9f50*/  ULEA UR5, UR37, UR38, 0x3 ;  /* 0x0000002625057291 */ /* 0x000fe2000f8e183f */
[----:B------:R-:W-:-:S05]  /*9f60*/  IMAD.U32 R5, RZ, RZ, UR36 ;  /* 0x00000024ff057e24 */ /* 0x000fca000f8e00ff */
[----:B------:R-:W-:-:S04]  /*9f70*/  SHF.L.U32 R5, R5, 0x1f, RZ ;  /* 0x0000001f05057819 */ /* 0x000fc800000006ff */
[----:B------:R1:W2:Y:S01]  /*9f80*/  SYNCS.PHASECHK.TRANS64.TRYWAIT P2, [UR5+0x28850], R5 ;  /* 0x02885005ff0075a7 */ /* 0x0002a20008040145 */
[----:B------:R-:W-:Y:S05]  /*9f90*/  @!P0 BRA `(.L_x_1923) ;  /* 0x0000000000048947 */ /* 0x000fea0003800000 */
[----:B------:R-:W-:Y:S01]  /*9fa0*/  BPT.TRAP 0x1 ;  /* 0x000000040000795c */ /* 0x000fe20000300000 */
.L_x_1923:
[----:B--2---:R-:W-:Y:S05]  /*9fb0*/  @P2 BRA `(.L_x_1924) ;  /* 0x0000000000082947 */ /* 0x004fea0003800000 */
[----:B------:R-:W2:Y:S02]  /*9fc0*/  SYNCS.PHASECHK.TRANS64.TRYWAIT P0, [UR5+0x28850], R5 ;  /* 0x02885005ff0075a7 */ /* 0x000ea40008000145 */
[----:B--2---:R-:W-:Y:S05]  /*9fd0*/  @!P0 BRA `(.L_x_1925) ;  /* 0x0000004800bc8947 */ /* 0x004fea0003800000 */
.L_x_1924:
[----:B------:R-:W-:Y:S01]  /*9fe0*/  UIADD3 UR38, UR38, 0x400, URZ ;  /* 0x0000040026267890 */ /* 0x000fe2000fffe03f */
[----:B------:R-:W-:Y:S01]  /*9ff0*/  WARPGROUP.ARRIVE ;  /* 0x00000000000079c5 */ /* 0x000fe20000000000 */
[----:B------:R-:W-:Y:S01]  /*a000*/  UMOV UR7, 0x40000040 ;  /* 0x4000004000077882 */ /* 0x000fe20000000000 */
[----:B--2---:R-:W2:Y:S01]  /*a010*/  SHFL.BFLY PT, R6, R3, 0x2, 0x1f ;  /* 0x0c401f0003067f89 */ /* 0x004ea200000e0000 */
[----:B------:R-:W-:Y:S01]  /*a020*/  USHF.R.U32.HI UR38, URZ, 0x4, UR38 ;  /* 0x000000043f267899 */ /* 0x000fe20008011626 */
[----:B------:R-:W-:Y:S01]  /*a030*/  IMAD.MOV.U32 R29, RZ, RZ, RZ ;  /* 0x000000ffff1d7224 */ /* 0x000fe200078e00ff */
[----:B------:R-:W-:Y:S01]  /*a040*/  UIADD3 UR57, UR57, 0x1, URZ ;  /* 0x0000000139397890 */ /* 0x000fe2000fffe03f */
[----:B-1----:R-:W1:Y:S01]  /*a050*/  SHFL.BFLY PT, R5, R0, 0x2, 0x1f ;  /* 0x0c401f0000057f89 */ /* 0x002e6200000e0000 */
[----:B------:R-:W-:Y:S01]  /*a060*/  ULOP3.LUT UR38, UR38, 0x3fff, URZ, 0xc0, !UPT ;  /* 0x00003fff26267892 */ /* 0x000fe2000f8ec03f */
[----:B------:R-:W-:-:S03]  /*a070*/  IMAD.MOV.U32 R14, RZ, RZ, RZ ;  /* 0x000000ffff0e7224 */ /* 0x000fc600078e00ff */
        /* <DEDUP_REMOVED lines=9> */
[----:B------:R-:W-:Y:S01]  /*a110*/  MOV R3, 0xff800000 ;  /* 0xff80000000037802 */ /* 0x000fe20000000f00 */
[----:B-1----:R-:W-:Y:S01]  /*a120*/  FADD.FTZ R8, R5, R0 ;  /* 0x0000000005087221 */ /* 0x002fe20000010000 */
[----:B------:R-:W-:Y:S01]  /*a130*/  IMAD.MOV.U32 R0, RZ, RZ, -0x800000 ;  /* 0xff800000ff007424 */ /* 0x000fe200078e00ff */
[----:B------:R-:W1:Y:S01]  /*a140*/  SHFL.BFLY PT, R5, R6, 0x1, 0x1f ;  /* 0x0c201f0006057f89 */ /* 0x000e6200000e0000 */
[----:B------:R-:W-:-:S03]  /*a150*/  USEL UR37, UR37, URZ, UP0 ;  /* 0x0000003f25257287 */ /* 0x000fc60008000000 */
[----:B------:R-:W2:Y:S01]  /*a160*/  SHFL.BFLY PT, R11, R8, 0x1, 0x1f ;  /* 0x0c201f00080b7f89 */ /* 0x000ea200000e0000 */
[----:B-1----:R-:W-:Y:S01]  /*a170*/  FADD.FTZ R12, R6, R5 ;  /* 0x00000005060c7221 */ /* 0x002fe20000010000 */
[----:B--2---:R-:W-:-:S04]  /*a180*/  FADD.FTZ R11, R8, R11 ;  /* 0x0000000b080b7221 */ /* 0x004fc80000010000 */
[----:B------:R-:W-:Y:S01]  /*a190*/  FSETP.NE.FTZ.AND P0, PT, R12, RZ, PT ;  /* 0x000000ff0c00720b */ /* 0x000fe20003f15000 */
[----:B------:R-:W-:Y:S01]  /*a1a0*/  IMAD.U32 R8, RZ, RZ, UR5 ;  /* 0x00000005ff087e24 */ /* 0x000fe2000f8e00ff */
[----:B------:R-:W-:-:S11]  /*a1b0*/  FSETP.NE.FTZ.AND P2, PT, R11, RZ, PT ;  /* 0x000000ff0b00720b */ /* 0x000fd60003f55000 */
[C---:B------:R-:W-:Y:S01]  /*a1c0*/  @P0 FMUL.FTZ R6, R4.reuse, 0.69314718246459960938 ;  /* 0x3f31721804060820 */ /* 0x040fe20000410000 */
[----:B------:R-:W1:Y:S01]  /*a1d0*/  @P0 MUFU.LG2 R5, R12 ;  /* 0x0000000c00050308 */ /* 0x000e620000000c00 */
[----:B------:R-:W-:Y:S01]  /*a1e0*/  @P2 FMUL.FTZ R13, R4, 0.69314718246459960938 ;  /* 0x3f317218040d2820 */ /* 0x000fe20000410000 */
[----:B------:R-:W-:-:S06]  /*a1f0*/  @!P1 VIADD R4, R8, 0x28860 ;  /* 0x0002886008049836 */ /* 0x000fcc0000000000 */
[----:B------:R-:W2:Y:S01]  /*a200*/  @P2 MUFU.LG2 R10, R11 ;  /* 0x0000000b000a2308 */ /* 0x000ea20000000c00 */
[----:B------:R-:W-:-:S07]  /*a210*/  @!P1 PRMT R4, RZ, 0x654, R4 ;  /* 0x00000654ff049816 */ /* 0x000fce0000000004 */
[----:B------:R-:W3:Y:S01]  /*a220*/  @P0 MUFU.RCP R29, R12 ;  /* 0x0000000c001d0308 */ /* 0x000ee20000001000 */
[----:B-1----:R-:W-:-:S04]  /*a230*/  @P0 FMUL.FTZ R5, R5, 0.69314718246459960938 ;  /* 0x3f31721805050820 */ /* 0x002fc80000410000 */
[----:B------:R-:W-:Y:S01]  /*a240*/  @P0 FFMA.FTZ R3, R6, R7, R5 ;  /* 0x0000000706030223 */ /* 0x000fe20000010005 */
[----:B------:R-:W-:Y:S02]  /*a250*/  PLOP3.LUT P0, PT, PT, PT, PT, 0x8, 0x0 ;  /* 0x000000000000781c */ /* 0x000fe40003f0e170 */
[----:B------:R1:W4:Y:S01]  /*a260*/  @P2 MUFU.RCP R14, R11 ;  /* 0x0000000b000e2308 */ /* 0x0003220000001000 */
        /* <DEDUP_REMOVED lines=72> */
[-C--:B----4-:R-:W-:Y:S01]  /*a6f0*/  FMUL.FTZ R13, R90, R14.reuse ;  /* 0x0000000e5a0d7220 */ /* 0x090fe20000410000 */
        /* <DEDUP_REMOVED lines=31> */
.L_x_1895:
        /* <DEDUP_REMOVED lines=8> */
[----:B------:R-:W-:Y:S01]  /*a970*/  IADD3 R87, R22, UR42, RZ ;  /* 0x0000002a16577c10 */ /* 0x000fe2000fffe0ff */
[----:B------:R-:W-:Y:S01]  /*a980*/  ULDC UR10, c[0x0][0xa88] ;  /* 0x0002a200000a7ab9 */ /* 0x000fe20000000800 */
[C---:B------:R-:W-:Y:S01]  /*a990*/  IADD3 R27, P2, R16.reuse, 0x20, RZ ;  /* 0x00000020101b7810 */ /* 0x040fe20007f5e0ff */
[----:B------:R-:W1:Y:S01]  /*a9a0*/  LDC.64 R88, c[0x0][0xb78] ;  /* 0x0002de00ff587b82 */ /* 0x000e620000000a00 */
[C---:B------:R-:W-:Y:S01]  /*a9b0*/  IADD3 R21, P5, R16.reuse, 0x60, RZ ;  /* 0x0000006010157810 */ /* 0x040fe20007fbe0ff */
[----:B------:R-:W-:Y:S01]  /*a9c0*/  VIADD R4, R87, 0x8 ;  /* 0x0000000857047836 */ /* 0x000fe20000000000 */
[C---:B------:R-:W-:Y:S01]  /*a9d0*/  LOP3.LUT R5, R16.reuse, 0x380, RZ, 0xc0, !PT ;  /* 0x0000038010057812 */ /* 0x040fe200078ec0ff */
[----:B------:R-:W-:Y:S01]  /*a9e0*/  USHF.R.S32.HI UR5, URZ, 0x1f, UR43 ;  /* 0x0000001f3f057899 */ /* 0x000fe2000801142b */
[----:B------:R-:W-:Y:S01]  /*a9f0*/  IADD3 R81, P4, R16, 0x4000, RZ ;  /* 0x0000400010517810 */ /* 0x000fe20007f9e0ff */
[----:B------:R-:W-:Y:S01]  /*aa00*/  ULDC.64 UR8, c[0x0][0xb70] ;  /* 0x0002dc0000087ab9 */ /* 0x000fe20000000a00 */
[----:B------:R-:W-:Y:S01]  /*aa10*/  LOP3.LUT R26, R27, 0x380, RZ, 0xc0, !PT ;  /* 0x000003801b1a7812 */ /* 0x000fe200078ec0ff */
[----:B------:R-:W-:Y:S01]  /*aa20*/  UIMAD UR5, UR5, UR8, URZ ;  /* 0x00000008050572a4 */ /* 0x000fe2000f8e023f */
[----:B------:R-:W-:Y:S01]  /*aa30*/  LOP3.LUT P0, RZ, R186, 0x3, RZ, 0xc0, !PT ;  /* 0x00000003baff7812 */ /* 0x000fe2000780c0ff */
[----:B------:R-:W-:Y:S01]  /*aa40*/  UIMAD.WIDE.U32 UR6, UR43, UR8, URZ ;  /* 0x000000082b0672a5 */ /* 0x000fe2000f8e003f */
[----:B------:R-:W-:Y:S01]  /*aa50*/  LOP3.LUT R20, R21, 0x380, RZ, 0xc0, !PT ;  /* 0x0000038015147812 */ /* 0x000fe200078ec0ff */
[----:B------:R-:W-:Y:S01]  /*aa60*/  UIMAD UR5, UR43, UR9, UR5 ;  /* 0x000000092b0572a4 */ /* 0x000fe2000f8e0205 */
[----:B------:R-:W-:Y:S01]  /*aa70*/  SHF.R.U64 R5, R5, 0x3, RZ ;  /* 0x0000000305057819 */ /* 0x000fe200000012ff */
[----:B------:R-:W-:Y:S01]  /*aa80*/  USHF.R.S32.HI UR8, URZ, 0x1f, UR44 ;  /* 0x0000001f3f087899 */ /* 0x000fe2000801142c */
[----:B------:R-:W-:Y:S01]  /*aa90*/  IADD3 R25, P6, R16, 0x40, RZ ;  /* 0x0000004010197810 */ /* 0x000fe20007fde0ff */
[----:B------:R-:W-:Y:S01]  /*aaa0*/  UIADD3 UR5, UR7, UR5, URZ ;  /* 0x0000000507057290 */ /* 0x000fe2000fffe03f */
[----:B------:R-:W-:-:S02]  /*aab0*/  LOP3.LUT R14, R81, 0x380, RZ, 0xc0, !PT ;  /* 0x00000380510e7812 */ /* 0x000fc400078ec0ff */
[----:B------:R-:W-:Y:S02]  /*aac0*/  SHF.R.U64 R26, R26, 0x3, RZ ;  /* 0x000000031a1a7819 */ /* 0x000fe400000012ff */
[----:B------:R-:W-:Y:S02]  /*aad0*/  ISETP.GE.OR P1, PT, R4, UR10, P0 ;  /* 0x0000000a04007c0c */ /* 0x000fe40008726670 */
[----:B------:R-:W-:Y:S02]  /*aae0*/  SHF.R.U64 R20, R20, 0x3, RZ ;  /* 0x0000000314147819 */ /* 0x000fe400000012ff */
[----:B------:R-:W-:Y:S01]  /*aaf0*/  LOP3.LUT R4, R5, R16, RZ, 0x3c, !PT ;  /* 0x0000001005047212 */ /* 0x000fe200078e3cff */
[----:B------:R-:W-:Y:S01]  /*ab00*/  IMAD.MOV.U32 R5, RZ, RZ, R17 ;  /* 0x000000ffff057224 */ /* 0x000fe200078e0011 */
[----:B------:R-:W-:Y:S02]  /*ab10*/  LOP3.LUT R24, R25, 0x380, RZ, 0xc0, !PT ;  /* 0x0000038019187812 */ /* 0x000fe400078ec0ff */
[----:B------:R-:W-:-:S02]  /*ab20*/  SHF.R.U64 R14, R14, 0x3, RZ ;  /* 0x000000030e0e7819 */ /* 0x000fc400000012ff */
[----:B------:R-:W-:Y:S01]  /*ab30*/  LOP3.LUT R26, R26, R27, RZ, 0x3c, !PT ;  /* 0x0000001b1a1a7212 */ /* 0x000fe200078e3cff */
[----:B------:R-:W-:Y:S01]  /*ab40*/  IMAD.X R27, RZ, RZ, R17, P2 ;  /* 0x000000ffff1b7224 */ /* 0x000fe200010e0611 */
[----:B------:R-:W-:Y:S02]  /*ab50*/  LOP3.LUT R20, R20, R21, RZ, 0x3c, !PT ;  /* 0x0000001514147212 */ /* 0x000fe400078e3cff */
[----:B------:R-:W-:Y:S02]  /*ab60*/  IADD3 R21, P2, R16, 0x4040, RZ ;  /* 0x0000404010157810 */ /* 0x000fe40007f5e0ff */
[----:B------:R-:W-:Y:S02]  /*ab70*/  SHF.R.U64 R24, R24, 0x3, RZ ;  /* 0x0000000318187819 */ /* 0x000fe400000012ff */
[----:B------:R-:W-:Y:S02]  /*ab80*/  LOP3.LUT R14, R14, R81, RZ, 0x3c, !PT ;  /* 0x000000510e0e7212 */ /* 0x000fe400078e3cff */
[----:B------:R-:W-:-:S02]  /*ab90*/  MOV R81, R4 ;  /* 0x0000000400517202 */ /* 0x000fc40000000f00 */
[----:B------:R-:W-:Y:S02]  /*aba0*/  F2FP.BF16.F32.PACK_AB R5, R10, R13 ;  /* 0x0000000d0a05723e */ /* 0x000fe400000010ff */
[----:B------:R-:W-:Y:S02]  /*abb0*/  LOP3.LUT R10, R21, 0x380, RZ, 0xc0, !PT ;  /* 0x00000380150a7812 */ /* 0x000fe400078ec0ff */
[----:B------:R-:W-:Y:S02]  /*abc0*/  LOP3.LUT R24, R24, R25, RZ, 0x3c, !PT ;  /* 0x0000001918187212 */ /* 0x000fe400078e3cff */
[----:B------:R-:W-:Y:S02]  /*abd0*/  IADD3.X R25, RZ, R17, RZ, P6, !PT ;  /* 0x00000011ff197210 */ /* 0x000fe400037fe4ff */
[----:B------:R-:W-:Y:S02]  /*abe0*/  IADD3 R84, P6, R16, 0x4060, RZ ;  /* 0x0000406010547810 */ /* 0x000fe40007fde0ff */
[----:B------:R-:W-:-:S02]  /*abf0*/  SHF.R.U64 R10, R10, 0x3, RZ ;  /* 0x000000030a0a7819 */ /* 0x000fc400000012ff */
[----:B------:R-:W-:Y:S02]  /*ac00*/  LOP3.LUT R13, R84, 0x380, RZ, 0xc0, !PT ;  /* 0x00000380540d7812 */ /* 0x000fe400078ec0ff */
[----:B------:R-:W-:Y:S01]  /*ac10*/  LOP3.LUT R10, R10, R21, RZ, 0x3c, !PT ;  /* 0x000000150a0a7212 */ /* 0x000fe200078e3cff */
[--C-:B------:R-:W-:Y:S01]  /*ac20*/  IMAD.X R21, RZ, RZ, R17.reuse, P5 ;  /* 0x000000ffff157224 */ /* 0x100fe200028e0611 */
[----:B------:R-:W-:Y:S02]  /*ac30*/  F2FP.BF16.F32.PACK_AB R4, R12, R15 ;  /* 0x0000000f0c04723e */ /* 0x000fe400000010ff */
[----:B------:R-:W-:Y:S02]  /*ac40*/  IADD3 R15, P3, R16, 0x4020, RZ ;  /* 0x00004020100f7810 */ /* 0x000fe40007f7e0ff */
[----:B------:R-:W-:Y:S02]  /*ac50*/  F2FP.BF16.F32.PACK_AB R6, R6, R11 ;  /* 0x0000000b0606723e */ /* 0x000fe400000010ff */
[----:B------:R-:W-:Y:S01]  /*ac60*/  SHF.R.U64 R11, R13, 0x3, RZ ;  /* 0x000000030d0b7819 */ /* 0x000fe200000012ff */
[----:B------:R-:W-:Y:S01]  /*ac70*/  IMAD.X R13, RZ, RZ, R17, P3 ;  /* 0x000000ffff0d7224 */ /* 0x000fe200018e0611 */
[----:B------:R-:W-:-:S02]  /*ac80*/  LOP3.LUT R12, R15, 0x380, RZ, 0xc0, !PT ;  /* 0x000003800f0c7812 */ /* 0x000fc400078ec0ff */
[----:B------:R-:W-:Y:S01]  /*ac90*/  F2FP.BF16.F32.PACK_AB R7, R7, R8 ;  /* 0x000000080707723e */ /* 0x000fe200000010ff */
[----:B------:R-:W-:Y:S01]  /*aca0*/  BAR.SYNC.DEFER_BLOCKING 0x1, 0x100 ;  /* 0x0044000000007b1d */ /* 0x000fe20000010000 */
[----:B------:R-:W-:Y:S01]  /*acb0*/  MOV R85, R20 ;  /* 0x0000001400557202 */ /* 0x000fe20000000f00 */
[----:B------:R-:W-:Y:S01]  /*acc0*/  IMAD.U32 R21, RZ, RZ, UR7 ;  /* 0x00000007ff157e24 */ /* 0x000fe2000f8e00ff */
[----:B------:R-:W-:Y:S01]  /*acd0*/  LOP3.LUT R8, R11, R84, RZ, 0x3c, !PT ;  /* 0x000000540b087212 */ /* 0x000fe200078e3cff */
[----:B------:R-:W-:Y:S01]  /*ace0*/  IMAD.U32 R20, RZ, RZ, UR6 ;  /* 0x00000006ff147e24 */ /* 0x000fe2000f8e00ff */
[----:B------:R-:W-:Y:S01]  /*acf0*/  IADD3.X R11, RZ, R17, RZ, P2, !PT ;  /* 0x00000011ff0b7210 */ /* 0x000fe200017fe4ff */
[----:B------:R-:W-:Y:S01]  /*ad00*/  ULDC.64 UR6, c[0x0][0xb40] ;  /* 0x0002d00000067ab9 */ /* 0x000fe20000000a00 */
[----:B------:R-:W-:Y:S02]  /*ad10*/  MOV R21, UR5 ;  /* 0x0000000500157c02 */ /* 0x000fe40008000f00 */
[----:B------:R-:W-:-:S02]  /*ad20*/  SHF.R.U64 R12, R12, 0x3, RZ ;  /* 0x000000030c0c7819 */ /* 0x000fc400000012ff */
[----:B------:R-:W-:Y:S01]  /*ad30*/  MOV R26, R26 ;  /* 0x0000001a001a7202 */ /* 0x000fe20000000f00 */
[----:B-1----:R-:W-:Y:S01]  /*ad40*/  IMAD.WIDE.U32 R20, R88, UR44, R20 ;  /* 0x0000002c58147c25 */ /* 0x002fe2000f8e0014 */
[----:B------:R-:W-:Y:S02]  /*ad50*/  LOP3.LUT R12, R12, R15, RZ, 0x3c, !PT ;  /* 0x0000000f0c0c7212 */ /* 0x000fe400078e3cff */
[----:B------:R-:W-:Y:S01]  /*ad60*/  MOV R86, R24 ;  /* 0x0000001800567202 */ /* 0x000fe20000000f00 */
[----:B------:R-:W-:Y:S01]  /*ad70*/  IMAD.X R15, RZ, RZ, R17, P4 ;  /* 0x000000ffff0f7224 */ /* 0x000fe200020e0611 */
[----:B------:R-:W-:Y:S02]  /*ad80*/  SHF.R.S32.HI R25, RZ, 0x1f, R87 ;  /* 0x0000001fff197819 */ /* 0x000fe40000011457 */
[----:B------:R-:W-:Y:S02]  /*ad90*/  IADD3 R20, P2, R87, R20, RZ ;  /* 0x0000001457147210 */ /* 0x000fe40007f5e0ff */
[----:B------:R-:W-:-:S02]  /*ada0*/  MOV R84, R14 ;  /* 0x0000000e00547202 */ /* 0x000fc40000000f00 */
[----:B------:R-:W-:Y:S01]  /*adb0*/  MOV R83, R12 ;  /* 0x0000000c00537202 */ /* 0x000fe20000000f00 */
[----:B------:R1:W-:Y:S01]  /*adc0*/  STSM.16.M88.4 [R81], R4 ;  /* 0x0000000451007844 */ /* 0x0003e20000000200 */
        /* <DEDUP_REMOVED lines=8> */
[----:B-1----:R-:W-:Y:S01]  /*ae50*/  MOV R81, R10 ;  /* 0x0000000a00517202 */ /* 0x002fe20000000f00 */
[----:B------:R-:W-:Y:S01]  /*ae60*/  IMAD R10, R88, UR8, RZ ;  /* 0x00000008580a7c24 */ /* 0x000fe2000f8e02ff */
[----:B------:R-:W-:Y:S01]  /*ae70*/  F2FP.BF16.F32.PACK_AB R6, R9, R78 ;  /* 0x0000004e0906723e */ /* 0x000fe200000010ff */
[----:B------:R-:W-:Y:S01]  /*ae80*/  IMAD.X R9, RZ, RZ, R17, P6 ;  /* 0x000000ffff097224 */ /* 0x000fe200030e0611 */
[----:B------:R-:W-:Y:S01]  /*ae90*/  F2FP.BF16.F32.PACK_AB R4, R79, R82 ;  /* 0x000000524f04723e */ /* 0x000fe200000010ff */
[----:B------:R-:W-:Y:S01]  /*aea0*/  IMAD R24, R89, UR44, R10 ;  /* 0x0000002c59187c24 */ /* 0x000fe2000f8e020a */
[----:B------:R-:W-:-:S02]  /*aeb0*/  F2FP.BF16.F32.PACK_AB R5, R77, R80 ;  /* 0x000000504d05723e */ /* 0x000fc400000010ff */
[----:B------:R-:W-:Y:S02]  /*aec0*/  F2FP.BF16.F32.PACK_AB R7, R75, R76 ;  /* 0x0000004c4b07723e */ /* 0x000fe400000010ff */
[----:B------:R-:W-:Y:S02]  /*aed0*/  MOV R75, R8 ;  /* 0x00000008004b7202 */ /* 0x000fe40000000f00 */
[----:B------:R-:W-:Y:S01]  /*aee0*/  F2FP.BF16.F32.PACK_AB R8, R73, R74 ;  /* 0x0000004a4908723e */ /* 0x000fe200000010ff */
[----:B------:R1:W-:Y:S01]  /*aef0*/  STSM.16.M88.4 [R26], R4 ;  /* 0x000000041a007844 */ /* 0x0003e20000000200 */
[----:B------:R-:W-:Y:S02]  /*af00*/  F2FP.BF16.F32.PACK_AB R9, R71, R72 ;  /* 0x000000484709723e */ /* 0x000fe400000010ff */
[----:B------:R-:W-:Y:S02]  /*af10*/  F2FP.BF16.F32.PACK_AB R10, R69, R70 ;  /* 0x00000046450a723e */ /* 0x000fe400000010ff */
[----:B------:R-:W-:-:S02]  /*af20*/  F2FP.BF16.F32.PACK_AB R11, R67, R68 ;  /* 0x00000044430b723e */ /* 0x000fc400000010ff */
[----:B------:R-:W-:Y:S02]  /*af30*/  IADD3.X R21, R25, R21, R24, P2, !PT ;  /* 0x0000001519157210 */ /* 0x000fe400017fe418 */
[----:B------:R-:W-:Y:S01]  /*af40*/  F2FP.BF16.F32.PACK_AB R24, R49, R50 ;  /* 0x000000323118723e */ /* 0x000fe200000010ff */
[----:B------:R-:W-:Y:S01]  /*af50*/  STSM.16.M88.4 [R86], R8 ;  /* 0x0000000856007844 */ /* 0x000fe20000000200 */
[----:B------:R-:W-:Y:S02]  /*af60*/  F2FP.BF16.F32.PACK_AB R25, R47, R48 ;  /* 0x000000302f19723e */ /* 0x000fe400000010ff */
[----:B------:R-:W-:Y:S01]  /*af70*/  F2FP.BF16.F32.PACK_AB R47, R35, R36 ;  /* 0x00000024232f723e */ /* 0x000fe200000010ff */
[----:B------:R-:W-:Y:S01]  /*af80*/  STSM.16.M88.4 [R85], R12 ;  /* 0x0000000c55007844 */ /* 0x000fe20000000200 */
[----:B------:R-:W-:Y:S02]  /*af90*/  F2FP.BF16.F32.PACK_AB R150, R29, R30 ;  /* 0x0000001e1d96723e */ /* 0x000fe400000010ff */
[----:B-1----:R-:W-:-:S02]  /*afa0*/  F2FP.BF16.F32.PACK_AB R4, R57, R58 ;  /* 0x0000003a3904723e */ /* 0x002fc400000010ff */
[----:B------:R-:W-:Y:S02]  /*afb0*/  F2FP.BF16.F32.PACK_AB R5, R55, R56 ;  /* 0x000000383705723e */ /* 0x000fe400000010ff */
[----:B------:R-:W-:Y:S02]  /*afc0*/  F2FP.BF16.F32.PACK_AB R6, R53, R54 ;  /* 0x000000363506723e */ /* 0x000fe400000010ff */
[----:B------:R-:W-:Y:S02]  /*afd0*/  F2FP.BF16.F32.PACK_AB R7, R51, R52 ;  /* 0x000000343307723e */ /* 0x000fe400000010ff */
[----:B------:R-:W-:Y:S02]  /*afe0*/  F2FP.BF16.F32.PACK_AB R26, R45, R46 ;  /* 0x0000002e2d1a723e */ /* 0x000fe400000010ff */
[----:B------:R-:W-:Y:S01]  /*aff0*/  F2FP.BF16.F32.PACK_AB R45, R39, R40 ;  /* 0x00000028272d723e */ /* 0x000fe200000010ff */
[----:B------:R1:W-:Y:S01]  /*b000*/  STSM.16.M88.4 [R84], R4 ;  /* 0x0000000454007844 */ /* 0x0003e20000000200 */
[----:B------:R-:W-:-:S02]  /*b010*/  F2FP.BF16.F32.PACK_AB R46, R37, R38 ;  /* 0x00000026252e723e */ /* 0x000fc400000010ff */
[----:B------:R-:W-:Y:S01]  /*b020*/  F2FP.BF16.F32.PACK_AB R151, R151, R28 ;  /* 0x0000001c9797723e */ /* 0x000fe200000010ff */
[----:B------:R-:W-:Y:S01]  /*b030*/  STSM.16.M88.4 [R83], R24 ;  /* 0x0000001853007844 */ /* 0x000fe20000000200 */
[----:B------:R-:W-:-:S03]  /*b040*/  ISETP.GE.OR P0, PT, R87, UR10, P0 ;  /* 0x0000000a57007c0c */ /* 0x000fc60008706670 */
        /* <DEDUP_REMOVED lines=10> */
[----:B------:R-:W1:Y:S03]  /*b0f0*/  SHFL.IDX PT, R6, R188, RZ, 0x1f ;  /* 0x00001fffbc067589 */ /* 0x000e6600000e0000 */
[----:B------:R-:W-:-:S05]  /*b100*/  LEA.HI.X R5, R20, UR7, R21, 0x2, P2 ;  /* 0x0000000714057c11 */ /* 0x000fca00090f1415 */
        /* <DEDUP_REMOVED lines=24> */
.L_x_1929:
[----:B------:R-:W-:Y:S05]  /*b290*/  BSYNC B0 ;  /* 0x0000000000007941 */ /* 0x000fea0003800000 */
.L_x_1928:
[----:B------:R-:W-:Y:S05]  /*b2a0*/  BRA `(.L_x_1927) ;  /* 0x00000008001c7947 */ /* 0x000fea0003800000 */
.L_x_1926:
        /* <DEDUP_REMOVED lines=28> */
[----:B------:R-:W-:Y:S02]  /*b470*/  LEA.HI.X R7, R4, UR9, R3, 0x2, P0 ;  /* 0x0000000904077c11 */ /* 0x000fe400080f1403 */
[----:B------:R-:W-:-:S05]  /*b480*/  MOV R3, 0xff800000 ;  /* 0xff80000000037802 */ /* 0x000fca0000000f00 */
[----:B------:R4:W-:Y:S02]  /*b490*/  STG.E desc[UR52][R6.64], R3 ;  /* 0x0000000306007986 */ /* 0x0009e4000c101934 */
.L_x_1931:
[----:B------:R-:W-:Y:S05]  /*b4a0*/  BSYNC B0 ;  /* 0x0000000000007941 */ /* 0x000fea0003800000 */
.L_x_1930:
[----:B------:R-:W-:Y:S01]  /*b4b0*/  ULDC UR5, c[0x0][0xa88] ;  /* 0x0002a20000057ab9 */ /* 0x000fe20000000800 */
[C---:B--2---:R-:W-:Y:S01]  /*b4c0*/  IMAD R0, R8.reuse, UR6, RZ ;  /* 0x0000000608007c24 */ /* 0x044fe2000f8e02ff */
[----:B------:R-:W-:Y:S01]  /*b4d0*/  UIADD3 UR42, -UR42, UR5, URZ ;  /* 0x000000052a2a7290 */ /* 0x000fe2000fffe13f */
[----:B------:R-:W-:Y:S01]  /*b4e0*/  IMAD.WIDE.U32 R4, R8, UR43, R18 ;  /* 0x0000002b08047c25 */ /* 0x000fe2000f8e0012 */
[----:B------:R-:W-:Y:S01]  /*b4f0*/  ULOP3.LUT UR47, URZ, UR47, URZ, 0x33, !UPT ;  /* 0x0000002f3f2f7292 */ /* 0x000fe2000f8e333f */
[----:B------:R-:W-:Y:S01]  /*b500*/  SHF.R.S32.HI R185, RZ, 0x1f, R184 ;  /* 0x0000001fffb97819 */ /* 0x000fe200000114b8 */
[----:B------:R-:W-:Y:S01]  /*b510*/  BSSY B0, `(.L_x_1932) ;  /* 0x0000021000007945 */ /* 0x000fe20003800000 */
[----:B----4-:R-:W-:Y:S01]  /*b520*/  IMAD R3, R9, UR43, R0 ;  /* 0x0000002b09037c24 */ /* 0x010fe2000f8e0200 */
[C---:B------:R-:W-:Y:S01]  /*b530*/  ISETP.GE.AND P2, PT, R184.reuse, UR42, PT ;  /* 0x0000002ab8007c0c */ /* 0x040fe2000bf46270 */
[C---:B------:R-:W-:Y:S02]  /*b540*/  VIADD R0, R184.reuse, 0x40 ;  /* 0x00000040b8007836 */ /* 0x040fe40000000000 */
[----:B------:R-:W-:Y:S01]  /*b550*/  VIADD R6, R184, 0x20 ;  /* 0x00000020b8067836 */ /* 0x000fe20000000000 */
[----:B------:R-:W-:Y:S01]  /*b560*/  IADD3 R5, R5, R3, RZ ;  /* 0x0000000305057210 */ /* 0x000fe20007ffe0ff */
[----:B-1----:R-:W-:Y:S01]  /*b570*/  VIADD R7, R14, UR47 ;  /* 0x0000002f0e077c36 */ /* 0x002fe20008000000 */
[----:B------:R-:W-:Y:S01]  /*b580*/  ISETP.GE.AND P0, PT, R0, UR42, PT ;  /* 0x0000002a00007c0c */ /* 0x000fe2000bf06270 */
[----:B---3--:R-:W-:Y:S01]  /*b590*/  IMAD R0, R10, UR7, RZ ;  /* 0x000000070a007c24 */ /* 0x008fe2000f8e02ff */
[----:B------:R-:W-:Y:S01]  /*b5a0*/  ISETP.GE.AND P4, PT, R6, UR42, PT ;  /* 0x0000002a06007c0c */ /* 0x000fe2000bf86270 */
[----:B------:R-:W-:-:S02]  /*b5b0*/  VIADD R6, R184, 0x60 ;  /* 0x00000060b8067836 */ /* 0x000fc40000000000 */
[----:B------:R-:W-:Y:S02]  /*b5c0*/  IMAD R3, R11, UR44, R0 ;  /* 0x0000002c0b037c24 */ /* 0x000fe4000f8e0200 */
[----:B------:R-:W-:Y:S01]  /*b5d0*/  IMAD.WIDE.U32 R8, R10, UR44, R4 ;  /* 0x0000002c0a087c25 */ /* 0x000fe2000f8e0004 */
[----:B------:R-:W-:-:S03]  /*b5e0*/  ISETP.GE.AND P1, PT, R6, UR42, PT ;  /* 0x0000002a06007c0c */ /* 0x000fc6000bf26270 */
[----:B------:R-:W-:-:S04]  /*b5f0*/  IMAD.WIDE R6, R7, 0x80, R184 ;  /* 0x0000008007067825 */ /* 0x000fc800078e02b8 */
[----:B------:R-:W-:Y:S01]  /*b600*/  IMAD.IADD R11, R9, 0x1, R3 ;  /* 0x00000001090b7824 */ /* 0x000fe200078e0203 */
[----:B------:R-:W-:Y:S06]  /*b610*/  @P2 BRA `(.L_x_1933) ;  /* 0x0000000000402947 */ /* 0x000fec0003800000 */
[----:B------:R-:W-:Y:S01]  /*b620*/  ULDC.64 UR6, c[0x0][0xad8] ;  /* 0x0002b60000067ab9 */ /* 0x000fe20000000a00 */
[----:B------:R-:W-:Y:S01]  /*b630*/  MOV R4, R8 ;  /* 0x0000000800047202 */ /* 0x000fe20000000f00 */
[----:B------:R-:W-:Y:S01]  /*b640*/  IMAD R3, R7, UR6, RZ ;  /* 0x0000000607037c24 */ /* 0x000fe2000f8e02ff */
[----:B------:R-:W-:Y:S01]  /*b650*/  ULDC UR5, c[0x0][0xa8c] ;  /* 0x0002a30000057ab9 */ /* 0x000fe20000000800 */
[C---:B------:R-:W-:Y:S01]  /*b660*/  VIADD R0, R18.reuse, 0x40 ;  /* 0x0000004012007836 */ /* 0x040fe20000000000 */
[----:B------:R-:W-:Y:S01]  /*b670*/  ISETP.GE.AND P2, PT, R18, UR5, PT ;  /* 0x0000000512007c0c */ /* 0x000fe2000bf46270 */
[----:B------:R-:W-:Y:S02]  /*b680*/  IMAD.MOV.U32 R5, RZ, RZ, R11 ;  /* 0x000000ffff057224 */ /* 0x000fe400078e000b */
[----:B------:R-:W-:Y:S01]  /*b690*/  IMAD R3, R6, UR7, R3 ;  /* 0x0000000706037c24 */ /* 0x000fe2000f8e0203 */
[----:B------:R-:W-:Y:S01]  /*b6a0*/  ISETP.GE.AND P3, PT, R0, UR5, PT ;  /* 0x0000000500007c0c */ /* 0x000fe2000bf66270 */
[----:B------:R-:W-:Y:S01]  /*b6b0*/  IMAD.WIDE.U32 R4, R6, UR6, R4 ;  /* 0x0000000606047c25 */ /* 0x000fe2000f8e0004 */
[----:B------:R-:W-:-:S03]  /*b6c0*/  ULDC.64 UR6, c[0x0][0xa80] ;  /* 0x0002a00000067ab9 */ /* 0x000fc60000000a00 */
[----:B------:R-:W-:Y:S01]  /*b6d0*/  IMAD.IADD R3, R5, 0x1, R3 ;  /* 0x0000000105037824 */ /* 0x000fe200078e0203 */
[----:B------:R-:W-:-:S04]  /*b6e0*/  LEA R12, P5, R4, UR6, 0x1 ;  /* 0x00000006040c7c11 */ /* 0x000fc8000f8a08ff */
[----:B------:R-:W-:-:S05]  /*b6f0*/  LEA.HI.X R13, R4, UR7, R3, 0x1, P5 ;  /* 0x00000007040d7c11 */ /* 0x000fca000a8f0c03 */
[----:B------:R1:W-:Y:S04]  /*b700*/  @!P2 STG.E.128 desc[UR52][R12.64], RZ ;  /* 0x000000ff0c00a986 */ /* 0x0003e8000c101d34 */
[----:B------:R1:W-:Y:S02]  /*b710*/  @!P3 STG.E.128 desc[UR52][R12.64+0x80], RZ ;  /* 0x000080ff0c00b986 */ /* 0x0003e4000c101d34 */
.L_x_1933:
[----:B------:R-:W-:Y:S05]  /*b720*/  BSYNC B0 ;  /* 0x0000000000007941 */ /* 0x000fea0003800000 */
.L_x_1932:
[----:B------:R-:W-:Y:S04]  /*b730*/  BSSY B0, `(.L_x_1934) ;  /* 0x0000014000007945 */ /* 0x000fe80003800000 */
[----:B------:R-:W-:Y:S05]  /*b740*/  @P4 BRA `(.L_x_1935) ;  /* 0x0000000000484947 */ /* 0x000fea0003800000 */
[----:B------:R-:W-:Y:S01]  /*b750*/  IADD3 R3, P2, R6, 0x20, RZ ;  /* 0x0000002006037810 */ /* 0x000fe20007f5e0ff */
[----:B------:R-:W-:Y:S01]  /*b760*/  ULDC.64 UR6, c[0x0][0xad8] ;  /* 0x0002b60000067ab9 */ /* 0x000fe20000000a00 */
[----:B------:R-:W-:Y:S01]  /*b770*/  IMAD.MOV.U32 R4, RZ, RZ, R8 ;  /* 0x000000ffff047224 */ /* 0x000fe200078e0008 */
[C---:B------:R-:W-:Y:S01]  /*b780*/  IADD3 R10, R18.reuse, 0x40, RZ ;  /* 0x00000040120a7810 */ /* 0x040fe20007ffe0ff */
[----:B------:R-:W-:Y:S01]  /*b790*/  IMAD.MOV.U32 R5, RZ, RZ, R11 ;  /* 0x000000ffff057224 */ /* 0x000fe200078e000b */
[----:B------:R-:W-:Y:S01]  /*b7a0*/  ULDC UR5, c[0x0][0xa8c] ;  /* 0x0002a30000057ab9 */ /* 0x000fe20000000800 */
[----:B------:R-:W-:Y:S01]  /*b7b0*/  IMAD.X R0, RZ, RZ, R7, P2 ;  /* 0x000000ffff007224 */ /* 0x000fe200010e0607 */
[----:B------:R-:W-:Y:S01]  /*b7c0*/  ISETP.GE.AND P3, PT, R18, UR5, PT ;  /* 0x0000000512007c0c */ /* 0x000fe2000bf66270 */
[----:B------:R-:W-:Y:S01]  /*b7d0*/  IMAD.WIDE.U32 R4, R3, UR6, R4 ;  /* 0x0000000603047c25 */ /* 0x000fe2000f8e0004 */
[----:B------:R-:W-:-:S03]  /*b7e0*/  ISETP.GE.AND P4, PT, R10, UR5, PT ;  /* 0x000000050a007c0c */ /* 0x000fc6000bf86270 */
[----:B------:R-:W-:-:S04]  /*b7f0*/  IMAD R0, R0, UR6, RZ ;  /* 0x0000000600007c24 */ /* 0x000fc8000f8e02ff */
[----:B------:R-:W-:Y:S01]  /*b800*/  IMAD R3, R3, UR7, R0 ;  /* 0x0000000703037c24 */ /* 0x000fe2000f8e0200 */
[----:B------:R-:W-:Y:S02]  /*b810*/  ULDC.64 UR6, c[0x0][0xa80] ;  /* 0x0002a00000067ab9 */ /* 0x000fe40000000a00 */
[----:B-1----:R-:W-:Y:S01]  /*b820*/  LEA R12, P2, R4, UR6, 0x1 ;  /* 0x00000006040c7c11 */ /* 0x002fe2000f8408ff */
[----:B------:R-:W-:-:S05]  /*b830*/  IMAD.IADD R3, R5, 0x1, R3 ;  /* 0x0000000105037824 */ /* 0x000fca00078e0203 */
[----:B------:R-:W-:-:S05]  /*b840*/  LEA.HI.X R13, R4, UR7, R3, 0x1, P2 ;  /* 0x00000007040d7c11 */ /* 0x000fca00090f0c03 */
[----:B------:R2:W-:Y:S04]  /*b850*/  @!P3 STG.E.128 desc[UR52][R12.64], RZ ;  /* 0x000000ff0c00b986 */ /* 0x0005e8000c101d34 */
[----:B------:R2:W-:Y:S02]  /*b860*/  @!P4 STG.E.128 desc[UR52][R12.64+0x80], RZ ;  /* 0x000080ff0c00c986 */ /* 0x0005e4000c101d34 */
.L_x_1935:
[----:B------:R-:W-:Y:S05]  /*b870*/  BSYNC B0 ;  /* 0x0000000000007941 */ /* 0x000fea0003800000 */
.L_x_1934:
[----:B------:R-:W-:Y:S04]  /*b880*/  BSSY B0, `(.L_x_1936) ;  /* 0x0000014000007945 */ /* 0x000fe80003800000 */
[----:B------:R-:W-:Y:S05]  /*b890*/  @P0 BRA `(.L_x_1937) ;  /* 0x0000000000480947 */ /* 0x000fea0003800000 */
[----:B------:R-:W-:Y:S01]  /*b8a0*/  IADD3 R3, P0, R6, 0x40, RZ ;  /* 0x0000004006037810 */ /* 0x000fe20007f1e0ff */
[----:B------:R-:W-:Y:S01]  /*b8b0*/  ULDC.64 UR6, c[0x0][0xad8] ;  /* 0x0002b60000067ab9 */ /* 0x000fe20000000a00 */
[----:B------:R-:W-:Y:S01]  /*b8c0*/  IMAD.MOV.U32 R4, RZ, RZ, R8 ;  /* 0x000000ffff047224 */ /* 0x000fe200078e0008 */
[----:B------:R-:W-:Y:S01]  /*b8d0*/  ULDC UR5, c[0x0][0xa8c] ;  /* 0x0002a30000057ab9 */ /* 0x000fe20000000800 */
[----:B------:R-:W-:Y:S01]  /*b8e0*/  IADD3.X R0, RZ, R7, RZ, P0, !PT ;  /* 0x00000007ff007210 */ /* 0x000fe200007fe4ff */
[----:B------:R-:W-:Y:S01]  /*b8f0*/  IMAD.MOV.U32 R5, RZ, RZ, R11 ;  /* 0x000000ffff057224 */ /* 0x000fe200078e000b */
[C---:B------:R-:W-:Y:S01]  /*b900*/  ISETP.GE.AND P2, PT, R18.reuse, UR5, PT ;  /* 0x0000000512007c0c */ /* 0x040fe2000bf46270 */
[----:B------:R-:W-:Y:S02]  /*b910*/  VIADD R10, R18, 0x40 ;  /* 0x00000040120a7836 */ /* 0x000fe40000000000 */
[----:B------:R-:W-:Y:S02]  /*b920*/  IMAD R0, R0, UR6, RZ ;  /* 0x0000000600007c24 */ /* 0x000fe4000f8e02ff */
[----:B------:R-:W-:Y:S01]  /*b930*/  IMAD.WIDE.U32 R4, R3, UR6, R4 ;  /* 0x0000000603047c25 */ /* 0x000fe2000f8e0004 */
[----:B------:R-:W-:-:S03]  /*b940*/  ISETP.GE.AND P3, PT, R10, UR5, PT ;  /* 0x000000050a007c0c */ /* 0x000fc6000bf66270 */
[----:B------:R-:W-:Y:S01]  /*b950*/  IMAD R3, R3, UR7, R0 ;  /* 0x0000000703037c24 */ /* 0x000fe2000f8e0200 */
[----:B------:R-:W-:Y:S02]  /*b960*/  ULDC.64 UR6, c[0x0][0xa80] ;  /* 0x0002a00000067ab9 */ /* 0x000fe40000000a00 */
[----:B-12---:R-:W-:Y:S02]  /*b970*/  LEA R12, P0, R4, UR6, 0x1 ;  /* 0x00000006040c7c11 */ /* 0x006fe4000f8008ff */
[----:B------:R-:W-:-:S04]  /*b980*/  IADD3 R3, R5, R3, RZ ;  /* 0x0000000305037210 */ /* 0x000fc80007ffe0ff */
[----:B------:R-:W-:-:S05]  /*b990*/  LEA.HI.X R13, R4, UR7, R3, 0x1, P0 ;  /* 0x00000007040d7c11 */ /* 0x000fca00080f0c03 */
[----:B------:R3:W-:Y:S04]  /*b9a0*/  @!P2 STG.E.128 desc[UR52][R12.64], RZ ;  /* 0x000000ff0c00a986 */ /* 0x0007e8000c101d34 */
[----:B------:R3:W-:Y:S02]  /*b9b0*/  @!P3 STG.E.128 desc[UR52][R12.64+0x80], RZ ;  /* 0x000080ff0c00b986 */ /* 0x0007e4000c101d34 */
.L_x_1937:
[----:B------:R-:W-:Y:S05]  /*b9c0*/  BSYNC B0 ;  /* 0x0000000000007941 */ /* 0x000fea0003800000 */
.L_x_1936:
        /* <DEDUP_REMOVED lines=20> */
.L_x_1938:
[----:B------:R-:W-:Y:S05]  /*bb10*/  BSYNC B0 ;  /* 0x0000000000007941 */ /* 0x000fea0003800000 */
.L_x_1927:
[----:B------:R-:W5:Y:S02]  /*bb20*/  LDC R0, c[0x0][0xda8] ;  /* 0x00036a00ff007b82 */ /* 0x000f640000000800 */
[----:B-----5:R-:W-:-:S13]  /*bb30*/  ISETP.LE.AND P0, PT, R0, UR4, PT ;  /* 0x0000000400007c0c */ /* 0x020fda000bf03270 */
[----:B------:R-:W-:Y:S05]  /*bb40*/  @!P0 BRA `(.L_x_1939) ;  /* 0xffffff50009c8947 */ /* 0x000fea000383ffff */
[----:B------:R-:W-:Y:S05]  /*bb50*/  EXIT ;  /* 0x000000000000794d */ /* 0x000fea0003800000 */
.L_x_1891:
        /* <DEDUP_REMOVED lines=8> */
[----:B------:R-:W-:Y:S02]  /*bbe0*/  IMAD.MOV.U32 R17, RZ, RZ, 0x1 ;  /* 0x00000001ff117424 */ /* 0x000fe400078e00ff */
[----:B------:R-:W-:-:S04]  /*bbf0*/  IMAD.MOV.U32 R16, RZ, RZ, RZ ;  /* 0x000000ffff107224 */ /* 0x000fc800078e00ff */
[----:B------:R-:W1:Y:S02]  /*bc00*/  LDC R0, c[0x0][0xda8] ;  /* 0x00036a00ff007b82 */ /* 0x000e640000000800 */
[----:B-1----:R-:W-:-:S13]  /*bc10*/  ISETP.LE.AND P0, PT, R0, UR4, PT ;  /* 0x0000000400007c0c */ /* 0x002fda000bf03270 */
[----:B------:R-:W-:Y:S05]  /*bc20*/  @P0 BRA `(.L_x_1940) ;  /* 0x00000028004c0947 */ /* 0x000fea0003800000 */
[----:B------:R-:W1:Y:S01]  /*bc30*/  S2R R2, SR_TID.X ;  /* 0x0000000000027919 */ /* 0x000e620000002100 */
[----:B------:R-:W-:Y:S01]  /*bc40*/  MOV R18, UR4 ;  /* 0x0000000400127c02 */ /* 0x000fe20008000f00 */
[----:B------:R-:W-:Y:S01]  /*bc50*/  IMAD.MOV.U32 R16, RZ, RZ, RZ ;  /* 0x000000ffff107224 */ /* 0x000fe200078e00ff */
[----:B------:R-:W-:Y:S01]  /*bc60*/  ULDC UR48, c[0x0][0xc] ;  /* 0x0000030000307ab9 */ /* 0x000fe20000000800 */
[----:B------:R-:W-:Y:S01]  /*bc70*/  IMAD.MOV.U32 R17, RZ, RZ, 0x1 ;  /* 0x00000001ff117424 */ /* 0x000fe200078e00ff */
[----:B------:R-:W-:Y:S01]  /*bc80*/  ULDC.64 UR44, c[0x0][0x198] ;  /* 0x00006600002c7ab9 */ /* 0x000fe20000000a00 */
[----:B------:R-:W-:Y:S01]  /*bc90*/  UMOV UR47, URZ ;  /* 0x0000003f002f7c82 */ /* 0x000fe20008000000 */
[----:B-1----:R-:W-:-:S07]  /*bca0*/  LOP3.LUT R19, R2, 0x1f, RZ, 0xc0, !PT ;  /* 0x0000001f02137812 */ /* 0x002fce00078ec0ff */
.L_x_1988:
        /* <DEDUP_REMOVED lines=21> */
.L_x_1941:
[----:B------:R-:W-:Y:S01]  /*be00*/  ULDC UR9, c[0x0][0xdc4] ;  /* 0x0003710000097ab9 */ /* 0x000fe20000000800 */
[----:B------:R-:W-:Y:S01]  /*be10*/  UMOV UR7, UR8 ;  /* 0x0000000800077c82 */ /* 0x000fe20008000000 */
[----:B------:R-:W-:-:S11]  /*be20*/  UISETP.NE.AND UP0, UPT, UR9, 0x1, UPT ;  /* 0x000000010900788c */ /* 0x000fd6000bf05270 */
[----:B------:R-:W-:Y:S02]  /*be30*/  @UP0 ULDC.64 UR10, c[0x0][0xdc8] ;  /* 0x00037200000a0ab9 */ /* 0x000fe40000000a00 */
[----:B------:R-:W-:-:S04]  /*be40*/  UIMAD.WIDE.U32 UR4, UR8, UR10, URZ ;  /* 0x0000000a080472a5 */ /* 0x000fc8000f8e003f */
[----:B------:R-:W-:-:S04]  /*be50*/  @UP0 USHF.R.U32.HI UR7, URZ, UR11, UR5 ;  /* 0x0000000b3f070299 */ /* 0x000fc80008011605 */
[----:B------:R-:W-:-:S12]  /*be60*/  UIMAD UR4, UR7, UR9, URZ ;  /* 0x00000009070472a4 */ /* 0x000fd8000f8e023f */
.L_x_1942:
[----:B------:R-:W-:Y:S01]  /*be70*/  ULOP3.LUT UR5, URZ, UR7, URZ, 0x33, !UPT ;  /* 0x000000073f057292 */ /* 0x000fe2000f8e333f */
[----:B------:R-:W-:Y:S01]  /*be80*/  BSSY B6, `(.L_x_1943) ;  /* 0x000025e000067945 */ /* 0x000fe20003800000 */
[----:B------:R-:W-:Y:S01]  /*be90*/  ULDC.64 UR10, c[0x0][0x3f8] ;  /* 0x0000fe00000a7ab9 */ /* 0x000fe20000000a00 */
[----:B------:R-:W-:Y:S01]  /*bea0*/  ULDC UR7, c[0x0][0xdac] ;  /* 0x00036b0000077ab9 */ /* 0x000fe20000000800 */
[----:B------:R-:W-:Y:S02]  /*beb0*/  UISETP.NE.U32.AND UP0, UPT, UR10, URZ, UPT ;  /* 0x0000003f0a00728c */ /* 0x000fe4000bf05070 */
[----:B------:R-:W-:Y:S02]  /*bec0*/  UIADD3 UR5, UR5, UR7, URZ ;  /* 0x0000000705057290 */ /* 0x000fe4000fffe03f */
[----:B------:R-:W-:Y:S02]  /*bed0*/  UISETP.NE.AND.EX UP0, UPT, UR11, URZ, UPT, UP0 ;  /* 0x0000003f0b00728c */ /* 0x000fe4000bf05300 */
[----:B------:R-:W-:Y:S01]  /*bee0*/  USHF.L.U32 UR41, UR5, 0x7, URZ ;  /* 0x0000000705297899 */ /* 0x000fe2000800063f */
[----:B------:R-:W-:Y:S01]  /*bef0*/  ULDC UR7, c[0x0][0x404] ;  /* 0x0001010000077ab9 */ /* 0x000fe20000000800 */
[----:B------:R-:W-:Y:S01]  /*bf00*/  ULDC UR10, c[0x0][0x288] ;  /* 0x0000a200000a7ab9 */ /* 0x000fe20000000800 */
[----:B------:R-:W-:-:S02]  /*bf10*/  USEL UR7, UR7, 0x1, UP0 ;  /* 0x0000000107077887 */ /* 0x000fc40008000000 */
[----:B------:R-:W-:Y:S01]  /*bf20*/  UIADD3 UR5, UR41, 0xff, -UR10 ;  /* 0x000000ff29057890 */ /* 0x000fe2000fffe80a */
[----:B------:R-:W-:Y:S02]  /*bf30*/  ULDC UR9, c[0x0][0xdb8] ;  /* 0x00036e0000097ab9 */ /* 0x000fe40000000800 */
[----:B------:R-:W-:Y:S01]  /*bf40*/  ULDC UR10, c[0x0][0x2e0] ;  /* 0x0000b800000a7ab9 */ /* 0x000fe20000000800 */
[----:B------:R-:W-:Y:S02]  /*bf50*/  UISETP.NE.AND UP1, UPT, UR9, 0x1, UPT ;  /* 0x000000010900788c */ /* 0x000fe4000bf25270 */
[----:B------:R-:W-:Y:S02]  /*bf60*/  UIMAD UR11, UR7, UR10, 0x7f ;  /* 0x0000007f070b74a4 */ /* 0x000fe4000f8e020a */
[----:B------:R-:W-:Y:S02]  /*bf70*/  UIMAD UR5, UR7, UR10, UR5 ;  /* 0x0000000a070572a4 */ /* 0x000fe4000f8e0205 */
[----:B------:R-:W-:-:S02]  /*bf80*/  USHF.R.S32.HI UR10, URZ, 0x1f, UR11 ;  /* 0x0000001f3f0a7899 */ /* 0x000fc4000801140b */
[----:B------:R-:W-:Y:S02]  /*bf90*/  USHF.R.S32.HI UR7, URZ, 0x1f, UR5 ;  /* 0x0000001f3f077899 */ /* 0x000fe40008011405 */
[----:B------:R-:W-:Y:S02]  /*bfa0*/  ULEA.HI UR10, UR10, UR11, URZ, 0x7 ;  /* 0x0000000b0a0a7291 */ /* 0x000fe4000f8f383f */
[----:B------:R-:W-:Y:S02]  /*bfb0*/  ULEA.HI UR7, UR7, UR5, URZ, 0x7 ;  /* 0x0000000507077291 */ /* 0x000fe4000f8f383f */
[----:B------:R-:W-:Y:S02]  /*bfc0*/  USHF.R.S32.HI UR10, URZ, 0x7, UR10 ;  /* 0x000000073f0a7899 */ /* 0x000fe4000801140a */
[----:B------:R-:W-:Y:S02]  /*bfd0*/  USHF.R.S32.HI UR7, URZ, 0x7, UR7 ;  /* 0x000000073f077899 */ /* 0x000fe40008011407 */
[----:B------:R-:W-:-:S02]  /*bfe0*/  UIADD3 UR4, UR8, -UR4, URZ ;  /* 0x8000000408047290 */ /* 0x000fc4000fffe03f */
[----:B------:R-:W-:Y:S01]  /*bff0*/  UISETP.LT.AND UP0, UPT, UR10, UR7, UPT ;  /* 0x000000070a00728c */ /* 0x000fe2000bf01270 */
[----:B------:R-:W-:-:S03]  /*c000*/  ULDC UR8, c[0x0][0xdc4] ;  /* 0x0003710000087ab9 */ /* 0x000fc60000000800 */
[----:B------:R-:W-:Y:S02]  /*c010*/  USEL UR39, UR10, UR7, UP0 ;  /* 0x000000070a277287 */ /* 0x000fe40008000000 */
[----:B------:R-:W-:-:S03]  /*c020*/  UIMAD UR6, UR6, UR8, UR4 ;  /* 0x00000008060672a4 */ /* 0x000fc6000f8e0204 */
[----:B------:R-:W-:Y:S01]  /*c030*/  @UP1 ULDC UR4, c[0x0][0xdbc] ;  /* 0x00036f0000041ab9 */ /* 0x000fe20000000800 */
[----:B------:R-:W-:Y:S01]  /*c040*/  ISETP.LT.AND P0, PT, RZ, UR39, PT ;  /* 0x00000027ff007c0c */ /* 0x000fe2000bf01270 */
[----:B------:R-:W-:Y:S01]  /*c050*/  UIMAD.WIDE.U32 UR4, UR6, UR4, URZ ;  /* 0x00000004060472a5 */ /* 0x000fe2000f8e003f */
[----:B------:R-:W-:Y:S01]  /*c060*/  @UP1 ULDC UR8, c[0x0][0xdc0] ;  /* 0x0003700000081ab9 */ /* 0x000fe20000000800 */
[----:B------:R-:W-:Y:S02]  /*c070*/  UMOV UR43, UR6 ;  /* 0x00000006002b7c82 */ /* 0x000fe40008000000 */
[----:B------:R-:W-:-:S04]  /*c080*/  @UP1 USHF.R.U32.HI UR43, URZ, UR8, UR5 ;  /* 0x000000083f2b1299 */ /* 0x000fc80008011605 */
[----:B------:R-:W-:-:S04]  /*c090*/  UIADD3 UR42, -UR43, URZ, URZ ;  /* 0x0000003f2b2a7290 */ /* 0x000fc8000fffe13f */
[----:B------:R-:W-:Y:S01]  /*c0a0*/  UIMAD UR42, UR9, UR42, UR6 ;  /* 0x0000002a092a72a4 */ /* 0x000fe2000f8e0206 */
[----:B------:R-:W-:Y:S11]  /*c0b0*/  @P0 BRA `(.L_x_1944) ;  /* 0x0000000000400947 */ /* 0x000ff60003800000 */
[----:B------:R-:W-:Y:S01]  /*c0c0*/  ISETP.NE.AND P0, PT, R19, RZ, PT ;  /* 0x000000ff1300720c */ /* 0x000fe20003f05270 */
[----:B------:R-:W-:-:S12]  /*c0d0*/  IMAD.MOV.U32 R13, RZ, RZ, R18 ;  /* 0x000000ffff0d7224 */ /* 0x000fd800078e0012 */
        /* <DEDUP_REMOVED lines=14> */
.L_x_1944:
        /* <DEDUP_REMOVED lines=11> */
[----:B------:R-:W-:Y:S01]  /*c270*/  MOV R4, UR6 ;  /* 0x0000000600047c02 */ /* 0x000fe20008000f00 */
[----:B------:R-:W-:Y:S01]  /*c280*/  IMAD.U32 R5, RZ, RZ, UR7 ;  /* 0x00000007ff057e24 */ /* 0x000fe2000f8e00ff */
        /* <DEDUP_REMOVED lines=10> */
.L_x_1946:
        /* <DEDUP_REMOVED lines=12> */
[----:B------:R-:W-:Y:S01]  /*c3f0*/  MOV R12, 0x1 ;  /* 0x00000001000c7802 */ /* 0x000fe20000000f00 */
[----:B------:R-:W-:Y:S02]  /*c400*/  IMAD.U32 R6, RZ, RZ, UR8 ;  /* 0x00000008ff067e24 */ /* 0x000fe4000f8e00ff */
[----:B------:R-:W-:-:S02]  /*c410*/  IMAD.U32 R10, RZ, RZ, UR4 ;  /* 0x00000004ff0a7e24 */ /* 0x000fc4000f8e00ff */
[----:B------:R-:W-:Y:S02]  /*c420*/  IMAD.U32 R11, RZ, RZ, UR5 ;  /* 0x00000005ff0b7e24 */ /* 0x000fe4000f8e00ff */
[----:B------:R-:W-:Y:S02]  /*c430*/  IMAD.MOV.U32 R8, RZ, RZ, 0x70 ;  /* 0x00000070ff087424 */ /* 0x000fe400078e00ff */
[----:B-1----:R-:W-:-:S07]  /*c440*/  IMAD.MOV.U32 R13, RZ, RZ, RZ ;  /* 0x000000ffff0d7224 */ /* 0x002fce00078e00ff */
[----:B------:R-:W-:-:S07]  /*c450*/  LEPC R20, `(.L_x_1948) ;  /* 0x000000001014794e */ /* 0x000fce0000000000 */
[----:B--2---:R-:W-:Y:S05]  /*c460*/  CALL.ABS.NOINC R2 ;  /* 0x0000000002007343 */ /* 0x004fea0003c00000 */
.L_x_1948:
        /* <DEDUP_REMOVED lines=8> */
[----:B------:R-:W-:Y:S01]  /*c4f0*/  MOV R8, 0x70 ;  /* 0x0000007000087802 */ /* 0x000fe20000000f00 */
[----:B------:R-:W-:Y:S02]  /*c500*/  IMAD.U32 R7, RZ, RZ, UR9 ;  /* 0x00000009ff077e24 */ /* 0x000fe4000f8e00ff */
[----:B------:R-:W-:-:S02]  /*c510*/  IMAD.U32 R10, RZ, RZ, UR4 ;  /* 0x00000004ff0a7e24 */ /* 0x000fc4000f8e00ff */
[----:B------:R-:W-:Y:S02]  /*c520*/  IMAD.U32 R11, RZ, RZ, UR5 ;  /* 0x00000005ff0b7e24 */ /* 0x000fe4000f8e00ff */
[----:B------:R-:W-:Y:S02]  /*c530*/  IMAD.MOV.U32 R12, RZ, RZ, 0x1 ;  /* 0x00000001ff0c7424 */ /* 0x000fe400078e00ff */
[----:B------:R-:W-:-:S07]  /*c540*/  IMAD.MOV.U32 R13, RZ, RZ, RZ ;  /* 0x000000ffff0d7224 */ /* 0x000fce00078e00ff */
[----:B------:R-:W-:-:S07]  /*c550*/  LEPC R20, `(.L_x_1947) ;  /* 0x000000001014794e */ /* 0x000fce0000000000 */
[----:B-1----:R-:W-:Y:S05]  /*c560*/  CALL.ABS.NOINC R2 ;  /* 0x0000000002007343 */ /* 0x002fea0003c00000 */
.L_x_1947:
[----:B------:R-:W-:Y:S01]  /*c570*/  ULDC.64 UR4, c[0x0][0x9f8] ;  /* 0x00027e0000047ab9 */ /* 0x000fe20000000a00 */
[----:B------:R-:W-:Y:S01]  /*c580*/  IMAD.U32 R5, RZ, RZ, UR43 ;  /* 0x0000002bff057e24 */ /* 0x000fe2000f8e00ff */
[----:B------:R-:W-:Y:S01]  /*c590*/  ISETP.NE.U32.AND P0, PT, RZ, UR4, PT ;  /* 0x00000004ff007c0c */ /* 0x000fe2000bf05070 */
[----:B------:R-:W1:Y:S01]  /*c5a0*/  LDC R4, c[0x0][0x428] ;  /* 0x00010a00ff047b82 */ /* 0x000e620000000800 */
[----:B------:R-:W-:Y:S02]  /*c5b0*/  MOV R0, UR43 ;  /* 0x0000002b00007c02 */ /* 0x000fe40008000f00 */
[----:B------:R-:W-:-:S13]  /*c5c0*/  ISETP.NE.AND.EX P0, PT, RZ, UR5, PT, P0 ;  /* 0x00000005ff007c0c */ /* 0x000fda000bf05300 */
[----:B------:R-:W2:Y:S02]  /*c5d0*/  @P0 LDC.64 R2, c[0x0][0x9f8] ;  /* 0x00027e00ff020b82 */ /* 0x000ea40000000a00 */
[----:B--2---:R-:W-:-:S05]  /*c5e0*/  @P0 IMAD.WIDE R2, R5, 0x4, R2 ;  /* 0x0000000405020825 */ /* 0x004fca00078e0202 */
[----:B------:R2:W3:Y:S01]  /*c5f0*/  @P0 LDG.E R0, desc[UR52][R2.64] ;  /* 0x0000003402000981 */ /* 0x0004e2000c1e1900 */
[----:B-1----:R-:W-:Y:S01]  /*c600*/  ISETP.NE.AND P0, PT, R4, 0x1, PT ;  /* 0x000000010400780c */ /* 0x002fe20003f05270 */
[----:B------:R-:W-:Y:S01]  /*c610*/  IMAD.U32 R4, RZ, RZ, UR42 ;  /* 0x0000002aff047e24 */ /* 0x000fe2000f8e00ff */
[----:B------:R-:W-:Y:S01]  /*c620*/  ISETP.NE.AND P1, PT, R19, RZ, PT ;  /* 0x000000ff1300720c */ /* 0x000fe20003f25270 */
[----:B------:R-:W-:Y:S01]  /*c630*/  UMOV UR40, URZ ;  /* 0x0000003f00287c82 */ /* 0x000fe20008000000 */
[----:B------:R-:W-:Y:S01]  /*c640*/  UMOV UR8, 0x40 ;  /* 0x0000004000087882 */ /* 0x000fe20000000000 */
[----:B------:R-:W-:Y:S01]  /*c650*/  UMOV UR9, UR41 ;  /* 0x0000002900097c82 */ /* 0x000fe20008000000 */
[----:B------:R-:W-:Y:S01]  /*c660*/  UMOV UR10, UR42 ;  /* 0x0000002a000a7c82 */ /* 0x000fe20008000000 */
[----:B------:R-:W-:Y:S01]  /*c670*/  UMOV UR11, UR43 ;  /* 0x0000002b000b7c82 */ /* 0x000fe20008000000 */
[----:B------:R-:W-:Y:S01]  /*c680*/  UMOV UR6, 0xffffffff ;  /* 0xffffffff00067882 */ /* 0x000fe20000000000 */
[----:B--2---:R-:W1:Y:S06]  /*c690*/  LDC.64 R2, c[0x0][0x3f8] ;  /* 0x0000fe00ff027b82 */ /* 0x004e6c0000000a00 */
[----:B------:R-:W-:-:S02]  /*c6a0*/  VOTEU.ALL UP1, P1 ;  /* 0x00000000003f7886 */ /* 0x000fc40000820000 */
[----:B------:R-:W2:Y:S03]  /*c6b0*/  @P0 LDC R5, c[0x0][0x42c] ;  /* 0x00010b00ff050b82 */ /* 0x000ea60000000800 */
[----:B------:R-:W-:-:S04]  /*c6c0*/  @!UP1 UIADD3 UR4, UP0, UR44, 0x270, URZ ;  /* 0x000002702c049890 */ /* 0x000fc8000ff1e03f */
[----:B------:R-:W-:Y:S01]  /*c6d0*/  @!UP1 UIADD3.X UR5, URZ, UR45, URZ, UP0, !UPT ;  /* 0x0000002d3f059290 */ /* 0x000fe200087fe43f */
[----:B------:R-:W4:Y:S08]  /*c6e0*/  @P0 LDC R6, c[0x0][0x430] ;  /* 0x00010c00ff060b82 */ /* 0x000f300000000800 */
[----:B------:R1:W-:Y:S01]  /*c6f0*/  @!UP1 UTMAPF.L2.4D [UR40], [UR4] ;  /* 0x00000028040095b8 */ /* 0x0003e20008018000 */
[----:B--2---:R-:W-:Y:S01]  /*c700*/  @P0 IMAD.HI.U32 R5, R5, UR42, RZ ;  /* 0x0000002a05050c27 */ /* 0x004fe2000f8e00ff */
[----:B------:R2:W-:Y:S04]  /*c710*/  @!UP1 UTMAPF.L2.4D [UR8], [UR4] ;  /* 0x00000008040095b8 */ /* 0x0005e80008018000 */
[----:B----4-:R-:W-:Y:S01]  /*c720*/  @P0 SHF.R.U32.HI R4, RZ, R6, R5 ;  /* 0x00000006ff040219 */ /* 0x010fe20000011605 */
[----:B------:R-:W-:Y:S01]  /*c730*/  IMAD.U32 R5, RZ, RZ, UR39 ;  /* 0x00000027ff057e24 */ /* 0x000fe2000f8e00ff */
[----:B-1----:R-:W-:-:S03]  /*c740*/  ISETP.NE.U32.AND P0, PT, R2, RZ, PT ;  /* 0x000000ff0200720c */ /* 0x002fc60003f05070 */
[----:B------:R-:W-:Y:S01]  /*c750*/  VIADD R5, R5, 0xffffffff ;  /* 0xffffffff05057836 */ /* 0x000fe20000000000 */
[----:B------:R-:W-:-:S04]  /*c760*/  ISETP.NE.AND.EX P0, PT, R3, RZ, PT, P0 ;  /* 0x000000ff0300720c */ /* 0x000fc80003f05300 */
[----:B---3--:R-:W-:Y:S01]  /*c770*/  SEL R6, R0, RZ, !P0 ;  /* 0x000000ff00067207 */ /* 0x008fe20004000000 */
[----:B--2---:R-:W-:Y:S08]  /*c780*/  BRA.DIV UR6, `(.L_x_1949) ;  /* 0x0000002206e87947 */ /* 0x004ff0000b800000 */
.L_x_2000:
[----:B------:R-:W-:Y:S01]  /*c790*/  UMOV UR4, 0xffffffff ;  /* 0xffffffff00047882 */ /* 0x000fe20000000000 */
[----:B------:R-:W-:Y:S02]  /*c7a0*/  SHF.R.S32.HI R12, RZ, 0x1f, R0 ;  /* 0x0000001fff0c7819 */ /* 0x000fe40000011400 */
[----:B------:R-:W-:Y:S05]  /*c7b0*/  BRA.DIV UR4, `(.L_x_1950) ;  /* 0x0000002604087947 */ /* 0x000fea000b800000 */
[----:B------:R-:W-:-:S13]  /*c7c0*/  ELECT P6, URZ, PT ;  /* 0x00000000003f782f */ /* 0x000fda00038c0000 */
.L_x_2003:
[----:B------:R-:W-:Y:S05]  /*c7d0*/  @!P6 BRA `(.L_x_1951) ;  /* 0x0000000000d8e947 */ /* 0x000fea0003800000 */
[----:B------:R-:W-:Y:S01]  /*c7e0*/  MOV R6, R0 ;  /* 0x0000000000067202 */ /* 0x000fe20000000f00 */
        /* <DEDUP_REMOVED lines=17> */
[----:B------:R-:W-:-:S05]  /*c900*/  IADD3 R7, -R11, RZ, RZ ;  /* 0x000000ff0b077210 */ /* 0x000fca0007ffe1ff */
[----:B------:R-:W-:-:S07]  /*c910*/  IMAD R5, R10, R7, R5 ;  /* 0x000000070a057224 */ /* 0x000fce00078e0205 */
.L_x_1952:
[----:B------:R-:W2:Y:S01]  /*c920*/  S2R R7, SR_TID.X ;  /* 0x0000000000077919 */ /* 0x000ea20000002100 */
[----:B-1----:R-:W-:Y:S02]  /*c930*/  LEA R8, R16, UR38, 0x3 ;  /* 0x0000002610087c11 */ /* 0x002fe4000f8e18ff */
[----:B--2---:R-:W-:Y:S02]  /*c940*/  LOP3.LUT R9, R7, 0x7f, RZ, 0xc0, !PT ;  /* 0x0000007f07097812 */ /* 0x004fe400078ec0ff */
[----:B------:R-:W-:Y:S02]  /*c950*/  SHF.L.U32 R7, R17, 0x1f, RZ ;  /* 0x0000001f11077819 */ /* 0x000fe400000006ff */
[----:B------:R-:W-:Y:S02]  /*c960*/  ISETP.NE.AND P3, PT, R9, RZ, PT ;  /* 0x000000ff0900720c */ /* 0x000fe40003f65270 */
[----:B------:R-:W1:Y:S02]  /*c970*/  SYNCS.PHASECHK.TRANS64.TRYWAIT P2, [R8+URZ+0x28840], R7 ;  /* 0x02884007080075a7 */ /* 0x000e64000804017f */
[----:B-1----:R-:W-:Y:S09]  /*c980*/  @!P2 BRA `(.L_x_1953) ;  /* 0x0000002000b4a947 */ /* 0x002ff20003800000 */
.L_x_2004:
[----:B------:R-:W-:Y:S05]  /*c990*/  @P3 BRA `(.L_x_1954) ;  /* 0x0000000000143947 */ /* 0x000fea0003800000 */
[----:B------:R-:W-:Y:S01]  /*c9a0*/  ISETP.NE.AND P2, PT, R19, RZ, PT ;  /* 0x000000ff1300720c */ /* 0x000fe20003f45270 */
[----:B-1----:R-:W-:-:S04]  /*c9b0*/  IMAD.MOV.U32 R7, RZ, RZ, 0x8000 ;  /* 0x00008000ff077424 */ /* 0x002fc800078e00ff */
[----:B------:R2:W-:Y:S08]  /*c9c0*/  SYNCS.ARRIVE.TRANS64 RZ, [R8+URZ+0x28830], R7 ;  /* 0x0288300708ff79a7 */ /* 0x0005f0000800003f */
[----:B------:R-:W-:Y:S05]  /*c9d0*/  @!P2 BRA `(.L_x_1954) ;  /* 0x000000000004a947 */ /* 0x000fea0003800000 */
[----:B------:R-:W-:Y:S01]  /*c9e0*/  BPT.TRAP 0x1 ;  /* 0x000000040000795c */ /* 0x000fe20000300000 */
.L_x_1954:
        /* <DEDUP_REMOVED lines=17> */
[----:B---3--:R-:W-:Y:S01]  /*cb00*/  UMOV UR8, UR14 ;  /* 0x0000000e00087c82 */ /* 0x008fe20008000000 */
[----:B------:R-:W-:Y:S02]  /*cb10*/  UMOV UR10, UR15 ;  /* 0x0000000f000a7c82 */ /* 0x000fe40008000000 */
[----:B------:R3:W-:Y:S02]  /*cb20*/  UTMALDG.4D [UR8], [UR4], desc[UR6] ;  /* 0x00000608040075b4 */ /* 0x0007e40008019000 */
[----:B---3--:R-:W-:Y:S01]  /*cb30*/  NOP ;  /* 0x0000000000007918 */ /* 0x008fe20000000000 */
.L_x_1951:
        /* <DEDUP_REMOVED lines=9> */
[----:B-12---:R-:W-:Y:S01]  /*cbd0*/  @P2 IMAD.MOV.U32 R7, RZ, RZ, 0x8000 ;  /* 0x00008000ff072424 */ /* 0x006fe200078e00ff */
        /* <DEDUP_REMOVED lines=21> */
.L_x_2005:
[----:B------:R-:W-:-:S06]  /*cd30*/  UISETP.GE.AND UP0, UPT, UR39, 0x2, UPT ;  /* 0x000000022700788c */ /* 0x000fcc000bf06270 */
[----:B------:R-:W-:-:S13]  /*cd40*/  PLOP3.LUT P2, PT, PT, PT, UP0, 0x80, 0x0 ;  /* 0x000000000000781c */ /* 0x000fda0003f4f008 */
[----:B------:R-:W-:Y:S05]  /*cd50*/  @!P2 BRA `(.L_x_1956) ;  /* 0x0000001000d8a947 */ /* 0x000fea0003800000 */
[----:B------:R-:W-:Y:S02]  /*cd60*/  ULOP3.LUT UR4, UR39, 0x1, URZ, 0xc0, !UPT ;  /* 0x0000000127047892 */ /* 0x000fe4000f8ec03f */
[----:B------:R-:W-:Y:S02]  /*cd70*/  UIADD3 UR46, UR39, -0x2, URZ ;  /* 0xfffffffe272e7890 */ /* 0x000fe4000fffe03f */
[----:B------:R-:W-:Y:S01]  /*cd80*/  UISETP.NE.U32.AND UP0, UPT, UR4, 0x1, UPT ;  /* 0x000000010400788c */ /* 0x000fe2000bf05070 */
[----:B------:R-:W-:-:S03]  /*cd90*/  ULDC.64 UR36, c[0x0][0x408] ;  /* 0x0001020000247ab9 */ /* 0x000fc60000000a00 */
[----:B-1----:R-:W-:Y:S02]  /*cda0*/  MOV R7, UR46 ;  /* 0x0000002e00077c02 */ /* 0x002fe40008000f00 */
[----:B------:R-:W-:-:S13]  /*cdb0*/  PLOP3.LUT P2, PT, PT, PT, UP0, 0x80, 0x0 ;  /* 0x000000000000781c */ /* 0x000fda0003f4f008 */
[----:B------:R-:W-:Y:S05]  /*cdc0*/  @!P2 BRA `(.L_x_1957) ;  /* 0x0000000400a0a947 */ /* 0x000fea0003800000 */
[----:B------:R-:W-:Y:S01]  /*cdd0*/  VIADD R10, R16, 0x1 ;  /* 0x00000001100a7836 */ /* 0x000fe20000000000 */
[----:B------:R-:W-:Y:S04]  /*cde0*/  BSSY B0, `(.L_x_1958) ;  /* 0x0000062000007945 */ /* 0x000fe80003800000 */
[----:B------:R-:W-:-:S04]  /*cdf0*/  ISETP.NE.AND P2, PT, R10, 0x2, PT ;  /* 0x000000020a00780c */ /* 0x000fc80003f45270 */
[----:B------:R-:W-:Y:S02]  /*ce00*/  SEL R8, RZ, 0x1, P2 ;  /* 0x00000001ff087807 */ /* 0x000fe40001000000 */
[----:B------:R-:W-:Y:S02]  /*ce10*/  SEL R10, R10, RZ, P2 ;  /* 0x000000ff0a0a7207 */ /* 0x000fe40001000000 */
[----:B------:R-:W-:Y:S01]  /*ce20*/  LOP3.LUT R7, R17, R8, RZ, 0x3c, !PT ;  /* 0x0000000811077212 */ /* 0x000fe200078e3cff */
[----:B------:R-:W-:Y:S06]  /*ce30*/  @!P6 BRA `(.L_x_1959) ;  /* 0x000000040070e947 */ /* 0x000fec0003800000 */
[----:B------:R-:W-:Y:S02]  /*ce40*/  IMAD.MOV.U32 R8, RZ, RZ, R6 ;  /* 0x000000ffff087224 */ /* 0x000fe400078e0006 */
[----:B------:R-:W-:Y:S01]  /*ce50*/  IMAD.U32 R9, RZ, RZ, UR46 ;  /* 0x0000002eff097e24 */ /* 0x000fe2000f8e00ff */
[----:B------:R-:W-:Y:S06]  /*ce60*/  @!P0 BRA `(.L_x_1960) ;  /* 0x0000000000508947 */ /* 0x000fec0003800000 */
[----:B------:R-:W-:Y:S01]  /*ce70*/  ULDC UR7, c[0x0][0x41c] ;  /* 0x0001070000077ab9 */ /* 0x000fe20000000800 */
[----:B------:R-:W-:Y:S01]  /*ce80*/  UMOV UR6, UR46 ;  /* 0x0000002e00067c82 */ /* 0x000fe20008000000 */
[----:B------:R-:W-:-:S11]  /*ce90*/  UISETP.NE.AND UP0, UPT, UR7, 0x1, UPT ;  /* 0x000000010700788c */ /* 0x000fd6000bf05270 */
[----:B------:R-:W-:Y:S02]  /*cea0*/  @UP0 ULDC.64 UR8, c[0x0][0x420] ;  /* 0x0001080000080ab9 */ /* 0x000fe40000000a00 */
[----:B------:R-:W-:-:S04]  /*ceb0*/  UIMAD.WIDE.U32 UR4, UR46, UR8, URZ ;  /* 0x000000082e0472a5 */ /* 0x000fc8000f8e003f */
[----:B------:R-:W-:-:S03]  /*cec0*/  @UP0 USHF.R.U32.HI UR6, URZ, UR9, UR5 ;  /* 0x000000093f060299 */ /* 0x000fc60008011605 */
[----:B------:R-:W-:Y:S01]  /*ced0*/  ULDC.64 UR8, c[0x0][0x408] ;  /* 0x0001020000087ab9 */ /* 0x000fe20000000a00 */
[----:B------:R-:W-:Y:S01]  /*cee0*/  USHF.R.S32.HI UR4, URZ, 0x1f, UR6 ;  /* 0x0000001f3f047899 */ /* 0x000fe20008011406 */
[----:B------:R-:W-:Y:S01]  /*cef0*/  IMAD R11, R12, UR8, RZ ;  /* 0x000000080c0b7c24 */ /* 0x000fe2000f8e02ff */
[----:B------:R-:W-:-:S03]  /*cf00*/  MOV R8, UR6 ;  /* 0x0000000600087c02 */ /* 0x000fc60008000f00 */
[C---:B------:R-:W-:Y:S02]  /*cf10*/  IMAD R11, R0.reuse, UR9, R11 ;  /* 0x00000009000b7c24 */ /* 0x040fe4000f8e020b */
[----:B------:R-:W-:Y:S02]  /*cf20*/  IMAD.U32 R9, RZ, RZ, UR4 ;  /* 0x00000004ff097e24 */ /* 0x000fe4000f8e00ff */
[----:B------:R-:W-:-:S04]  /*cf30*/  IMAD.WIDE.U32 R8, R0, UR8, R8 ;  /* 0x0000000800087c25 */ /* 0x000fc8000f8e0008 */
[----:B------:R-:W-:Y:S01]  /*cf40*/  IMAD.IADD R9, R11, 0x1, R9 ;  /* 0x000000010b097824 */ /* 0x000fe200078e0209 */
[----:B------:R-:W-:-:S04]  /*cf50*/  LEA R2, P2, R8, R2, 0x2 ;  /* 0x0000000208027211 */ /* 0x000fc800078410ff */
[----:B------:R-:W-:-:S05]  /*cf60*/  LEA.HI.X R3, R8, R3, R9, 0x2, P2 ;  /* 0x0000000308037211 */ /* 0x000fca00010f1409 */
[----:B------:R1:W5:Y:S01]  /*cf70*/  LDG.E R8, desc[UR52][R2.64] ;  /* 0x0000003402087981 */ /* 0x000362000c1e1900 */
[----:B------:R-:W-:-:S04]  /*cf80*/  UIADD3 UR4, -UR6, URZ, URZ ;  /* 0x0000003f06047290 */ /* 0x000fc8000fffe13f */
[----:B------:R-:W-:-:S06]  /*cf90*/  UIMAD UR4, UR7, UR4, UR46 ;  /* 0x00000004070472a4 */ /* 0x000fcc000f8e022e */
[----:B-1----:R-:W-:-:S07]  /*cfa0*/  IMAD.U32 R9, RZ, RZ, UR4 ;  /* 0x00000004ff097e24 */ /* 0x002fce000f8e00ff */
.L_x_1960:
[----:B------:R-:W1:Y:S01]  /*cfb0*/  S2R R2, SR_TID.X ;  /* 0x0000000000027919 */ /* 0x000e620000002100 */
[----:B------:R-:W-:Y:S02]  /*cfc0*/  LEA R3, R10, UR38, 0x3 ;  /* 0x000000260a037c11 */ /* 0x000fe4000f8e18ff */
[----:B-1----:R-:W-:Y:S02]  /*cfd0*/  LOP3.LUT R11, R2, 0x7f, RZ, 0xc0, !PT ;  /* 0x0000007f020b7812 */ /* 0x002fe400078ec0ff */
[----:B------:R-:W-:Y:S02]  /*cfe0*/  SHF.L.U32 R2, R7, 0x1f, RZ ;  /* 0x0000001f07027819 */ /* 0x000fe400000006ff */
[----:B------:R-:W-:Y:S02]  /*cff0*/  ISETP.NE.AND P2, PT, R11, RZ, PT ;  /* 0x000000ff0b00720c */ /* 0x000fe40003f45270 */
[----:B------:R-:W1:Y:S02]  /*d000*/  SYNCS.PHASECHK.TRANS64.TRYWAIT P3, [R3+URZ+0x28840], R2 ;  /* 0x02884002030075a7 */ /* 0x000e64000806017f */
[----:B-1----:R-:W-:Y:S09]  /*d010*/  @!P3 BRA `(.L_x_1961) ;  /* 0x0000001c003cb947 */ /* 0x002ff20003800000 */
.L_x_2006:
[----:B------:R-:W-:Y:S05]  /*d020*/  @P2 BRA `(.L_x_1962) ;  /* 0x0000000000142947 */ /* 0x000fea0003800000 */
[----:B------:R-:W-:Y:S02]  /*d030*/  ISETP.NE.AND P3, PT, R19, RZ, PT ;  /* 0x000000ff1300720c */ /* 0x000fe40003f65270 */
[----:B-1----:R-:W-:-:S04]  /*d040*/  MOV R2, 0x8000 ;  /* 0x0000800000027802 */ /* 0x002fc80000000f00 */
[----:B------:R2:W-:Y:S07]  /*d050*/  SYNCS.ARRIVE.TRANS64 RZ, [R3+URZ+0x28830], R2 ;  /* 0x0288300203ff79a7 */ /* 0x0005ee000800003f */
[----:B------:R-:W-:Y:S05]  /*d060*/  @!P3 BRA `(.L_x_1962) ;  /* 0x000000000004b947 */ /* 0x000fea0003800000 */
[----:B------:R-:W-:Y:S01]  /*d070*/  BPT.TRAP 0x1 ;  /* 0x000000040000795c */ /* 0x000fe20000300000 */
.L_x_1962:
        /* <DEDUP_REMOVED lines=12> */
[----:B-12---:R-:W-:Y:S01]  /*d140*/  SHF.L.U32 R3, R17, 0x1f, RZ ;  /* 0x0000001f11037819 */ /* 0x006fe200000006ff */
        /* <DEDUP_REMOVED lines=13> */
.L_x_2007:
[----:B------:R-:W-:Y:S05]  /*d220*/  @P2 BRA `(.L_x_1964) ;  /* 0x0000000000182947 */ /* 0x000fea0003800000 */
[----:B------:R-:W-:Y:S01]  /*d230*/  ISETP.NE.AND P2, PT, R19, RZ, PT ;  /* 0x000000ff1300720c */ /* 0x000fe20003f45270 */
[----:B-1----:R-:W-:Y:S01]  /*d240*/  IMAD.MOV.U32 R3, RZ, RZ, 0x8000 ;  /* 0x00008000ff037424 */ /* 0x002fe200078e00ff */
[----:B------:R-:W-:-:S04]  /*d250*/  LEA R2, R16, UR38, 0x3 ;  /* 0x0000002610027c11 */ /* 0x000fc8000f8e18ff */
[----:B------:R2:W-:Y:S07]  /*d260*/  SYNCS.ARRIVE.TRANS64 RZ, [R2+URZ+0x28850], R3 ;  /* 0x0288500302ff79a7 */ /* 0x0005ee000800003f */
[----:B------:R-:W-:Y:S05]  /*d270*/  @!P2 BRA `(.L_x_1964) ;  /* 0x000000000004a947 */ /* 0x000fea0003800000 */
[----:B------:R-:W-:Y:S01]  /*d280*/  BPT.TRAP 0x1 ;  /* 0x000000040000795c */ /* 0x000fe20000300000 */
.L_x_1964:
        /* <DEDUP_REMOVED lines=23> */
.L_x_1959:
[----:B------:R-:W-:Y:S05]  /*d400*/  BSYNC B0 ;  /* 0x0000000000007941 */ /* 0x000fea0003800000 */
.L_x_1958:
[----:B------:R-:W-:Y:S01]  /*d410*/  UIADD3 UR4, UR39, -0x3, URZ ;  /* 0xfffffffd27047890 */ /* 0x000fe2000fffe03f */
[----:B------:R-:W-:Y:S01]  /*d420*/  IMAD.MOV.U32 R17, RZ, RZ, R7 ;  /* 0x000000ffff117224 */ /* 0x000fe200078e0007 */
[----:B------:R-:W-:-:S04]  /*d430*/  MOV R16, R10 ;  /* 0x0000000a00107202 */ /* 0x000fc80000000f00 */
[----:B------:R-:W-:-:S07]  /*d440*/  IMAD.U32 R7, RZ, RZ, UR4 ;  /* 0x00000004ff077e24 */ /* 0x000fce000f8e00ff */
.L_x_1957:
[----:B------:R-:W-:Y:S01]  /*d450*/  ISETP.NE.AND P2, PT, RZ, UR46, PT ;  /* 0x0000002eff007c0c */ /* 0x000fe2000bf45270 */
[----:B------:R-:W-:-:S12]  /*d460*/  BSSY B0, `(.L_x_1956) ;  /* 0x00000c5000007945 */ /* 0x000fd80003800000 */
[----:B------:R-:W-:Y:S05]  /*d470*/  @!P2 BRA `(.L_x_1965) ;  /* 0x0000000c000ca947 */ /* 0x000fea0003800000 */
[----:B------:R-:W-:-:S07]  /*d480*/  IMAD.MOV.U32 R8, RZ, RZ, R6 ;  /* 0x000000ffff087224 */ /* 0x000fce00078e0006 */
.L_x_1980:
[----:B------:R-:W-:Y:S01]  /*d490*/  IADD3 R10, R16, 0x1, RZ ;  /* 0x00000001100a7810 */ /* 0x000fe20007ffe0ff */
[----:B------:R-:W-:Y:S05]  /*d4a0*/  YIELD ;  /* 0x0000000000007946 */ /* 0x000fea0003800000 */
[----:B------:R-:W-:Y:S01]  /*d4b0*/  ISETP.NE.AND P2, PT, R10, 0x2, PT ;  /* 0x000000020a00780c */ /* 0x000fe20003f45270 */
[----:B------:R-:W-:Y:S03]  /*d4c0*/  BSSY B1, `(.L_x_1966) ;  /* 0x000005c000017945 */ /* 0x000fe60003800000 */
[----:B-12---:R-:W-:-:S02]  /*d4d0*/  SEL R2, RZ, 0x1, P2 ;  /* 0x00000001ff027807 */ /* 0x006fc40001000000 */
        /* <DEDUP_REMOVED lines=17> */
[----:B------:R-:W-:-:S05]  /*d5f0*/  IMAD.WIDE.U32 R2, R0, UR36, R2 ;  /* 0x0000002400027c25 */ /* 0x000fca000f8e0002 */
[----:B------:R-:W-:Y:S02]  /*d600*/  IADD3 R14, R14, R3, RZ ;  /* 0x000000030e0e7210 */ /* 0x000fe40007ffe0ff */
[----:B-1----:R-:W-:-:S04]  /*d610*/  LEA R8, P2, R2, R8, 0x2 ;  /* 0x0000000802087211 */ /* 0x002fc800078410ff */
[----:B------:R-:W-:-:S05]  /*d620*/  LEA.HI.X R9, R2, R9, R14, 0x2, P2 ;  /* 0x0000000902097211 */ /* 0x000fca00010f140e */
[----:B------:R1:W5:Y:S04]  /*d630*/  LDG.E R8, desc[UR52][R8.64] ;  /* 0x0000003408087981 */ /* 0x000368000c1e1900 */
.L_x_1968:
[----:B------:R-:W1:Y:S01]  /*d640*/  S2R R2, SR_TID.X ;  /* 0x0000000000027919 */ /* 0x000e620000002100 */
[----:B------:R-:W-:Y:S02]  /*d650*/  LEA R3, R10, UR38, 0x3 ;  /* 0x000000260a037c11 */ /* 0x000fe4000f8e18ff */
[----:B-1----:R-:W-:Y:S02]  /*d660*/  LOP3.LUT R9, R2, 0x7f, RZ, 0xc0, !PT ;  /* 0x0000007f02097812 */ /* 0x002fe400078ec0ff */
[----:B------:R-:W-:Y:S02]  /*d670*/  SHF.L.U32 R2, R11, 0x1f, RZ ;  /* 0x0000001f0b027819 */ /* 0x000fe400000006ff */
[----:B------:R-:W-:Y:S02]  /*d680*/  ISETP.NE.AND P2, PT, R9, RZ, PT ;  /* 0x000000ff0900720c */ /* 0x000fe40003f45270 */
[----:B------:R-:W1:Y:S02]  /*d690*/  SYNCS.PHASECHK.TRANS64.TRYWAIT P3, [R3+URZ+0x28840], R2 ;  /* 0x02884002030075a7 */ /* 0x000e64000806017f */
[----:B-1----:R-:W-:Y:S09]  /*d6a0*/  @!P3 BRA `(.L_x_1969) ;  /* 0x0000001400c0b947 */ /* 0x002ff20003800000 */
.L_x_2008:
[----:B------:R-:W-:Y:S05]  /*d6b0*/  @P2 BRA `(.L_x_1970) ;  /* 0x0000000000142947 */ /* 0x000fea0003800000 */
[----:B------:R-:W-:Y:S01]  /*d6c0*/  ISETP.NE.AND P3, PT, R19, RZ, PT ;  /* 0x000000ff1300720c */ /* 0x000fe20003f65270 */
[----:B-1----:R-:W-:-:S04]  /*d6d0*/  IMAD.MOV.U32 R2, RZ, RZ, 0x8000 ;  /* 0x00008000ff027424 */ /* 0x002fc800078e00ff */
[----:B------:R2:W-:Y:S08]  /*d6e0*/  SYNCS.ARRIVE.TRANS64 RZ, [R3+URZ+0x28830], R2 ;  /* 0x0288300203ff79a7 */ /* 0x0005f0000800003f */
[----:B------:R-:W-:Y:S05]  /*d6f0*/  @!P3 BRA `(.L_x_1970) ;  /* 0x000000000004b947 */ /* 0x000fea0003800000 */
[----:B------:R-:W-:Y:S01]  /*d700*/  BPT.TRAP 0x1 ;  /* 0x000000040000795c */ /* 0x000fe20000300000 */
.L_x_1970:
        /* <DEDUP_REMOVED lines=14> */
[----:B-12---:R-:W-:Y:S01]  /*d7f0*/  LEA R2, R16, UR17, 0x3 ;  /* 0x0000001110027c11 */ /* 0x006fe2000f8e18ff */
        /* <DEDUP_REMOVED lines=11> */
.L_x_2009:
[----:B------:R-:W-:Y:S05]  /*d8b0*/  @P2 BRA `(.L_x_1972) ;  /* 0x0000000000142947 */ /* 0x000fea0003800000 */
[----:B------:R-:W-:Y:S01]  /*d8c0*/  ISETP.NE.AND P2, PT, R19, RZ, PT ;  /* 0x000000ff1300720c */ /* 0x000fe20003f45270 */
[----:B------:R-:W-:-:S04]  /*d8d0*/  IMAD.MOV.U32 R3, RZ, RZ, 0x8000 ;  /* 0x00008000ff037424 */ /* 0x000fc800078e00ff */
[----:B------:R2:W-:Y:S08]  /*d8e0*/  SYNCS.ARRIVE.TRANS64 RZ, [R2+URZ+0x50], R3 ;  /* 0x0000500302ff79a7 */ /* 0x0005f0000800003f */
[----:B------:R-:W-:Y:S05]  /*d8f0*/  @!P2 BRA `(.L_x_1972) ;  /* 0x000000000004a947 */ /* 0x000fea0003800000 */
[----:B------:R-:W-:Y:S01]  /*d900*/  BPT.TRAP 0x1 ;  /* 0x000000040000795c */ /* 0x000fe20000300000 */
.L_x_1972:
        /* <DEDUP_REMOVED lines=10> */
[----:B------:R-:W-:Y:S01]  /*d9b0*/  IMAD.MOV.U32 R5, RZ, RZ, R13 ;  /* 0x000000ffff057224 */ /* 0x000fe200078e000d */
[----:B------:R-:W-:-:S02]  /*d9c0*/  MOV R6, R8 ;  /* 0x0000000800067202 */ /* 0x000fc40000000f00 */
[----:B------:R-:W-:Y:S02]  /*d9d0*/  ULEA UR6, UR6, UR38, 0xf ;  /* 0x0000002606067291 */ /* 0x000fe4000f8e783f */
[----:B------:R-:W-:Y:S02]  /*d9e0*/  USHF.L.U32 UR11, UR11, 0x7, URZ ;  /* 0x000000070b0b7899 */ /* 0x000fe4000800063f */
[----:B------:R-:W-:Y:S02]  /*d9f0*/  UIADD3 UR9, UR9, 0x50, URZ ;  /* 0x0000005009097890 */ /* 0x000fe4000fffe03f */
        /* <DEDUP_REMOVED lines=8> */
.L_x_1967:
[----:B------:R-:W-:Y:S05]  /*da80*/  BSYNC B1 ;  /* 0x0000000000017941 */ /* 0x000fea0003800000 */
.L_x_1966:
[----:B------:R-:W-:Y:S01]  /*da90*/  VIADD R16, R10, 0x1 ;  /* 0x000000010a107836 */ /* 0x000fe20000000000 */
[----:B------:R-:W-:Y:S04]  /*daa0*/  BSSY B1, `(.L_x_1973) ;  /* 0x000005d000017945 */ /* 0x000fe80003800000 */
[----:B------:R-:W-:-:S04]  /*dab0*/  ISETP.NE.AND P2, PT, R16, 0x2, PT ;  /* 0x000000021000780c */ /* 0x000fc80003f45270 */
[----:B-12---:R-:W-:Y:S02]  /*dac0*/  SEL R2, RZ, 0x1, P2 ;  /* 0x00000001ff027807 */ /* 0x006fe40001000000 */
[----:B------:R-:W-:Y:S02]  /*dad0*/  SEL R16, R16, RZ, P2 ;  /* 0x000000ff10107207 */ /* 0x000fe40001000000 */
[----:B------:R-:W-:Y:S01]  /*dae0*/  LOP3.LUT R17, R11, R2, RZ, 0x3c, !PT ;  /* 0x000000020b117212 */ /* 0x000fe200078e3cff */
[----:B------:R-:W-:Y:S06]  /*daf0*/  @!P6 BRA `(.L_x_1974) ;  /* 0x00000004005ce947 */ /* 0x000fec0003800000 */
[----:B------:R-:W-:Y:S01]  /*db00*/  VIADD R13, R7, 0xffffffff ;  /* 0xffffffff070d7836 */ /* 0x000fe20000000000 */
        /* <DEDUP_REMOVED lines=18> */
.L_x_1975:
[----:B------:R-:W1:Y:S01]  /*dc30*/  S2R R2, SR_TID.X ;  /* 0x0000000000027919 */ /* 0x000e620000002100 */
[----:B------:R-:W-:Y:S02]  /*dc40*/  SHF.L.U32 R3, R17, 0x1f, RZ ;  /* 0x0000001f11037819 */ /* 0x000fe400000006ff */
[----:B-1----:R-:W-:Y:S02]  /*dc50*/  LOP3.LUT R9, R2, 0x7f, RZ, 0xc0, !PT ;  /* 0x0000007f02097812 */ /* 0x002fe400078ec0ff */
[----:B------:R-:W-:Y:S02]  /*dc60*/  LEA R2, R16, UR38, 0x3 ;  /* 0x0000002610027c11 */ /* 0x000fe4000f8e18ff */
[----:B------:R-:W-:Y:S02]  /*dc70*/  ISETP.NE.AND P2, PT, R9, RZ, PT ;  /* 0x000000ff0900720c */ /* 0x000fe40003f45270 */
[----:B------:R-:W1:Y:S02]  /*dc80*/  SYNCS.PHASECHK.TRANS64.TRYWAIT P3, [R2+URZ+0x28840], R3 ;  /* 0x02884003020075a7 */ /* 0x000e64000806017f */
[----:B-1----:R-:W-:Y:S09]  /*dc90*/  @!P3 BRA `(.L_x_1976) ;  /* 0x00000010006cb947 */ /* 0x002ff20003800000 */
.L_x_2010:
[----:B------:R-:W-:Y:S05]  /*dca0*/  @P2 BRA `(.L_x_1977) ;  /* 0x0000000000142947 */ /* 0x000fea0003800000 */
[----:B------:R-:W-:Y:S01]  /*dcb0*/  ISETP.NE.AND P3, PT, R19, RZ, PT ;  /* 0x000000ff1300720c */ /* 0x000fe20003f65270 */
[----:B-1----:R-:W-:-:S04]  /*dcc0*/  IMAD.MOV.U32 R3, RZ, RZ, 0x8000 ;  /* 0x00008000ff037424 */ /* 0x002fc800078e00ff */
[----:B------:R2:W-:Y:S08]  /*dcd0*/  SYNCS.ARRIVE.TRANS64 RZ, [R2+URZ+0x28830], R3 ;  /* 0x0288300302ff79a7 */ /* 0x0005f0000800003f */
[----:B------:R-:W-:Y:S05]  /*dce0*/  @!P3 BRA `(.L_x_1977) ;  /* 0x000000000004b947 */ /* 0x000fea0003800000 */
[----:B------:R-:W-:Y:S01]  /*dcf0*/  BPT.TRAP 0x1 ;  /* 0x000000040000795c */ /* 0x000fe20000300000 */
.L_x_1977:
        /* <DEDUP_REMOVED lines=12> */
[----:B-12---:R-:W-:Y:S01]  /*ddc0*/  LEA R2, R10, UR17, 0x3 ;  /* 0x000000110a027c11 */ /* 0x006fe2000f8e18ff */
        /* <DEDUP_REMOVED lines=13> */
.L_x_2011:
[----:B------:R-:W-:Y:S05]  /*dea0*/  @P2 BRA `(.L_x_1979) ;  /* 0x0000000000142947 */ /* 0x000fea0003800000 */
[----:B------:R-:W-:Y:S01]  /*deb0*/  ISETP.NE.AND P2, PT, R19, RZ, PT ;  /* 0x000000ff1300720c */ /* 0x000fe20003f45270 */
[----:B------:R-:W-:-:S04]  /*dec0*/  IMAD.MOV.U32 R3, RZ, RZ, 0x8000 ;  /* 0x00008000ff037424 */ /* 0x000fc800078e00ff */
[----:B------:R2:W-:Y:S08]  /*ded0*/  SYNCS.ARRIVE.TRANS64 RZ, [R2+URZ+0x50], R3 ;  /* 0x0000500302ff79a7 */ /* 0x0005f0000800003f */
[----:B------:R-:W-:Y:S05]  /*dee0*/  @!P2 BRA `(.L_x_1979) ;  /* 0x000000000004a947 */ /* 0x000fea0003800000 */
[----:B------:R-:W-:Y:S01]  /*def0*/  BPT.TRAP 0x1 ;  /* 0x000000040000795c */ /* 0x000fe20000300000 */
.L_x_1979:
        /* <DEDUP_REMOVED lines=11> */
[----:B------:R-:W-:Y:S01]  /*dfb0*/  MOV R5, R13 ;  /* 0x0000000d00057202 */ /* 0x000fe20000000f00 */
[----:B------:R-:W-:Y:S01]  /*dfc0*/  IMAD.MOV.U32 R6, RZ, RZ, R8 ;  /* 0x000000ffff067224 */ /* 0x000fe200078e0008 */
[----:B------:R-:W-:-:S02]  /*dfd0*/  ULEA UR14, UR14, UR38, 0xf ;  /* 0x000000260e0e7291 */ /* 0x000fc4000f8e783f */
        /* <DEDUP_REMOVED lines=9> */
.L_x_1974:
[----:B------:R-:W-:Y:S05]  /*e070*/  BSYNC B1 ;  /* 0x0000000000017941 */ /* 0x000fea0003800000 */
.L_x_1973:
[C---:B------:R-:W-:Y:S01]  /*e080*/  ISETP.GT.AND P2, PT, R7.reuse, 0x1, PT ;  /* 0x000000010700780c */ /* 0x040fe20003f44270 */
[----:B------:R-:W-:-:S12]  /*e090*/  VIADD R7, R7, 0xfffffffe ;  /* 0xfffffffe07077836 */ /* 0x000fd80000000000 */
[----:B------:R-:W-:Y:S05]  /*e0a0*/  @P2 BRA `(.L_x_1980) ;  /* 0xfffffff000f82947 */ /* 0x000fea000383ffff */
.L_x_1965:
[----:B------:R-:W-:Y:S05]  /*e0b0*/  BSYNC B0 ;  /* 0x0000000000007941 */ /* 0x000fea0003800000 */
.L_x_1956:
[----:B------:R-:W-:Y:S04]  /*e0c0*/  BSSY B0, `(.L_x_1981) ;  /* 0x000000e000007945 */ /* 0x000fe80003800000 */
[----:B------:R-:W-:Y:S05]  /*e0d0*/  @P1 BRA `(.L_x_1982) ;  /* 0x0000000000301947 */ /* 0x000fea0003800000 */
[----:B-1----:R-:W1:Y:S01]  /*e0e0*/  S2R R7, SR_LANEID ;  /* 0x0000000000077919 */ /* 0x002e620000000000 */
[----:B------:R-:W-:Y:S01]  /*e0f0*/  VOTEU.ANY UR4, UPT, PT ;  /* 0x0000000000047886 */ /* 0x000fe200038e0100 */
[----:B--2---:R-:W2:Y:S01]  /*e100*/  LDC.64 R2, c[0x0][0xdf0] ;  /* 0x00037c00ff027b82 */ /* 0x004ea20000000a00 */
        /* <DEDUP_REMOVED lines=9> */
.L_x_1982:
[----:B------:R-:W-:Y:S05]  /*e1a0*/  BSYNC B0 ;  /* 0x0000000000007941 */ /* 0x000fea0003800000 */
.L_x_1981:
[----:B------:R-:W-:Y:S04]  /*e1b0*/  BSSY B0, `(.L_x_1983) ;  /* 0x0000024000007945 */ /* 0x000fe80003800000 */
[----:B------:R-:W-:Y:S05]  /*e1c0*/  @!P6 BRA `(.L_x_1984) ;  /* 0x000000000088e947 */ /* 0x000fea0003800000 */
[----:B------:R-:W3:Y:S01]  /*e1d0*/  S2R R0, SR_TID.X ;  /* 0x0000000000007919 */ /* 0x000ee20000002100 */
[----:B-12---:R-:W-:Y:S02]  /*e1e0*/  LEA R3, R16, UR38, 0x3 ;  /* 0x0000002610037c11 */ /* 0x006fe4000f8e18ff */
[----:B---3--:R-:W-:Y:S02]  /*e1f0*/  LOP3.LUT R2, R0, 0x7f, RZ, 0xc0, !PT ;  /* 0x0000007f00027812 */ /* 0x008fe400078ec0ff */
[----:B------:R-:W-:Y:S02]  /*e200*/  SHF.L.U32 R0, R17, 0x1f, RZ ;  /* 0x0000001f11007819 */ /* 0x000fe400000006ff */
[----:B------:R-:W-:Y:S02]  /*e210*/  ISETP.NE.AND P1, PT, R2, RZ, PT ;  /* 0x000000ff0200720c */ /* 0x000fe40003f25270 */
[----:B------:R-:W1:Y:S02]  /*e220*/  SYNCS.PHASECHK.TRANS64.TRYWAIT P0, [R3+URZ+0x28860], R0 ;  /* 0x02886000030075a7 */ /* 0x000e64000800017f */
[----:B-1----:R-:W-:Y:S09]  /*e230*/  @!P0 BRA `(.L_x_1985) ;  /* 0x0000000c002c8947 */ /* 0x002ff20003800000 */
.L_x_2012:
[----:B------:R-:W-:Y:S05]  /*e240*/  @P1 BRA `(.L_x_1986) ;  /* 0x0000000000141947 */ /* 0x000fea0003800000 */
[----:B------:R-:W-:Y:S01]  /*e250*/  ISETP.NE.AND P0, PT, R19, RZ, PT ;  /* 0x000000ff1300720c */ /* 0x000fe20003f05270 */
[----:B-1----:R-:W-:-:S04]  /*e260*/  IMAD.MOV.U32 R0, RZ, RZ, 0x8000 ;  /* 0x00008000ff007424 */ /* 0x002fc800078e00ff */
[----:B------:R2:W-:Y:S08]  /*e270*/  SYNCS.ARRIVE.TRANS64 RZ, [R3+URZ+0x28850], R0 ;  /* 0x0288500003ff79a7 */ /* 0x0005f0000800003f */
[----:B------:R-:W-:Y:S05]  /*e280*/  @!P0 BRA `(.L_x_1986) ;  /* 0x0000000000048947 */ /* 0x000fea0003800000 */
[----:B------:R-:W-:Y:S01]  /*e290*/  BPT.TRAP 0x1 ;  /* 0x000000040000795c */ /* 0x000fe20000300000 */
.L_x_1986:
        /* <DEDUP_REMOVED lines=21> */
.L_x_1984:
[----:B------:R-:W-:Y:S05]  /*e3f0*/  BSYNC B0 ;  /* 0x0000000000007941 */ /* 0x000fea0003800000 */
.L_x_1983:
[----:B------:R-:W-:Y:S01]  /*e400*/  IADD3 R16, R16, 0x1, RZ ;  /* 0x0000000110107810 */ /* 0x000fe20007ffe0ff */
[----:B------:R-:W-:-:S03]  /*e410*/  IMAD.MOV.U32 R13, RZ, RZ, R18 ;  /* 0x000000ffff0d7224 */ /* 0x000fc600078e0012 */
[----:B------:R-:W-:-:S04]  /*e420*/  ISETP.NE.AND P0, PT, R16, 0x2, PT ;  /* 0x000000021000780c */ /* 0x000fc80003f05270 */
[----:B-12---:R-:W-:Y:S02]  /*e430*/  SEL R0, RZ, 0x1, P0 ;  /* 0x00000001ff007807 */ /* 0x006fe40000000000 */
[----:B------:R-:W-:Y:S02]  /*e440*/  SEL R16, R16, RZ, P0 ;  /* 0x000000ff10107207 */ /* 0x000fe40000000000 */
[----:B------:R-:W-:-:S07]  /*e450*/  LOP3.LUT R17, R17, R0, RZ, 0x3c, !PT ;  /* 0x0000000011117212 */ /* 0x000fce00078e3cff */
.L_x_1945:
[----:B------:R-:W-:Y:S05]  /*e460*/  BSYNC B6 ;  /* 0x0000000000067941 */ /* 0x000fea0003800000 */
.L_x_1943:
[----:B------:R-:W-:-:S03]  /*e470*/  UMOV UR4, 0xffffffff ;  /* 0xffffffff00047882 */ /* 0x000fc60000000000 */
[----:B------:R-:W-:Y:S05]  /*e480*/  BRA.DIV UR4, `(.L_x_1987) ;  /* 0x0000000a04ac7947 */ /* 0x000fea000b800000 */
[----:B------:R1:W2:Y:S02]  /*e490*/  SHFL.IDX PT, R14, R13, RZ, 0x1f ;  /* 0x00001fff0d0e7589 */ /* 0x0002a400000e0000 */
.L_x_2015:
[----:B------:R-:W-:Y:S01]  /*e4a0*/  ISETP.NE.AND P0, PT, R19, RZ, PT ;  /* 0x000000ff1300720c */ /* 0x000fe20003f05270 */
[----:B------:R-:W-:Y:S05]  /*e4b0*/  WARPSYNC.ALL ;  /* 0x0000000000007948 */ /* 0x000fea0003800000 */
[----:B------:R-:W-:Y:S01]  /*e4c0*/  BAR.SYNC.DEFER_BLOCKING 0x4, 0x120 ;  /* 0x0104800000007b1d */ /* 0x000fe20000010000 */
[----:B--2---:R-:W-:-:S05]  /*e4d0*/  IMAD.MOV.U32 R18, RZ, RZ, R14 ;  /* 0x000000ffff127224 */ /* 0x004fca00078e000e */
[----:B------:R-:W-:Y:S01]  /*e4e0*/  ULDC UR4, c[0x0][0xda8] ;  /* 0x00036a0000047ab9 */ /* 0x000fe20000000800 */
[----:B------:R-:W-:Y:S01]  /*e4f0*/  @!P0 MOV R0, 0x400 ;  /* 0x0000040000008802 */ /* 0x000fe20000000f00 */
[----:B------:R-:W2:Y:S03]  /*e500*/  @!P0 S2R R3, SR_CgaCtaId ;  /* 0x0000000000038919 */ /* 0x000ea60000008800 */
[----:B--2---:R-:W-:-:S05]  /*e510*/  @!P0 LEA R0, R3, R0, 0x18 ;  /* 0x0000000003008211 */ /* 0x004fca00078ec0ff */
[----:B------:R2:W-:Y:S01]  /*e520*/  @!P0 STS [R0+0x288d0], R13 ;  /* 0x0288d00d00008388 */ /* 0x0005e20000000800 */
[----:B------:R-:W-:Y:S06]  /*e530*/  BAR.ARV 0x5, 0x120 ;  /* 0x0144800000007b1d */ /* 0x000fec0000002000 */
[----:B------:R-:W-:-:S13]  /*e540*/  ISETP.GE.AND P0, PT, R18, UR4, PT ;  /* 0x0000000412007c0c */ /* 0x000fda000bf06270 */
[----:B--2---:R-:W-:Y:S05]  /*e550*/  @!P0 BRA `(.L_x_1988) ;  /* 0xffffffd400d48947 */ /* 0x004fea000383ffff */
.L_x_1940:
        /* <DEDUP_REMOVED lines=11> */
.L_x_2016:
        /* <DEDUP_REMOVED lines=10> */
[----:B------:R-:W-:-:S04]  /*e6b0*/  MOV R0, UR4 ;  /* 0x0000000400007c02 */ /* 0x000fc80008000f00 */
[----:B------:R-:W-:-:S13]  /*e6c0*/  ISETP.NE.AND P2, PT, R0, 0x3, PT ;  /* 0x000000030000780c */ /* 0x000fda0003f45270 */
[----:B------:R-:W-:Y:S05]  /*e6d0*/  @!P2 BRA `(.L_x_1992) ;  /* 0x000000000004a947 */ /* 0x000fea0003800000 */
[----:B------:R-:W-:Y:S01]  /*e6e0*/  BPT.TRAP 0x1 ;  /* 0x000000040000795c */ /* 0x000fe20000300000 */
.L_x_1992:
        /* <DEDUP_REMOVED lines=9> */
[----:B------:R-:W-:Y:S02]  /*e780*/  SHF.L.U32 R0, R17, 0x1f, RZ ;  /* 0x0000001f11007819 */ /* 0x000fe400000006ff */
[----:B------:R-:W-:Y:S01]  /*e790*/  LEA R3, R2, R3, 0x3 ;  /* 0x0000000302037211 */ /* 0x000fe200078e18ff */
[----:B--2---:R-:W-:Y:S06]  /*e7a0*/  @!P0 BRA `(.L_x_1993) ;  /* 0x00000008001c8947 */ /* 0x004fec0003800000 */
.L_x_2017:
[----:B------:R-:W3:Y:S02]  /*e7b0*/  SYNCS.PHASECHK.TRANS64.TRYWAIT P0, [R3+URZ], R0 ;  /* 0x00000000030075a7 */ /* 0x000ee4000800017f */
[----:B---3--:R-:W-:Y:S05]  /*e7c0*/  @!P0 BRA `(.L_x_1994) ;  /* 0x0000000800288947 */ /* 0x008fea0003800000 */
.L_x_2018:
[----:B------:R-:W-:Y:S05]  /*e7d0*/  @!P2 BRA `(.L_x_1995) ;  /* 0x000000000004a947 */ /* 0x000fea0003800000 */
[----:B------:R-:W-:Y:S01]  /*e7e0*/  BPT.TRAP 0x1 ;  /* 0x000000040000795c */ /* 0x000fe20000300000 */
.L_x_1995:
[----:B---3--:R-:W-:-:S04]  /*e7f0*/  VIADD R3, R7, 0x28860 ;  /* 0x0002886007037836 */ /* 0x008fc80000000000 */
[----:B--2---:R-:W-:-:S04]  /*e800*/  IMAD R5, R16, 0x8, R3 ;  /* 0x0000000810057824 */ /* 0x004fc800078e0203 */
[----:B------:R-:W2:Y:S02]  /*e810*/  SYNCS.PHASECHK.TRANS64.TRYWAIT P0, [R5+URZ], R4 ;  /* 0x00000004050075a7 */ /* 0x000ea4000800017f */
[----:B--2---:R-:W-:Y:S05]  /*e820*/  @!P0 BRA `(.L_x_1996) ;  /* 0x0000000800248947 */ /* 0x004fea0003800000 */
.L_x_2019:
[----:B------:R-:W-:-:S07]  /*e830*/  IMAD R3, R2, 0x8, R3 ;  /* 0x0000000802037824 */ /* 0x000fce00078e0203 */
.L_x_1997:
[----:B---3--:R3:W4:Y:S02]  /*e840*/  SYNCS.PHASECHK.TRANS64.TRYWAIT P0, [R3+URZ], R0 ;  /* 0x00000000030075a7 */ /* 0x008724000800017f */
[----:B----4-:R-:W-:Y:S05]  /*e850*/  @!P0 NANOSLEEP.SYNCS 0x989680 ;  /* 0x009896800000895d */ /* 0x010fea0003900000 */
[----:B------:R-:W4:Y:S02]  /*e860*/  @!P0 SYNCS.PHASECHK.TRANS64 P0, [R3+URZ], R0 ;  /* 0x00000000030085a7 */ /* 0x000f24000800007f */
[----:B----4-:R-:W-:Y:S05]  /*e870*/  @!P0 BRA `(.L_x_1997) ;  /* 0xfffffffc00f08947 */ /* 0x010fea000383ffff */
.L_x_1991:
[----:B------:R-:W-:Y:S05]  /*e880*/  BSYNC B0 ;  /* 0x0000000000007941 */ /* 0x000fea0003800000 */
.L_x_1990:
[----:B------:R-:W-:Y:S05]  /*e890*/  EXIT ;  /* 0x000000000000794d */ /* 0x000fea0003800000 */
.L_x_1897:
[----:B-1----:R-:W-:-:S04]  /*e8a0*/  MOV R3, UR38 ;  /* 0x0000002600037c02 */ /* 0x002fc80008000f00 */
[----:B------:R1:W2:Y:S03]  /*e8b0*/  SYNCS.PHASECHK.TRANS64.TRYWAIT P1, [R3+URZ+0x28800], R0 ;  /* 0x02880000030075a7 */ /* 0x0002a6000802017f */
[----:B--2---:R-:W-:Y:S05]  /*e8c0*/  @!P1 NANOSLEEP.SYNCS 0x989680 ;  /* 0x009896800000995d */ /* 0x004fea0003900000 */
[----:B------:R-:W2:Y:S02]  /*e8d0*/  @!P1 SYNCS.PHASECHK.TRANS64 P1, [R3+URZ+0x28800], R0 ;  /* 0x02880000030095a7 */ /* 0x000ea4000802007f */
[----:B--2---:R-:W-:Y:S05]  /*e8e0*/  @!P1 BRA `(.L_x_1897) ;  /* 0xfffffffc00ec9947 */ /* 0x004fea000383ffff */
[----:B------:R-:W-:Y:S05]  /*e8f0*/  BRA `(.L_x_1998) ;  /* 0xffffff2c00587947 */ /* 0x000fea000383ffff */
.L_x_1901:
[----:B--2---:R2:W3:Y:S02]  /*e900*/  SYNCS.PHASECHK.TRANS64.TRYWAIT P2, [R0+URZ+0x28830], R3 ;  /* 0x02883003000075a7 */ /* 0x0044e4000804017f */
[----:B---3--:R-:W-:Y:S05]  /*e910*/  @!P2 NANOSLEEP.SYNCS 0x989680 ;  /* 0x009896800000a95d */ /* 0x008fea0003900000 */
[----:B------:R-:W3:Y:S02]  /*e920*/  @!P2 SYNCS.PHASECHK.TRANS64 P2, [R0+URZ+0x28830], R3 ;  /* 0x028830030000a5a7 */ /* 0x000ee4000804007f */
[----:B---3--:R-:W-:Y:S05]  /*e930*/  @!P2 BRA `(.L_x_1901) ;  /* 0xfffffffc00f0a947 */ /* 0x008fea000383ffff */
[----:B------:R-:W-:Y:S05]  /*e940*/  BRA `(.L_x_1900) ;  /* 0xffffff2c00807947 */ /* 0x000fea000383ffff */
.L_x_1906:
[----:B--2---:R-:W-:-:S04]  /*e950*/  IMAD.U32 R7, RZ, RZ, UR10 ;  /* 0x0000000aff077e24 */ /* 0x004fc8000f8e00ff */
[----:B------:R2:W3:Y:S03]  /*e960*/  SYNCS.PHASECHK.TRANS64.TRYWAIT P2, [R7+URZ+0x28830], R4 ;  /* 0x02883004070075a7 */ /* 0x0004e6000804017f */
[----:B---3--:R-:W-:Y:S05]  /*e970*/  @!P2 NANOSLEEP.SYNCS 0x989680 ;  /* 0x009896800000a95d */ /* 0x008fea0003900000 */
[----:B------:R-:W3:Y:S02]  /*e980*/  @!P2 SYNCS.PHASECHK.TRANS64 P2, [R7+URZ+0x28830], R4 ;  /* 0x028830040700a5a7 */ /* 0x000ee4000804007f */
[----:B---3--:R-:W-:Y:S05]  /*e990*/  @!P2 BRA `(.L_x_1906) ;  /* 0xfffffffc00eca947 */ /* 0x008fea000383ffff */
[----:B------:R-:W-:Y:S05]  /*e9a0*/  BRA `(.L_x_1903) ;  /* 0xffffff5c00687947 */ /* 0x000fea000383ffff */
.L_x_1910:
[----:B--2---:R-:W-:-:S04]  /*e9b0*/  IMAD.U32 R7, RZ, RZ, UR10 ;  /* 0x0000000aff077e24 */ /* 0x004fc8000f8e00ff */
[----:B------:R2:W3:Y:S03]  /*e9c0*/  SYNCS.PHASECHK.TRANS64.TRYWAIT P2, [R7+URZ+0x28850], R4 ;  /* 0x02885004070075a7 */ /* 0x0004e6000804017f */
[----:B---3--:R-:W-:Y:S05]  /*e9d0*/  @!P2 NANOSLEEP.SYNCS 0x989680 ;  /* 0x009896800000a95d */ /* 0x008fea0003900000 */
[----:B------:R-:W3:Y:S02]  /*e9e0*/  @!P2 SYNCS.PHASECHK.TRANS64 P2, [R7+URZ+0x28850], R4 ;  /* 0x028850040700a5a7 */ /* 0x000ee4000804007f */
[----:B---3--:R-:W-:Y:S05]  /*e9f0*/  @!P2 BRA `(.L_x_1910) ;  /* 0xfffffffc00eca947 */ /* 0x008fea000383ffff */
[----:B------:R-:W-:Y:S05]  /*ea00*/  BRA `(.L_x_1907) ;  /* 0xffffff60002c7947 */ /* 0x000fea000383ffff */
.L_x_1916:
[----:B--2---:R-:W-:-:S04]  /*ea10*/  IMAD.U32 R5, RZ, RZ, UR10 ;  /* 0x0000000aff057e24 */ /* 0x004fc8000f8e00ff */
[----:B------:R2:W3:Y:S03]  /*ea20*/  SYNCS.PHASECHK.TRANS64.TRYWAIT P2, [R5+URZ+0x28830], R4 ;  /* 0x02883004050075a7 */ /* 0x0004e6000804017f */
[----:B---3--:R-:W-:Y:S05]  /*ea30*/  @!P2 NANOSLEEP.SYNCS 0x989680 ;  /* 0x009896800000a95d */ /* 0x008fea0003900000 */
[----:B------:R-:W3:Y:S02]  /*ea40*/  @!P2 SYNCS.PHASECHK.TRANS64 P2, [R5+URZ+0x28830], R4 ;  /* 0x028830040500a5a7 */ /* 0x000ee4000804007f */
[----:B---3--:R-:W-:Y:S05]  /*ea50*/  @!P2 BRA `(.L_x_1916) ;  /* 0xfffffffc00eca947 */ /* 0x008fea000383ffff */
[----:B------:R-:W-:Y:S05]  /*ea60*/  BRA `(.L_x_1913) ;  /* 0xffffff8c00887947 */ /* 0x000fea000383ffff */
.L_x_1920:
[----:B--2---:R-:W-:-:S04]  /*ea70*/  MOV R5, UR10 ;  /* 0x0000000a00057c02 */ /* 0x004fc80008000f00 */
[----:B------:R2:W3:Y:S03]  /*ea80*/  SYNCS.PHASECHK.TRANS64.TRYWAIT P2, [R5+URZ+0x28850], R4 ;  /* 0x02885004050075a7 */ /* 0x0004e6000804017f */
[----:B---3--:R-:W-:Y:S05]  /*ea90*/  @!P2 NANOSLEEP.SYNCS 0x989680 ;  /* 0x009896800000a95d */ /* 0x008fea0003900000 */
[----:B------:R-:W3:Y:S02]  /*eaa0*/  @!P2 SYNCS.PHASECHK.TRANS64 P2, [R5+URZ+0x28850], R4 ;  /* 0x028850040500a5a7 */ /* 0x000ee4000804007f */
[----:B---3--:R-:W-:Y:S05]  /*eab0*/  @!P2 BRA `(.L_x_1920) ;  /* 0xfffffffc00eca947 */ /* 0x008fea000383ffff */
[----:B------:R-:W-:Y:S05]  /*eac0*/  BRA `(.L_x_1917) ;  /* 0xffffff90004c7947 */ /* 0x000fea000383ffff */
.L_x_1925:
[----:B--2---:R-:W-:-:S04]  /*ead0*/  IMAD.U32 R6, RZ, RZ, UR5 ;  /* 0x00000005ff067e24 */ /* 0x004fc8000f8e00ff */
[----:B------:R2:W3:Y:S03]  /*eae0*/  SYNCS.PHASECHK.TRANS64.TRYWAIT P0, [R6+URZ+0x28850], R5 ;  /* 0x02885005060075a7 */ /* 0x0004e6000800017f */
[----:B---3--:R-:W-:Y:S05]  /*eaf0*/  @!P0 NANOSLEEP.SYNCS 0x989680 ;  /* 0x009896800000895d */ /* 0x008fea0003900000 */
[----:B------:R-:W3:Y:S02]  /*eb00*/  @!P0 SYNCS.PHASECHK.TRANS64 P0, [R6+URZ+0x28850], R5 ;  /* 0x02885005060085a7 */ /* 0x000ee4000800007f */
[----:B---3--:R-:W-:Y:S05]  /*eb10*/  @!P0 BRA `(.L_x_1925) ;  /* 0xfffffffc00ec8947 */ /* 0x008fea000383ffff */
[----:B------:R-:W-:Y:S05]  /*eb20*/  BRA `(.L_x_1924) ;  /* 0xffffffb4002c7947 */ /* 0x000fea000383ffff */
.L_x_1949:
[----:B------:R-:W1:Y:S01]  /*eb30*/  S2R R7, SR_TID.X ;  /* 0x0000000000077919 */ /* 0x000e620000002100 */
        /* <DEDUP_REMOVED lines=9> */
.L_x_1999:
[----:B------:R-:W-:Y:S05]  /*ebd0*/  BRA `(.L_x_2000) ;  /* 0xffffffd800ec7947 */ /* 0x000fea000383ffff */
.L_x_1950:
[----:B------:R-:W-:Y:S01]  /*ebe0*/  BSSY B0, `(.L_x_2001) ;  /* 0x0000006000007945 */ /* 0x000fe20003800000 */
[----:B------:R-:W-:-:S07]  /*ebf0*/  IMAD.MOV.U32 R15, RZ, RZ, -0x1 ;  /* 0xffffffffff0f7424 */ /* 0x000fce00078e00ff */
[----:B------:R-:W-:Y:S05]  /*ec00*/  WARPSYNC.COLLECTIVE R15, `(.L_x_2002) ;  /* 0x000000000f0c7348 */ /* 0x000fea0003c00000 */
[----:B------:R-:W-:Y:S02]  /*ec10*/  ELECT P6, UR62, PT ;  /* 0x00000000003e782f */ /* 0x000fe400038c0000 */
[----:B------:R-:W-:Y:S01]  /*ec20*/  MOV R14, UR62 ;  /* 0x0000003e000e7c02 */ /* 0x000fe20008000f00 */
[----:B------:R-:W-:Y:S10]  /*ec30*/  ENDCOLLECTIVE ;  /* 0x000000000000791b */ /* 0x000ff40003800000 */
.L_x_2002:
[----:B------:R-:W-:Y:S05]  /*ec40*/  BSYNC B0 ;  /* 0x0000000000007941 */ /* 0x000fea0003800000 */
.L_x_2001:
[----:B------:R-:W-:Y:S05]  /*ec50*/  BRA `(.L_x_2003) ;  /* 0xffffffd800dc7947 */ /* 0x000fea000383ffff */
.L_x_1953:
[----:B-1----:R1:W2:Y:S02]  /*ec60*/  SYNCS.PHASECHK.TRANS64.TRYWAIT P2, [R8+URZ+0x28840], R7 ;  /* 0x02884007080075a7 */ /* 0x0022a4000804017f */
[----:B--2---:R-:W-:Y:S05]  /*ec70*/  @!P2 NANOSLEEP.SYNCS 0x989680 ;  /* 0x009896800000a95d */ /* 0x004fea0003900000 */
[----:B------:R-:W2:Y:S02]  /*ec80*/  @!P2 SYNCS.PHASECHK.TRANS64 P2, [R8+URZ+0x28840], R7 ;  /* 0x028840070800a5a7 */ /* 0x000ea4000804007f */
[----:B--2---:R-:W-:Y:S05]  /*ec90*/  @!P2 BRA `(.L_x_1953) ;  /* 0xfffffffc00f0a947 */ /* 0x004fea000383ffff */
[----:B------:R-:W-:Y:S05]  /*eca0*/  BRA `(.L_x_2004) ;  /* 0xffffffdc00387947 */ /* 0x000fea000383ffff */
.L_x_1955:
[----:B-1----:R-:W-:-:S04]  /*ecb0*/  IMAD.U32 R8, RZ, RZ, UR38 ;  /* 0x00000026ff087e24 */ /* 0x002fc8000f8e00ff */
[----:B------:R1:W2:Y:S03]  /*ecc0*/  SYNCS.PHASECHK.TRANS64.TRYWAIT P2, [R8+URZ+0x28820], R7 ;  /* 0x02882007080075a7 */ /* 0x0002a6000804017f */
[----:B--2---:R-:W-:Y:S05]  /*ecd0*/  @!P2 NANOSLEEP.SYNCS 0x989680 ;  /* 0x009896800000a95d */ /* 0x004fea0003900000 */
[----:B------:R-:W2:Y:S02]  /*ece0*/  @!P2 SYNCS.PHASECHK.TRANS64 P2, [R8+URZ+0x28820], R7 ;  /* 0x028820070800a5a7 */ /* 0x000ea4000804007f */
[----:B--2---:R-:W-:Y:S05]  /*ecf0*/  @!P2 BRA `(.L_x_1955) ;  /* 0xfffffffc00eca947 */ /* 0x004fea000383ffff */
[----:B------:R-:W-:Y:S05]  /*ed00*/  BRA `(.L_x_2005) ;  /* 0xffffffe000087947 */ /* 0x000fea000383ffff */
.L_x_1961:
[----:B-1----:R1:W2:Y:S02]  /*ed10*/  SYNCS.PHASECHK.TRANS64.TRYWAIT P3, [R3+URZ+0x28840], R2 ;  /* 0x02884002030075a7 */ /* 0x0022a4000806017f */
[----:B--2---:R-:W-:Y:S05]  /*ed20*/  @!P3 NANOSLEEP.SYNCS 0x989680 ;  /* 0x009896800000b95d */ /* 0x004fea0003900000 */
[----:B------:R-:W2:Y:S02]  /*ed30*/  @!P3 SYNCS.PHASECHK.TRANS64 P3, [R3+URZ+0x28840], R2 ;  /* 0x028840020300b5a7 */ /* 0x000ea4000806007f */
[----:B--2---:R-:W-:Y:S05]  /*ed40*/  @!P3 BRA `(.L_x_1961) ;  /* 0xfffffffc00f0b947 */ /* 0x004fea000383ffff */
[----:B------:R-:W-:Y:S05]  /*ed50*/  BRA `(.L_x_2006) ;  /* 0xffffffe000b07947 */ /* 0x000fea000383ffff */
.L_x_1963:
[----:B-1----:R1:W2:Y:S02]  /*ed60*/  SYNCS.PHASECHK.TRANS64.TRYWAIT P3, [R2+URZ+0x60], R3 ;  /* 0x00006003020075a7 */ /* 0x0022a4000806017f */
[----:B--2---:R-:W-:Y:S05]  /*ed70*/  @!P3 NANOSLEEP.SYNCS 0x989680 ;  /* 0x009896800000b95d */ /* 0x004fea0003900000 */
[----:B------:R-:W2:Y:S02]  /*ed80*/  @!P3 SYNCS.PHASECHK.TRANS64 P3, [R2+URZ+0x60], R3 ;  /* 0x000060030200b5a7 */ /* 0x000ea4000806007f */
[----:B--2---:R-:W-:Y:S05]  /*ed90*/  @!P3 BRA `(.L_x_1963) ;  /* 0xfffffffc00f0b947 */ /* 0x004fea000383ffff */
[----:B------:R-:W-:Y:S05]  /*eda0*/  BRA `(.L_x_2007) ;  /* 0xffffffe4001c7947 */ /* 0x000fea000383ffff */
.L_x_1969:
[----:B-1----:R1:W2:Y:S02]  /*edb0*/  SYNCS.PHASECHK.TRANS64.TRYWAIT P3, [R3+URZ+0x28840], R2 ;  /* 0x02884002030075a7 */ /* 0x0022a4000806017f */
[----:B--2---:R-:W-:Y:S05]  /*edc0*/  @!P3 NANOSLEEP.SYNCS 0x989680 ;  /* 0x009896800000b95d */ /* 0x004fea0003900000 */
[----:B------:R-:W2:Y:S02]  /*edd0*/  @!P3 SYNCS.PHASECHK.TRANS64 P3, [R3+URZ+0x28840], R2 ;  /* 0x028840020300b5a7 */ /* 0x000ea4000806007f */
[----:B--2---:R-:W-:Y:S05]  /*ede0*/  @!P3 BRA `(.L_x_1969) ;  /* 0xfffffffc00f0b947 */ /* 0x004fea000383ffff */
[----:B------:R-:W-:Y:S05]  /*edf0*/  BRA `(.L_x_2008) ;  /* 0xffffffe8002c7947 */ /* 0x000fea000383ffff */
.L_x_1971:
[----:B-1----:R1:W2:Y:S02]  /*ee00*/  SYNCS.PHASECHK.TRANS64.TRYWAIT P3, [R2+URZ+0x60], R17 ;  /* 0x00006011020075a7 */ /* 0x0022a4000806017f */
[----:B--2---:R-:W-:Y:S05]  /*ee10*/  @!P3 NANOSLEEP.SYNCS 0x989680 ;  /* 0x009896800000b95d */ /* 0x004fea0003900000 */
[----:B------:R-:W2:Y:S02]  /*ee20*/  @!P3 SYNCS.PHASECHK.TRANS64 P3, [R2+URZ+0x60], R17 ;  /* 0x000060110200b5a7 */ /* 0x000ea4000806007f */
[----:B--2---:R-:W-:Y:S05]  /*ee30*/  @!P3 BRA `(.L_x_1971) ;  /* 0xfffffffc00f0b947 */ /* 0x004fea000383ffff */
[----:B------:R-:W-:Y:S05]  /*ee40*/  BRA `(.L_x_2009) ;  /* 0xffffffe800987947 */ /* 0x000fea000383ffff */
.L_x_1976:
[----:B-1----:R1:W2:Y:S02]  /*ee50*/  SYNCS.PHASECHK.TRANS64.TRYWAIT P3, [R2+URZ+0x28840], R3 ;  /* 0x02884003020075a7 */ /* 0x0022a4000806017f */
[----:B--2---:R-:W-:Y:S05]  /*ee60*/  @!P3 NANOSLEEP.SYNCS 0x989680 ;  /* 0x009896800000b95d */ /* 0x004fea0003900000 */
[----:B------:R-:W2:Y:S02]  /*ee70*/  @!P3 SYNCS.PHASECHK.TRANS64 P3, [R2+URZ+0x28840], R3 ;  /* 0x028840030200b5a7 */ /* 0x000ea4000806007f */
[----:B--2---:R-:W-:Y:S05]  /*ee80*/  @!P3 BRA `(.L_x_1976) ;  /* 0xfffffffc00f0b947 */ /* 0x004fea000383ffff */
[----:B------:R-:W-:Y:S05]  /*ee90*/  BRA `(.L_x_2010) ;  /* 0xffffffec00807947 */ /* 0x000fea000383ffff */
.L_x_1978:
[----:B-1----:R1:W2:Y:S02]  /*eea0*/  SYNCS.PHASECHK.TRANS64.TRYWAIT P3, [R2+URZ+0x60], R11 ;  /* 0x0000600b020075a7 */ /* 0x0022a4000806017f */
[----:B--2---:R-:W-:Y:S05]  /*eeb0*/  @!P3 NANOSLEEP.SYNCS 0x989680 ;  /* 0x009896800000b95d */ /* 0x004fea0003900000 */
[----:B------:R-:W2:Y:S02]  /*eec0*/  @!P3 SYNCS.PHASECHK.TRANS64 P3, [R2+URZ+0x60], R11 ;  /* 0x0000600b0200b5a7 */ /* 0x000ea4000806007f */
[----:B--2---:R-:W-:Y:S05]  /*eed0*/  @!P3 BRA `(.L_x_1978) ;  /* 0xfffffffc00f0b947 */ /* 0x004fea000383ffff */
[----:B------:R-:W-:Y:S05]  /*eee0*/  BRA `(.L_x_2011) ;  /* 0xffffffec00ec7947 */ /* 0x000fea000383ffff */
.L_x_1985:
[----:B-1----:R1:W2:Y:S02]  /*eef0*/  SYNCS.PHASECHK.TRANS64.TRYWAIT P0, [R3+URZ+0x28860], R0 ;  /* 0x02886000030075a7 */ /* 0x0022a4000800017f */
[----:B--2---:R-:W-:Y:S05]  /*ef00*/  @!P0 NANOSLEEP.SYNCS 0x989680 ;  /* 0x009896800000895d */ /* 0x004fea0003900000 */
[----:B------:R-:W2:Y:S02]  /*ef10*/  @!P0 SYNCS.PHASECHK.TRANS64 P0, [R3+URZ+0x28860], R0 ;  /* 0x02886000030085a7 */ /* 0x000ea4000800007f */
[----:B--2---:R-:W-:Y:S05]  /*ef20*/  @!P0 BRA `(.L_x_1985) ;  /* 0xfffffffc00f08947 */ /* 0x004fea000383ffff */
[----:B------:R-:W-:Y:S05]  /*ef30*/  BRA `(.L_x_2012) ;  /* 0xfffffff000c07947 */ /* 0x000fea000383ffff */
.L_x_1987:
[----:B------:R-:W-:Y:S01]  /*ef40*/  BSSY B0, `(.L_x_2013) ;  /* 0x0000007000007945 */ /* 0x000fe20003800000 */
[----:B------:R-:W-:Y:S01]  /*ef50*/  MOV R12, RZ ;  /* 0x000000ff000c7202 */ /* 0x000fe20000000f00 */
[----:B------:R-:W-:Y:S02]  /*ef60*/  IMAD.MOV.U32 R11, RZ, RZ, 0x1f ;  /* 0x0000001fff0b7424 */ /* 0x000fe400078e00ff */
[----:B------:R-:W-:-:S07]  /*ef70*/  IMAD.MOV.U32 R15, RZ, RZ, -0x1 ;  /* 0xffffffffff0f7424 */ /* 0x000fce00078e00ff */
[----:B------:R-:W-:Y:S05]  /*ef80*/  WARPSYNC.COLLECTIVE R15, `(.L_x_2014) ;  /* 0x000000000f087348 */ /* 0x000fea0003c00000 */
[----:B------:R1:W2:Y:S02]  /*ef90*/  SHFL.IDX P6, R14, R13, R12, R11 ;  /* 0x0000000c0d0e7389 */ /* 0x0002a400000c000b */
[----:B-12---:R-:W-:Y:S01]  /*efa0*/  ENDCOLLECTIVE ;  /* 0x000000000000791b */ /* 0x006fe20003800000 */
.L_x_2014:
[----:B------:R-:W-:Y:S05]  /*efb0*/  BSYNC B0 ;  /* 0x0000000000007941 */ /* 0x000fea0003800000 */
.L_x_2013:
[----:B------:R-:W-:Y:S05]  /*efc0*/  BRA `(.L_x_2015) ;  /* 0xfffffff400347947 */ /* 0x000fea000383ffff */
.L_x_1989:
[----:B--2---:R2:W3:Y:S02]  /*efd0*/  SYNCS.PHASECHK.TRANS64.TRYWAIT P0, [R7+URZ+0x28820], R0 ;  /* 0x02882000070075a7 */ /* 0x0044e4000800017f */
[----:B---3--:R-:W-:Y:S05]  /*efe0*/  @!P0 NANOSLEEP.SYNCS 0x989680 ;  /* 0x009896800000895d */ /* 0x008fea0003900000 */
[----:B------:R-:W3:Y:S02]  /*eff0*/  @!P0 SYNCS.PHASECHK.TRANS64 P0, [R7+URZ+0x28820], R0 ;  /* 0x02882000070085a7 */ /* 0x000ee4000800007f */
[----:B---3--:R-:W-:Y:S05]  /*f000*/  @!P0 BRA `(.L_x_1989) ;  /* 0xfffffffc00f08947 */ /* 0x008fea000383ffff */
[----:B------:R-:W-:Y:S05]  /*f010*/  BRA `(.L_x_2016) ;  /* 0xfffffff4007c7947 */ /* 0x000fea000383ffff */
.L_x_1993:
[----:B--2---:R2:W3:Y:S02]  /*f020*/  SYNCS.PHASECHK.TRANS64.TRYWAIT P0, [R5+URZ], R4 ;  /* 0x00000004050075a7 */ /* 0x0044e4000800017f */
[----:B---3--:R-:W-:Y:S05]  /*f030*/  @!P0 NANOSLEEP.SYNCS 0x989680 ;  /* 0x009896800000895d */ /* 0x008fea0003900000 */
[----:B------:R-:W3:Y:S02]  /*f040*/  @!P0 SYNCS.PHASECHK.TRANS64 P0, [R5+URZ], R4 ;  /* 0x00000004050085a7 */ /* 0x000ee4000800007f */
[----:B---3--:R-:W-:Y:S05]  /*f050*/  @!P0 BRA `(.L_x_1993) ;  /* 0xfffffffc00f08947 */ /* 0x008fea000383ffff */
[----:B------:R-:W-:Y:S05]  /*f060*/  BRA `(.L_x_2017) ;  /* 0xfffffff400d07947 */ /* 0x000fea000383ffff */
.L_x_1994:
[----:B---3--:R3:W4:Y:S02]  /*f070*/  SYNCS.PHASECHK.TRANS64.TRYWAIT P0, [R3+URZ], R0 ;  /* 0x00000000030075a7 */ /* 0x008724000800017f */
[----:B----4-:R-:W-:Y:S05]  /*f080*/  @!P0 NANOSLEEP.SYNCS 0x989680 ;  /* 0x009896800000895d */ /* 0x010fea0003900000 */
[----:B------:R-:W4:Y:S02]  /*f090*/  @!P0 SYNCS.PHASECHK.TRANS64 P0, [R3+URZ], R0 ;  /* 0x00000000030085a7 */ /* 0x000f24000800007f */
[----:B----4-:R-:W-:Y:S05]  /*f0a0*/  @!P0 BRA `(.L_x_1994) ;  /* 0xfffffffc00f08947 */ /* 0x010fea000383ffff */
[----:B------:R-:W-:Y:S05]  /*f0b0*/  BRA `(.L_x_2018) ;  /* 0xfffffff400c47947 */ /* 0x000fea000383ffff */
.L_x_1996:
[----:B--2---:R2:W3:Y:S02]  /*f0c0*/  SYNCS.PHASECHK.TRANS64.TRYWAIT P0, [R5+URZ], R4 ;  /* 0x00000004050075a7 */ /* 0x0044e4000800017f */
[----:B---3--:R-:W-:Y:S05]  /*f0d0*/  @!P0 NANOSLEEP.SYNCS 0x989680 ;  /* 0x009896800000895d */ /* 0x008fea0003900000 */
[----:B------:R-:W3:Y:S02]  /*f0e0*/  @!P0 SYNCS.PHASECHK.TRANS64 P0, [R5+URZ], R4 ;  /* 0x00000004050085a7 */ /* 0x000ee4000800007f */
[----:B---3--:R-:W-:Y:S05]  /*f0f0*/  @!P0 BRA `(.L_x_1996) ;  /* 0xfffffffc00f08947 */ /* 0x008fea000383ffff */
[----:B------:R-:W-:Y:S05]  /*f100*/  BRA `(.L_x_2019) ;  /* 0xfffffff400c87947 */ /* 0x000fea000383ffff */
.L_x_2020:
        /* <DEDUP_REMOVED lines=15> */
.L_x_2733:


//--------------------- .text._ZN7cutlass13device_kernelIN5flash11enable_sm90INS1_16FlashAttnFwdSm90INS1_25CollectiveMainloopFwdSm90ILi2EN4cute5tupleIJNS5_1CILi1EEES8_S8_EEENS6_IJNS7_ILi128EEESA_SA_EEELi128ENS_10bfloat16_tEfNS_4arch4Sm90ELb1ELb0ELb1ELb1ELb0ELb0ELb0ELb1ELb1ELb0ELb0ELb0EEENS1_21CollectiveEpilogueFwdISB_S9_SC_SE_Li256ELb1ELb0ELb0ELb0EEENS1_36VarlenDynamicPersistentTileSchedulerILi128ELi128ELi256ELi32ELb0ELb0ELb1ELb1ELb1ELb1EEEEEEEEEvNT_6ParamsE --------------------------
	.section	.text._ZN7cutlass13device_kernelIN5flash11enable_sm90INS1_16FlashAttnFwdSm90INS1_25CollectiveMainloopFwdSm90ILi2EN4cute5tupleIJNS5_1CILi1EEES8_S8_EEENS6_IJNS7_ILi128EEESA_SA_EEELi128ENS_10bfloat16_tEfNS_4arch4Sm90ELb1ELb0ELb1ELb1ELb0ELb0ELb0ELb1ELb1ELb0ELb0ELb0EEENS1_21CollectiveEpilogueFwdISB_S9_SC_SE_Li256ELb1ELb0ELb0ELb0EEENS1_36VarlenDynamicPersistentTileSchedulerILi128ELi128ELi256ELi32ELb0ELb0ELb1ELb1ELb1ELb1EEEEEEEEEvNT_6ParamsE,"ax",@progbits
	.align	128
.text._ZN7cutlass13device_kernelIN5flash11enable_sm90INS1_16FlashAttnFwdSm90INS1_25CollectiveMainloopFwdSm90ILi2EN4cute5tupleIJNS5_1CILi1EEES8_S8_EEENS6_IJNS7_ILi128EEESA_SA_EEELi128ENS_10bfloat16_tEfNS_4arch4Sm90ELb1ELb0ELb1ELb1ELb0ELb0ELb0ELb1ELb1ELb0ELb0ELb0EEENS1_21CollectiveEpilogueFwdISB_S9_SC_SE_Li256ELb1ELb0ELb0ELb0EEENS1_36VarlenDynamicPersistentTileSchedulerILi128ELi128ELi256ELi32ELb0ELb0ELb1ELb1ELb1ELb1EEEEEEEEEvNT_6ParamsE:
        .type           _ZN7cutlass13device_kernelIN5flash11enable_sm90INS1_16FlashAttnFwdSm90INS1_25CollectiveMainloopFwdSm90ILi2EN4cute5tupleIJNS5_1CILi1EEES8_S8_EEENS6_IJNS7_ILi128EEESA_SA_EEELi128ENS_10bfloat16_tEfNS_4arch4Sm90ELb1ELb0ELb1ELb1ELb0ELb0ELb0ELb1ELb1ELb0ELb0ELb0EEENS1_21CollectiveEpilogueFwdISB_S9_SC_SE_Li256ELb1ELb0ELb0ELb0EEENS1_36VarlenDynamicPersistentTileSchedulerILi128ELi128ELi256ELi32ELb0ELb0ELb1ELb1ELb1ELb1EEEEEEEEEvNT_6ParamsE,@function
        .size           _ZN7cutlass13device_kernelIN5flash11enable_sm90INS1_16FlashAttnFwdSm90INS1_25CollectiveMainloopFwdSm90ILi2EN4cute5tupleIJNS5_1CILi1EEES8_S8_EEENS6_IJNS7_ILi128EEESA_SA_EEELi128ENS_10bfloat16_tEfNS_4arch4Sm90ELb1ELb0ELb1ELb1ELb0ELb0ELb0ELb1ELb1ELb0ELb0ELb0EEENS1_21CollectiveEpilogueFwdISB_S9_SC_SE_Li256ELb1ELb0ELb0ELb0EEENS1_36VarlenDynamicPersistentTileSchedulerILi128ELi128ELi256ELi32ELb0ELb0ELb1ELb1ELb1ELb1EEEEEEEEEvNT_6ParamsE,(.L_x_2734 - _ZN7cutlass13device_kernelIN5flash11enable_sm90INS1_16FlashAttnFwdSm90INS1_25CollectiveMainloopFwdSm90ILi2EN4cute5tupleIJNS5_1CILi1EEES8_S8_EEENS6_IJNS7_ILi128EEESA_SA_EEELi128ENS_10bfloat16_tEfNS_4arch4Sm90ELb1ELb0ELb1ELb1ELb0ELb0ELb0ELb1ELb1ELb0ELb0ELb0EEENS1_21CollectiveEpilogueFwdISB_S9_SC_SE_Li256ELb1ELb0ELb0ELb0EEENS1_36VarlenDynamicPersistentTileSchedulerILi128ELi128ELi256ELi32ELb0ELb0ELb1ELb1ELb1ELb1EEEEEEEEEvNT_6ParamsE)
        .other          _ZN7cutlass13device_kernelIN5flash11enable_sm90INS1_16FlashAttnFwdSm90INS1_25CollectiveMainloopFwdSm90ILi2EN4cute5tupleIJNS5_1CILi1EEES8_S8_EEENS6_IJNS7_ILi128EEESA_SA_EEELi128ENS_10bfloat16_tEfNS_4arch4Sm90ELb1ELb0ELb1ELb1ELb0ELb0ELb0ELb1ELb1ELb0ELb0ELb0EEENS1_21CollectiveEpilogueFwdISB_S9_SC_SE_Li256ELb1ELb0ELb0ELb0EEENS1_36VarlenDynamicPersistentTileSchedulerILi128ELi128ELi256ELi32ELb0ELb0ELb1ELb1ELb1ELb1EEEEEEEEEvNT_6ParamsE,@"STO_CUDA_ENTRY STV_DEFAULT"
_ZN7cutlass13device_kernelIN5flash11enable_sm90INS1_16FlashAttnFwdSm90INS1_25CollectiveMainloopFwdSm90ILi2EN4cute5tupleIJNS5_1CILi1EEES8_S8_EEENS6_IJNS7_ILi128EEESA_SA_EEELi128ENS_10bfloat16_tEfNS_4arch4Sm90ELb1ELb0ELb1ELb1ELb0ELb0ELb0ELb1ELb1ELb0ELb0ELb0EEENS1_21CollectiveEpilogueFwdISB_S9_SC_SE_Li256ELb1ELb0ELb0ELb0EEENS1_36VarlenDynamicPersistentTileSchedulerILi128ELi128ELi256ELi32ELb0ELb0ELb1ELb1ELb1ELb1EEEEEEEEEvNT_6ParamsE:
        /* <DEDUP_REMOVED lines=21> */
.L_x_2022:
[----:B------:R-:W-:Y:S05]  /*0150*/  BSYNC B0 ;  /* 0x0000000000007941 */ /* 0x000fea0003800000 */
.L_x_2021:
        /* <DEDUP_REMOVED lines=41> */
.L_x_2023:
        /* <DEDUP_REMOVED lines=22> */
.L_x_2024:
        /* <DEDUP_REMOVED lines=18> */
.L_x_2025:
        /* <DEDUP_REMOVED lines=22> */
.L_x_2026:
        /* <DEDUP_REMOVED lines=22> */
.L_x_2027:
[----:B------:R-:W-:Y:S01]  /*0930*/  PLOP3.LUT P0, PT, PT, PT, UP0, 0x80, 0x0 ;  /* 0x000000000000781c */ /* 0x000fe20003f0f008 */
[----:B------:R-:W-:Y:S01]  /*0940*/  UMOV UR36, 0x1 ;  /* 0x0000000100247882 */ /* 0x000fe20000000000 */
[----:B------:R-:W-:Y:S01]  /*0950*/  NOP ;  /* 0x0000000000007918 */ /* 0x000fe20000000000 */
[----:B------:R-:W-:Y:S01]  /*0960*/  USEL UR36, UR36, 0x2, !UP0 ;  /* 0x0000000224247887 */ /* 0x000fe2000c000000 */
[----:B------:R-:W-:Y:S01]  /*0970*/  ULDC.64 UR48, c[0x0][0x208] ;  /* 0x0000820000307ab9 */ /* 0x000fe20000000a00 */
[----:B012-4-:R-:W-:Y:S08]  /*0980*/  BAR.SYNC.DEFER_BLOCKING 0x0 ;  /* 0x0000000000007b1d */ /* 0x017ff00000010000 */
[----:B------:R-:W-:Y:S05]  /*0990*/  @!P0 BRA `(.L_x_2028) ;  /* 0x000000c0000c8947 */ /* 0x000fea0003800000 */
.L_x_2029:
        /* <DEDUP_REMOVED lines=28> */
[C---:B------:R-:W-:Y:S02]  /*0b60*/  LOP3.LUT R23, R5.reuse, 0xffffff80, RZ, 0xc0, !PT ;  /* 0xffffff8005177812 */ /* 0x040fe400078ec0ff */
        /* <DEDUP_REMOVED lines=14> */
[----:B------:R-:W-:Y:S02]  /*0c50*/  LOP3.LUT R18, R6, 0x7ffffffc, RZ, 0xc0, !PT ;  /* 0x7ffffffc06127812 */ /* 0x000fe400078ec0ff */
[----:B------:R-:W-:Y:S02]  /*0c60*/  LOP3.LUT R8, R0, 0xfffffff8, RZ, 0xc0, !PT ;  /* 0xfffffff800087812 */ /* 0x000fe400078ec0ff */
[-C--:B------:R-:W-:Y:S01]  /*0c70*/  LEA.HI R0, R3, R186.reuse, RZ, 0x4 ;  /* 0x000000ba03007211 */ /* 0x080fe200078f20ff */
[----:B------:R-:W-:Y:S01]  /*0c80*/  IMAD.IADD R18, R23, 0x1, -R18 ;  /* 0x0000000117127824 */ /* 0x000fe200078e0a12 */
[----:B------:R-:W-:Y:S01]  /*0c90*/  LEA.HI R3, R3, R186, RZ, 0x3 ;  /* 0x000000ba03037211 */ /* 0x000fe200078f18ff */
[----:B------:R-:W-:Y:S01]  /*0ca0*/  IMAD.IADD R11, R7, 0x1, -R8 ;  /* 0x00000001070b7824 */ /* 0x000fe200078e0a08 */
[----:B------:R-:W-:-:S02]  /*0cb0*/  SHF.R.S32.HI R9, RZ, 0x4, R0 ;  /* 0x00000004ff097819 */ /* 0x000fc40000011400 */
[----:B------:R-:W-:Y:S01]  /*0cc0*/  LOP3.LUT R7, R0, 0x3fffff0, RZ, 0xc0, !PT ;  /* 0x03fffff000077812 */ /* 0x000fe200078ec0ff */
[----:B------:R-:W-:Y:S01]  /*0cd0*/  IMAD R4, R4, 0x10, R11 ;  /* 0x0000001004047824 */ /* 0x000fe200078e020b */
[----:B------:R-:W-:Y:S02]  /*0ce0*/  LEA.HI R0, R0, R9, RZ, 0x1 ;  /* 0x0000000900007211 */ /* 0x000fe400078f08ff */
[----:B------:R-:W-:Y:S01]  /*0cf0*/  LOP3.LUT R5, R3, 0x1ffffff8, RZ, 0xc0, !PT ;  /* 0x1ffffff803057812 */ /* 0x000fe200078ec0ff */
[----:B------:R-:W-:Y:S01]  /*0d00*/  IMAD.IADD R7, R186, 0x1, -R7 ;  /* 0x00000001ba077824 */ /* 0x000fe200078e0a07 */
[----:B------:R-:W-:Y:S01]  /*0d10*/  LOP3.LUT R0, R0, 0x1ffffffe, RZ, 0xc0, !PT ;  /* 0x1ffffffe00007812 */ /* 0x000fe200078ec0ff */
[----:B------:R-:W-:Y:S01]  /*0d20*/  IMAD R19, R19, 0x40, R4 ;  /* 0x0000004013137824 */ /* 0x000fe200078e0204 */
[----:B------:R-:W-:Y:S01]  /*0d30*/  SHF.R.S32.HI R16, RZ, 0x3, R3 ;  /* 0x00000003ff107819 */ /* 0x000fe20000011403 */
[----:B------:R-:W-:Y:S02]  /*0d40*/  IMAD R7, R7, 0x40, R2 ;  /* 0x0000004007077824 */ /* 0x000fe400078e0202 */
[----:B------:R-:W-:-:S02]  /*0d50*/  IMAD.IADD R0, R9, 0x1, -R0 ;  /* 0x0000000109007824 */ /* 0x000fc400078e0a00 */
[----:B------:R-:W-:-:S03]  /*0d60*/  IMAD.IADD R2, R186, 0x1, -R5 ;  /* 0x00000001ba027824 */ /* 0x000fc600078e0a05 */
[----:B------:R-:W-:Y:S01]  /*0d70*/  LEA R185, R0, R7, 0x3 ;  /* 0x0000000700b97211 */ /* 0x000fe200078e18ff */
[----:B------:R-:W-:-:S07]  /*0d80*/  IMAD.SHL.U32 R2, R2, 0x8, RZ ;  /* 0x0000000802027824 */ /* 0x000fce00078e00ff */
.L_x_2083:
[----:B0---45:R-:W0:Y:S01]  /*0d90*/  LDC.64 R4, c[0x0][0xc60] ;  /* 0x00031800ff047b82 */ /* 0x031e220000000a00 */
[----:B------:R-:W-:Y:S01]  /*0da0*/  ULDC.64 UR6, c[0x0][0xa28] ;  /* 0x00028a0000067ab9 */ /* 0x000fe20000000a00 */
[----:B------:R-:W-:Y:S01]  /*0db0*/  ULDC.64 UR8, c[0x0][0xa18] ;  /* 0x0002860000087ab9 */ /* 0x000fe20000000a00 */
[----:B------:R-:W-:Y:S01]  /*0dc0*/  ULDC UR4, c[0x0][0x404] ;  /* 0x0001010000047ab9 */ /* 0x000fe20000000800 */
[----:B0-----:R-:W-:-:S06]  /*0dd0*/  IMAD.WIDE R4, R47, 0x4, R4 ;  /* 0x000000042f047825 */ /* 0x001fcc00078e0204 */
[----:B--2---:R-:W2:Y:S01]  /*0de0*/  LDG.E R4, desc[UR48][R4.64] ;  /* 0x0000003004047981 */ /* 0x004ea2000c1e1900 */
[----:B------:R-:W-:Y:S02]  /*0df0*/  UISETP.NE.U32.AND UP0, UPT, UR6, URZ, UPT ;  /* 0x0000003f0600728c */ /* 0x000fe4000bf05070 */
[----:B------:R-:W-:Y:S02]  /*0e00*/  UISETP.NE.U32.AND UP1, UPT, UR8, URZ, UPT ;  /* 0x0000003f0800728c */ /* 0x000fe4000bf25070 */
[----:B------:R-:W-:Y:S02]  /*0e10*/  UISETP.NE.AND.EX UP0, UPT, UR7, URZ, UPT, UP0 ;  /* 0x0000003f0700728c */ /* 0x000fe4000bf05300 */
[----:B------:R-:W-:-:S04]  /*0e20*/  UISETP.NE.AND.EX UP1, UPT, UR9, URZ, UPT, UP1 ;  /* 0x0000003f0900728c */ /* 0x000fc8000bf25310 */
[----:B------:R-:W-:Y:S02]  /*0e30*/  PLOP3.LUT P0, PT, PT, PT, UP0, 0x80, 0x0 ;  /* 0x000000000000781c */ /* 0x000fe40003f0f008 */
[----:B------:R-:W-:Y:S02]  /*0e40*/  PLOP3.LUT P2, PT, PT, PT, UP1, 0x80, 0x0 ;  /* 0x000000000000781c */ /* 0x000fe40003f4f018 */
[----:B--2---:R-:W-:-:S13]  /*0e50*/  R2UR UR37, R4 ;  /* 0x00000000042572ca */ /* 0x004fda00000e0000 */
[----:B------:R-:W-:Y:S02]  /*0e60*/  USHF.R.S32.HI UR38, URZ, 0x1f, UR37 ;  /* 0x0000001f3f267899 */ /* 0x000fe40008011425 */
[----:B------:R-:W-:-:S04]  /*0e70*/  @UP0 ULEA UR6, UP2, UR37, UR6, 0x2 ;  /* 0x0000000625060291 */ /* 0x000fc8000f84103f */
[----:B------:R-:W-:Y:S02]  /*0e80*/  @UP0 ULEA.HI.X UR7, UR37, UR7, UR38, 0x2, UP2 ;  /* 0x0000000725070291 */ /* 0x000fe400090f1426 */
[----:B------:R-:W-:Y:S01]  /*0e90*/  @UP1 ULEA UR8, UP0, UR37, UR8, 0x2 ;  /* 0x0000000825081291 */ /* 0x000fe2000f80103f */
[----:B------:R-:W-:-:S03]  /*0ea0*/  IMAD.U32 R4, RZ, RZ, UR6 ;  /* 0x00000006ff047e24 */ /* 0x000fc6000f8e00ff */
[----:B------:R-:W-:Y:S01]  /*0eb0*/  @UP1 ULEA.HI.X UR9, UR37, UR9, UR38, 0x2, UP0 ;  /* 0x0000000925091291 */ /* 0x000fe200080f1426 */
[----:B------:R-:W-:Y:S01]  /*0ec0*/  IMAD.U32 R5, RZ, RZ, UR7 ;  /* 0x00000007ff057e24 */ /* 0x000fe2000f8e00ff */
[----:B------:R-:W-:Y:S01]  /*0ed0*/  ULDC.64 UR6, c[0x0][0x3f8] ;  /* 0x0000fe0000067ab9 */ /* 0x000fe20000000a00 */
[----:B---3--:R-:W-:-:S03]  /*0ee0*/  IMAD.U32 R6, RZ, RZ, UR8 ;  /* 0x00000008ff067e24 */ /* 0x008fc6000f8e00ff */
[----:B------:R-:W-:Y:S01]  /*0ef0*/  IMAD.U32 R7, RZ, RZ, UR9 ;  /* 0x00000009ff077e24 */ /* 0x000fe2000f8e00ff */
[----:B------:R-:W2:Y:S01]  /*0f00*/  @P0 LDG.E R4, desc[UR48][R4.64] ;  /* 0x0000003004040981 */ /* 0x000ea2000c1e1900 */
[----:B------:R-:W-:Y:S01]  /*0f10*/  UISETP.NE.U32.AND UP0, UPT, UR6, URZ, UPT ;  /* 0x0000003f0600728c */ /* 0x000fe2000bf05070 */
[----:B------:R-:W-:Y:S02]  /*0f20*/  ULDC.64 UR8, c[0x0][0xa20] ;  /* 0x0002880000087ab9 */ /* 0x000fe40000000a00 */
[----:B------:R-:W3:Y:S01]  /*0f30*/  @P2 LDG.E R6, desc[UR48][R6.64] ;  /* 0x0000003006062981 */ /* 0x000ee2000c1e1900 */
[----:B------:R-:W-:Y:S01]  /*0f40*/  UISETP.NE.AND.EX UP0, UPT, UR7, URZ, UPT, UP0 ;  /* 0x0000003f0700728c */ /* 0x000fe2000bf05300 */
[----:B------:R-:W-:Y:S01]  /*0f50*/  ISETP.NE.U32.AND P1, PT, RZ, UR8, PT ;  /* 0x00000008ff007c0c */ /* 0x000fe2000bf25070 */
[----:B------:R-:W-:Y:S01]  /*0f60*/  ULDC UR6, c[0x0][0x2e0] ;  /* 0x0000b80000067ab9 */ /* 0x000fe20000000800 */
[----:B------:R-:W-:Y:S01]  /*0f70*/  UMOV UR47, URZ ;  /* 0x0000003f002f7c82 */ /* 0x000fe20008000000 */
[----:B------:R-:W-:Y:S01]  /*0f80*/  USEL UR4, UR4, 0x1, UP0 ;  /* 0x0000000104047887 */ /* 0x000fe20008000000 */
[----:B------:R-:W-:Y:S01]  /*0f90*/  ISETP.NE.AND.EX P1, PT, RZ, UR9, PT, P1 ;  /* 0x00000009ff007c0c */ /* 0x000fe2000bf25310 */
[----:B------:R-:W-:Y:S01]  /*0fa0*/  ULDC UR51, c[0x0][0x288] ;  /* 0x0000a20000337ab9 */ /* 0x000fe20000000800 */
[----:B------:R-:W-:Y:S01]  /*0fb0*/  UMOV UR39, UR5 ;  /* 0x0000000500277c82 */ /* 0x000fe20008000000 */
[----:B------:R-:W-:Y:S01]  /*0fc0*/  UIMAD UR6, UR4, UR6, URZ ;  /* 0x00000006040672a4 */ /* 0x000fe2000f8e023f */
[----:B--2---:R-:W-:-:S02]  /*0fd0*/  @P0 R2UR UR47, R4 ;  /* 0x00000000042f02ca */ /* 0x004fc400000e0000 */
[----:B---3--:R-:W-:Y:S01]  /*0fe0*/  @P2 R2UR UR51, R6 ;  /* 0x00000000063322ca */ /* 0x008fe200000e0000 */
[----:B-1----:R-:W-:-:S14]  /*0ff0*/  @P2 BRA `(.L_x_2030) ;  /* 0x0000000000342947 */ /* 0x002fdc0003800000 */
        /* <DEDUP_REMOVED lines=9> */
[----:B------:R-:W3:Y:S01]  /*1090*/  LDG.E R0, desc[UR48][R4.64+0x4] ;  /* 0x0000043004007981 */ /* 0x000ee2000c1e1900 */
[----:B--2---:R-:W-:Y:S02]  /*10a0*/  R2UR UR51, R3 ;  /* 0x00000000033372ca */ /* 0x004fe400000e0000 */
[----:B---3--:R-:W-:-:S13]  /*10b0*/  R2UR UR4, R0 ;  /* 0x00000000000472ca */ /* 0x008fda00000e0000 */
[----:B------:R-:W-:-:S12]  /*10c0*/  UIADD3 UR51, -UR51, UR4, URZ ;  /* 0x0000000433337290 */ /* 0x000fd8000fffe13f */
.L_x_2030:
[----:B------:R-:W-:Y:S01]  /*10d0*/  UMOV UR40, UR52 ;  /* 0x0000003400287c82 */ /* 0x000fe20008000000 */
[----:B------:R-:W-:Y:S05]  /*10e0*/  @!P1 BRA `(.L_x_2031) ;  /* 0x00000000001c9947 */ /* 0x000fea0003800000 */
[----:B------:R-:W-:-:S04]  /*10f0*/  ULEA UR4, UP0, UR37, UR8, 0x2 ;  /* 0x0000000825047291 */ /* 0x000fc8000f80103f */
[----:B------:R-:W-:Y:S02]  /*1100*/  ULEA.HI.X UR5, UR37, UR9, UR38, 0x2, UP0 ;  /* 0x0000000925057291 */ /* 0x000fe400080f1426 */
[----:B------:R-:W-:-:S04]  /*1110*/  MOV R4, UR4 ;  /* 0x0000000400047c02 */ /* 0x000fc80008000f00 */
[----:B------:R-:W-:-:S05]  /*1120*/  IMAD.U32 R5, RZ, RZ, UR5 ;  /* 0x00000005ff057e24 */ /* 0x000fca000f8e00ff */
[----:B------:R-:W2:Y:S02]  /*1130*/  LDG.E R4, desc[UR48][R4.64] ;  /* 0x0000003004047981 */ /* 0x000ea4000c1e1900 */
[----:B--2---:R-:W-:Y:S01]  /*1140*/  R2UR UR6, R4 ;  /* 0x00000000040672ca */ /* 0x004fe200000e0000 */
[----:B------:R-:W-:-:S14]  /*1150*/  BRA `(.L_x_2032) ;  /* 0x0000000000347947 */ /* 0x000fdc0003800000 */
.L_x_2031:
        /* <DEDUP_REMOVED lines=13> */
.L_x_2032:
[----:B------:R-:W-:Y:S01]  /*1230*/  UIADD3 UR47, -UR47, UR6, URZ ;  /* 0x000000062f2f7290 */ /* 0x000fe2000fffe13f */
[----:B------:R-:W-:Y:S01]  /*1240*/  PLOP3.LUT P0, PT, PT, PT, PT, 0x80, 0x0 ;  /* 0x000000000000781c */ /* 0x000fe20003f0f070 */
[----:B------:R-:W-:Y:S01]  /*1250*/  ULEA UR5, UR52, 0xff, 0x7 ;  /* 0x000000ff34057891 */ /* 0x000fe2000f8e383f */
[----:B------:R-:W-:Y:S01]  /*1260*/  IMAD.MOV.U32 R0, RZ, RZ, RZ ;  /* 0x000000ffff007224 */ /* 0x000fe200078e00ff */
[----:B------:R-:W-:Y:S01]  /*1270*/  UIADD3 UR4, UR47, 0x7f, URZ ;  /* 0x0000007f2f047890 */ /* 0x000fe2000fffe03f */
[----:B------:R-:W-:Y:S01]  /*1280*/  IMAD.MOV.U32 R3, RZ, RZ, RZ ;  /* 0x000000ffff037224 */ /* 0x000fe200078e00ff */
[----:B------:R-:W-:Y:S01]  /*1290*/  UIADD3 UR6, UR47, UR5, -UR51 ;  /* 0x000000052f067290 */ /* 0x000fe2000fffe833 */
[----:B------:R-:W-:Y:S01]  /*12a0*/  IMAD.MOV.U32 R151, RZ, RZ, RZ ;  /* 0x000000ffff977224 */ /* 0x000fe200078e00ff */
[----:B------:R-:W-:Y:S01]  /*12b0*/  USHF.R.S32.HI UR5, URZ, 0x1f, UR4 ;  /* 0x0000001f3f057899 */ /* 0x000fe20008011404 */
[----:B------:R-:W-:Y:S01]  /*12c0*/  CS2R R32, SRZ ;  /* 0x0000000000207805 */ /* 0x000fe2000001ff00 */
[----:B------:R-:W-:Y:S01]  /*12d0*/  USHF.R.S32.HI UR7, URZ, 0x1f, UR6 ;  /* 0x0000001f3f077899 */ /* 0x000fe20008011406 */
[----:B------:R-:W-:Y:S01]  /*12e0*/  IMAD.MOV.U32 R21, RZ, RZ, RZ ;  /* 0x000000ffff157224 */ /* 0x000fe200078e00ff */
[----:B------:R-:W-:Y:S01]  /*12f0*/  ULEA.HI UR5, UR5, UR4, URZ, 0x7 ;  /* 0x0000000405057291 */ /* 0x000fe2000f8f383f */
[----:B------:R-:W-:Y:S01]  /*1300*/  CS2R R34, SRZ ;  /* 0x0000000000227805 */ /* 0x000fe2000001ff00 */
[----:B------:R-:W-:Y:S01]  /*1310*/  ULEA.HI UR7, UR7, UR6, URZ, 0x7 ;  /* 0x0000000607077291 */ /* 0x000fe2000f8f383f */
[----:B------:R-:W-:Y:S01]  /*1320*/  CS2R R36, SRZ ;  /* 0x0000000000247805 */ /* 0x000fe2000001ff00 */
[----:B------:R-:W-:Y:S01]  /*1330*/  USHF.R.S32.HI UR5, URZ, 0x7, UR5 ;  /* 0x000000073f057899 */ /* 0x000fe20008011405 */
        /* <DEDUP_REMOVED lines=17> */
[----:B------:R-:W-:-:S02]  /*1450*/  CS2R R68, SRZ ;  /* 0x0000000000447805 */ /* 0x000fc4000001ff00 */
[----:B------:R-:W-:Y:S02]  /*1460*/  CS2R R70, SRZ ;  /* 0x0000000000467805 */ /* 0x000fe4000001ff00 */
[----:B------:R-:W-:Y:S02]  /*1470*/  PLOP3.LUT P1, PT, PT, PT, UP0, 0x80, 0x0 ;  /* 0x000000000000781c */ /* 0x000fe40003f2f008 */
        /* <DEDUP_REMOVED lines=12> */
[----:B------:R-:W-:Y:S01]  /*1540*/  MOV R153, RZ ;  /* 0x000000ff00997202 */ /* 0x000fe20000000f00 */
        /* <DEDUP_REMOVED lines=34> */
.L_x_2034:
[----:B------:R-:W-:Y:S01]  /*1770*/  ULEA.HI UR4, UR45, UR45, URZ, 0x1 ;  /* 0x0000002d2d047291 */ /* 0x000fe2000f8f083f */
[----:B------:R-:W-:-:S03]  /*1780*/  MOV R3, UR46 ;  /* 0x0000002e00037c02 */ /* 0x000fc60008000f00 */
[----:B------:R-:W-:Y:S01]  /*1790*/  ULOP3.LUT UR4, UR4, 0xfffffffe, URZ, 0xc0, !UPT ;  /* 0xfffffffe04047892 */ /* 0x000fe2000f8ec03f */
[----:B------:R-:W-:-:S03]  /*17a0*/  ISETP.NE.AND P0, PT, R3, 0x3, PT ;  /* 0x000000030300780c */ /* 0x000fc60003f05270 */
[----:B------:R-:W-:-:S06]  /*17b0*/  UIADD3 UR4, UR45, -UR4, URZ ;  /* 0x800000042d047290 */ /* 0x000fcc000fffe03f */
[----:B------:R-:W-:-:S05]  /*17c0*/  IMAD.U32 R0, RZ, RZ, UR4 ;  /* 0x00000004ff007e24 */ /* 0x000fca000f8e00ff */
[----:B------:R-:W-:-:S04]  /*17d0*/  SHF.L.U32 R0, R0, 0x1f, RZ ;  /* 0x0000001f00007819 */ /* 0x000fc800000006ff */
[----:B------:R-:W0:Y:S02]  /*17e0*/  SYNCS.PHASECHK.TRANS64.TRYWAIT P1, [UR41+0x28800], R0 ;  /* 0x02880000ff0075a7 */ /* 0x000e240008020169 */
[----:B0-----:R-:W-:Y:S05]  /*17f0*/  @!P1 BRA `(.L_x_2035) ;  /* 0x0000010000249947 */ /* 0x001fea0003800000 */
.L_x_2170:
[----:B------:R-:W-:Y:S05]  /*1800*/  @!P0 BRA `(.L_x_2036) ;  /* 0x0000000000048947 */ /* 0x000fea0003800000 */
[----:B------:R-:W-:Y:S01]  /*1810*/  BPT.TRAP 0x1 ;  /* 0x000000040000795c */ /* 0x000fe20000300000 */
.L_x_2036:
[----:B0-----:R-:W-:Y:S02]  /*1820*/  IMAD.U32 R0, RZ, RZ, UR43 ;  /* 0x0000002bff007e24 */ /* 0x001fe4000f8e00ff */
[----:B------:R-:W-:-:S03]  /*1830*/  IMAD.U32 R3, RZ, RZ, UR44 ;  /* 0x0000002cff037e24 */ /* 0x000fc6000f8e00ff */
[----:B------:R-:W-:Y:S02]  /*1840*/  LEA R0, R0, UR41, 0x3 ;  /* 0x0000002900007c11 */ /* 0x000fe4000f8e18ff */
[----:B------:R-:W-:-:S04]  /*1850*/  SHF.L.U32 R3, R3, 0x1f, RZ ;  /* 0x0000001f03037819 */ /* 0x000fc800000006ff */
[----:B------:R0:W1:Y:S01]  /*1860*/  SYNCS.PHASECHK.TRANS64.TRYWAIT P2, [R0+URZ+0x28830], R3 ;  /* 0x02883003000075a7 */ /* 0x000062000804017f */
[----:B------:R-:W-:Y:S05]  /*1870*/  @!P0 BRA `(.L_x_2037) ;  /* 0x0000000000048947 */ /* 0x000fea0003800000 */
[----:B------:R-:W-:Y:S01]  /*1880*/  BPT.TRAP 0x1 ;  /* 0x000000040000795c */ /* 0x000fe20000300000 */
.L_x_2037:
[----:B------:R-:W2:Y:S01]  /*1890*/  S2R R4, SR_TID.X ;  /* 0x0000000000047919 */ /* 0x000ea20000002100 */
[----:B------:R-:W-:Y:S01]  /*18a0*/  IMAD.MOV.U32 R151, RZ, RZ, RZ ;  /* 0x000000ffff977224 */ /* 0x000fe200078e00ff */
[----:B--2---:R-:W-:Y:S01]  /*18b0*/  LOP3.LUT P1, RZ, R4, 0x7f, RZ, 0xc0, !PT ;  /* 0x0000007f04ff7812 */ /* 0x004fe2000782c0ff */
[----:B-1----:R-:W-:-:S12]  /*18c0*/  @P2 BRA `(.L_x_2038) ;  /* 0x0000000000082947 */ /* 0x002fd80003800000 */
[----:B------:R-:W1:Y:S02]  /*18d0*/  SYNCS.PHASECHK.TRANS64.TRYWAIT P2, [R0+URZ+0x28830], R3 ;  /* 0x02883003000075a7 */ /* 0x000e64000804017f */
[----:B-1----:R-:W-:Y:S05]  /*18e0*/  @!P2 BRA `(.L_x_2039) ;  /* 0x000001000000a947 */ /* 0x002fea0003800000 */
.L_x_2038:
[----:B------:R-:W-:Y:S05]  /*18f0*/  WARPSYNC.ALL ;  /* 0x0000000000007948 */ /* 0x000fea0003800000 */
[----:B------:R-:W-:Y:S01]  /*1900*/  UIADD3 UR4, UR41, 0x18400, URZ ;  /* 0x0001840029047890 */ /* 0x000fe2000fffe03f */
[----:B------:R-:W-:Y:S01]  /*1910*/  WARPGROUP.ARRIVE ;  /* 0x00000000000079c5 */ /* 0x000fe20000000000 */
[----:B------:R-:W-:Y:S01]  /*1920*/  ULOP3.LUT UR32, UR53, 0x10000, URZ, 0xfc, !UPT ;  /* 0x0001000035207892 */ /* 0x000fe2000f8efc3f */
[----:B01----:R-:W-:Y:S01]  /*1930*/  @!P1 VIADD R0, R0, 0x28840 ;  /* 0x0002884000009836 */ /* 0x003fe20000000000 */
[----:B------:R-:W-:Y:S01]  /*1940*/  USHF.R.U32.HI UR4, URZ, 0x4, UR4 ;  /* 0x000000043f047899 */ /* 0x000fe20008011604 */
[--C-:B------:R-:W-:Y:S01]  /*1950*/  IMAD.MOV.U32 R150, RZ, RZ, R151.reuse ;  /* 0x000000ffff967224 */ /* 0x100fe200078e0097 */
[----:B------:R-:W-:Y:S01]  /*1960*/  UMOV UR33, 0x40000040 ;  /* 0x4000004000217882 */ /* 0x000fe20000000000 */
[----:B------:R-:W-:Y:S01]  /*1970*/  UMOV UR35, 0x40000040 ;  /* 0x4000004000237882 */ /* 0x000fe20000000000 */
[----:B------:R-:W-:Y:S01]  /*1980*/  ULOP3.LUT UR4, UR4, 0x3fff, URZ, 0xc0, !UPT ;  /* 0x00003fff04047892 */ /* 0x000fe2000f8ec03f */
[----:B------:R-:W-:Y:S01]  /*1990*/  @!P1 PRMT R0, RZ, 0x654, R0 ;  /* 0x00000654ff009816 */ /* 0x000fe20000000000 */
[----:B------:R-:W-:Y:S01]  /*19a0*/  UMOV UR5, 0x40000040 ;  /* 0x4000004000057882 */ /* 0x000fe20000000000 */
[----:B------:R-:W-:Y:S01]  /*19b0*/  UMOV UR7, 0x40000040 ;  /* 0x4000004000077882 */ /* 0x000fe20000000000 */
[----:B------:R-:W-:Y:S01]  /*19c0*/  ULOP3.LUT UR50, UR4, 0x10000, URZ, 0xfc, !UPT ;  /* 0x0001000004327892 */ /* 0x000fe2000f8efc3f */
[-C--:B------:R-:W-:Y:S01]  /*19d0*/  MOV R149, R151.reuse ;  /* 0x0000009700957202 */ /* 0x080fe20000000f00 */
[----:B------:R-:W-:Y:S01]  /*19e0*/  UIADD3 UR4, UR32, 0x2, URZ ;  /* 0x0000000220047890 */ /* 0x000fe2000fffe03f */
[--C-:B------:R-:W-:Y:S01]  /*19f0*/  IMAD.MOV.U32 R148, RZ, RZ, R151.reuse ;  /* 0x000000ffff947224 */ /* 0x100fe200078e0097 */
[----:B------:R-:W-:Y:S01]  /*1a00*/  ULEA UR34, UR43, UR50, 0xb ;  /* 0x000000322b227291 */ /* 0x000fe2000f8e583f */
[--C-:B------:R-:W-:Y:S01]  /*1a10*/  IMAD.MOV.U32 R147, RZ, RZ, R151.reuse ;  /* 0x000000ffff937224 */ /* 0x100fe200078e0097 */
        /* <DEDUP_REMOVED lines=24> */
[-C--:B------:R-:W-:Y:S01]  /*1ba0*/  MOV R138, R151.reuse ;  /* 0x00000097008a7202 */ /* 0x080fe20000000f00 */
        /* <DEDUP_REMOVED lines=14> */
[--C-:B------:R-:W-:Y:S01]  /*1c90*/  IMAD.MOV.U32 R133, RZ, RZ, R151.reuse ;  /* 0x000000ffff857224 */ /* 0x100fe200078e0097 */
[-C--:B------:R-:W-:Y:S01]  /*1ca0*/  MOV R127, R151.reuse ;  /* 0x00000097007f7202 */ /* 0x080fe20000000f00 */
[--C-:B------:R-:W-:Y:S01]  /*1cb0*/  IMAD.MOV.U32 R132, RZ, RZ, R151.reuse ;  /* 0x000000ffff847224 */ /* 0x100fe200078e0097 */
        /* <DEDUP_REMOVED lines=29> */
[----:B------:R-:W-:Y:S01]  /*1e90*/  IMAD.MOV.U32 R88, RZ, RZ, R151 ;  /* 0x000000ffff587224 */ /* 0x000fe200078e0097 */
[----:B------:R-:W-:Y:S02]  /*1ea0*/  WARPGROUP.DEPBAR.LE gsb0, 0x0 ;  /* 0x00008000000079c5 */ /* 0x000fe40000010000 */
[----:B------:R-:W-:-:S06]  /*1eb0*/  WARPGROUP.ARRIVE ;  /* 0x00000000000079c5 */ /* 0x000fcc0000000000 */
[----:B------:R-:W-:Y:S01]  /*1ec0*/  HGMMA.64x128x16.F32.BF16 R24, gdesc[UR4], R24, gsb0 ;  /* 0x01e00000041879f0 */ /* 0x000fe20008001818 */
[----:B------:R-:W-:Y:S02]  /*1ed0*/  UMOV UR6, 0xffffff80 ;  /* 0xffffff8000067882 */ /* 0x000fe40000000000 */
[----:B------:R-:W-:Y:S02]  /*1ee0*/  UIMAD UR6, UR56, UR6, 0x80 ;  /* 0x00000080380674a4 */ /* 0x000fe4000f8e0206 */
[----:B------:R-:W-:Y:S02]  /*1ef0*/  UIADD3 UR56, UR56, -0x2, URZ ;  /* 0xfffffffe38387890 */ /* 0x000fe4000fffe03f */
[----:B------:R-:W-:-:S04]  /*1f00*/  UIADD3 UR6, UR47, UR6, URZ ;  /* 0x000000062f067290 */ /* 0x000fc8000fffe03f */
[----:B------:R-:W-:Y:S02]  /*1f10*/  UIADD3 UR7, -UR51, 0x1, UR6 ;  /* 0x0000000133077890 */ /* 0x000fe4000fffe106 */
[----:B------:R-:W-:Y:S01]  /*1f20*/  IMAD.U32 R9, RZ, RZ, UR6 ;  /* 0x00000006ff097e24 */ /* 0x000fe2000f8e00ff */
[----:B------:R-:W-:-:S03]  /*1f30*/  ULDC UR6, c[0x0][0x988] ;  /* 0x0002620000067ab9 */ /* 0x000fc60000000800 */
[----:B------:R-:W-:-:S04]  /*1f40*/  IMAD.U32 R89, RZ, RZ, UR7 ;  /* 0x00000007ff597e24 */ /* 0x000fc8000f8e00ff */
[----:B------:R-:W-:Y:S01]  /*1f50*/  IMAD R89, R18, -0x2, R89 ;  /* 0xfffffffe12597824 */ /* 0x000fe200078e0259 */
        /* <DEDUP_REMOVED lines=23> */
[----:B------:R-:W-:Y:S02]  /*20d0*/  IMAD.U32 R40, RZ, RZ, UR52 ;  /* 0x00000034ff287e24 */ /* 0x000fe4000f8e00ff */
[----:B------:R-:W-:Y:S01]  /*20e0*/  FMUL.FTZ R30, R30, UR10 ;  /* 0x0000000a1e1e7c20 */ /* 0x000fe20008410000 */
[----:B------:R-:W-:Y:S01]  /*20f0*/  FMUL.FTZ R10, R36, UR10 ;  /* 0x0000000a240a7c20 */ /* 0x000fe20008410000 */
[----:B------:R-:W0:Y:S01]  /*2100*/  MUFU.TANH R26, R26 ;  /* 0x0000001a001a7308 */ /* 0x000e220000002400 */
[----:B------:R-:W-:-:S02]  /*2110*/  IMAD R40, R40, 0x80, R19 ;  /* 0x0000008028287824 */ /* 0x000fc400078e0213 */
[----:B------:R-:W-:Y:S01]  /*2120*/  FMUL.FTZ R31, R31, UR10 ;  /* 0x0000000a1f1f7c20 */ /* 0x000fe20008410000 */
[----:B------:R-:W-:Y:S02]  /*2130*/  IMAD R36, R18, -0x2, R9 ;  /* 0xfffffffe12247824 */ /* 0x000fe400078e0209 */
[----:B------:R-:W-:Y:S01]  /*2140*/  FMUL.FTZ R34, R34, UR10 ;  /* 0x0000000a22227c20 */ /* 0x000fe20008410000 */
[----:B------:R-:W-:Y:S01]  /*2150*/  FMUL.FTZ R35, R35, UR10 ;  /* 0x0000000a23237c20 */ /* 0x000fe20008410000 */
[----:B------:R-:W-:Y:S01]  /*2160*/  IADD3 R9, R89, 0x8, R40 ;  /* 0x0000000859097810 */ /* 0x000fe20007ffe028 */
[----:B------:R-:W-:Y:S01]  /*2170*/  FMUL.FTZ R38, R38, UR10 ;  /* 0x0000000a26267c20 */ /* 0x000fe20008410000 */
[----:B------:R-:W1:Y:S01]  /*2180*/  MUFU.TANH R27, R27 ;  /* 0x0000001b001b7308 */ /* 0x000e620000002400 */
[----:B------:R-:W-:Y:S01]  /*2190*/  FMUL.FTZ R39, R39, UR10 ;  /* 0x0000000a27277c20 */ /* 0x000fe20008410000 */
[----:B------:R-:W-:Y:S01]  /*21a0*/  VIMNMX R9, R36, R9, PT ;  /* 0x0000000924097248 */ /* 0x000fe20003fe0100 */
[----:B------:R-:W-:Y:S01]  /*21b0*/  FMUL.FTZ R42, R42, UR10 ;  /* 0x0000000a2a2a7c20 */ /* 0x000fe20008410000 */
[----:B------:R-:W-:Y:S01]  /*21c0*/  FMUL.FTZ R43, R43, UR10 ;  /* 0x0000000a2b2b7c20 */ /* 0x000fe20008410000 */
[----:B------:R-:W-:Y:S01]  /*21d0*/  FMUL.FTZ R46, R46, UR10 ;  /* 0x0000000a2e2e7c20 */ /* 0x000fe20008410000 */
[----:B------:R-:W-:Y:S01]  /*21e0*/  ISETP.GT.AND P2, PT, R9, RZ, PT ;  /* 0x000000ff0900720c */ /* 0x000fe20003f44270 */
[----:B------:R-:W-:Y:S01]  /*21f0*/  FMUL.FTZ R47, R47, UR10 ;  /* 0x0000000a2f2f7c20 */ /* 0x000fe20008410000 */
[----:B------:R-:W2:Y:S01]  /*2200*/  MUFU.TANH R30, R30 ;  /* 0x0000001e001e7308 */ /* 0x000ea20000002400 */
[----:B------:R-:W-:Y:S01]  /*2210*/  ISETP.GT.AND P3, PT, R9, 0x1, PT ;  /* 0x000000010900780c */ /* 0x000fe20003f64270 */
[----:B------:R-:W-:Y:S01]  /*2220*/  FMUL.FTZ R50, R50, UR10 ;  /* 0x0000000a32327c20 */ /* 0x000fe20008410000 */
[----:B0-----:R-:W-:Y:S01]  /*2230*/  FSEL R91, R26, -INF , P2 ;  /* 0xff8000001a5b7808 */ /* 0x001fe20001000000 */
[----:B------:R-:W-:Y:S01]  /*2240*/  FMUL.FTZ R51, R51, UR10 ;  /* 0x0000000a33337c20 */ /* 0x000fe20008410000 */
[----:B------:R-:W-:Y:S01]  /*2250*/  ISETP.GT.AND P4, PT, R9, 0x8, PT ;  /* 0x000000080900780c */ /* 0x000fe20003f84270 */
[----:B------:R-:W-:Y:S01]  /*2260*/  FMUL.FTZ R20, R45, UR10 ;  /* 0x0000000a2d147c20 */ /* 0x000fe20008410000 */
[----:B------:R-:W-:Y:S01]  /*2270*/  ISETP.GT.AND P2, PT, R9, 0x9, PT ;  /* 0x000000090900780c */ /* 0x000fe20003f44270 */
[----:B------:R-:W0:Y:S01]  /*2280*/  MUFU.TANH R31, R31 ;  /* 0x0000001f001f7308 */ /* 0x000e220000002400 */
        /* <DEDUP_REMOVED lines=10> */
[----:B------:R-:W-:Y:S01]  /*2330*/  FMUL.FTZ R11, R33, UR10 ;  /* 0x0000000a210b7c20 */ /* 0x000fe20008410000 */
[----:B------:R-:W-:Y:S01]  /*2340*/  FMUL.FTZ R62, R62, UR10 ;  /* 0x0000000a3e3e7c20 */ /* 0x000fe20008410000 */
[----:B------:R-:W-:Y:S01]  /*2350*/  FMNMX.FTZ R4, R93, R4, !PT ;  /* 0x000000045d047209 */ /* 0x000fe20007810000 */
[----:B------:R-:W-:Y:S01]  /*2360*/  FMUL.FTZ R63, R63, UR10 ;  /* 0x0000000a3f3f7c20 */ /* 0x000fe20008410000 */
[----:B------:R-:W-:Y:S01]  /*2370*/  FMUL.FTZ R66, R66, UR10 ;  /* 0x0000000a42427c20 */ /* 0x000fe20008410000 */
[----:B------:R-:W2:Y:S01]  /*2380*/  MUFU.TANH R35, R35 ;  /* 0x0000002300237308 */ /* 0x000ea20000002400 */
[----:B0-----:R-:W-:Y:S01]  /*2390*/  FSEL R95, R31, -INF , P2 ;  /* 0xff8000001f5f7808 */ /* 0x001fe20001000000 */
[----:B------:R-:W-:Y:S01]  /*23a0*/  FMUL.FTZ R67, R67, UR10 ;  /* 0x0000000a43437c20 */ /* 0x000fe20008410000 */
[----:B------:R-:W-:Y:S01]  /*23b0*/  ISETP.GT.AND P2, PT, R9, 0x11, PT ;  /* 0x000000110900780c */ /* 0x000fe20003f44270 */
[----:B------:R-:W-:Y:S01]  /*23c0*/  FMUL.FTZ R12, R37, UR10 ;  /* 0x0000000a250c7c20 */ /* 0x000fe20008410000 */
[----:B------:R-:W-:Y:S01]  /*23d0*/  FMNMX.FTZ R4, R95, R4, !PT ;  /* 0x000000045f047209 */ /* 0x000fe20007810000 */
[----:B------:R-:W-:Y:S01]  /*23e0*/  FMUL.FTZ R70, R70, UR10 ;  /* 0x0000000a46467c20 */ /* 0x000fe20008410000 */
[----:B------:R-:W-:Y:S01]  /*23f0*/  FMUL.FTZ R71, R71, UR10 ;  /* 0x0000000a47477c20 */ /* 0x000fe20008410000 */
        /* <DEDUP_REMOVED lines=41> */
[----:B0-----:R-:W-:Y:S01]  /*2690*/  FSEL R107, R43, -INF , P2 ;  /* 0xff8000002b6b7808 */ /* 0x001fe20001000000 */
[----:B------:R-:W-:Y:S01]  /*26a0*/  FMUL.FTZ R29, R56, UR10 ;  /* 0x0000000a381d7c20 */ /* 0x000fe20008410000 */
[----:B------:R-:W-:Y:S01]  /*26b0*/  ISETP.GT.AND P2, PT, R9, 0x29, PT ;  /* 0x000000290900780c */ /* 0x000fe20003f44270 */
[----:B------:R-:W-:Y:S01]  /*26c0*/  FMUL.FTZ R60, R60, UR10 ;  /* 0x0000000a3c3c7c20 */ /* 0x000fe20008410000 */
[----:B------:R-:W-:Y:S01]  /*26d0*/  FMNMX.FTZ R4, R107, R4, !PT ;  /* 0x000000046b047209 */ /* 0x000fe20007810000 */
        /* <DEDUP_REMOVED lines=25> */
[----:B------:R0:W-:Y:S01]  /*2870*/  @!P1 SYNCS.ARRIVE.TRANS64.RED.A1T0 RZ, [R0+URZ], RZ ;  /* 0x000000ff00ff99a7 */ /* 0x0001e2000810043f */
[----:B------:R-:W3:Y:S01]  /*2880*/  MUFU.TANH R55, R55 ;  /* 0x0000003700377308 */ /* 0x000ee20000002400 */
[----:B-1----:R-:W-:-:S02]  /*2890*/  FSEL R45, R45, -INF , P2 ;  /* 0xff8000002d2d7808 */ /* 0x002fc40001000000 */
        /* <DEDUP_REMOVED lines=61> */
[----:B------:R-:W-:Y:S01]  /*2c70*/  FMNMX.FTZ R30, R59, R4, !PT ;  /* 0x000000043b1e7209 */ /* 0x000fe20007810000 */
[----:B------:R-:W-:Y:S02]  /*2c80*/  FMUL.FTZ R4, R61, UR10 ;  /* 0x0000000a3d047c20 */ /* 0x000fe40008410000 */
[----:B------:R-:W1:Y:S01]  /*2c90*/  MUFU.TANH R67, R87 ;  /* 0x0000005700437308 */ /* 0x000e620000002400 */
[----:B--2---:R-:W-:Y:S02]  /*2ca0*/  FSEL R63, R63, -INF , P2 ;  /* 0xff8000003f3f7808 */ /* 0x004fe40001000000 */
[----:B------:R-:W-:-:S02]  /*2cb0*/  ISETP.GT.AND P2, PT, R9, 0x79, PT ;  /* 0x000000790900780c */ /* 0x000fc40003f44270 */
[----:B------:R-:W-:-:S03]  /*2cc0*/  FMNMX.FTZ R34, R63, R30, !PT ;  /* 0x0000001e3f227209 */ /* 0x000fc60007810000 */
[----:B------:R-:W-:Y:S01]  /*2cd0*/  MUFU.TANH R30, R4 ;  /* 0x00000004001e7308 */ /* 0x000fe20000002400 */
[----:B---3--:R-:W-:Y:S02]  /*2ce0*/  FSEL R61, R86, -INF , P3 ;  /* 0xff800000563d7808 */ /* 0x008fe40001800000 */
[----:B------:R-:W-:Y:S02]  /*2cf0*/  ISETP.GT.AND P3, PT, R36, 0x1, PT ;  /* 0x000000012400780c */ /* 0x000fe40003f64270 */
[----:B------:R-:W-:-:S03]  /*2d00*/  FMNMX.FTZ R34, R61, R34, !PT ;  /* 0x000000223d227209 */ /* 0x000fc60007810000 */
[----:B------:R-:W-:Y:S01]  /*2d10*/  MUFU.TANH R3, R3 ;  /* 0x0000000300037308 */ /* 0x000fe20000002400 */
[----:B-1----:R-:W-:-:S04]  /*2d20*/  FSEL R67, R67, -INF , P2 ;  /* 0xff80000043437808 */ /* 0x002fc80001000000 */
[----:B------:R-:W-:-:S03]  /*2d30*/  FMNMX.FTZ R34, R67, R34, !PT ;  /* 0x0000002243227209 */ /* 0x000fc60007810000 */
[----:B------:R-:W1:Y:S02]  /*2d40*/  MUFU.TANH R5, R5 ;  /* 0x0000000500057308 */ /* 0x000e640000002400 */
[----:B------:R-:W2:Y:S06]  /*2d50*/  SHFL.BFLY PT, R9, R34, 0x2, 0x1f ;  /* 0x0c401f0022097f89 */ /* 0x000eac00000e0000 */
[----:B------:R-:W3:Y:S08]  /*2d60*/  MUFU.TANH R6, R6 ;  /* 0x0000000600067308 */ /* 0x000ef00000002400 */
[----:B------:R-:W-:Y:S01]  /*2d70*/  MUFU.TANH R7, R7 ;  /* 0x0000000700077308 */ /* 0x000fe20000002400 */
[----:B-1----:R-:W-:-:S02]  /*2d80*/  FSEL R5, R5, -INF , P3 ;  /* 0xff80000005057808 */ /* 0x002fc40001800000 */
[----:B------:R-:W-:-:S05]  /*2d90*/  ISETP.GT.AND P3, PT, R36, 0x10, PT ;  /* 0x000000102400780c */ /* 0x000fca0003f64270 */
[----:B------:R-:W1:Y:S01]  /*2da0*/  MUFU.TANH R8, R8 ;  /* 0x0000000800087308 */ /* 0x000e620000002400 */
[----:B---3--:R-:W-:Y:S02]  /*2db0*/  FSEL R71, R6, -INF , P4 ;  /* 0xff80000006477808 */ /* 0x008fe40002000000 */
[----:B--2---:R-:W-:-:S05]  /*2dc0*/  FMNMX.FTZ R4, R34, R9, !PT ;  /* 0x0000000922047209 */ /* 0x004fca0007810000 */
[----:B------:R-:W2:Y:S01]  /*2dd0*/  SHFL.BFLY PT, R9, R4, 0x1, 0x1f ;  /* 0x0c201f0004097f89 */ /* 0x000ea200000e0000 */
[----:B------:R-:W-:Y:S08]  /*2de0*/  MUFU.TANH R11, R11 ;  /* 0x0000000b000b7308 */ /* 0x000ff00000002400 */
[----:B------:R-:W3:Y:S01]  /*2df0*/  MUFU.TANH R10, R10 ;  /* 0x0000000a000a7308 */ /* 0x000ee20000002400 */
[----:B-1----:R-:W-:-:S02]  /*2e00*/  FSEL R79, R8, -INF , P3 ;  /* 0xff800000084f7808 */ /* 0x002fc40001800000 */
[----:B------:R-:W-:-:S05]  /*2e10*/  ISETP.GT.AND P3, PT, R36, 0x18, PT ;  /* 0x000000182400780c */ /* 0x000fca0003f64270 */
[----:B------:R-:W1:Y:S01]  /*2e20*/  MUFU.TANH R12, R12 ;  /* 0x0000000c000c7308 */ /* 0x000e620000002400 */
[----:B--2---:R-:W-:Y:S01]  /*2e30*/  FMNMX.FTZ R9, R4, R9, !PT ;  /* 0x0000000904097209 */ /* 0x004fe20007810000 */
[----:B------:R-:W-:-:S06]  /*2e40*/  IMAD.U32 R4, RZ, RZ, UR6 ;  /* 0x00000006ff047e24 */ /* 0x000fcc000f8e00ff */
[----:B------:R-:W2:Y:S01]  /*2e50*/  MUFU.TANH R13, R13 ;  /* 0x0000000d000d7308 */ /* 0x000ea20000002400 */
[----:B---3--:R-:W-:Y:S01]  /*2e60*/  FSEL R83, R10, -INF , P3 ;  /* 0xff8000000a537808 */ /* 0x008fe20001800000 */
[----:B------:R-:W-:Y:S01]  /*2e70*/  UIADD3 UR6, UR47, -UR51, URZ ;  /* 0x800000332f067290 */ /* 0x000fe2000fffe03f */
[C---:B------:R-:W-:Y:S01]  /*2e80*/  FMUL.FTZ R34, R9.reuse, R4 ;  /* 0x0000000409227220 */ /* 0x040fe20000410000 */
[----:B------:R-:W-:Y:S02]  /*2e90*/  FSETP.NEU.FTZ.AND P2, PT, R9, -INF , PT ;  /* 0xff8000000900780b */ /* 0x000fe40003f5d000 */
[----:B------:R-:W-:Y:S01]  /*2ea0*/  ISETP.GT.AND P3, PT, R36, 0x20, PT ;  /* 0x000000202400780c */ /* 0x000fe20003f64270 */
[----:B------:R-:W-:Y:S01]  /*2eb0*/  ULEA UR6, UR52, UR6, 0x7 ;  /* 0x0000000634067291 */ /* 0x000fe2000f8e383f */
[----:B------:R-:W-:Y:S01]  /*2ec0*/  FSEL R38, R34, RZ, P2 ;  /* 0x000000ff22267208 */ /* 0x000fe20001000000 */
[----:B------:R-:W3:Y:S01]  /*2ed0*/  MUFU.TANH R15, R15 ;  /* 0x0000000f000f7308 */ /* 0x000ee20000002400 */
[----:B------:R-:W-:Y:S01]  /*2ee0*/  ISETP.GT.AND P2, PT, R36, RZ, PT ;  /* 0x000000ff2400720c */ /* 0x000fe20003f44270 */
[----:B------:R-:W-:-:S02]  /*2ef0*/  USHF.R.S32.HI UR7, URZ, 0x1f, UR6 ;  /* 0x0000001f3f077899 */ /* 0x000fc40008011406 */
[-CC-:B------:R-:W-:Y:S01]  /*2f00*/  FFMA.FTZ R181, R91, R4.reuse, -R38.reuse ;  /* 0x000000045bb57223 */ /* 0x180fe20000010826 */
[----:B------:R-:W-:Y:S01]  /*2f10*/  FSEL R3, R3, -INF , P2 ;  /* 0xff80000003037808 */ /* 0x000fe20001000000 */
[-CC-:B------:R-:W-:Y:S01]  /*2f20*/  FFMA.FTZ R183, R93, R4.reuse, -R38.reuse ;  /* 0x000000045db77223 */ /* 0x180fe20000010826 */
[C---:B------:R-:W-:Y:S01]  /*2f30*/  ISETP.GT.AND P2, PT, R36.reuse, 0x9, PT ;  /* 0x000000092400780c */ /* 0x040fe20003f44270 */
[----:B------:R-:W4:Y:S01]  /*2f40*/  MUFU.TANH R14, R14 ;  /* 0x0000000e000e7308 */ /* 0x000f220000002400 */
[----:B------:R-:W-:Y:S01]  /*2f50*/  FMNMX.FTZ R34, R3, R5, !PT ;  /* 0x0000000503227209 */ /* 0x000fe20007810000 */
[-CC-:B------:R-:W-:Y:S01]  /*2f60*/  FFMA.FTZ R6, R95, R4.reuse, -R38.reuse ;  /* 0x000000045f067223 */ /* 0x180fe20000010826 */
[----:B------:R-:W-:Y:S01]  /*2f70*/  FSEL R75, R7, -INF , P2 ;  /* 0xff800000074b7808 */ /* 0x000fe20001000000 */
[--C-:B------:R-:W-:Y:S01]  /*2f80*/  FFMA.FTZ R177, R97, R4, -R38.reuse ;  /* 0x0000000461b17223 */ /* 0x100fe20000010826 */
[----:B------:R-:W-:Y:S01]  /*2f90*/  FMNMX.FTZ R34, R71, R34, !PT ;  /* 0x0000002247227209 */ /* 0x000fe20007810000 */
[--C-:B------:R-:W-:Y:S01]  /*2fa0*/  FFMA.FTZ R8, R99, R4, -R38.reuse ;  /* 0x0000000463087223 */ /* 0x100fe20000010826 */
        /* <DEDUP_REMOVED lines=8> */
[----:B------:R-:W-:Y:S01]  /*3030*/  ISETP.GT.AND P2, PT, R36, 0x19, PT ;  /* 0x000000192400780c */ /* 0x000fe20003f44270 */
[----:B------:R-:W0:Y:S01]  /*3040*/  MUFU.TANH R21, R21 ;  /* 0x0000001500157308 */ /* 0x000e220000002400 */
[----:B------:R-:W-:Y:S01]  /*3050*/  FMNMX.FTZ R34, R11, R34, !PT ;  /* 0x000000220b227209 */ /* 0x000fe20007810000 */
[-CC-:B------:R-:W-:Y:S01]  /*3060*/  FFMA.FTZ R171, R41, R4.reuse, -R38.reuse ;  /* 0x0000000429ab7223 */ /* 0x180fe20000010826 */
[----:B-1----:R-:W-:Y:S01]  /*3070*/  FSEL R87, R12, -INF , P2 ;  /* 0xff8000000c577808 */ /* 0x002fe20001000000 */
[--C-:B------:R-:W-:Y:S01]  /*3080*/  FFMA.FTZ R153, R33, R4, -R38.reuse ;  /* 0x0000000421997223 */ /* 0x100fe20000010826 */
[----:B------:R-:W-:Y:S01]  /*3090*/  FMNMX.FTZ R34, R83, R34, !PT ;  /* 0x0000002253227209 */ /* 0x000fe20007810000 */
[-CC-:B------:R-:W-:Y:S01]  /*30a0*/  FFMA.FTZ R27, R27, R4.reuse, -R38.reuse ;  /* 0x000000041b1b7223 */ /* 0x180fe20000010826 */
[----:B------:R-:W-:Y:S01]  /*30b0*/  ISETP.GT.AND P2, PT, R36, 0x21, PT ;  /* 0x000000212400780c */ /* 0x000fe20003f44270 */
[----:B------:R-:W1:Y:S01]  /*30c0*/  MUFU.TANH R25, R25 ;  /* 0x0000001900197308 */ /* 0x000e620000002400 */
[----:B--2---:R-:W-:Y:S01]  /*30d0*/  FSEL R13, R13, -INF , P3 ;  /* 0xff8000000d0d7808 */ /* 0x004fe20001800000 */
[--C-:B------:R-:W-:Y:S01]  /*30e0*/  FFMA.FTZ R26, R26, R4, -R38.reuse ;  /* 0x000000041a1a7223 */ /* 0x100fe20000010826 */
[----:B------:R-:W-:Y:S01]  /*30f0*/  FMNMX.FTZ R34, R87, R34, !PT ;  /* 0x0000002257227209 */ /* 0x000fe20007810000 */
[-CC-:B------:R-:W-:Y:S01]  /*3100*/  FFMA.FTZ R12, R107, R4.reuse, -R38.reuse ;  /* 0x000000046b0c7223 */ /* 0x180fe20000010826 */
[C---:B------:R-:W-:Y:S01]  /*3110*/  ISETP.GT.AND P3, PT, R36.reuse, 0x28, PT ;  /* 0x000000282400780c */ /* 0x040fe20003f64270 */
[--C-:B------:R-:W-:Y:S01]  /*3120*/  FFMA.FTZ R175, R109, R4, -R38.reuse ;  /* 0x000000046daf7223 */ /* 0x100fe20000010826 */
[----:B---3--:R-:W-:Y:S01]  /*3130*/  FSEL R15, R15, -INF , P2 ;  /* 0xff8000000f0f7808 */ /* 0x008fe20001000000 */
[----:B------:R-:W2:Y:S01]  /*3140*/  MUFU.TANH R24, R24 ;  /* 0x0000001800187308 */ /* 0x000ea20000002400 */
[----:B------:R-:W-:Y:S01]  /*3150*/  FMNMX.FTZ R34, R13, R34, !PT ;  /* 0x000000220d227209 */ /* 0x000fe20007810000 */
[-CC-:B------:R-:W-:Y:S01]  /*3160*/  FFMA.FTZ R169, R113, R4.reuse, -R38.reuse ;  /* 0x0000000471a97223 */ /* 0x180fe20000010826 */
[----:B------:R-:W-:Y:S01]  /*3170*/  ISETP.GT.AND P2, PT, R36, 0x29, PT ;  /* 0x000000292400780c */ /* 0x000fe20003f44270 */
[-CC-:B------:R-:W-:Y:S01]  /*3180*/  FFMA.FTZ R31, R31, R4.reuse, -R38.reuse ;  /* 0x000000041f1f7223 */ /* 0x180fe20000010826 */
[----:B----4-:R-:W-:Y:S01]  /*3190*/  FSEL R89, R14, -INF , P3 ;  /* 0xff8000000e597808 */ /* 0x010fe20001800000 */
[--C-:B------:R-:W-:Y:S01]  /*31a0*/  FFMA.FTZ R14, R111, R4, -R38.reuse ;  /* 0x000000046f0e7223 */ /* 0x100fe20000010826 */
[----:B------:R-:W-:Y:S01]  /*31b0*/  FMNMX.FTZ R34, R15, R34, !PT ;  /* 0x000000220f227209 */ /* 0x000fe20007810000 */
[----:B------:R-:W3:Y:S01]  /*31c0*/  MUFU.TANH R28, R28 ;  /* 0x0000001c001c7308 */ /* 0x000ee20000002400 */
[----:B------:R-:W-:Y:S01]  /*31d0*/  ISETP.GT.AND P3, PT, R36, 0x30, PT ;  /* 0x000000302400780c */ /* 0x000fe20003f64270 */
[-CC-:B------:R-:W-:Y:S01]  /*31e0*/  FFMA.FTZ R35, R35, R4.reuse, -R38.reuse ;  /* 0x0000000423237223 */ /* 0x180fe20000010826 */
[----:B-----5:R-:W-:Y:S01]  /*31f0*/  FSEL R91, R20, -INF , P2 ;  /* 0xff800000145b7808 */ /* 0x020fe20001000000 */
[--C-:B------:R-:W-:Y:S01]  /*3200*/  FFMA.FTZ R20, R45, R4, -R38.reuse ;  /* 0x000000042d147223 */ /* 0x100fe20000010826 */
[----:B------:R-:W-:Y:S01]  /*3210*/  FMNMX.FTZ R34, R89, R34, !PT ;  /* 0x0000002259227209 */ /* 0x000fe20007810000 */
[-CC-:B------:R-:W-:Y:S01]  /*3220*/  FFMA.FTZ R37, R37, R4.reuse, -R38.reuse ;  /* 0x0000000425257223 */ /* 0x180fe20000010826 */
[C---:B------:R-:W-:Y:S01]  /*3230*/  ISETP.GT.AND P2, PT, R36.reuse, 0x31, PT ;  /* 0x000000312400780c */ /* 0x040fe20003f44270 */
[----:B------:R-:W4:Y:S01]  /*3240*/  MUFU.TANH R29, R29 ;  /* 0x0000001d001d7308 */ /* 0x000f220000002400 */
[----:B0-----:R-:W-:Y:S01]  /*3250*/  FSEL R21, R21, -INF , P3 ;  /* 0xff80000015157808 */ /* 0x001fe20001800000 */
[--C-:B------:R-:W-:Y:S01]  /*3260*/  FFMA.FTZ R43, R43, R4, -R38.reuse ;  /* 0x000000042b2b7223 */ /* 0x100fe20000010826 */
[----:B------:R-:W-:Y:S01]  /*3270*/  FMNMX.FTZ R34, R91, R34, !PT ;  /* 0x000000225b227209 */ /* 0x000fe20007810000 */
[-CC-:B------:R-:W-:Y:S01]  /*3280*/  FFMA.FTZ R47, R47, R4.reuse, -R38.reuse ;  /* 0x000000042f2f7223 */ /* 0x180fe20000010826 */
[C---:B------:R-:W-:Y:S01]  /*3290*/  ISETP.GT.AND P3, PT, R36.reuse, 0x38, PT ;  /* 0x000000382400780c */ /* 0x040fe20003f64270 */
[--C-:B------:R-:W-:Y:S01]  /*32a0*/  FFMA.FTZ R49, R49, R4, -R38.reuse ;  /* 0x0000000431317223 */ /* 0x100fe20000010826 */
[----:B-1----:R-:W-:Y:S01]  /*32b0*/  FSEL R25, R25, -INF , P2 ;  /* 0xff80000019197808 */ /* 0x002fe20001000000 */
[----:B------:R-:W0:Y:S01]  /*32c0*/  MUFU.TANH R32, R32 ;  /* 0x0000002000207308 */ /* 0x000e220000002400 */
[----:B------:R-:W-:Y:S01]  /*32d0*/  FMNMX.FTZ R34, R21, R34, !PT ;  /* 0x0000002215227209 */ /* 0x000fe20007810000 */
[-CC-:B------:R-:W-:Y:S01]  /*32e0*/  FFMA.FTZ R51, R51, R4.reuse, -R38.reuse ;  /* 0x0000000433337223 */ /* 0x180fe20000010826 */
[----:B------:R-:W-:Y:S01]  /*32f0*/  ISETP.GT.AND P2, PT, R36, 0x39, PT ;  /* 0x000000392400780c */ /* 0x000fe20003f44270 */
[-CC-:B------:R-:W-:Y:S01]  /*3300*/  FFMA.FTZ R53, R53, R4.reuse, -R38.reuse ;  /* 0x0000000435357223 */ /* 0x180fe20000010826 */
[----:B--2---:R-:W-:Y:S01]  /*3310*/  FSEL R93, R24, -INF , P3 ;  /* 0xff800000185d7808 */ /* 0x004fe20001800000 */
[--C-:B------:R-:W-:Y:S01]  /*3320*/  FFMA.FTZ R24, R39, R4, -R38.reuse ;  /* 0x0000000427187223 */ /* 0x100fe20000010826 */
[----:B------:R-:W-:Y:S01]  /*3330*/  FMNMX.FTZ R34, R25, R34, !PT ;  /* 0x0000002219227209 */ /* 0x000fe20007810000 */
[----:B------:R-:W1:Y:S01]  /*3340*/  MUFU.TANH R60, R60 ;  /* 0x0000003c003c7308 */ /* 0x000e620000002400 */
[----:B------:R-:W-:Y:S01]  /*3350*/  ISETP.GT.AND P3, PT, R36, 0x40, PT ;  /* 0x000000402400780c */ /* 0x000fe20003f64270 */
[-CC-:B------:R-:W-:Y:S01]  /*3360*/  FFMA.FTZ R55, R55, R4.reuse, -R38.reuse ;  /* 0x0000000437377223 */ /* 0x180fe20000010826 */
[----:B---3--:R-:W-:Y:S01]  /*3370*/  FSEL R95, R28, -INF , P2 ;  /* 0xff8000001c5f7808 */ /* 0x008fe20001000000 */
[--C-:B------:R-:W-:Y:S01]  /*3380*/  FFMA.FTZ R57, R57, R4, -R38.reuse ;  /* 0x0000000439397223 */ /* 0x100fe20000010826 */
[----:B------:R-:W-:Y:S01]  /*3390*/  FMNMX.FTZ R34, R93, R34, !PT ;  /* 0x000000225d227209 */ /* 0x000fe20007810000 */
[-CC-:B------:R-:W-:Y:S01]  /*33a0*/  FFMA.FTZ R59, R59, R4.reuse, -R38.reuse ;  /* 0x000000043b3b7223 */ /* 0x180fe20000010826 */
[C---:B------:R-:W-:Y:S01]  /*33b0*/  ISETP.GT.AND P2, PT, R36.reuse, 0x41, PT ;  /* 0x000000412400780c */ /* 0x040fe20003f44270 */
[----:B------:R-:W2:Y:S01]  /*33c0*/  MUFU.TANH R64, R64 ;  /* 0x0000004000407308 */ /* 0x000ea20000002400 */
[----:B----4-:R-:W-:Y:S01]  /*33d0*/  FSEL R29, R29, -INF , P3 ;  /* 0xff8000001d1d7808 */ /* 0x010fe20001800000 */
[--C-:B------:R-:W-:Y:S01]  /*33e0*/  FFMA.FTZ R63, R63, R4, -R38.reuse ;  /* 0x000000043f3f7223 */ /* 0x100fe20000010826 */
[----:B------:R-:W-:Y:S01]  /*33f0*/  FMNMX.FTZ R34, R95, R34, !PT ;  /* 0x000000225f227209 */ /* 0x000fe20007810000 */
[--C-:B------:R-:W-:Y:S01]  /*3400*/  FFMA.FTZ R61, R61, R4, -R38.reuse ;  /* 0x000000043d3d7223 */ /* 0x100fe20000010826 */
[----:B------:R-:W-:Y:S01]  /*3410*/  ISETP.GT.AND P3, PT, R36, 0x48, PT ;  /* 0x000000482400780c */ /* 0x000fe20003f64270 */
[----:B------:R-:W-:Y:S01]  /*3420*/  ULEA.HI UR7, UR7, UR6, URZ, 0x7 ;  /* 0x0000000607077291 */ /* 0x000fe2000f8f383f */
[----:B0-----:R-:W-:Y:S01]  /*3430*/  FSEL R97, R32, -INF , P2 ;  /* 0xff80000020617808 */ /* 0x001fe20001000000 */
[----:B------:R-:W0:Y:S01]  /*3440*/  MUFU.TANH R65, R65 ;  /* 0x0000004100417308 */ /* 0x000e220000002400 */
[----:B------:R-:W-:Y:S01]  /*3450*/  FMNMX.FTZ R34, R29, R34, !PT ;  /* 0x000000221d227209 */ /* 0x000fe20007810000 */
[----:B------:R-:W-:Y:S01]  /*3460*/  USHF.R.S32.HI UR7, URZ, 0x7, UR7 ;  /* 0x000000073f077899 */ /* 0x000fe20008011407 */
[----:B------:R-:W-:Y:S01]  /*3470*/  ISETP.GT.AND P2, PT, R36, 0x49, PT ;  /* 0x000000492400780c */ /* 0x000fe20003f44270 */
[----:B------:R-:W-:Y:S01]  /*3480*/  FFMA.FTZ R38, R67, R4, -R38 ;  /* 0x0000000443267223 */ /* 0x000fe20000010826 */
[----:B-1----:R-:W-:Y:S01]  /*3490*/  FSEL R99, R60, -INF , P3 ;  /* 0xff8000003c637808 */ /* 0x002fe20001800000 */
[----:B------:R-:W-:Y:S01]  /*34a0*/  UISETP.LT.AND UP0, UPT, URZ, UR7, UPT ;  /* 0x000000073f00728c */ /* 0x000fe2000bf01270 */
[----:B------:R-:W-:Y:S01]  /*34b0*/  FMNMX.FTZ R34, R97, R34, !PT ;  /* 0x0000002261227209 */ /* 0x000fe20007810000 */
[----:B------:R-:W1:Y:S01]  /*34c0*/  MUFU.TANH R68, R68 ;  /* 0x0000004400447308 */ /* 0x000e620000002400 */
[----:B------:R-:W-:Y:S01]  /*34d0*/  ISETP.GT.AND P3, PT, R36, 0x50, PT ;  /* 0x000000502400780c */ /* 0x000fe20003f64270 */
[----:B------:R-:W-:Y:S01]  /*34e0*/  USEL UR54, URZ, UR7, !UP0 ;  /* 0x000000073f367287 */ /* 0x000fe2000c000000 */
[----:B------:R-:W-:Y:S01]  /*34f0*/  FSEL R101, R30, -INF , P2 ;  /* 0xff8000001e657808 */ /* 0x000fe20001000000 */
[--C-:B------:R-:W-:Y:S01]  /*3500*/  IMAD.MOV.U32 R113, RZ, RZ, R151.reuse ;  /* 0x000000ffff717224 */ /* 0x100fe200078e0097 */
[----:B------:R-:W-:Y:S01]  /*3510*/  FMNMX.FTZ R34, R99, R34, !PT ;  /* 0x0000002263227209 */ /* 0x000fe20007810000 */
[----:B------:R-:W-:Y:S01]  /*3520*/  UISETP.GE.AND UP0, UPT, UR56, UR54, UPT ;  /* 0x000000363800728c */ /* 0x000fe2000bf06270 */
[----:B------:R-:W-:Y:S01]  /*3530*/  ISETP.GT.AND P2, PT, R36, 0x51, PT ;  /* 0x000000512400780c */ /* 0x000fe20003f44270 */
[----:B------:R-:W3:Y:S01]  /*3540*/  MUFU.TANH R69, R69 ;  /* 0x0000004500457308 */ /* 0x000ee20000002400 */
[----:B--2---:R-:W-:Y:S01]  /*3550*/  FSEL R103, R64, -INF , P3 ;  /* 0xff80000040677808 */ /* 0x004fe20001800000 */
[--C-:B------:R-:W-:Y:S01]  /*3560*/  IMAD.MOV.U32 R111, RZ, RZ, R151.reuse ;  /* 0x000000ffff6f7224 */ /* 0x100fe200078e0097 */
[----:B------:R-:W-:Y:S01]  /*3570*/  FMNMX.FTZ R34, R101, R34, !PT ;  /* 0x0000002265227209 */ /* 0x000fe20007810000 */
[--C-:B------:R-:W-:Y:S01]  /*3580*/  IMAD.MOV.U32 R109, RZ, RZ, R151.reuse ;  /* 0x000000ffff6d7224 */ /* 0x100fe200078e0097 */
[----:B------:R-:W-:Y:S01]  /*3590*/  ISETP.GT.AND P3, PT, R36, 0x58, PT ;  /* 0x000000582400780c */ /* 0x000fe20003f64270 */
[----:B------:R-:W-:Y:S01]  /*35a0*/  IMAD.MOV.U32 R107, RZ, RZ, R151 ;  /* 0x000000ffff6b7224 */ /* 0x000fe200078e0097 */
[----:B0-----:R-:W-:Y:S01]  /*35b0*/  FSEL R65, R65, -INF , P2 ;  /* 0xff80000041417808 */ /* 0x001fe20001000000 */
[----:B------:R-:W0:Y:S01]  /*35c0*/  MUFU.TANH R72, R72 ;  /* 0x0000004800487308 */ /* 0x000e220000002400 */
[----:B------:R-:W-:-:S02]  /*35d0*/  FMNMX.FTZ R34, R103, R34, !PT ;  /* 0x0000002267227209 */ /* 0x000fc40007810000 */
[----:B------:R-:W-:Y:S02]  /*35e0*/  ISETP.GT.AND P2, PT, R36, 0x59, PT ;  /* 0x000000592400780c */ /* 0x000fe40003f44270 */
[----:B-1----:R-:W-:Y:S02]  /*35f0*/  FSEL R105, R68, -INF , P3 ;  /* 0xff80000044697808 */ /* 0x002fe40001800000 */
[----:B------:R-:W-:Y:S01]  /*3600*/  FMNMX.FTZ R34, R65, R34, !PT ;  /* 0x0000002241227209 */ /* 0x000fe20007810000 */
[----:B------:R-:W1:Y:S01]  /*3610*/  MUFU.TANH R73, R73 ;  /* 0x0000004900497308 */ /* 0x000e620000002400 */
[----:B------:R-:W-:Y:S02]  /*3620*/  ISETP.GT.AND P3, PT, R36, 0x60, PT ;  /* 0x000000602400780c */ /* 0x000fe40003f64270 */
[----:B---3--:R-:W-:Y:S02]  /*3630*/  FSEL R69, R69, -INF , P2 ;  /* 0xff80000045457808 */ /* 0x008fe40001000000 */
[----:B------:R-:W-:-:S02]  /*3640*/  FMNMX.FTZ R34, R105, R34, !PT ;  /* 0x0000002269227209 */ /* 0x000fc40007810000 */
[----:B------:R-:W-:Y:S01]  /*3650*/  ISETP.GT.AND P2, PT, R36, 0x61, PT ;  /* 0x000000612400780c */ /* 0x000fe20003f44270 */
[----:B------:R-:W2:Y:S01]  /*3660*/  MUFU.TANH R76, R76 ;  /* 0x0000004c004c7308 */ /* 0x000ea20000002400 */
[----:B0-----:R-:W-:Y:S02]  /*3670*/  FSEL R45, R72, -INF , P3 ;  /* 0xff800000482d7808 */ /* 0x001fe40001800000 */
[----:B------:R-:W-:Y:S02]  /*3680*/  FMNMX.FTZ R34, R69, R34, !PT ;  /* 0x0000002245227209 */ /* 0x000fe40007810000 */
[----:B------:R-:W-:Y:S02]  /*3690*/  ISETP.GT.AND P3, PT, R36, 0x68, PT ;  /* 0x000000682400780c */ /* 0x000fe40003f64270 */
[----:B------:R-:W-:Y:S01]  /*36a0*/  FMNMX.FTZ R34, R45, R34, !PT ;  /* 0x000000222d227209 */ /* 0x000fe20007810000 */
[----:B------:R-:W0:Y:S01]  /*36b0*/  MUFU.TANH R77, R77 ;  /* 0x0000004d004d7308 */ /* 0x000e220000002400 */
        /* <DEDUP_REMOVED lines=8> */
[----:B0-----:R-:W-:Y:S02]  /*3740*/  FSEL R77, R77, -INF , P2 ;  /* 0xff8000004d4d7808 */ /* 0x001fe40001000000 */
[----:B------:R-:W-:Y:S02]  /*3750*/  ISETP.GT.AND P2, PT, R36, 0x71, PT ;  /* 0x000000712400780c */ /* 0x000fe40003f44270 */
[----:B------:R-:W-:-:S03]  /*3760*/  FMNMX.FTZ R34, R77, R34, !PT ;  /* 0x000000224d227209 */ /* 0x000fc60007810000 */
[----:B------:R-:W0:Y:S01]  /*3770*/  MUFU.TANH R84, R84 ;  /* 0x0000005400547308 */ /* 0x000e220000002400 */
[----:B-1----:R-:W-:Y:S02]  /*3780*/  FSEL R39, R80, -INF , P3 ;  /* 0xff80000050277808 */ /* 0x002fe40001800000 */
[----:B------:R-:W-:Y:S02]  /*3790*/  ISETP.GT.AND P3, PT, R36, 0x78, PT ;  /* 0x000000782400780c */ /* 0x000fe40003f64270 */
[----:B------:R-:W-:-:S03]  /*37a0*/  FMNMX.FTZ R34, R39, R34, !PT ;  /* 0x0000002227227209 */ /* 0x000fc60007810000 */
[----:B------:R-:W1:Y:S01]  /*37b0*/  MUFU.TANH R85, R85 ;  /* 0x0000005500557308 */ /* 0x000e620000002400 */
[----:B--2---:R-:W-:Y:S02]  /*37c0*/  FSEL R81, R81, -INF , P2 ;  /* 0xff80000051517808 */ /* 0x004fe40001000000 */
[----:B------:R-:W-:Y:S02]  /*37d0*/  ISETP.GT.AND P2, PT, R36, 0x79, PT ;  /* 0x000000792400780c */ /* 0x000fe40003f44270 */
[----:B------:R-:W-:-:S03]  /*37e0*/  FMNMX.FTZ R34, R81, R34, !PT ;  /* 0x0000002251227209 */ /* 0x000fc60007810000 */
[----:B------:R-:W-:Y:S01]  /*37f0*/  MUFU.EX2 R30, R27 ;  /* 0x0000001b001e7308 */ /* 0x000fe20000000800 */
[----:B0-----:R-:W-:-:S04]  /*3800*/  FSEL R33, R84, -INF , P3 ;  /* 0xff80000054217808 */ /* 0x001fc80001800000 */
[----:B------:R-:W-:-:S03]  /*3810*/  FMNMX.FTZ R34, R33, R34, !PT ;  /* 0x0000002221227209 */ /* 0x000fc60007810000 */
[----:B------:R-:W-:Y:S01]  /*3820*/  MUFU.EX2 R181, R181 ;  /* 0x000000b500b57308 */ /* 0x000fe20000000800 */
[----:B-1----:R-:W-:-:S04]  /*3830*/  FSEL R85, R85, -INF , P2 ;  /* 0xff80000055557808 */ /* 0x002fc80001000000 */
[----:B------:R-:W-:-:S03]  /*3840*/  FMNMX.FTZ R34, R85, R34, !PT ;  /* 0x0000002255227209 */ /* 0x000fc60007810000 */
[----:B------:R-:W0:Y:S02]  /*3850*/  MUFU.EX2 R26, R26 ;  /* 0x0000001a001a7308 */ /* 0x000e240000000800 */
[----:B------:R-:W1:Y:S06]  /*3860*/  SHFL.BFLY PT, R7, R34, 0x2, 0x1f ;  /* 0x0c401f0022077f89 */ /* 0x000e6c00000e0000 */
[----:B------:R-:W2:Y:S08]  /*3870*/  MUFU.EX2 R183, R183 ;  /* 0x000000b700b77308 */ /* 0x000eb00000000800 */
[----:B------:R-:W3:Y:S01]  /*3880*/  MUFU.EX2 R6, R6 ;  /* 0x0000000600067308 */ /* 0x000ee20000000800 */
[----:B0-----:R-:W-:Y:S01]  /*3890*/  FADD.FTZ R46, R181, R26 ;  /* 0x0000001ab52e7221 */ /* 0x001fe20000010000 */
[----:B------:R-:W-:-:S06]  /*38a0*/  F2FP.BF16.F32.PACK_AB R181, R26, R181 ;  /* 0x000000b51ab5723e */ /* 0x000fcc00000010ff */
[----:B------:R-:W0:Y:S01]  /*38b0*/  MUFU.EX2 R177, R177 ;  /* 0x000000b100b17308 */ /* 0x000e220000000800 */
[----:B-1----:R-:W-:-:S05]  /*38c0*/  FMNMX.FTZ R27, R34, R7, !PT ;  /* 0x00000007221b7209 */ /* 0x002fca0007810000 */
[----:B------:R-:W1:Y:S02]  /*38d0*/  SHFL.BFLY PT, R28, R27, 0x1, 0x1f ;  /* 0x0c201f001b1c7f89 */ /* 0x000e6400000e0000 */
[----:B------:R-:W4:Y:S08]  /*38e0*/  MUFU.EX2 R8, R8 ;  /* 0x0000000800087308 */ /* 0x000f300000000800 */
[----:B------:R-:W5:Y:S08]  /*38f0*/  MUFU.EX2 R179, R179 ;  /* 0x000000b300b37308 */ /* 0x000f700000000800 */
[----:B------:R-:W-:Y:S01]  /*3900*/  MUFU.EX2 R10, R10 ;  /* 0x0000000a000a7308 */ /* 0x000fe20000000800 */
[----:B-1----:R-:W-:-:S07]  /*3910*/  FMNMX.FTZ R7, R27, R28, !PT ;  /* 0x0000001c1b077209 */ /* 0x002fce0007810000 */
        /* <DEDUP_REMOVED lines=24> */
[----:B---3--:R-:W-:Y:S01]  /*3aa0*/  FADD.FTZ R46, R6, R5 ;  /* 0x00000005062e7221 */ /* 0x008fe20000010000 */
[-CC-:B------:R-:W-:Y:S01]  /*3ab0*/  FFMA.FTZ R95, R95, R4.reuse, -R28.reuse ;  /* 0x000000045f5f7223 */ /* 0x180fe2000001081c */
[-C--:B------:R-:W-:Y:S01]  /*3ac0*/  FFMA.FTZ R29, R29, R4.reuse, -R28 ;  /* 0x000000041d1d7223 */ /* 0x080fe2000001081c */
[----:B------:R-:W2:Y:S01]  /*3ad0*/  MUFU.EX2 R71, R71 ;  /* 0x0000004700477308 */ /* 0x000ea20000000800 */
[----:B0-----:R-:W-:Y:S01]  /*3ae0*/  FADD.FTZ R5, R177, R46 ;  /* 0x0000002eb1057221 */ /* 0x001fe20000010000 */
[-CC-:B------:R-:W-:Y:S01]  /*3af0*/  FFMA.FTZ R97, R97, R4.reuse, -R28.reuse ;  /* 0x0000000461617223 */ /* 0x180fe2000001081c */
[-CC-:B------:R-:W-:Y:S01]  /*3b00*/  FFMA.FTZ R99, R99, R4.reuse, -R28.reuse ;  /* 0x0000000463637223 */ /* 0x180fe2000001081c */
[-CC-:B------:R-:W-:Y:S01]  /*3b10*/  FFMA.FTZ R101, R101, R4.reuse, -R28.reuse ;  /* 0x0000000465657223 */ /* 0x180fe2000001081c */
[----:B----4-:R-:W-:Y:S01]  /*3b20*/  FADD.FTZ R46, R8, R5 ;  /* 0x00000005082e7221 */ /* 0x010fe20000010000 */
[-CC-:B------:R-:W-:Y:S01]  /*3b30*/  FFMA.FTZ R103, R103, R4.reuse, -R28.reuse ;  /* 0x0000000467677223 */ /* 0x180fe2000001081c */
[-C--:B------:R-:W-:Y:S01]  /*3b40*/  FFMA.FTZ R65, R65, R4.reuse, -R28 ;  /* 0x0000000441417223 */ /* 0x080fe2000001081c */
[----:B------:R-:W0:Y:S01]  /*3b50*/  MUFU.EX2 R182, R75 ;  /* 0x0000004b00b67308 */ /* 0x000e220000000800 */
[----:B-----5:R-:W-:Y:S01]  /*3b60*/  FADD.FTZ R5, R179, R46 ;  /* 0x0000002eb3057221 */ /* 0x020fe20000010000 */
[----:B-1----:R-:W-:Y:S01]  /*3b70*/  FADD.FTZ R46, R3, R180 ;  /* 0x000000b4032e7221 */ /* 0x002fe20000010000 */
[-CC-:B------:R-:W-:Y:S01]  /*3b80*/  FFMA.FTZ R105, R105, R4.reuse, -R28.reuse ;  /* 0x0000000469697223 */ /* 0x180fe2000001081c */
[----:B------:R-:W-:Y:S01]  /*3b90*/  F2FP.BF16.F32.PACK_AB R183, R6, R183 ;  /* 0x000000b706b7723e */ /* 0x000fe200000010ff */
[----:B------:R-:W-:Y:S01]  /*3ba0*/  FADD.FTZ R48, R10, R5 ;  /* 0x000000050a307221 */ /* 0x000fe20000010000 */
        /* <DEDUP_REMOVED lines=12> */
[----:B------:R-:W-:Y:S01]  /*3c70*/  FFMA.FTZ R28, R85, R4, -R28 ;  /* 0x00000004551c7223 */ /* 0x000fe2000001081c */
[----:B------:R-:W-:-:S02]  /*3c80*/  F2FP.BF16.F32.PACK_AB R180, R180, R3 ;  /* 0x00000003b4b4723e */ /* 0x000fc400000010ff */
[----:B------:R-:W-:Y:S02]  /*3c90*/  F2FP.BF16.F32.PACK_AB R177, R8, R177 ;  /* 0x000000b108b1723e */ /* 0x000fe400000010ff */
[----:B------:R-:W-:Y:S01]  /*3ca0*/  F2FP.BF16.F32.PACK_AB R179, R10, R179 ;  /* 0x000000b30ab3723e */ /* 0x000fe200000010ff */
[----:B------:R0:W3:Y:S01]  /*3cb0*/  MUFU.EX2 R176, R11 ;  /* 0x0000000b00b07308 */ /* 0x0000e20000000800 */
[----:B-1----:R-:W-:Y:S01]  /*3cc0*/  FADD.FTZ R5, R79, R46 ;  /* 0x0000002e4f057221 */ /* 0x002fe20000010000 */
[----:B------:R-:W-:-:S06]  /*3cd0*/  F2FP.BF16.F32.PACK_AB R182, R182, R71 ;  /* 0x00000047b6b6723e */ /* 0x000fcc00000010ff */
[----:B------:R-:W1:Y:S01]  /*3ce0*/  MUFU.EX2 R14, R14 ;  /* 0x0000000e000e7308 */ /* 0x000e620000000800 */
[----:B0-----:R-:W-:Y:S01]  /*3cf0*/  FADD.FTZ R11, R173, R48 ;  /* 0x00000030ad0b7221 */ /* 0x001fe20000010000 */
[----:B------:R-:W-:-:S03]  /*3d00*/  F2FP.BF16.F32.PACK_AB R173, R12, R173 ;  /* 0x000000ad0cad723e */ /* 0x000fc600000010ff */
[----:B------:R-:W-:-:S03]  /*3d10*/  FADD.FTZ R48, R12, R11 ;  /* 0x0000000b0c307221 */ /* 0x000fc60000010000 */
[----:B------:R-:W0:Y:S01]  /*3d20*/  MUFU.EX2 R83, R83 ;  /* 0x0000005300537308 */ /* 0x000e220000000800 */
[----:B--2---:R-:W-:Y:S01]  /*3d30*/  FADD.FTZ R11, R175, R48 ;  /* 0x00000030af0b7221 */ /* 0x004fe20000010000 */
[C---:B---3--:R-:W-:Y:S01]  /*3d40*/  FADD.FTZ R46, R176.reuse, R5 ;  /* 0x00000005b02e7221 */ /* 0x048fe20000010000 */
[----:B------:R-:W-:-:S05]  /*3d50*/  F2FP.BF16.F32.PACK_AB R176, R176, R79 ;  /* 0x0000004fb0b0723e */ /* 0x000fca00000010ff */
        /* <DEDUP_REMOVED lines=23> */
[----:B------:R2:W3:Y:S01]  /*3ed0*/  MUFU.EX2 R174, R91 ;  /* 0x0000005b00ae7308 */ /* 0x0004e20000000800 */
[----:B-1----:R-:W-:-:S07]  /*3ee0*/  FADD.FTZ R5, R89, R0 ;  /* 0x0000000059057221 */ /* 0x002fce0000010000 */
[----:B------:R-:W1:Y:S01]  /*3ef0*/  MUFU.EX2 R21, R21 ;  /* 0x0000001500157308 */ /* 0x000e620000000800 */
[----:B0-----:R-:W-:Y:S01]  /*3f00*/  FADD.FTZ R11, R153, R46 ;  /* 0x0000002e990b7221 */ /* 0x001fe20000010000 */
[C---:B------:R-:W-:Y:S01]  /*3f10*/  F2FP.BF16.F32.PACK_AB R153, R30.reuse, R153 ;  /* 0x000000991e99723e */ /* 0x040fe200000010ff */
[----:B--2---:R-:W-:Y:S02]  /*3f20*/  IMAD.MOV.U32 R91, RZ, RZ, R151 ;  /* 0x000000ffff5b7224 */ /* 0x004fe400078e0097 */
[----:B------:R-:W-:-:S03]  /*3f30*/  FADD.FTZ R46, R30, R11 ;  /* 0x0000000b1e2e7221 */ /* 0x000fc60000010000 */
[----:B------:R-:W0:Y:S01]  /*3f40*/  MUFU.EX2 R31, R31 ;  /* 0x0000001f001f7308 */ /* 0x000e220000000800 */
[C---:B---3--:R-:W-:Y:S01]  /*3f50*/  FADD.FTZ R0, R174.reuse, R5 ;  /* 0x00000005ae007221 */ /* 0x048fe20000010000 */
[----:B------:R-:W-:Y:S01]  /*3f60*/  F2FP.BF16.F32.PACK_AB R174, R174, R89 ;  /* 0x00000059aeae723e */ /* 0x000fe200000010ff */
[----:B------:R-:W-:-:S05]  /*3f70*/  IMAD.MOV.U32 R89, RZ, RZ, R151 ;  /* 0x000000ffff597224 */ /* 0x000fca00078e0097 */
        /* <DEDUP_REMOVED lines=9> */
[----:B------:R-:W-:-:S06]  /*4010*/  F2FP.BF16.F32.PACK_AB R155, R32, R31 ;  /* 0x0000001f209b723e */ /* 0x000fcc00000010ff */
[----:B------:R1:W3:Y:S01]  /*4020*/  MUFU.EX2 R170, R95 ;  /* 0x0000005f00aa7308 */ /* 0x0002e20000000800 */
[----:B0-----:R-:W-:-:S07]  /*4030*/  FADD.FTZ R5, R93, R0 ;  /* 0x000000005d057221 */ /* 0x001fce0000010000 */
[----:B------:R-:W0:Y:S01]  /*4040*/  MUFU.EX2 R36, R43 ;  /* 0x0000002b00247308 */ /* 0x000e220000000800 */
[----:B--2---:R-:W-:Y:S01]  /*4050*/  FADD.FTZ R11, R37, R46 ;  /* 0x0000002e250b7221 */ /* 0x004fe20000010000 */
[----:B-1----:R-:W-:-:S06]  /*4060*/  IMAD.MOV.U32 R95, RZ, RZ, R151 ;  /* 0x000000ffff5f7224 */ /* 0x002fcc00078e0097 */
[----:B------:R-:W1:Y:S01]  /*4070*/  MUFU.EX2 R29, R29 ;  /* 0x0000001d001d7308 */ /* 0x000e620000000800 */
[C---:B---3--:R-:W-:Y:S01]  /*4080*/  FADD.FTZ R0, R170.reuse, R5 ;  /* 0x00000005aa007221 */ /* 0x048fe20000010000 */
[----:B------:R-:W-:Y:S01]  /*4090*/  F2FP.BF16.F32.PACK_AB R170, R170, R93 ;  /* 0x0000005daaaa723e */ /* 0x000fe200000010ff */
[----:B------:R-:W-:-:S05]  /*40a0*/  IMAD.MOV.U32 R93, RZ, RZ, R151 ;  /* 0x000000ffff5d7224 */ /* 0x000fca00078e0097 */
[----:B------:R-:W2:Y:S01]  /*40b0*/  MUFU.EX2 R47, R47 ;  /* 0x0000002f002f7308 */ /* 0x000ea20000000800 */
[C---:B0-----:R-:W-:Y:S01]  /*40c0*/  FADD.FTZ R46, R36.reuse, R11 ;  /* 0x0000000b242e7221 */ /* 0x041fe20000010000 */
[----:B------:R-:W-:-:S06]  /*40d0*/  F2FP.BF16.F32.PACK_AB R157, R36, R37 ;  /* 0x00000025249d723e */ /* 0x000fcc00000010ff */
[----:B------:R0:W3:Y:S01]  /*40e0*/  MUFU.EX2 R152, R97 ;  /* 0x0000006100987308 */ /* 0x0000e20000000800 */
[----:B-1----:R-:W-:-:S07]  /*40f0*/  FADD.FTZ R5, R29, R0 ;  /* 0x000000001d057221 */ /* 0x002fce0000010000 */
[----:B------:R-:W1:Y:S01]  /*4100*/  MUFU.EX2 R40, R49 ;  /* 0x0000003100287308 */ /* 0x000e620000000800 */
[----:B--2---:R-:W-:Y:S01]  /*4110*/  FADD.FTZ R11, R47, R46 ;  /* 0x0000002e2f0b7221 */ /* 0x004fe20000010000 */
[----:B0-----:R-:W-:-:S06]  /*4120*/  IMAD.MOV.U32 R97, RZ, RZ, R151 ;  /* 0x000000ffff617224 */ /* 0x001fcc00078e0097 */
[----:B------:R-:W0:Y:S01]  /*4130*/  MUFU.EX2 R99, R99 ;  /* 0x0000006300637308 */ /* 0x000e220000000800 */
[C---:B---3--:R-:W-:Y:S01]  /*4140*/  FADD.FTZ R0, R152.reuse, R5 ;  /* 0x0000000598007221 */ /* 0x048fe20000010000 */
        /* <DEDUP_REMOVED lines=33> */
[----:B------:R-:W-:Y:S02]  /*4360*/  F2FP.BF16.F32.PACK_AB R158, R158, R105 ;  /* 0x000000699e9e723e */ /* 0x000fe400000010ff */
[----:B------:R-:W-:-:S04]  /*4370*/  MOV R105, R151 ;  /* 0x0000009700697202 */ /* 0x000fc80000000f00 */
        /* <DEDUP_REMOVED lines=21> */
[----:B-1----:R-:W-:Y:S01]  /*44d0*/  FADD.FTZ R3, R33, R6 ;  /* 0x0000000621037221 */ /* 0x002fe20000010000 */
[C---:B--2---:R-:W-:Y:S01]  /*44e0*/  FADD.FTZ R0, R38.reuse, R11 ;  /* 0x0000000b26007221 */ /* 0x044fe20000010000 */
[----:B------:R-:W-:Y:S02]  /*44f0*/  F2FP.BF16.F32.PACK_AB R167, R38, R61 ;  /* 0x0000003d26a7723e */ /* 0x000fe400000010ff */
[C---:B0-----:R-:W-:Y:S01]  /*4500*/  FADD.FTZ R3, R28.reuse, R3 ;  /* 0x000000031c037221 */ /* 0x041fe20000010000 */
[----:B------:R-:W-:Y:S01]  /*4510*/  F2FP.BF16.F32.PACK_AB R166, R28, R33 ;  /* 0x000000211ca6723e */ /* 0x000fe200000010ff */
[----:B------:R-:W-:Y:S06]  /*4520*/  @!P2 BRA `(.L_x_2040) ;  /* 0x0000003000b4a947 */ /* 0x000fec0003800000 */
[----:B------:R-:W-:Y:S01]  /*4530*/  IMAD.MOV.U32 R6, RZ, RZ, R9 ;  /* 0x000000ffff067224 */ /* 0x000fe200078e0009 */
[----:B------:R-:W-:Y:S01]  /*4540*/  CS2R R150, SRZ ;  /* 0x0000000000967805 */ /* 0x000fe2000001ff00 */
        /* <DEDUP_REMOVED lines=32> */
[----:B------:R-:W-:Y:S01]  /*4750*/  UMOV UR57, UR44 ;  /* 0x0000002c00397c82 */ /* 0x000fe20008000000 */
[----:B------:R-:W-:Y:S01]  /*4760*/  UMOV UR55, UR43 ;  /* 0x0000002b00377c82 */ /* 0x000fe20008000000 */
[----:B------:R-:W-:-:S05]  /*4770*/  ULDC UR53, c[0x0][0x9d8] ;  /* 0x0002760000357ab9 */ /* 0x000fca0000000800 */
.L_x_2049:
        /* <DEDUP_REMOVED lines=9> */
.L_x_2042:
[----:B------:R-:W-:Y:S01]  /*4810*/  ULEA UR6, UR43, UR41, 0x3 ;  /* 0x000000292b067291 */ /* 0x000fe2000f8e183f */
[----:B------:R-:W-:-:S05]  /*4820*/  IMAD.U32 R4, RZ, RZ, UR44 ;  /* 0x0000002cff047e24 */ /* 0x000fca000f8e00ff */
[----:B------:R-:W-:-:S04]  /*4830*/  SHF.L.U32 R4, R4, 0x1f, RZ ;  /* 0x0000001f04047819 */ /* 0x000fc800000006ff */
[----:B------:R0:W1:Y:S01]  /*4840*/  SYNCS.PHASECHK.TRANS64.TRYWAIT P2, [UR6+0x28830], R4 ;  /* 0x02883004ff0075a7 */ /* 0x0000620008040146 */
[----:B------:R-:W-:Y:S05]  /*4850*/  @!P0 BRA `(.L_x_2043) ;  /* 0x0000000000048947 */ /* 0x000fea0003800000 */
[----:B------:R-:W-:Y:S01]  /*4860*/  BPT.TRAP 0x1 ;  /* 0x000000040000795c */ /* 0x000fe20000300000 */
.L_x_2043:
[----:B-1----:R-:W-:Y:S05]  /*4870*/  @P2 BRA `(.L_x_2041) ;  /* 0x0000000000082947 */ /* 0x002fea0003800000 */
[----:B------:R-:W1:Y:S02]  /*4880*/  SYNCS.PHASECHK.TRANS64.TRYWAIT P2, [UR6+0x28830], R4 ;  /* 0x02883004ff0075a7 */ /* 0x000e640008040146 */
[----:B-1----:R-:W-:Y:S05]  /*4890*/  @!P2 BRA `(.L_x_2044) ;  /* 0x000000d00028a947 */ /* 0x002fea0003800000 */
.L_x_2041:
[----:B01----:R-:W-:Y:S01]  /*48a0*/  VIADD R4, R22, 0x8 ;  /* 0x0000000816047836 */ /* 0x003fe20000000000 */
        /* <DEDUP_REMOVED lines=44> */
.L_x_2046:
[----:B------:R-:W-:Y:S01]  /*4b70*/  ULEA UR6, UR55, UR41, 0x3 ;  /* 0x0000002937067291 */ /* 0x000fe2000f8e183f */
[----:B------:R-:W-:-:S04]  /*4b80*/  MOV R4, UR57 ;  /* 0x0000003900047c02 */ /* 0x000fc80008000f00 */
[----:B------:R-:W-:-:S04]  /*4b90*/  SHF.L.U32 R4, R4, 0x1f, RZ ;  /* 0x0000001f04047819 */ /* 0x000fc800000006ff */
[----:B------:R0:W1:Y:S01]  /*4ba0*/  SYNCS.PHASECHK.TRANS64.TRYWAIT P2, [UR6+0x28850], R4 ;  /* 0x02885004ff0075a7 */ /* 0x0000620008040146 */
[----:B------:R-:W-:Y:S05]  /*4bb0*/  @!P0 BRA `(.L_x_2047) ;  /* 0x0000000000048947 */ /* 0x000fea0003800000 */
[----:B------:R-:W-:Y:S01]  /*4bc0*/  BPT.TRAP 0x1 ;  /* 0x000000040000795c */ /* 0x000fe20000300000 */
.L_x_2047:
[----:B-1----:R-:W-:Y:S05]  /*4bd0*/  @P2 BRA `(.L_x_2045) ;  /* 0x0000000000082947 */ /* 0x002fea0003800000 */
[----:B------:R-:W1:Y:S02]  /*4be0*/  SYNCS.PHASECHK.TRANS64.TRYWAIT P2, [UR6+0x28850], R4 ;  /* 0x02885004ff0075a7 */ /* 0x000e640008040146 */
[----:B-1----:R-:W-:Y:S05]  /*4bf0*/  @!P2 BRA `(.L_x_2048) ;  /* 0x000000cc0068a947 */ /* 0x002fea0003800000 */
.L_x_2045:
[----:B------:R-:W-:Y:S01]  /*4c00*/  UIADD3 UR6, UR41, 0x400, URZ ;  /* 0x0000040029067890 */ /* 0x000fe2000fffe03f */
[----:B------:R-:W-:Y:S01]  /*4c10*/  WARPGROUP.ARRIVE ;  /* 0x00000000000079c5 */ /* 0x000fe20000000000 */
[----:B------:R-:W-:Y:S01]  /*4c20*/  UMOV UR7, 0x40000040 ;  /* 0x4000004000077882 */ /* 0x000fe20000000000 */
[----:B01----:R-:W-:Y:S01]  /*4c30*/  FMUL.FTZ R4, R24, UR53 ;  /* 0x0000003518047c20 */ /* 0x003fe20008410000 */
        /* <DEDUP_REMOVED lines=47> */
[----:B------:R5:W-:Y:S01]  /*4f30*/  MUFU.TANH R29, R37 ;  /* 0x00000025001d7308 */ /* 0x000be20000002400 */
        /* <DEDUP_REMOVED lines=8> */
[----:B-----5:R-:W-:Y:S01]  /*4fc0*/  FMUL.FTZ R37, R59, UR53 ;  /* 0x000000353b257c20 */ /* 0x020fe20008410000 */
        /* <DEDUP_REMOVED lines=9> */
[----:B------:R-:W-:Y:S01]  /*5060*/  UISETP.GT.AND UP0, UPT, UR56, UR54, UPT ;  /* 0x000000363800728c */ /* 0x000fe2000bf04270 */
[----:B------:R-:W-:-:S04]  /*5070*/  UMOV UR57, UR44 ;  /* 0x0000002c00397c82 */ /* 0x000fc80008000000 */
        /* <DEDUP_REMOVED lines=14> */
[----:B------:R5:W4:Y:S01]  /*5160*/  MUFU.TANH R183, R33 ;  /* 0x0000002100b77308 */ /* 0x000b220000002400 */
[----:B------:R-:W-:Y:S01]  /*5170*/  HGMMA.64x128x16.F32.BF16 R88, R176, gdesc[UR4].tnspB, R88, gsb0 ;  /* 0x41e00004b0587df0 */ /* 0x000fe20008001858 */
[----:B------:R-:W-:Y:S01]  /*5180*/  UIADD3 UR6, UR10, 0x100, URZ ;  /* 0x000001000a067890 */ /* 0x000fe2000fffe03f */
[----:B------:R-:W-:-:S05]  /*5190*/  UMOV UR7, 0x40000040 ;  /* 0x4000004000077882 */ /* 0x000fca0000000000 */
[----:B------:R0:W4:Y:S01]  /*51a0*/  MUFU.TANH R181, R36 ;  /* 0x0000002400b57308 */ /* 0x0001220000002400 */
[----:B-----5:R-:W-:-:S07]  /*51b0*/  FMUL.FTZ R33, R51, UR53 ;  /* 0x0000003533217c20 */ /* 0x020fce0008410000 */
[----:B------:R-:W-:Y:S01]  /*51c0*/  MUFU.TANH R51, R69 ;  /* 0x0000004500337308 */ /* 0x000fe20000002400 */
[----:B0-----:R-:W-:Y:S01]  /*51d0*/  FMUL.FTZ R36, R58, UR53 ;  /* 0x000000353a247c20 */ /* 0x001fe20008410000 */
[----:B------:R-:W-:-:S06]  /*51e0*/  FMUL.FTZ R58, R82, UR53 ;  /* 0x00000035523a7c20 */ /* 0x000fcc0008410000 */
[----:B------:R-:W-:Y:S08]  /*51f0*/  MUFU.TANH R47, R72 ;  /* 0x00000048002f7308 */ /* 0x000ff00000002400 */
[----:B------:R-:W-:Y:S08]  /*5200*/  MUFU.TANH R43, R76 ;  /* 0x0000004c002b7308 */ /* 0x000ff00000002400 */
[----:B------:R-:W-:Y:S08]  /*5210*/  MUFU.TANH R39, R77 ;  /* 0x0000004d00277308 */ /* 0x000ff00000002400 */
[----:B------:R-:W-:Y:S08]  /*5220*/  MUFU.TANH R15, R81 ;  /* 0x00000051000f7308 */ /* 0x000ff00000002400 */
[----:B------:R-:W-:Y:S08]  /*5230*/  MUFU.TANH R21, R84 ;  /* 0x0000005400157308 */ /* 0x000ff00000002400 */
[----:B------:R-:W0:Y:S08]  /*5240*/  MUFU.TANH R9, R9 ;  /* 0x0000000900097308 */ /* 0x000e300000002400 */
[----:B------:R-:W-:Y:S08]  /*5250*/  MUFU.TANH R8, R8 ;  /* 0x0000000800087308 */ /* 0x000ff00000002400 */
[----:B------:R-:W-:Y:S08]  /*5260*/  MUFU.TANH R10, R10 ;  /* 0x0000000a000a7308 */ /* 0x000ff00000002400 */
[----:B------:R-:W-:Y:S08]  /*5270*/  MUFU.TANH R11, R11 ;  /* 0x0000000b000b7308 */ /* 0x000ff00000002400 */
[----:B------:R-:W5:Y:S08]  /*5280*/  MUFU.TANH R12, R12 ;  /* 0x0000000c000c7308 */ /* 0x000f700000002400 */
[----:B------:R-:W-:Y:S08]  /*5290*/  MUFU.TANH R14, R14 ;  /* 0x0000000e000e7308 */ /* 0x000ff00000002400 */
[----:B------:R-:W-:Y:S08]  /*52a0*/  MUFU.TANH R20, R20 ;  /* 0x0000001400147308 */ /* 0x000ff00000002400 */
[----:B------:R-:W-:Y:S08]  /*52b0*/  MUFU.TANH R24, R24 ;  /* 0x0000001800187308 */ /* 0x000ff00000002400 */
[----:B------:R-:W5:Y:S08]  /*52c0*/  MUFU.TANH R26, R26 ;  /* 0x0000001a001a7308 */ /* 0x000f700000002400 */
[----:B------:R-:W-:Y:S08]  /*52d0*/  MUFU.TANH R28, R28 ;  /* 0x0000001c001c7308 */ /* 0x000ff00000002400 */
[----:B------:R-:W-:Y:S01]  /*52e0*/  MUFU.TANH R30, R30 ;  /* 0x0000001e001e7308 */ /* 0x000fe20000002400 */
[----:B------:R-:W-:-:S02]  /*52f0*/  WARPGROUP.DEPBAR.LE gsb0, 0x0 ;  /* 0x00008000000079c5 */ /* 0x000fc40000010000 */
[----:B------:R-:W-:-:S05]  /*5300*/  WARPGROUP.ARRIVE ;  /* 0x00000000000079c5 */ /* 0x000fca0000000000 */
[----:B------:R-:W-:Y:S01]  /*5310*/  MUFU.TANH R31, R31 ;  /* 0x0000001f001f7308 */ /* 0x000fe20000002400 */
[----:B------:R-:W-:Y:S01]  /*5320*/  HGMMA.64x128x16.F32.BF16 R88, R172, gdesc[UR4].tnspB, R88, gsb0 ;  /* 0x41e00004ac587df0 */ /* 0x000fe20008001858 */
[----:B------:R-:W-:Y:S01]  /*5330*/  UMOV UR6, 0xffffff80 ;  /* 0xffffff8000067882 */ /* 0x000fe20000000000 */
[----:B------:R-:W-:Y:S01]  /*5340*/  UMOV UR7, 0x40000040 ;  /* 0x4000004000077882 */ /* 0x000fe20000000000 */
[----:B------:R-:W-:Y:S02]  /*5350*/  UIMAD UR6, UR56, UR6, 0x1 ;  /* 0x00000001380674a4 */ /* 0x000fe4000f8e0206 */
[----:B------:R-:W-:Y:S02]  /*5360*/  UIADD3 UR56, UR56, -0x1, URZ ;  /* 0xffffffff38387890 */ /* 0x000fe4000fffe03f */
[----:B------:R-:W-:Y:S01]  /*5370*/  MUFU.TANH R32, R32 ;  /* 0x0000002000207308 */ /* 0x000fe20000002400 */
[----:B------:R-:W-:-:S04]  /*5380*/  ULEA UR6, UR52, UR6, 0x7 ;  /* 0x0000000634067291 */ /* 0x000fc8000f8e383f */
[----:B------:R-:W-:-:S03]  /*5390*/  UIADD3 UR6, -UR51, UR6, UR47 ;  /* 0x0000000633067290 */ /* 0x000fc6000fffe12f */
[----:B------:R-:W-:Y:S03]  /*53a0*/  MUFU.TANH R33, R33 ;  /* 0x0000002100217308 */ /* 0x000fe60000002400 */
[----:B------:R-:W-:Y:S01]  /*53b0*/  IMAD.U32 R13, RZ, RZ, UR6 ;  /* 0x00000006ff0d7e24 */ /* 0x000fe2000f8e00ff */
[----:B------:R-:W-:-:S03]  /*53c0*/  UIADD3 UR6, UR10, 0x180, URZ ;  /* 0x000001800a067890 */ /* 0x000fc6000fffe03f */
[----:B------:R-:W-:Y:S01]  /*53d0*/  IMAD R38, R18, -0x2, R13 ;  /* 0xfffffffe12267824 */ /* 0x000fe200078e020d */
[----:B------:R-:W-:Y:S03]  /*53e0*/  MUFU.TANH R34, R34 ;  /* 0x0000002200227308 */ /* 0x000fe60000002400 */
[----:B------:R-:W-:-:S04]  /*53f0*/  IMAD.IADD R27, R19, 0x1, R38 ;  /* 0x00000001131b7824 */ /* 0x000fc800078e0226 */
[C---:B------:R-:W-:Y:S01]  /*5400*/  VIADD R68, R27.reuse, 0x8 ;  /* 0x000000081b447836 */ /* 0x040fe20000000000 */
[C---:B------:R-:W-:Y:S01]  /*5410*/  ISETP.GT.AND P2, PT, R27.reuse, RZ, PT ;  /* 0x000000ff1b00720c */ /* 0x040fe20003f44270 */
[----:B------:R5:W-:Y:S01]  /*5420*/  MUFU.TANH R13, R85 ;  /* 0x00000055000d7308 */ /* 0x000be20000002400 */
[C---:B------:R-:W-:Y:S02]  /*5430*/  ISETP.GT.AND P3, PT, R27.reuse, 0x1, PT ;  /* 0x000000011b00780c */ /* 0x040fe40003f64270 */
[----:B------:R-:W-:Y:S02]  /*5440*/  FSEL R25, R4, -INF , P2 ;  /* 0xff80000004197808 */ /* 0x000fe40001000000 */
[----:B------:R-:W-:Y:S02]  /*5450*/  ISETP.GT.AND P2, PT, R27, 0x8, PT ;  /* 0x000000081b00780c */ /* 0x000fe40003f44270 */
[----:B-1----:R-:W-:Y:S01]  /*5460*/  FSEL R189, R7, -INF , P3 ;  /* 0xff80000007bd7808 */ /* 0x002fe20001800000 */
[----:B------:R-:W-:Y:S01]  /*5470*/  FMUL.FTZ R7, R73, UR53 ;  /* 0x0000003549077c20 */ /* 0x000fe20008410000 */
[----:B------:R-:W-:Y:S01]  /*5480*/  FMNMX.FTZ R4, R25, R5, !PT ;  /* 0x0000000519047209 */ /* 0x000fe20007810000 */
[----:B------:R-:W-:Y:S01]  /*5490*/  MUFU.TANH R35, R35 ;  /* 0x0000002300237308 */ /* 0x000fe20000002400 */
[----:B------:R-:W-:-:S02]  /*54a0*/  ISETP.GT.AND P3, PT, R27, 0x9, PT ;  /* 0x000000091b00780c */ /* 0x000fc40003f64270 */
[----:B--2---:R-:W-:Y:S02]  /*54b0*/  FSEL R191, R191, -INF , P2 ;  /* 0xff800000bfbf7808 */ /* 0x004fe40001000000 */
[----:B------:R-:W-:Y:S02]  /*54c0*/  FMNMX.FTZ R38, R189, R4, !PT ;  /* 0x00000004bd267209 */ /* 0x000fe40007810000 */
[----:B------:R-:W-:Y:S01]  /*54d0*/  ISETP.GT.AND P2, PT, R27, 0x10, PT ;  /* 0x000000101b00780c */ /* 0x000fe20003f44270 */
[----:B------:R1:W2:Y:S01]  /*54e0*/  MUFU.TANH R4, R61 ;  /* 0x0000003d00047308 */ /* 0x0002a20000002400 */
[----:B---3--:R-:W-:Y:S02]  /*54f0*/  FSEL R193, R193, -INF , P3 ;  /* 0xff800000c1c17808 */ /* 0x008fe40001800000 */
[----:B------:R-:W-:Y:S02]  /*5500*/  FMNMX.FTZ R38, R191, R38, !PT ;  /* 0x00000026bf267209 */ /* 0x000fe40007810000 */
[----:B------:R-:W-:-:S02]  /*5510*/  ISETP.GT.AND P3, PT, R27, 0x11, PT ;  /* 0x000000111b00780c */ /* 0x000fc40003f64270 */
[----:B----4-:R-:W-:Y:S01]  /*5520*/  FSEL R187, R187, -INF , P2 ;  /* 0xff800000bbbb7808 */ /* 0x010fe20001000000 */
[----:B------:R-:W3:Y:S01]  /*5530*/  MUFU.TANH R7, R7 ;  /* 0x0000000700077308 */ /* 0x000ee20000002400 */
[----:B------:R-:W-:Y:S02]  /*5540*/  FMNMX.FTZ R38, R193, R38, !PT ;  /* 0x00000026c1267209 */ /* 0x000fe40007810000 */
[----:B------:R-:W-:Y:S02]  /*5550*/  ISETP.GT.AND P2, PT, R27, 0x18, PT ;  /* 0x000000181b00780c */ /* 0x000fe40003f44270 */
[----:B------:R-:W-:Y:S02]  /*5560*/  FSEL R183, R183, -INF , P3 ;  /* 0xff800000b7b77808 */ /* 0x000fe40001800000 */
[----:B------:R-:W-:Y:S01]  /*5570*/  FMNMX.FTZ R38, R187, R38, !PT ;  /* 0x00000026bb267209 */ /* 0x000fe20007810000 */
[----:B------:R-:W-:Y:S01]  /*5580*/  MUFU.TANH R36, R36 ;  /* 0x0000002400247308 */ /* 0x000fe20000002400 */
[----:B------:R-:W-:-:S02]  /*5590*/  ISETP.GT.AND P3, PT, R27, 0x19, PT ;  /* 0x000000191b00780c */ /* 0x000fc40003f64270 */
[----:B------:R-:W-:Y:S02]  /*55a0*/  FSEL R181, R181, -INF , P2 ;  /* 0xff800000b5b57808 */ /* 0x000fe40001000000 */
[----:B------:R-:W-:Y:S02]  /*55b0*/  FMNMX.FTZ R38, R183, R38, !PT ;  /* 0x00000026b7267209 */ /* 0x000fe40007810000 */
[----:B------:R-:W-:Y:S01]  /*55c0*/  ISETP.GT.AND P2, PT, R27, 0x20, PT ;  /* 0x000000201b00780c */ /* 0x000fe20003f44270 */
[----:B------:R-:W-:Y:S01]  /*55d0*/  MUFU.TANH R37, R37 ;  /* 0x0000002500257308 */ /* 0x000fe20000002400 */
[----:B------:R-:W-:Y:S02]  /*55e0*/  FSEL R29, R29, -INF , P3 ;  /* 0xff8000001d1d7808 */ /* 0x000fe40001800000 */
[----:B------:R-:W-:Y:S02]  /*55f0*/  FMNMX.FTZ R38, R181, R38, !PT ;  /* 0x00000026b5267209 */ /* 0x000fe40007810000 */
[----:B------:R-:W-:-:S02]  /*5600*/  ISETP.GT.AND P3, PT, R27, 0x21, PT ;  /* 0x000000211b00780c */ /* 0x000fc40003f64270 */
[----:B------:R-:W-:Y:S01]  /*5610*/  FSEL R179, R40, -INF , P2 ;  /* 0xff80000028b37808 */ /* 0x000fe20001000000 */
[----:B------:R-:W-:Y:S01]  /*5620*/  FMUL.FTZ R40, R62, UR53 ;  /* 0x000000353e287c20 */ /* 0x000fe20008410000 */
[----:B------:R-:W-:Y:S01]  /*5630*/  FMNMX.FTZ R38, R29, R38, !PT ;  /* 0x000000261d267209 */ /* 0x000fe20007810000 */
[----:B------:R-:W-:Y:S01]  /*5640*/  MUFU.TANH R42, R42 ;  /* 0x0000002a002a7308 */ /* 0x000fe20000002400 */
[----:B------:R-:W-:Y:S02]  /*5650*/  ISETP.GT.AND P2, PT, R27, 0x28, PT ;  /* 0x000000281b00780c */ /* 0x000fe40003f44270 */
[----:B------:R-:W-:Y:S02]  /*5660*/  FSEL R177, R41, -INF , P3 ;  /* 0xff80000029b17808 */ /* 0x000fe40001800000 */
[----:B------:R-:W-:Y:S02]  /*5670*/  FMNMX.FTZ R38, R179, R38, !PT ;  /* 0x00000026b3267209 */ /* 0x000fe40007810000 */
[----:B------:R-:W-:Y:S01]  /*5680*/  ISETP.GT.AND P3, PT, R27, 0x29, PT ;  /* 0x000000291b00780c */ /* 0x000fe20003f64270 */
[----:B------:R-:W4:Y:S01]  /*5690*/  MUFU.TANH R41, R80 ;  /* 0x0000005000297308 */ /* 0x000f220000002400 */
[----:B------:R-:W-:-:S02]  /*56a0*/  FMNMX.FTZ R38, R177, R38, !PT ;  /* 0x00000026b1267209 */ /* 0x000fc40007810000 */
[C---:B------:R-:W-:Y:S02]  /*56b0*/  ISETP.GT.AND P4, PT, R68.reuse, RZ, PT ;  /* 0x000000ff4400720c */ /* 0x040fe40003f84270 */
[C---:B------:R-:W-:Y:S02]  /*56c0*/  ISETP.GT.AND P5, PT, R68.reuse, 0x1, PT ;  /* 0x000000014400780c */ /* 0x040fe40003fa4270 */
[----:B0-----:R-:W-:Y:S01]  /*56d0*/  FSEL R63, R9, -INF , P4 ;  /* 0xff800000093f7808 */ /* 0x001fe20002000000 */
[----:B------:R-:W0:Y:S01]  /*56e0*/  MUFU.TANH R40, R40 ;  /* 0x0000002800287308 */ /* 0x000e220000002400 */
[C---:B------:R-:W-:Y:S02]  /*56f0*/  ISETP.GT.AND P6, PT, R68.reuse, 0x9, PT ;  /* 0x000000094400780c */ /* 0x040fe40003fc4270 */
[----:B------:R-:W-:-:S04]  /*5700*/  ISETP.GT.AND P4, PT, R68, 0x10, PT ;  /* 0x000000104400780c */ /* 0x000fc80003f84270 */
[----:B-----5:R-:W-:Y:S01]  /*5710*/  FSEL R77, R12, -INF , P4 ;  /* 0xff8000000c4d7808 */ /* 0x020fe20002000000 */
[----:B------:R-:W-:Y:S01]  /*5720*/  MUFU.TANH R46, R46 ;  /* 0x0000002e002e7308 */ /* 0x000fe20000002400 */
[----:B------:R-:W-:-:S04]  /*5730*/  ISETP.GT.AND P4, PT, R68, 0x20, PT ;  /* 0x000000204400780c */ /* 0x000fc80003f84270 */
[----:B------:R-:W-:Y:S02]  /*5740*/  FSEL R85, R26, -INF , P4 ;  /* 0xff8000001a557808 */ /* 0x000fe40002000000 */
[----:B------:R-:W-:Y:S01]  /*5750*/  ISETP.GT.AND P4, PT, R68, 0x30, PT ;  /* 0x000000304400780c */ /* 0x000fe20003f84270 */
[----:B------:R-:W-:Y:S08]  /*5760*/  MUFU.TANH R50, R50 ;  /* 0x0000003200327308 */ /* 0x000ff00000002400 */
[----:B------:R-:W-:Y:S08]  /*5770*/  MUFU.TANH R54, R54 ;  /* 0x0000003600367308 */ /* 0x000ff00000002400 */
[----:B------:R-:W-:Y:S01]  /*5780*/  MUFU.TANH R58, R58 ;  /* 0x0000003a003a7308 */ /* 0x000fe20000002400 */
[----:B------:R-:W-:-:S02]  /*5790*/  WARPGROUP.DEPBAR.LE gsb0, 0x0 ;  /* 0x00008000000079c5 */ /* 0x000fc40000010000 */
[----:B------:R-:W-:Y:S01]  /*57a0*/  WARPGROUP.ARRIVE ;  /* 0x00000000000079c5 */ /* 0x000fe20000000000 */
[----:B------:R-:W-:Y:S01]  /*57b0*/  FSEL R175, R44, -INF , P2 ;  /* 0xff8000002caf7808 */ /* 0x000fe20001000000 */
[----:B------:R-:W-:Y:S01]  /*57c0*/  FMUL.FTZ R44, R66, UR53 ;  /* 0x00000035422c7c20 */ /* 0x000fe20008410000 */
[----:B------:R-:W-:Y:S01]  /*57d0*/  ISETP.GT.AND P2, PT, R27, 0x30, PT ;  /* 0x000000301b00780c */ /* 0x000fe20003f44270 */
[----:B------:R-:W-:Y:S01]  /*57e0*/  FMUL.FTZ R66, R87, UR53 ;  /* 0x0000003557427c20 */ /* 0x000fe20008410000 */
[----:B------:R-:W-:Y:S01]  /*57f0*/  FSEL R173, R45, -INF , P3 ;  /* 0xff8000002dad7808 */ /* 0x000fe20001800000 */
[----:B------:R-:W-:Y:S01]  /*5800*/  HGMMA.64x128x16.F32.BF16 R88, R168, gdesc[UR4].tnspB, R88, gsb0 ;  /* 0x41e00004a8587df0 */ /* 0x000fe20008001858 */
[----:B------:R-:W-:Y:S01]  /*5810*/  UIADD3 UR6, UR10, 0x200, URZ ;  /* 0x000002000a067890 */ /* 0x000fe2000fffe03f */
[----:B------:R-:W-:Y:S01]  /*5820*/  FMNMX.FTZ R38, R175, R38, !PT ;  /* 0x00000026af267209 */ /* 0x000fe20007810000 */
[----:B------:R-:W-:Y:S01]  /*5830*/  UMOV UR7, 0x40000040 ;  /* 0x4000004000077882 */ /* 0x000fe20000000000 */
[----:B------:R-:W-:Y:S01]  /*5840*/  ISETP.GT.AND P3, PT, R27, 0x31, PT ;  /* 0x000000311b00780c */ /* 0x000fe20003f64270 */
[----:B------:R-:W5:Y:S01]  /*5850*/  MUFU.TANH R44, R44 ;  /* 0x0000002c002c7308 */ /* 0x000f620000002400 */
[----:B------:R-:W-:-:S07]  /*5860*/  FMNMX.FTZ R38, R173, R38, !PT ;  /* 0x00000026ad267209 */ /* 0x000fce0007810000 */
[----:B------:R-:W-:Y:S01]  /*5870*/  MUFU.TANH R66, R66 ;  /* 0x0000004200427308 */ /* 0x000fe20000002400 */
[----:B------:R-:W-:Y:S02]  /*5880*/  WARPGROUP.DEPBAR.LE gsb0, 0x0 ;  /* 0x00008000000079c5 */ /* 0x000fe40000010000 */
[----:B------:R-:W-:Y:S01]  /*5890*/  WARPGROUP.ARRIVE ;  /* 0x00000000000079c5 */ /* 0x000fe20000000000 */
[----:B------:R-:W-:Y:S01]  /*58a0*/  FSEL R171, R48, -INF , P2 ;  /* 0xff80000030ab7808 */ /* 0x000fe20001000000 */
[----:B------:R-:W-:Y:S01]  /*58b0*/  FMUL.FTZ R48, R67, UR53 ;  /* 0x0000003543307c20 */ /* 0x000fe20008410000 */
[----:B------:R-:W-:Y:S02]  /*58c0*/  ISETP.GT.AND P2, PT, R27, 0x38, PT ;  /* 0x000000381b00780c */ /* 0x000fe40003f44270 */
[----:B------:R-:W-:Y:S01]  /*58d0*/  FSEL R169, R49, -INF , P3 ;  /* 0xff80000031a97808 */ /* 0x000fe20001800000 */
[----:B------:R-:W-:Y:S01]  /*58e0*/  HGMMA.64x128x16.F32.BF16 R88, R152, gdesc[UR4].tnspB, R88, gsb0 ;  /* 0x41e0000498587df0 */ /* 0x000fe20008001858 */
[----:B------:R-:W-:Y:S01]  /*58f0*/  FMNMX.FTZ R38, R171, R38, !PT ;  /* 0x00000026ab267209 */ /* 0x000fe20007810000 */
[----:B------:R-:W-:Y:S01]  /*5900*/  UIADD3 UR6, UR10, 0x280, URZ ;  /* 0x000002800a067890 */ /* 0x000fe2000fffe03f */
[----:B------:R-:W-:Y:S01]  /*5910*/  ISETP.GT.AND P3, PT, R27, 0x39, PT ;  /* 0x000000391b00780c */ /* 0x000fe20003f64270 */
[----:B------:R-:W-:Y:S01]  /*5920*/  UMOV UR7, 0x40000040 ;  /* 0x4000004000077882 */ /* 0x000fe20000000000 */
[----:B------:R-:W-:Y:S01]  /*5930*/  FSEL R73, R52, -INF , P2 ;  /* 0xff80000034497808 */ /* 0x000fe20001000000 */
[----:B------:R-:W-:Y:S01]  /*5940*/  FMUL.FTZ R52, R71, UR53 ;  /* 0x0000003547347c20 */ /* 0x000fe20008410000 */
[----:B------:R-:W-:Y:S01]  /*5950*/  FMNMX.FTZ R38, R169, R38, !PT ;  /* 0x00000026a9267209 */ /* 0x000fe20007810000 */
[----:B------:R-:W5:Y:S01]  /*5960*/  MUFU.TANH R48, R48 ;  /* 0x0000003000307308 */ /* 0x000f620000002400 */
[----:B------:R-:W-:-:S02]  /*5970*/  ISETP.GT.AND P2, PT, R27, 0x40, PT ;  /* 0x000000401b00780c */ /* 0x000fc40003f44270 */
[----:B------:R-:W-:Y:S02]  /*5980*/  FSEL R69, R53, -INF , P3 ;  /* 0xff80000035457808 */ /* 0x000fe40001800000 */
[----:B------:R-:W-:Y:S02]  /*5990*/  FMNMX.FTZ R38, R73, R38, !PT ;  /* 0x0000002649267209 */ /* 0x000fe40007810000 */
[----:B------:R-:W-:Y:S01]  /*59a0*/  ISETP.GT.AND P3, PT, R27, 0x41, PT ;  /* 0x000000411b00780c */ /* 0x000fe20003f64270 */
[----:B------:R-:W5:Y:S01]  /*59b0*/  MUFU.TANH R52, R52 ;  /* 0x0000003400347308 */ /* 0x000f620000002400 */
[----:B------:R-:W-:Y:S01]  /*59c0*/  FSEL R65, R56, -INF , P2 ;  /* 0xff80000038417808 */ /* 0x000fe20001000000 */
[----:B------:R-:W-:Y:S01]  /*59d0*/  FMUL.FTZ R56, R75, UR53 ;  /* 0x000000354b387c20 */ /* 0x000fe20008410000 */
[----:B------:R-:W-:Y:S02]  /*59e0*/  FMNMX.FTZ R38, R69, R38, !PT ;  /* 0x0000002645267209 */ /* 0x000fe40007810000 */
[----:B------:R-:W-:-:S02]  /*59f0*/  ISETP.GT.AND P2, PT, R27, 0x48, PT ;  /* 0x000000481b00780c */ /* 0x000fc40003f44270 */
[----:B-1----:R-:W-:Y:S01]  /*5a00*/  FSEL R61, R57, -INF , P3 ;  /* 0xff800000393d7808 */ /* 0x002fe20001800000 */
[----:B------:R-:W1:Y:S01]  /*5a10*/  MUFU.TANH R56, R56 ;  /* 0x0000003800387308 */ /* 0x000e620000002400 */
[----:B------:R-:W-:Y:S02]  /*5a20*/  FMNMX.FTZ R38, R65, R38, !PT ;  /* 0x0000002641267209 */ /* 0x000fe40007810000 */
[----:B------:R-:W-:Y:S02]  /*5a30*/  ISETP.GT.AND P3, PT, R27, 0x49, PT ;  /* 0x000000491b00780c */ /* 0x000fe40003f64270 */
[----:B------:R-:W-:Y:S01]  /*5a40*/  FSEL R53, R60, -INF , P2 ;  /* 0xff8000003c357808 */ /* 0x000fe20001000000 */
[----:B------:R-:W-:Y:S01]  /*5a50*/  FMUL.FTZ R60, R79, UR53 ;  /* 0x000000354f3c7c20 */ /* 0x000fe20008410000 */
[----:B------:R-:W-:Y:S02]  /*5a60*/  FMNMX.FTZ R38, R61, R38, !PT ;  /* 0x000000263d267209 */ /* 0x000fe40007810000 */
[----:B------:R-:W-:-:S02]  /*5a70*/  ISETP.GT.AND P2, PT, R27, 0x50, PT ;  /* 0x000000501b00780c */ /* 0x000fc40003f44270 */
[----:B--2---:R-:W-:Y:S01]  /*5a80*/  FSEL R49, R4, -INF , P3 ;  /* 0xff80000004317808 */ /* 0x004fe20001800000 */
[----:B------:R-:W2:Y:S01]  /*5a90*/  MUFU.TANH R60, R60 ;  /* 0x0000003c003c7308 */ /* 0x000ea20000002400 */
[----:B------:R-:W-:Y:S01]  /*5aa0*/  FMNMX.FTZ R38, R53, R38, !PT ;  /* 0x0000002635267209 */ /* 0x000fe20007810000 */
[----:B------:R-:W0:Y:S01]  /*5ab0*/  LDC R4, c[0x0][0x988] ;  /* 0x00026200ff047b82 */ /* 0x000e220000000800 */
[----:B------:R-:W-:Y:S02]  /*5ac0*/  ISETP.GT.AND P3, PT, R27, 0x51, PT ;  /* 0x000000511b00780c */ /* 0x000fe40003f64270 */
[----:B------:R-:W-:Y:S01]  /*5ad0*/  FSEL R57, R64, -INF , P2 ;  /* 0xff80000040397808 */ /* 0x000fe20001000000 */
[----:B------:R-:W-:Y:S01]  /*5ae0*/  FMUL.FTZ R64, R83, UR53 ;  /* 0x0000003553407c20 */ /* 0x000fe20008410000 */
[----:B------:R-:W-:Y:S02]  /*5af0*/  FMNMX.FTZ R38, R49, R38, !PT ;  /* 0x0000002631267209 */ /* 0x000fe40007810000 */
[----:B------:R-:W-:-:S02]  /*5b00*/  ISETP.GT.AND P2, PT, R27, 0x58, PT ;  /* 0x000000581b00780c */ /* 0x000fc40003f44270 */
[----:B------:R-:W-:Y:S01]  /*5b10*/  FSEL R59, R59, -INF , P3 ;  /* 0xff8000003b3b7808 */ /* 0x000fe20001800000 */
[----:B------:R-:W2:Y:S01]  /*5b20*/  MUFU.TANH R64, R64 ;  /* 0x0000004000407308 */ /* 0x000ea20000002400 */
[----:B------:R-:W-:Y:S02]  /*5b30*/  FMNMX.FTZ R38, R57, R38, !PT ;  /* 0x0000002639267209 */ /* 0x000fe40007810000 */
[----:B------:R-:W-:Y:S02]  /*5b40*/  ISETP.GT.AND P3, PT, R27, 0x59, PT ;  /* 0x000000591b00780c */ /* 0x000fe40003f64270 */
[----:B------:R-:W-:Y:S02]  /*5b50*/  FSEL R55, R55, -INF , P2 ;  /* 0xff80000037377808 */ /* 0x000fe40001000000 */
[----:B------:R-:W-:Y:S02]  /*5b60*/  FMNMX.FTZ R38, R59, R38, !PT ;  /* 0x000000263b267209 */ /* 0x000fe40007810000 */
[----:B------:R-:W-:-:S02]  /*5b70*/  ISETP.GT.AND P2, PT, R27, 0x60, PT ;  /* 0x000000601b00780c */ /* 0x000fc40003f44270 */
[----:B------:R-:W-:Y:S02]  /*5b80*/  FSEL R51, R51, -INF , P3 ;  /* 0xff80000033337808 */ /* 0x000fe40001800000 */
[----:B------:R-:W-:Y:S02]  /*5b90*/  FMNMX.FTZ R38, R55, R38, !PT ;  /* 0x0000002637267209 */ /* 0x000fe40007810000 */
[----:B------:R-:W-:Y:S02]  /*5ba0*/  ISETP.GT.AND P3, PT, R27, 0x61, PT ;  /* 0x000000611b00780c */ /* 0x000fe40003f64270 */
[----:B------:R-:W-:Y:S02]  /*5bb0*/  FSEL R47, R47, -INF , P2 ;  /* 0xff8000002f2f7808 */ /* 0x000fe40001000000 */
[----:B------:R-:W-:Y:S02]  /*5bc0*/  FMNMX.FTZ R38, R51, R38, !PT ;  /* 0x0000002633267209 */ /* 0x000fe40007810000 */
[----:B------:R-:W-:-:S02]  /*5bd0*/  ISETP.GT.AND P2, PT, R27, 0x68, PT ;  /* 0x000000681b00780c */ /* 0x000fc40003f44270 */
[----:B---3--:R-:W-:Y:S02]  /*5be0*/  FSEL R45, R7, -INF , P3 ;  /* 0xff800000072d7808 */ /* 0x008fe40001800000 */
        /* <DEDUP_REMOVED lines=8> */
[----:B----4-:R-:W-:Y:S02]  /*5c70*/  FSEL R41, R41, -INF , P2 ;  /* 0xff80000029297808 */ /* 0x010fe40001000000 */
[----:B------:R-:W-:Y:S02]  /*5c80*/  FMNMX.FTZ R38, R39, R38, !PT ;  /* 0x0000002627267209 */ /* 0x000fe40007810000 */
[----:B------:R-:W-:-:S02]  /*5c90*/  ISETP.GT.AND P2, PT, R27, 0x78, PT ;  /* 0x000000781b00780c */ /* 0x000fc40003f44270 */
[----:B------:R-:W-:Y:S02]  /*5ca0*/  FSEL R15, R15, -INF , P3 ;  /* 0xff8000000f0f7808 */ /* 0x000fe40001800000 */
[----:B------:R-:W-:Y:S02]  /*5cb0*/  FMNMX.FTZ R38, R41, R38, !PT ;  /* 0x0000002629267209 */ /* 0x000fe40007810000 */
[----:B------:R-:W-:Y:S02]  /*5cc0*/  ISETP.GT.AND P3, PT, R27, 0x79, PT ;  /* 0x000000791b00780c */ /* 0x000fe40003f64270 */
[----:B------:R-:W-:Y:S02]  /*5cd0*/  FSEL R21, R21, -INF , P2 ;  /* 0xff80000015157808 */ /* 0x000fe40001000000 */
[----:B------:R-:W-:Y:S02]  /*5ce0*/  FMNMX.FTZ R38, R15, R38, !PT ;  /* 0x000000260f267209 */ /* 0x000fe40007810000 */
[----:B------:R-:W-:-:S02]  /*5cf0*/  FSEL R13, R13, -INF , P3 ;  /* 0xff8000000d0d7808 */ /* 0x000fc40001800000 */
[----:B------:R-:W-:Y:S02]  /*5d00*/  FMNMX.FTZ R38, R21, R38, !PT ;  /* 0x0000002615267209 */ /* 0x000fe40007810000 */
[----:B------:R-:W-:Y:S02]  /*5d10*/  FSEL R71, R8, -INF , P5 ;  /* 0xff80000008477808 */ /* 0x000fe40002800000 */
[----:B------:R-:W-:Y:S02]  /*5d20*/  FMNMX.FTZ R38, R13, R38, !PT ;  /* 0x000000260d267209 */ /* 0x000fe40007810000 */
[----:B------:R-:W-:Y:S02]  /*5d30*/  ISETP.GT.AND P3, PT, R68, 0x8, PT ;  /* 0x000000084400780c */ /* 0x000fe40003f64270 */
[----:B------:R-:W-:Y:S01]  /*5d40*/  FMNMX.FTZ R8, R63, R6, !PT ;  /* 0x000000063f087209 */ /* 0x000fe20007810000 */
[----:B------:R-:W3:Y:S01]  /*5d50*/  SHFL.BFLY PT, R7, R38, 0x2, 0x1f ;  /* 0x0c401f0026077f89 */ /* 0x000ee200000e0000 */
[----:B------:R-:W-:-:S02]  /*5d60*/  FSEL R67, R10, -INF , P3 ;  /* 0xff8000000a437808 */ /* 0x000fc40001800000 */
[----:B------:R-:W-:Y:S02]  /*5d70*/  FMNMX.FTZ R8, R71, R8, !PT ;  /* 0x0000000847087209 */ /* 0x000fe40007810000 */
[----:B------:R-:W-:Y:S02]  /*5d80*/  FSEL R75, R11, -INF , P6 ;  /* 0xff8000000b4b7808 */ /* 0x000fe40003000000 */
[----:B------:R-:W-:Y:S02]  /*5d90*/  FMNMX.FTZ R8, R67, R8, !PT ;  /* 0x0000000843087209 */ /* 0x000fe40007810000 */
[C---:B------:R-:W-:Y:S02]  /*5da0*/  ISETP.GT.AND P5, PT, R68.reuse, 0x11, PT ;  /* 0x000000114400780c */ /* 0x040fe40003fa4270 */
[----:B------:R-:W-:Y:S02]  /*5db0*/  FMNMX.FTZ R8, R75, R8, !PT ;  /* 0x000000084b087209 */ /* 0x000fe40007810000 */
[----:B------:R-:W-:-:S02]  /*5dc0*/  ISETP.GT.AND P3, PT, R68, 0x18, PT ;  /* 0x000000184400780c */ /* 0x000fc40003f64270 */
[----:B------:R-:W-:Y:S02]  /*5dd0*/  FSEL R79, R14, -INF , P5 ;  /* 0xff8000000e4f7808 */ /* 0x000fe40002800000 */
[----:B------:R-:W-:Y:S02]  /*5de0*/  FMNMX.FTZ R8, R77, R8, !PT ;  /* 0x000000084d087209 */ /* 0x000fe40007810000 */
[----:B------:R-:W-:Y:S02]  /*5df0*/  ISETP.GT.AND P6, PT, R68, 0x19, PT ;  /* 0x000000194400780c */ /* 0x000fe40003fc4270 */
[----:B------:R-:W-:Y:S02]  /*5e00*/  FSEL R81, R20, -INF , P3 ;  /* 0xff80000014517808 */ /* 0x000fe40001800000 */
[----:B------:R-:W-:Y:S02]  /*5e10*/  FMNMX.FTZ R8, R79, R8, !PT ;  /* 0x000000084f087209 */ /* 0x000fe40007810000 */
[----:B---3--:R-:W-:Y:S01]  /*5e20*/  FMNMX.FTZ R62, R38, R7, !PT ;  /* 0x00000007263e7209 */ /* 0x008fe20007810000 */
[----:B------:R-:W-:-:S02]  /*5e30*/  WARPGROUP.DEPBAR.LE gsb0, 0x0 ;  /* 0x00008000000079c5 */ /* 0x000fc40000010000 */
[----:B------:R-:W-:Y:S01]  /*5e40*/  WARPGROUP.ARRIVE ;  /* 0x00000000000079c5 */ /* 0x000fe20000000000 */
[----:B------:R-:W-:Y:S01]  /*5e50*/  FSEL R83, R24, -INF , P6 ;  /* 0xff80000018537808 */ /* 0x000fe20003000000 */
[----:B------:R-:W3:Y:S01]  /*5e60*/  SHFL.BFLY PT, R7, R62, 0x1, 0x1f ;  /* 0x0c201f003e077f89 */ /* 0x000ee200000e0000 */
[----:B------:R-:W-:Y:S02]  /*5e70*/  FMNMX.FTZ R8, R81, R8, !PT ;  /* 0x0000000851087209 */ /* 0x000fe40007810000 */
[C---:B------:R-:W-:Y:S01]  /*5e80*/  ISETP.GT.AND P5, PT, R68.reuse, 0x21, PT ;  /* 0x000000214400780c */ /* 0x040fe20003fa4270 */
[----:B------:R-:W-:Y:S01]  /*5e90*/  HGMMA.64x128x16.F32.BF16 R88, R156, gdesc[UR4].tnspB, R88, gsb0 ;  /* 0x41e000049c587df0 */ /* 0x000fe20008001858 */
[----:B------:R-:W-:Y:S01]  /*5ea0*/  UIADD3 UR6, UR10, 0x300, URZ ;  /* 0x000003000a067890 */ /* 0x000fe2000fffe03f */
[----:B------:R-:W-:Y:S01]  /*5eb0*/  FMNMX.FTZ R8, R83, R8, !PT ;  /* 0x0000000853087209 */ /* 0x000fe20007810000 */
[----:B------:R-:W-:Y:S01]  /*5ec0*/  UMOV UR7, 0x40000040 ;  /* 0x4000004000077882 */ /* 0x000fe20000000000 */
        /* <DEDUP_REMOVED lines=8> */
[----:B---3--:R-:W-:Y:S01]  /*5f50*/  FMNMX.FTZ R7, R62, R7, !PT ;  /* 0x000000073e077209 */ /* 0x008fe20007810000 */
[----:B------:R-:W-:Y:S01]  /*5f60*/  FMUL.FTZ R62, R86, UR53 ;  /* 0x00000035563e7c20 */ /* 0x000fe20008410000 */
[C---:B------:R-:W-:Y:S02]  /*5f70*/  ISETP.GT.AND P5, PT, R68.reuse, 0x31, PT ;  /* 0x000000314400780c */ /* 0x040fe40003fa4270 */
[C---:B------:R-:W-:Y:S01]  /*5f80*/  FSETP.NEU.FTZ.AND P2, PT, R7.reuse, -INF , PT ;  /* 0xff8000000700780b */ /* 0x040fe20003f5d000 */
[----:B0-----:R-:W-:Y:S01]  /*5f90*/  FMUL.FTZ R38, R7, R4 ;  /* 0x0000000407267220 */ /* 0x001fe20000410000 */
[----:B------:R-:W-:Y:S01]  /*5fa0*/  FMNMX.FTZ R8, R155, R8, !PT ;  /* 0x000000089b087209 */ /* 0x000fe20007810000 */
[----:B------:R-:W0:Y:S01]  /*5fb0*/  MUFU.TANH R62, R62 ;  /* 0x0000003e003e7308 */ /* 0x000e220000002400 */
[----:B------:R-:W-:-:S02]  /*5fc0*/  ISETP.GT.AND P3, PT, R68, 0x38, PT ;  /* 0x000000384400780c */ /* 0x000fc40003f64270 */
[----:B------:R-:W-:Y:S02]  /*5fd0*/  FSEL R38, R38, RZ, P2 ;  /* 0x000000ff26267208 */ /* 0x000fe40001000000 */
[----:B------:R-:W-:-:S03]  /*5fe0*/  FSEL R20, R7, RZ, P2 ;  /* 0x000000ff07147208 */ /* 0x000fc60001000000 */
[-CC-:B------:R-:W-:Y:S01]  /*5ff0*/  FFMA.FTZ R172, R179, R4.reuse, -R38.reuse ;  /* 0x00000004b3ac7223 */ /* 0x180fe20000010826 */
[----:B------:R-:W-:Y:S01]  /*6000*/  FSEL R179, R32, -INF , P4 ;  /* 0xff80000020b37808 */ /* 0x000fe20002000000 */
        /* <DEDUP_REMOVED lines=11> */
[C---:B------:R-:W-:Y:S01]  /*60c0*/  ISETP.GT.AND P5, PT, R68.reuse, 0x40, PT ;  /* 0x000000404400780c */ /* 0x040fe20003fa4270 */
        /* <DEDUP_REMOVED lines=31> */
[----:B-----5:R-:W-:Y:S01]  /*62c0*/  FSEL R189, R44, -INF , P3 ;  /* 0xff8000002cbd7808 */ /* 0x020fe20001800000 */
[--C-:B------:R-:W-:Y:S01]  /*62d0*/  FFMA.FTZ R39, R39, R4, -R38.reuse ;  /* 0x0000000427277223 */ /* 0x100fe20000010826 */
[----:B------:R-:W-:Y:S01]  /*62e0*/  FMNMX.FTZ R8, R187, R8, !PT ;  /* 0x00000008bb087209 */ /* 0x000fe20007810000 */
[-CC-:B------:R-:W-:Y:S01]  /*62f0*/  FFMA.FTZ R12, R41, R4.reuse, -R38.reuse ;  /* 0x00000004290c7223 */ /* 0x180fe20000010826 */
[----:B------:R-:W-:Y:S01]  /*6300*/  ISETP.GT.AND P5, PT, R68, 0x58, PT ;  /* 0x000000584400780c */ /* 0x000fe20003fa4270 */
[-CC-:B------:R-:W-:Y:S01]  /*6310*/  FFMA.FTZ R15, R15, R4.reuse, -R38.reuse ;  /* 0x000000040f0f7223 */ /* 0x180fe20000010826 */
[----:B------:R-:W-:Y:S01]  /*6320*/  FSEL R169, R48, -INF , P4 ;  /* 0xff80000030a97808 */ /* 0x000fe20002000000 */
[----:B------:R-:W-:Y:S01]  /*6330*/  FFMA.FTZ R21, R21, R4, -R38 ;  /* 0x0000000415157223 */ /* 0x000fe20000010826 */
[----:B------:R-:W-:Y:S01]  /*6340*/  FMNMX.FTZ R8, R189, R8, !PT ;  /* 0x00000008bd087209 */ /* 0x000fe20007810000 */
[----:B------:R-:W-:Y:S01]  /*6350*/  MUFU.EX2 R180, R180 ;  /* 0x000000b400b47308 */ /* 0x000fe20000000800 */
[----:B------:R-:W-:-:S02]  /*6360*/  ISETP.GT.AND P3, PT, R68, 0x59, PT ;  /* 0x000000594400780c */ /* 0x000fc40003f64270 */
[----:B------:R-:W-:Y:S01]  /*6370*/  FSEL R171, R46, -INF , P5 ;  /* 0xff8000002eab7808 */ /* 0x000fe20002800000 */
[----:B------:R-:W-:Y:S01]  /*6380*/  IMAD.U32 R46, RZ, RZ, UR43 ;  /* 0x0000002bff2e7e24 */ /* 0x000fe2000f8e00ff */
[----:B------:R-:W-:Y:S02]  /*6390*/  FMNMX.FTZ R8, R169, R8, !PT ;  /* 0x00000008a9087209 */ /* 0x000fe40007810000 */
[----:B------:R-:W-:Y:S01]  /*63a0*/  ISETP.GT.AND P4, PT, R68, 0x60, PT ;  /* 0x000000604400780c */ /* 0x000fe20003f84270 */
[----:B------:R-:W-:Y:S01]  /*63b0*/  MUFU.EX2 R25, R25 ;  /* 0x0000001900197308 */ /* 0x000fe20000000800 */
[----:B------:R-:W-:Y:S02]  /*63c0*/  FSEL R73, R52, -INF , P3 ;  /* 0xff80000034497808 */ /* 0x000fe40001800000 */
[----:B------:R-:W-:Y:S02]  /*63d0*/  FMNMX.FTZ R8, R171, R8, !PT ;  /* 0x00000008ab087209 */ /* 0x000fe40007810000 */
[----:B------:R-:W-:-:S02]  /*63e0*/  ISETP.GT.AND P5, PT, R68, 0x61, PT ;  /* 0x000000614400780c */ /* 0x000fc40003fa4270 */
[----:B------:R-:W-:Y:S01]  /*63f0*/  FSEL R191, R50, -INF , P4 ;  /* 0xff80000032bf7808 */ /* 0x000fe20002000000 */
[----:B------:R-:W-:Y:S01]  /*6400*/  MUFU.EX2 R182, R182 ;  /* 0x000000b600b67308 */ /* 0x000fe20000000800 */
[----:B------:R-:W-:Y:S01]  /*6410*/  FMNMX.FTZ R8, R73, R8, !PT ;  /* 0x0000000849087209 */ /* 0x000fe20007810000 */
[----:B------:R-:W-:Y:S01]  /*6420*/  IMAD.U32 R50, RZ, RZ, UR55 ;  /* 0x00000037ff327e24 */ /* 0x000fe2000f8e00ff */
[----:B------:R-:W-:Y:S01]  /*6430*/  ISETP.GT.AND P3, PT, R68, 0x68, PT ;  /* 0x000000684400780c */ /* 0x000fe20003f64270 */
[----:B------:R-:W-:Y:S01]  /*6440*/  UMOV UR55, UR43 ;  /* 0x0000002b00377c82 */ /* 0x000fe20008000000 */
[----:B-1----:R-:W-:Y:S02]  /*6450*/  FSEL R193, R56, -INF , P5 ;  /* 0xff80000038c17808 */ /* 0x002fe40002800000 */
[----:B------:R-:W-:Y:S01]  /*6460*/  FMNMX.FTZ R8, R191, R8, !PT ;  /* 0x00000008bf087209 */ /* 0x000fe20007810000 */
[----:B------:R-:W-:Y:S01]  /*6470*/  MUFU.EX2 R27, R27 ;  /* 0x0000001b001b7308 */ /* 0x000fe20000000800 */
[----:B------:R-:W-:-:S02]  /*6480*/  ISETP.GT.AND P4, PT, R68, 0x69, PT ;  /* 0x000000694400780c */ /* 0x000fc40003f84270 */
[----:B------:R-:W-:Y:S02]  /*6490*/  FSEL R195, R54, -INF , P3 ;  /* 0xff80000036c37808 */ /* 0x000fe40001800000 */
[----:B------:R-:W-:Y:S02]  /*64a0*/  FMNMX.FTZ R8, R193, R8, !PT ;  /* 0x00000008c1087209 */ /* 0x000fe40007810000 */
[----:B------:R-:W-:Y:S01]  /*64b0*/  ISETP.GT.AND P5, PT, R68, 0x70, PT ;  /* 0x000000704400780c */ /* 0x000fe20003fa4270 */
[----:B------:R-:W-:Y:S01]  /*64c0*/  MUFU.EX2 R176, R176 ;  /* 0x000000b000b07308 */ /* 0x000fe20000000800 */
[----:B--2---:R-:W-:Y:S02]  /*64d0*/  FSEL R65, R60, -INF , P4 ;  /* 0xff8000003c417808 */ /* 0x004fe40002000000 */
[----:B------:R-:W-:Y:S02]  /*64e0*/  FMNMX.FTZ R8, R195, R8, !PT ;  /* 0x00000008c3087209 */ /* 0x000fe40007810000 */
[----:B------:R-:W-:-:S02]  /*64f0*/  ISETP.GT.AND P3, PT, R68, 0x71, PT ;  /* 0x000000714400780c */ /* 0x000fc40003f64270 */
[----:B------:R-:W-:Y:S01]  /*6500*/  FSEL R197, R58, -INF , P5 ;  /* 0xff8000003ac57808 */ /* 0x000fe20002800000 */
[----:B------:R-:W-:Y:S01]  /*6510*/  MUFU.EX2 R11, R11 ;  /* 0x0000000b000b7308 */ /* 0x000fe20000000800 */
[----:B------:R-:W-:Y:S02]  /*6520*/  FMNMX.FTZ R8, R65, R8, !PT ;  /* 0x0000000841087209 */ /* 0x000fe40007810000 */
[----:B------:R-:W-:Y:S02]  /*6530*/  ISETP.GT.AND P4, PT, R68, 0x78, PT ;  /* 0x000000784400780c */ /* 0x000fe40003f84270 */
[----:B------:R-:W-:Y:S02]  /*6540*/  FSEL R199, R64, -INF , P3 ;  /* 0xff80000040c77808 */ /* 0x000fe40001800000 */
[----:B------:R-:W-:Y:S01]  /*6550*/  FMNMX.FTZ R8, R197, R8, !PT ;  /* 0x00000008c5087209 */ /* 0x000fe20007810000 */
[----:B------:R-:W-:Y:S01]  /*6560*/  MUFU.EX2 R178, R178 ;  /* 0x000000b200b27308 */ /* 0x000fe20000000800 */
[----:B------:R-:W-:-:S02]  /*6570*/  ISETP.GT.AND P5, PT, R68, 0x79, PT ;  /* 0x000000794400780c */ /* 0x000fc40003fa4270 */
[----:B0-----:R-:W-:Y:S01]  /*6580*/  FSEL R201, R62, -INF , P4 ;  /* 0xff8000003ec97808 */ /* 0x001fe20002000000 */
[----:B------:R-:W-:Y:S02]  /*6590*/  WARPGROUP.DEPBAR.LE gsb0, 0x0 ;  /* 0x00008000000079c5 */ /* 0x000fe40000010000 */
[----:B------:R-:W-:Y:S01]  /*65a0*/  WARPGROUP.ARRIVE ;  /* 0x00000000000079c5 */ /* 0x000fe20000000000 */
[----:B------:R-:W-:Y:S01]  /*65b0*/  FMNMX.FTZ R8, R199, R8, !PT ;  /* 0x00000008c7087209 */ /* 0x000fe20007810000 */
[-CC-:B------:R-:W-:Y:S01]  /*65c0*/  FFMA.FTZ R156, R57, R4.reuse, -R38.reuse ;  /* 0x00000004399c7223 */ /* 0x180fe20000010826 */
[----:B------:R-:W-:Y:S01]  /*65d0*/  FSEL R157, R66, -INF , P5 ;  /* 0xff800000429d7808 */ /* 0x000fe20002800000 */
[--C-:B------:R-:W-:Y:S01]  /*65e0*/  FFMA.FTZ R158, R55, R4, -R38.reuse ;  /* 0x00000004379e7223 */ /* 0x100fe20000010826 */
[----:B------:R-:W-:Y:S01]  /*65f0*/  FMNMX.FTZ R8, R201, R8, !PT ;  /* 0x00000008c9087209 */ /* 0x000fe20007810000 */
[----:B------:R-:W-:Y:S01]  /*6600*/  HGMMA.64x128x16.F32.BF16 R88, R160, gdesc[UR4].tnspB, R88, gsb0 ;  /* 0x41e00004a0587df0 */ /* 0x000fe20008001858 */
[----:B------:R-:W-:Y:S01]  /*6610*/  UIADD3 UR6, UR10, 0x380, URZ ;  /* 0x000003800a067890 */ /* 0x000fe2000fffe03f */
[----:B------:R-:W-:Y:S01]  /*6620*/  MUFU.EX2 R29, R29 ;  /* 0x0000001d001d7308 */ /* 0x000fe20000000800 */
[----:B------:R-:W-:Y:S01]  /*6630*/  FMNMX.FTZ R9, R157, R8, !PT ;  /* 0x000000089d097209 */ /* 0x000fe20007810000 */
[----:B------:R-:W-:Y:S01]  /*6640*/  UMOV UR7, 0x40000040 ;  /* 0x4000004000077882 */ /* 0x000fe20000000000 */
[----:B------:R-:W-:Y:S01]  /*6650*/  FFMA.FTZ R8, R47, R4, -R38 ;  /* 0x000000042f087223 */ /* 0x000fe20000010826 */
[----:B------:R-:W-:-:S02]  /*6660*/  @!P1 LEA R46, R46, UR41, 0x3 ;  /* 0x000000292e2e9c11 */ /* 0x000fc4000f8e18ff */
[----:B------:R-:W0:Y:S01]  /*6670*/  SHFL.BFLY PT, R10, R9, 0x2, 0x1f ;  /* 0x0c401f00090a7f89 */ /* 0x000e2200000e0000 */
[----:B------:R-:W-:Y:S01]  /*6680*/  @!P1 LEA R50, R50, UR41, 0x3 ;  /* 0x0000002932329c11 */ /* 0x000fe2000f8e18ff */
[----:B------:R-:W-:Y:S01]  /*6690*/  MUFU.EX2 R172, R172 ;  /* 0x000000ac00ac7308 */ /* 0x000fe20000000800 */
[----:B------:R-:W-:-:S03]  /*66a0*/  @!P1 VIADD R46, R46, 0x28840 ;  /* 0x000288402e2e9836 */ /* 0x000fc60000000000 */
[----:B------:R-:W-:Y:S02]  /*66b0*/  @!P1 VIADD R50, R50, 0x28860 ;  /* 0x0002886032329836 */ /* 0x000fe40000000000 */
[----:B------:R-:W-:Y:S02]  /*66c0*/  @!P1 PRMT R46, RZ, 0x654, R46 ;  /* 0x00000654ff2e9816 */ /* 0x000fe4000000002e */
[----:B------:R-:W-:Y:S01]  /*66d0*/  MUFU.EX2 R31, R31 ;  /* 0x0000001f001f7308 */ /* 0x000fe20000000800 */
[----:B------:R-:W-:-:S07]  /*66e0*/  @!P1 PRMT R50, RZ, 0x654, R50 ;  /* 0x00000654ff329816 */ /* 0x000fce0000000032 */
[----:B------:R-:W-:Y:S01]  /*66f0*/  MUFU.EX2 R174, R174 ;  /* 0x000000ae00ae7308 */ /* 0x000fe20000000800 */
[----:B0-----:R-:W-:Y:S01]  /*6700*/  FMNMX.FTZ R14, R9, R10, !PT ;  /* 0x0000000a090e7209 */ /* 0x001fe20007810000 */
[-CC-:B------:R-:W-:Y:S01]  /*6710*/  FFMA.FTZ R10, R43, R4.reuse, -R38.reuse ;  /* 0x000000042b0a7223 */ /* 0x180fe20000010826 */
[----:B------:R-:W-:Y:S01]  /*6720*/  FFMA.FTZ R38, R13, R4, -R38 ;  /* 0x000000040d267223 */ /* 0x000fe20000010826 */
[----:B------:R-:W-:-:S04]  /*6730*/  FADD.FTZ R13, -R20, R5 ;  /* 0x00000005140d7221 */ /* 0x000fc80000010100 */
[----:B------:R-:W-:Y:S01]  /*6740*/  MUFU.EX2 R33, R33 ;  /* 0x0000002100217308 */ /* 0x000fe20000000800 */
[----:B------:R-:W0:Y:S01]  /*6750*/  SHFL.BFLY PT, R9, R14, 0x1, 0x1f ;  /* 0x0c201f000e097f89 */ /* 0x000e2200000e0000 */
[----:B------:R-:W-:-:S06]  /*6760*/  FMUL.FTZ R13, R13, R4 ;  /* 0x000000040d0d7220 */ /* 0x000fcc0000410000 */
[----:B------:R-:W-:Y:S08]  /*6770*/  MUFU.EX2 R168, R168 ;  /* 0x000000a800a87308 */ /* 0x000ff00000000800 */
[----:B------:R-:W1:Y:S08]  /*6780*/  MUFU.EX2 R13, R13 ;  /* 0x0000000d000d7308 */ /* 0x000e700000000800 */
[----:B------:R-:W2:Y:S01]  /*6790*/  MUFU.EX2 R35, R35 ;  /* 0x0000002300237308 */ /* 0x000ea20000000800 */
[----:B0-----:R-:W-:-:S04]  /*67a0*/  FMNMX.FTZ R9, R14, R9, !PT ;  /* 0x000000090e097209 */ /* 0x001fc80007810000 */
[C---:B------:R-:W-:Y:S01]  /*67b0*/  FSETP.NEU.FTZ.AND P2, PT, R9.reuse, -INF , PT ;  /* 0xff8000000900780b */ /* 0x040fe20003f5d000 */
[----:B------:R-:W-:Y:S02]  /*67c0*/  FMUL.FTZ R34, R9, R4 ;  /* 0x0000000409227220 */ /* 0x000fe40000410000 */
[----:B------:R-:W-:Y:S01]  /*67d0*/  MUFU.EX2 R170, R170 ;  /* 0x000000aa00aa7308 */ /* 0x000fe20000000800 */
[----:B-1----:R-:W-:Y:S01]  /*67e0*/  FFMA.FTZ R40, R13, R3, R180 ;  /* 0x000000030d287223 */ /* 0x002fe200000100b4 */
[C---:B------:R-:W-:Y:S02]  /*67f0*/  F2FP.BF16.F32.PACK_AB R180, R25.reuse, R180 ;  /* 0x000000b419b4723e */ /* 0x040fe400000010ff */
[----:B------:R-:W-:Y:S01]  /*6800*/  FSEL R34, R34, RZ, P2 ;  /* 0x000000ff22227208 */ /* 0x000fe20001000000 */
[----:B------:R-:W-:-:S03]  /*6810*/  FADD.FTZ R3, R25, R40 ;  /* 0x0000002819037221 */ /* 0x000fc60000010000 */
        /* <DEDUP_REMOVED lines=18> */
[----:B------:R-:W-:Y:S01]  /*6940*/  FSEL R3, R9, RZ, P2 ;  /* 0x000000ff09037208 */ /* 0x000fe20001000000 */
[-CC-:B------:R-:W-:Y:S01]  /*6950*/  FFMA.FTZ R55, R87, R4.reuse, -R34.reuse ;  /* 0x0000000457377223 */ /* 0x180fe20000010822 */
[-C--:B------:R-:W-:Y:S01]  /*6960*/  FFMA.FTZ R32, R153, R4.reuse, -R34 ;  /* 0x0000000499207223 */ /* 0x080fe20000010822 */
[----:B------:R-:W-:Y:S01]  /*6970*/  FADD.FTZ R37, R29, R44 ;  /* 0x0000002c1d257221 */ /* 0x000fe20000010000 */
[-C--:B------:R-:W-:Y:S01]  /*6980*/  FFMA.FTZ R57, R155, R4.reuse, -R34 ;  /* 0x000000049b397223 */ /* 0x080fe20000010822 */
[----:B------:R-:W-:Y:S01]  /*6990*/  FADD.FTZ R67, -R3, R6 ;  /* 0x0000000603437221 */ /* 0x000fe20000010100 */
[----:B------:R-:W-:Y:S01]  /*69a0*/  IADD3 R3, -R22, 0xb, RZ ;  /* 0x0000000b16037810 */ /* 0x000fe20007ffe1ff */
[----:B------:R-:W-:Y:S01]  /*69b0*/  FADD.FTZ R44, R172, R37 ;  /* 0x00000025ac2c7221 */ /* 0x000fe20000010000 */
[----:B------:R0:W-:Y:S01]  /*69c0*/  MUFU.EX2 R21, R63 ;  /* 0x0000003f00157308 */ /* 0x0001e20000000800 */
[-C--:B------:R-:W-:Y:S01]  /*69d0*/  FMUL.FTZ R6, R67, R4.reuse ;  /* 0x0000000443067220 */ /* 0x080fe20000410000 */
[-C--:B------:R-:W-:Y:S01]  /*69e0*/  FFMA.FTZ R36, R179, R4.reuse, -R34 ;  /* 0x00000004b3247223 */ /* 0x080fe20000010822 */
[----:B------:R-:W-:Y:S01]  /*69f0*/  FADD.FTZ R71, R31, R44 ;  /* 0x0000002c1f477221 */ /* 0x000fe20000010000 */
[--C-:B------:R-:W-:Y:S01]  /*6a00*/  FFMA.FTZ R59, R177, R4, -R34.reuse ;  /* 0x00000004b13b7223 */ /* 0x100fe20000010822 */
[----:B------:R-:W-:Y:S01]  /*6a10*/  F2FP.BF16.F32.PACK_AB R176, R11, R176 ;  /* 0x000000b00bb0723e */ /* 0x000fe200000010ff */
[-CC-:B------:R-:W-:Y:S01]  /*6a20*/  FFMA.FTZ R153, R183, R4.reuse, -R34.reuse ;  /* 0x00000004b7997223 */ /* 0x180fe20000010822 */
[----:B------:R-:W-:Y:S01]  /*6a30*/  FADD.FTZ R44, R174, R71 ;  /* 0x00000047ae2c7221 */ /* 0x000fe20000010000 */
[----:B------:R-:W-:Y:S01]  /*6a40*/  MUFU.EX2 R6, R6 ;  /* 0x0000000600067308 */ /* 0x000fe20000000800 */
[-CC-:B0-----:R-:W-:Y:S01]  /*6a50*/  FFMA.FTZ R63, R175, R4.reuse, -R34.reuse ;  /* 0x00000004af3f7223 */ /* 0x181fe20000010822 */
        /* <DEDUP_REMOVED lines=17> */
[----:B------:R-:W-:-:S02]  /*6b70*/  PLOP3.LUT P2, PT, PT, PT, UP0, 0x80, 0x0 ;  /* 0x000000000000781c */ /* 0x000fc40003f4f008 */
[----:B------:R-:W-:Y:S02]  /*6b80*/  F2FP.BF16.F32.PACK_AB R182, R27, R182 ;  /* 0x000000b61bb6723e */ /* 0x000fe400000010ff */
[----:B------:R-:W-:Y:S01]  /*6b90*/  F2FP.BF16.F32.PACK_AB R178, R29, R178 ;  /* 0x000000b21db2723e */ /* 0x000fe200000010ff */
[----:B------:R-:W-:Y:S01]  /*6ba0*/  MUFU.EX2 R24, R24 ;  /* 0x0000001800187308 */ /* 0x000fe20000000800 */
[----:B------:R-:W-:Y:S02]  /*6bb0*/  F2FP.BF16.F32.PACK_AB R172, R31, R172 ;  /* 0x000000ac1fac723e */ /* 0x000fe400000010ff */
[----:B------:R-:W-:Y:S02]  /*6bc0*/  F2FP.BF16.F32.PACK_AB R174, R33, R174 ;  /* 0x000000ae21ae723e */ /* 0x000fe400000010ff */
[----:B--2---:R-:W-:Y:S01]  /*6bd0*/  F2FP.BF16.F32.PACK_AB R168, R35, R168 ;  /* 0x000000a823a8723e */ /* 0x004fe200000010ff */
[----:B------:R-:W-:Y:S02]  /*6be0*/  WARPGROUP.DEPBAR.LE gsb0, 0x0 ;  /* 0x00008000000079c5 */ /* 0x000fe40000010000 */
[----:B------:R-:W-:Y:S01]  /*6bf0*/  WARPGROUP.ARRIVE ;  /* 0x00000000000079c5 */ /* 0x000fe20000000000 */
[----:B------:R-:W-:Y:S05]  /*6c00*/  MUFU.EX2 R154, R154 ;  /* 0x0000009a009a7308 */ /* 0x000fea0000000800 */
[----:B------:R-:W-:Y:S03]  /*6c10*/  HGMMA.64x128x16.F32.BF16 R88, R164, gdesc[UR4].tnspB, R88, gsb0 ;  /* 0x41e00004a4587df0 */ /* 0x000fe60008001858 */
[----:B------:R-:W0:Y:S08]  /*6c20*/  MUFU.EX2 R41, R41 ;  /* 0x0000002900297308 */ /* 0x000e300000000800 */
[----:B------:R-:W-:Y:S08]  /*6c30*/  MUFU.EX2 R49, R49 ;  /* 0x0000003100317308 */ /* 0x000ff00000000800 */
[----:B------:R-:W-:Y:S01]  /*6c40*/  MUFU.EX2 R26, R26 ;  /* 0x0000001a001a7308 */ /* 0x000fe20000000800 */
[----:B0-----:R-:W-:-:S07]  /*6c50*/  F2FP.BF16.F32.PACK_AB R183, R41, R24 ;  /* 0x0000001829b7723e */ /* 0x001fce00000010ff */
[----:B------:R-:W-:Y:S08]  /*6c60*/  MUFU.EX2 R156, R156 ;  /* 0x0000009c009c7308 */ /* 0x000ff00000000800 */
        /* <DEDUP_REMOVED lines=11> */
[----:B------:R-:W1:Y:S08]  /*6d20*/  MUFU.EX2 R45, R45 ;  /* 0x0000002d002d7308 */ /* 0x000e700000000800 */
[----:B------:R-:W-:Y:S01]  /*6d30*/  MUFU.EX2 R32, R32 ;  /* 0x0000002000207308 */ /* 0x000fe20000000800 */
[----:B0-----:R-:W-:-:S07]  /*6d40*/  F2FP.BF16.F32.PACK_AB R173, R55, R30 ;  /* 0x0000001e37ad723e */ /* 0x001fce00000010ff */
        /* <DEDUP_REMOVED lines=9> */
[-C--:B------:R-:W-:Y:S01]  /*6de0*/  FMUL.FTZ R90, R90, R6.reuse ;  /* 0x000000065a5a7220 */ /* 0x080fe20000410000 */
[-C--:B------:R-:W-:Y:S01]  /*6df0*/  FMUL.FTZ R91, R91, R6.reuse ;  /* 0x000000065b5b7220 */ /* 0x080fe20000410000 */
[-C--:B------:R-:W-:Y:S01]  /*6e00*/  FMUL.FTZ R94, R94, R6.reuse ;  /* 0x000000065e5e7220 */ /* 0x080fe20000410000 */
[----:B------:R-:W-:Y:S01]  /*6e10*/  FADD.FTZ R48, R170, R3 ;  /* 0x00000003aa307221 */ /* 0x000fe20000010000 */
[-C--:B------:R-:W-:Y:S01]  /*6e20*/  FMUL.FTZ R95, R95, R6.reuse ;  /* 0x000000065f5f7220 */ /* 0x080fe20000410000 */
[----:B------:R0:W-:Y:S01]  /*6e30*/  @!P1 SYNCS.ARRIVE.TRANS64.RED.A1T0 RZ, [R50+URZ], RZ ;  /* 0x000000ff32ff99a7 */ /* 0x0001e2000810043f */
[----:B------:R2:W3:Y:S01]  /*6e40*/  MUFU.EX2 R5, R38 ;  /* 0x0000002600057308 */ /* 0x0004e20000000800 */
[----:B------:R-:W-:Y:S01]  /*6e50*/  FADD.FTZ R3, R69, R48 ;  /* 0x0000003045037221 */ /* 0x000fe20000010000 */
[-C--:B------:R-:W-:Y:S01]  /*6e60*/  FMUL.FTZ R98, R98, R6.reuse ;  /* 0x0000000662627220 */ /* 0x080fe20000410000 */
[-C--:B------:R-:W-:Y:S01]  /*6e70*/  FMUL.FTZ R99, R99, R6.reuse ;  /* 0x0000000663637220 */ /* 0x080fe20000410000 */
[----:B------:R-:W-:Y:S01]  /*6e80*/  FMUL.FTZ R102, R102, R6 ;  /* 0x0000000666667220 */ /* 0x000fe20000410000 */
[----:B-1----:R-:W-:Y:S01]  /*6e90*/  FADD.FTZ R46, R152, R3 ;  /* 0x00000003982e7221 */ /* 0x002fe20000010000 */
[----:B------:R-:W-:Y:S01]  /*6ea0*/  FFMA.FTZ R3, R6, R0, R21 ;  /* 0x0000000006037223 */ /* 0x000fe20000010015 */
[----:B------:R-:W-:Y:S01]  /*6eb0*/  FMUL.FTZ R103, R103, R6 ;  /* 0x0000000667677220 */ /* 0x000fe20000410000 */
[----:B------:R-:W1:Y:S01]  /*6ec0*/  MUFU.EX2 R12, R12 ;  /* 0x0000000c000c7308 */ /* 0x000e620000000800 */
[----:B------:R-:W-:Y:S01]  /*6ed0*/  FADD.FTZ R67, R61, R46 ;  /* 0x0000002e3d437221 */ /* 0x000fe20000010000 */
[----:B------:R-:W-:Y:S01]  /*6ee0*/  FADD.FTZ R3, R20, R3 ;  /* 0x0000000314037221 */ /* 0x000fe20000010000 */
[-CC-:B--2---:R-:W-:Y:S01]  /*6ef0*/  FFMA.FTZ R38, R181, R4.reuse, -R34.reuse ;  /* 0x00000004b5267223 */ /* 0x184fe20000010822 */
[----:B------:R-:W-:Y:S01]  /*6f00*/  FFMA.FTZ R34, R157, R4, -R34 ;  /* 0x000000049d227223 */ /* 0x000fe20000010822 */
[----:B------:R-:W-:Y:S01]  /*6f10*/  FADD.FTZ R46, R154, R67 ;  /* 0x000000439a2e7221 */ /* 0x000fe20000010000 */
[----:B------:R-:W-:Y:S01]  /*6f20*/  FADD.FTZ R0, R24, R3 ;  /* 0x0000000318007221 */ /* 0x000fe20000010000 */
[----:B------:R-:W-:Y:S01]  /*6f30*/  FMUL.FTZ R106, R106, R6 ;  /* 0x000000066a6a7220 */ /* 0x000fe20000410000 */
[----:B------:R-:W-:Y:S01]  /*6f40*/  MUFU.EX2 R59, R59 ;  /* 0x0000003b003b7308 */ /* 0x000fe20000000800 */
[----:B------:R-:W-:Y:S01]  /*6f50*/  FADD.FTZ R67, R49, R46 ;  /* 0x0000002e31437221 */ /* 0x000fe20000010000 */
[----:B------:R-:W-:Y:S01]  /*6f60*/  FADD.FTZ R3, R41, R0 ;  /* 0x0000000029037221 */ /* 0x000fe20000010000 */
[----:B---3--:R-:W-:Y:S01]  /*6f70*/  F2FP.BF16.F32.PACK_AB R166, R5, R14 ;  /* 0x0000000e05a6723e */ /* 0x008fe200000010ff */
        /* <DEDUP_REMOVED lines=20> */
[----:B------:R-:W4:Y:S01]  /*70c0*/  MUFU.EX2 R63, R63 ;  /* 0x0000003f003f7308 */ /* 0x000f220000000800 */
        /* <DEDUP_REMOVED lines=16> */
[----:B--2---:R-:W-:Y:S01]  /*71d0*/  FADD.FTZ R11, R15, R46 ;  /* 0x0000002e0f0b7221 */ /* 0x004fe20000010000 */
[----:B------:R-:W-:Y:S01]  /*71e0*/  FADD.FTZ R3, R59, R0 ;  /* 0x000000003b037221 */ /* 0x000fe20000010000 */
[-C--:B------:R-:W-:Y:S01]  /*71f0*/  FMUL.FTZ R135, R135, R6.reuse ;  /* 0x0000000687877220 */ /* 0x080fe20000410000 */
[-C--:B------:R-:W-:Y:S01]  /*7200*/  FMUL.FTZ R138, R138, R6.reuse ;  /* 0x000000068a8a7220 */ /* 0x080fe20000410000 */
[----:B------:R-:W-:Y:S01]  /*7210*/  FADD.FTZ R8, R14, R11 ;  /* 0x0000000b0e087221 */ /* 0x000fe20000010000 */
[----:B---3--:R-:W-:Y:S01]  /*7220*/  FADD.FTZ R0, R38, R3 ;  /* 0x0000000326007221 */ /* 0x008fe20000010000 */
[-C--:B------:R-:W-:Y:S01]  /*7230*/  FMUL.FTZ R139, R139, R6.reuse ;  /* 0x000000068b8b7220 */ /* 0x080fe20000410000 */
[----:B------:R-:W2:Y:S01]  /*7240*/  MUFU.EX2 R155, R155 ;  /* 0x0000009b009b7308 */ /* 0x000ea20000000800 */
[----:B------:R-:W-:Y:S01]  /*7250*/  FADD.FTZ R3, R5, R8 ;  /* 0x0000000805037221 */ /* 0x000fe20000010000 */
[----:B----4-:R-:W-:Y:S01]  /*7260*/  FADD.FTZ R0, R63, R0 ;  /* 0x000000003f007221 */ /* 0x010fe20000010000 */
[-C--:B------:R-:W-:Y:S01]  /*7270*/  FMUL.FTZ R142, R142, R6.reuse ;  /* 0x000000068e8e7220 */ /* 0x080fe20000410000 */
[-C--:B------:R-:W-:Y:S01]  /*7280*/  FMUL.FTZ R143, R143, R6.reuse ;  /* 0x000000068f8f7220 */ /* 0x080fe20000410000 */
[-C--:B------:R-:W-:Y:S01]  /*7290*/  FMUL.FTZ R146, R146, R6.reuse ;  /* 0x0000000692927220 */ /* 0x080fe20000410000 */
[----:B-----5:R-:W-:Y:S01]  /*72a0*/  FADD.FTZ R5, R153, R0 ;  /* 0x0000000099057221 */ /* 0x020fe20000010000 */
[-C--:B------:R-:W-:Y:S01]  /*72b0*/  FMUL.FTZ R147, R147, R6.reuse ;  /* 0x0000000693937220 */ /* 0x080fe20000410000 */
[----:B------:R-:W3:Y:S01]  /*72c0*/  MUFU.EX2 R42, R42 ;  /* 0x0000002a002a7308 */ /* 0x000ee20000000800 */
[-C--:B------:R-:W-:Y:S01]  /*72d0*/  FMUL.FTZ R150, R150, R6.reuse ;  /* 0x0000000696967220 */ /* 0x080fe20000410000 */
[----:B-1----:R-:W-:Y:S01]  /*72e0*/  FADD.FTZ R0, R40, R5 ;  /* 0x0000000528007221 */ /* 0x002fe20000010000 */
[----:B------:R-:W-:Y:S01]  /*72f0*/  FMUL.FTZ R151, R151, R6 ;  /* 0x0000000697977220 */ /* 0x000fe20000410000 */
[----:B------:R-:W-:Y:S01]  /*7300*/  F2FP.BF16.F32.PACK_AB R170, R69, R170 ;  /* 0x000000aa45aa723e */ /* 0x000fe200000010ff */
[-C--:B------:R-:W-:Y:S01]  /*7310*/  FMUL.FTZ R88, R88, R13.reuse ;  /* 0x0000000d58587220 */ /* 0x080fe20000410000 */
[----:B------:R-:W-:Y:S01]  /*7320*/  F2FP.BF16.F32.PACK_AB R152, R61, R152 ;  /* 0x000000983d98723e */ /* 0x000fe200000010ff */
[-C--:B------:R-:W-:Y:S01]  /*7330*/  FMUL.FTZ R89, R89, R13.reuse ;  /* 0x0000000d59597220 */ /* 0x080fe20000410000 */
[----:B------:R-:W1:Y:S01]  /*7340*/  MUFU.EX2 R37, R37 ;  /* 0x0000002500257308 */ /* 0x000e620000000800 */
        /* <DEDUP_REMOVED lines=48> */
[----:B--2---:R-:W-:Y:S01]  /*7650*/  FADD.FTZ R0, R161, R0 ;  /* 0x00000000a1007221 */ /* 0x004fe20000010000 */
[----:B------:R-:W-:Y:S01]  /*7660*/  F2FP.BF16.F32.PACK_AB R175, R57, R32 ;  /* 0x0000002039af723e */ /* 0x000fe200000010ff */
[----:B------:R-:W-:Y:S01]  /*7670*/  IMAD.MOV.U32 R5, RZ, RZ, R7 ;  /* 0x000000ffff057224 */ /* 0x000fe200078e0007 */
[----:B------:R-:W-:Y:S01]  /*7680*/  F2FP.BF16.F32.PACK_AB R169, R59, R36 ;  /* 0x000000243ba9723e */ /* 0x000fe200000010ff */
[----:B------:R-:W-:Y:S01]  /*7690*/  IMAD.MOV.U32 R6, RZ, RZ, R9 ;  /* 0x000000ffff067224 */ /* 0x000fe200078e0009 */
[----:B------:R-:W-:-:S02]  /*76a0*/  F2FP.BF16.F32.PACK_AB R171, R63, R38 ;  /* 0x000000263fab723e */ /* 0x000fc400000010ff */
[----:B------:R-:W2:Y:S01]  /*76b0*/  MUFU.EX2 R65, R65 ;  /* 0x0000004100417308 */ /* 0x000ea20000000800 */
[----:B---3--:R-:W-:Y:S01]  /*76c0*/  FADD.FTZ R0, R193, R0 ;  /* 0x00000000c1007221 */ /* 0x008fe20000010000 */
[----:B------:R-:W-:Y:S02]  /*76d0*/  F2FP.BF16.F32.PACK_AB R153, R40, R153 ;  /* 0x000000992899723e */ /* 0x000fe400000010ff */
[----:B------:R-:W-:Y:S02]  /*76e0*/  F2FP.BF16.F32.PACK_AB R155, R42, R155 ;  /* 0x0000009b2a9b723e */ /* 0x000fe400000010ff */
[----:B------:R-:W-:Y:S02]  /*76f0*/  F2FP.BF16.F32.PACK_AB R157, R44, R37 ;  /* 0x000000252c9d723e */ /* 0x000fe400000010ff */
[----:B------:R-:W3:Y:S01]  /*7700*/  MUFU.EX2 R165, R197 ;  /* 0x000000c500a57308 */ /* 0x000ee20000000800 */
[----:B-1----:R-:W-:Y:S01]  /*7710*/  FADD.FTZ R0, R163, R0 ;  /* 0x00000000a3007221 */ /* 0x002fe20000010000 */
[----:B------:R-:W-:-:S02]  /*7720*/  F2FP.BF16.F32.PACK_AB R159, R73, R159 ;  /* 0x0000009f499f723e */ /* 0x000fc400000010ff */
[----:B------:R-:W-:-:S04]  /*7730*/  F2FP.BF16.F32.PACK_AB R161, R193, R161 ;  /* 0x000000a1c1a1723e */ /* 0x000fc800000010ff */
        /* <DEDUP_REMOVED lines=11> */
[----:B0-----:R-:W-:Y:S06]  /*77f0*/  @P2 BRA `(.L_x_2049) ;  /* 0xffffffcc00e02947 */ /* 0x001fec000383ffff */
.L_x_2040:
[----:B------:R-:W-:-:S13]  /*7800*/  ISETP.LE.AND P2, PT, RZ, UR56, PT ;  /* 0x00000038ff007c0c */ /* 0x000fda000bf43270 */
[----:B------:R-:W-:Y:S05]  /*7810*/  @!P2 BRA `(.L_x_2050) ;  /* 0x0000002400fca947 */ /* 0x000fea0003800000 */
[----:B------:R-:W-:Y:S01]  /*7820*/  IMAD.MOV.U32 R6, RZ, RZ, R9 ;  /* 0x000000ffff067224 */ /* 0x000fe200078e0009 */
[----:B------:R-:W-:Y:S01]  /*7830*/  MOV R8, R7 ;  /* 0x0000000700087202 */ /* 0x000fe20000000f00 */
[----:B------:R-:W-:Y:S01]  /*7840*/  UMOV UR52, UR44 ;  /* 0x0000002c00347c82 */ /* 0x000fe20008000000 */
[----:B------:R-:W-:Y:S01]  /*7850*/  UMOV UR51, UR43 ;  /* 0x0000002b00337c82 */ /* 0x000fe20008000000 */
[----:B------:R-:W-:-:S05]  /*7860*/  ULDC UR47, c[0x0][0x9d8] ;  /* 0x00027600002f7ab9 */ /* 0x000fca0000000800 */
.L_x_2059:
        /* <DEDUP_REMOVED lines=9> */
.L_x_2052:
[----:B------:R-:W-:Y:S01]  /*7900*/  ULEA UR6, UR43, UR41, 0x3 ;  /* 0x000000292b067291 */ /* 0x000fe2000f8e183f */
[----:B------:R-:W-:-:S05]  /*7910*/  IMAD.U32 R4, RZ, RZ, UR44 ;  /* 0x0000002cff047e24 */ /* 0x000fca000f8e00ff */
[----:B------:R-:W-:-:S04]  /*7920*/  SHF.L.U32 R4, R4, 0x1f, RZ ;  /* 0x0000001f04047819 */ /* 0x000fc800000006ff */
[----:B------:R0:W1:Y:S01]  /*7930*/  SYNCS.PHASECHK.TRANS64.TRYWAIT P2, [UR6+0x28830], R4 ;  /* 0x02883004ff0075a7 */ /* 0x0000620008040146 */
[----:B------:R-:W-:Y:S05]  /*7940*/  @!P0 BRA `(.L_x_2053) ;  /* 0x0000000000048947 */ /* 0x000fea0003800000 */
[----:B------:R-:W-:Y:S01]  /*7950*/  BPT.TRAP 0x1 ;  /* 0x000000040000795c */ /* 0x000fe20000300000 */
.L_x_2053:
[----:B-1----:R-:W-:Y:S05]  /*7960*/  @P2 BRA `(.L_x_2051) ;  /* 0x0000000000082947 */ /* 0x002fea0003800000 */
[----:B------:R-:W1:Y:S02]  /*7970*/  SYNCS.PHASECHK.TRANS64.TRYWAIT P2, [UR6+0x28830], R4 ;  /* 0x02883004ff0075a7 */ /* 0x000e640008040146 */
[----:B-1----:R-:W-:Y:S05]  /*7980*/  @!P2 BRA `(.L_x_2054) ;  /* 0x000000a0001ca947 */ /* 0x002fea0003800000 */
.L_x_2051:
        /* <DEDUP_REMOVED lines=45> */
.L_x_2056:
[----:B------:R-:W-:Y:S01]  /*7c60*/  ULEA UR6, UR51, UR41, 0x3 ;  /* 0x0000002933067291 */ /* 0x000fe2000f8e183f */
[----:B------:R-:W-:-:S05]  /*7c70*/  IMAD.U32 R4, RZ, RZ, UR52 ;  /* 0x00000034ff047e24 */ /* 0x000fca000f8e00ff */
[----:B------:R-:W-:-:S04]  /*7c80*/  SHF.L.U32 R4, R4, 0x1f, RZ ;  /* 0x0000001f04047819 */ /* 0x000fc800000006ff */
[----:B------:R0:W1:Y:S01]  /*7c90*/  SYNCS.PHASECHK.TRANS64.TRYWAIT P2, [UR6+0x28850], R4 ;  /* 0x02885004ff0075a7 */ /* 0x0000620008040146 */
[----:B------:R-:W-:Y:S05]  /*7ca0*/  @!P0 BRA `(.L_x_2057) ;  /* 0x0000000000048947 */ /* 0x000fea0003800000 */
[----:B------:R-:W-:Y:S01]  /*7cb0*/  BPT.TRAP 0x1 ;  /* 0x000000040000795c */ /* 0x000fe20000300000 */
.L_x_2057:
[----:B-1----:R-:W-:Y:S05]  /*7cc0*/  @P2 BRA `(.L_x_2055) ;  /* 0x0000000000082947 */ /* 0x002fea0003800000 */
[----:B------:R-:W1:Y:S02]  /*7cd0*/  SYNCS.PHASECHK.TRANS64.TRYWAIT P2, [UR6+0x28850], R4 ;  /* 0x02885004ff0075a7 */ /* 0x000e640008040146 */
[----:B-1----:R-:W-:Y:S05]  /*7ce0*/  @!P2 BRA `(.L_x_2058) ;  /* 0x0000009c005ca947 */ /* 0x002fea0003800000 */
.L_x_2055:
        /* <DEDUP_REMOVED lines=27> */
[----:B------:R-:W-:Y:S01]  /*7ea0*/  MUFU.TANH R187, R187 ;  /* 0x000000bb00bb7308 */ /* 0x000fe20000002400 */
[----:B------:R-:W-:Y:S01]  /*7eb0*/  UMOV UR7, 0x40000040 ;  /* 0x4000004000077882 */ /* 0x000fe20000000000 */
[----:B0-----:R-:W-:Y:S01]  /*7ec0*/  FMNMX.FTZ R4, R5, R8, !PT ;  /* 0x0000000805047209 */ /* 0x001fe20007810000 */
[----:B------:R-:W-:Y:S01]  /*7ed0*/  FMUL.FTZ R47, R55, UR47 ;  /* 0x0000002f372f7c20 */ /* 0x000fe20008410000 */
[----:B------:R-:W-:Y:S01]  /*7ee0*/  FMUL.FTZ R55, R56, UR47 ;  /* 0x0000002f38377c20 */ /* 0x000fe20008410000 */
[----:B------:R-:W-:Y:S01]  /*7ef0*/  FMUL.FTZ R11, R26, UR47 ;  /* 0x0000002f1a0b7c20 */ /* 0x000fe20008410000 */
[----:B------:R-:W-:Y:S01]  /*7f00*/  FMUL.FTZ R57, R57, UR47 ;  /* 0x0000002f39397c20 */ /* 0x000fe20008410000 */
[----:B-1----:R-:W-:Y:S01]  /*7f10*/  FMNMX.FTZ R4, R9, R4, !PT ;  /* 0x0000000409047209 */ /* 0x002fe20007810000 */
        /* <DEDUP_REMOVED lines=38> */
[----:B------:R-:W-:Y:S01]  /*8180*/  ISETP.LT.AND P2, PT, RZ, UR56, PT ;  /* 0x00000038ff007c0c */ /* 0x000fe2000bf41270 */
[----:B------:R-:W-:Y:S01]  /*8190*/  UMOV UR52, UR44 ;  /* 0x0000002c00347c82 */ /* 0x000fe20008000000 */
[----:B------:R-:W-:Y:S08]  /*81a0*/  MUFU.TANH R199, R199 ;  /* 0x000000c700c77308 */ /* 0x000ff00000002400 */
[----:B------:R-:W-:Y:S08]  /*81b0*/  MUFU.TANH R201, R201 ;  /* 0x000000c900c97308 */ /* 0x000ff00000002400 */
[----:B------:R-:W-:Y:S08]  /*81c0*/  MUFU.TANH R203, R203 ;  /* 0x000000cb00cb7308 */ /* 0x000ff00000002400 */
[----:B------:R-:W-:Y:S08]  /*81d0*/  MUFU.TANH R205, R205 ;  /* 0x000000cd00cd7308 */ /* 0x000ff00000002400 */
[----:B------:R-:W-:Y:S08]  /*81e0*/  MUFU.TANH R55, R55 ;  /* 0x0000003700377308 */ /* 0x000ff00000002400 */
[----:B------:R-:W0:Y:S08]  /*81f0*/  MUFU.TANH R11, R11 ;  /* 0x0000000b000b7308 */ /* 0x000e300000002400 */
[----:B------:R-:W-:Y:S08]  /*8200*/  MUFU.TANH R57, R57 ;  /* 0x0000003900397308 */ /* 0x000ff00000002400 */
[----:B------:R-:W1:Y:S01]  /*8210*/  MUFU.TANH R13, R13 ;  /* 0x0000000d000d7308 */ /* 0x000e620000002400 */
[----:B0-----:R-:W-:-:S07]  /*8220*/  FMNMX.FTZ R12, R11, R6, !PT ;  /* 0x000000060b0c7209 */ /* 0x001fce0007810000 */
[----:B------:R-:W-:Y:S08]  /*8230*/  MUFU.TANH R207, R207 ;  /* 0x000000cf00cf7308 */ /* 0x000ff00000002400 */
[----:B------:R-:W0:Y:S01]  /*8240*/  MUFU.TANH R15, R15 ;  /* 0x0000000f000f7308 */ /* 0x000e220000002400 */
[----:B-1----:R-:W-:-:S07]  /*8250*/  FMNMX.FTZ R12, R13, R12, !PT ;  /* 0x0000000c0d0c7209 */ /* 0x002fce0007810000 */
[----:B------:R-:W-:Y:S08]  /*8260*/  MUFU.TANH R61, R61 ;  /* 0x0000003d003d7308 */ /* 0x000ff00000002400 */
[----:B------:R-:W1:Y:S01]  /*8270*/  MUFU.TANH R21, R21 ;  /* 0x0000001500157308 */ /* 0x000e620000002400 */
[----:B0-----:R-:W-:Y:S01]  /*8280*/  FMNMX.FTZ R12, R15, R12, !PT ;  /* 0x0000000c0f0c7209 */ /* 0x001fe20007810000 */
[----:B------:R-:W-:-:S02]  /*8290*/  WARPGROUP.DEPBAR.LE gsb0, 0x0 ;  /* 0x00008000000079c5 */ /* 0x000fc40000010000 */
[----:B------:R-:W-:Y:S01]  /*82a0*/  WARPGROUP.ARRIVE ;  /* 0x00000000000079c5 */ /* 0x000fe20000000000 */
[----:B------:R-:W-:Y:S01]  /*82b0*/  FMUL.FTZ R181, R28, UR47 ;  /* 0x0000002f1cb57c20 */ /* 0x000fe20008410000 */
[----:B------:R-:W-:Y:S02]  /*82c0*/  FMUL.FTZ R183, R29, UR47 ;  /* 0x0000002f1db77c20 */ /* 0x000fe40008410000 */
[----:B------:R-:W0:Y:S01]  /*82d0*/  MUFU.TANH R25, R25 ;  /* 0x0000001900197308 */ /* 0x000e220000002400 */
[----:B------:R-:W-:Y:S01]  /*82e0*/  FMUL.FTZ R29, R38, UR47 ;  /* 0x0000002f261d7c20 */ /* 0x000fe20008410000 */
[----:B------:R-:W-:Y:S01]  /*82f0*/  HGMMA.64x128x16.F32.BF16 R88, R176, gdesc[UR4].tnspB, R88, gsb0 ;  /* 0x41e00004b0587df0 */ /* 0x000fe20008001858 */
[----:B------:R-:W-:Y:S01]  /*8300*/  UIADD3 UR6, UR10, 0x100, URZ ;  /* 0x000001000a067890 */ /* 0x000fe2000fffe03f */
[----:B------:R-:W-:-:S04]  /*8310*/  UMOV UR7, 0x40000040 ;  /* 0x4000004000077882 */ /* 0x000fc80000000000 */
[----:B------:R-:W2:Y:S01]  /*8320*/  MUFU.TANH R181, R181 ;  /* 0x000000b500b57308 */ /* 0x000ea20000002400 */
[----:B-1----:R-:W-:-:S07]  /*8330*/  FMNMX.FTZ R12, R21, R12, !PT ;  /* 0x0000000c150c7209 */ /* 0x002fce0007810000 */
[----:B------:R-:W1:Y:S01]  /*8340*/  MUFU.TANH R183, R183 ;  /* 0x000000b700b77308 */ /* 0x000e620000002400 */
[----:B0-----:R-:W-:-:S07]  /*8350*/  FMNMX.FTZ R12, R25, R12, !PT ;  /* 0x0000000c190c7209 */ /* 0x001fce0007810000 */
[----:B------:R-:W0:Y:S01]  /*8360*/  MUFU.TANH R27, R27 ;  /* 0x0000001b001b7308 */ /* 0x000e220000002400 */
[----:B--2---:R-:W-:-:S07]  /*8370*/  FMNMX.FTZ R4, R181, R4, !PT ;  /* 0x00000004b5047209 */ /* 0x004fce0007810000 */
[----:B------:R-:W-:Y:S01]  /*8380*/  MUFU.TANH R209, R209 ;  /* 0x000000d100d17308 */ /* 0x000fe20000002400 */
[----:B-1----:R-:W-:-:S04]  /*8390*/  FMNMX.FTZ R4, R183, R4, !PT ;  /* 0x00000004b7047209 */ /* 0x002fc80007810000 */
[----:B------:R-:W-:-:S03]  /*83a0*/  FMNMX.FTZ R4, R187, R4, !PT ;  /* 0x00000004bb047209 */ /* 0x000fc60007810000 */
[----:B------:R-:W1:Y:S01]  /*83b0*/  MUFU.TANH R29, R29 ;  /* 0x0000001d001d7308 */ /* 0x000e620000002400 */
[----:B------:R-:W-:Y:S02]  /*83c0*/  FMNMX.FTZ R4, R189, R4, !PT ;  /* 0x00000004bd047209 */ /* 0x000fe40007810000 */
[----:B0-----:R-:W-:Y:S02]  /*83d0*/  FMNMX.FTZ R12, R27, R12, !PT ;  /* 0x0000000c1b0c7209 */ /* 0x001fe40007810000 */
[----:B------:R-:W-:-:S03]  /*83e0*/  FMNMX.FTZ R4, R191, R4, !PT ;  /* 0x00000004bf047209 */ /* 0x000fc60007810000 */
[----:B------:R-:W-:Y:S01]  /*83f0*/  MUFU.TANH R211, R211 ;  /* 0x000000d300d37308 */ /* 0x000fe20000002400 */
[----:B------:R-:W-:-:S04]  /*8400*/  FMNMX.FTZ R4, R193, R4, !PT ;  /* 0x00000004c1047209 */ /* 0x000fc80007810000 */
[----:B------:R-:W-:-:S03]  /*8410*/  FMNMX.FTZ R4, R195, R4, !PT ;  /* 0x00000004c3047209 */ /* 0x000fc60007810000 */
[----:B------:R-:W0:Y:S01]  /*8420*/  MUFU.TANH R31, R31 ;  /* 0x0000001f001f7308 */ /* 0x000e220000002400 */
[----:B------:R-:W-:Y:S02]  /*8430*/  FMNMX.FTZ R4, R197, R4, !PT ;  /* 0x00000004c5047209 */ /* 0x000fe40007810000 */
[----:B-1----:R-:W-:Y:S02]  /*8440*/  FMNMX.FTZ R12, R29, R12, !PT ;  /* 0x0000000c1d0c7209 */ /* 0x002fe40007810000 */
[----:B------:R-:W-:-:S03]  /*8450*/  FMNMX.FTZ R4, R199, R4, !PT ;  /* 0x00000004c7047209 */ /* 0x000fc60007810000 */
        /* <DEDUP_REMOVED lines=15> */
[----:B------:R-:W-:Y:S01]  /*8550*/  MUFU.TANH R219, R219 ;  /* 0x000000db00db7308 */ /* 0x000fe20000002400 */
[----:B------:R-:W-:Y:S02]  /*8560*/  WARPGROUP.DEPBAR.LE gsb0, 0x0 ;  /* 0x00008000000079c5 */ /* 0x000fe40000010000 */
[----:B------:R-:W-:Y:S01]  /*8570*/  WARPGROUP.ARRIVE ;  /* 0x00000000000079c5 */ /* 0x000fe20000000000 */
[----:B------:R-:W-:Y:S01]  /*8580*/  FMUL.FTZ R177, R45, UR47 ;  /* 0x0000002f2db17c20 */ /* 0x000fe20008410000 */
[----:B------:R-:W-:Y:S01]  /*8590*/  FMUL.FTZ R179, R48, UR47 ;  /* 0x0000002f30b37c20 */ /* 0x000fe20008410000 */
[----:B------:R-:W-:Y:S02]  /*85a0*/  FMUL.FTZ R45, R54, UR47 ;  /* 0x0000002f362d7c20 */ /* 0x000fe40008410000 */
[----:B------:R-:W0:Y:S01]  /*85b0*/  MUFU.TANH R43, R43 ;  /* 0x0000002b002b7308 */ /* 0x000e220000002400 */
[----:B------:R-:W-:Y:S01]  /*85c0*/  HGMMA.64x128x16.F32.BF16 R88, R172, gdesc[UR4].tnspB, R88, gsb0 ;  /* 0x41e00004ac587df0 */ /* 0x000fe20008001858 */
[----:B------:R-:W-:Y:S01]  /*85d0*/  UIADD3 UR6, UR10, 0x180, URZ ;  /* 0x000001800a067890 */ /* 0x000fe2000fffe03f */
[----:B-1----:R-:W-:Y:S01]  /*85e0*/  FMNMX.FTZ R12, R41, R12, !PT ;  /* 0x0000000c290c7209 */ /* 0x002fe20007810000 */
[----:B------:R-:W-:-:S04]  /*85f0*/  UMOV UR7, 0x40000040 ;  /* 0x4000004000077882 */ /* 0x000fc80000000000 */
[----:B------:R-:W1:Y:S08]  /*8600*/  MUFU.TANH R177, R177 ;  /* 0x000000b100b17308 */ /* 0x000e700000002400 */
[----:B------:R-:W2:Y:S01]  /*8610*/  MUFU.TANH R179, R179 ;  /* 0x000000b300b37308 */ /* 0x000ea20000002400 */
[----:B0-----:R-:W-:-:S07]  /*8620*/  FMNMX.FTZ R12, R43, R12, !PT ;  /* 0x0000000c2b0c7209 */ /* 0x001fce0007810000 */
[----:B------:R-:W-:Y:S01]  /*8630*/  MUFU.TANH R221, R221 ;  /* 0x000000dd00dd7308 */ /* 0x000fe20000002400 */
[----:B-1----:R-:W-:-:S07]  /*8640*/  FMNMX.FTZ R4, R177, R4, !PT ;  /* 0x00000004b1047209 */ /* 0x002fce0007810000 */
[----:B------:R-:W0:Y:S01]  /*8650*/  MUFU.TANH R45, R45 ;  /* 0x0000002d002d7308 */ /* 0x000e220000002400 */
[----:B--2---:R-:W-:-:S04]  /*8660*/  FMNMX.FTZ R4, R179, R4, !PT ;  /* 0x00000004b3047209 */ /* 0x004fc80007810000 */
[----:B------:R-:W-:-:S03]  /*8670*/  FMNMX.FTZ R4, R201, R4, !PT ;  /* 0x00000004c9047209 */ /* 0x000fc60007810000 */
[----:B------:R-:W-:Y:S01]  /*8680*/  MUFU.TANH R85, R85 ;  /* 0x0000005500557308 */ /* 0x000fe20000002400 */
[----:B------:R-:W-:-:S04]  /*8690*/  FMNMX.FTZ R4, R203, R4, !PT ;  /* 0x00000004cb047209 */ /* 0x000fc80007810000 */
[----:B------:R-:W-:-:S03]  /*86a0*/  FMNMX.FTZ R4, R205, R4, !PT ;  /* 0x00000004cd047209 */ /* 0x000fc60007810000 */
[----:B------:R-:W1:Y:S01]  /*86b0*/  MUFU.TANH R47, R47 ;  /* 0x0000002f002f7308 */ /* 0x000e620000002400 */
[----:B------:R-:W-:Y:S02]  /*86c0*/  FMNMX.FTZ R4, R55, R4, !PT ;  /* 0x0000000437047209 */ /* 0x000fe40007810000 */
[----:B0-----:R-:W-:Y:S02]  /*86d0*/  FMNMX.FTZ R12, R45, R12, !PT ;  /* 0x0000000c2d0c7209 */ /* 0x001fe40007810000 */
[----:B------:R-:W-:-:S03]  /*86e0*/  FMNMX.FTZ R4, R57, R4, !PT ;  /* 0x0000000439047209 */ /* 0x000fc60007810000 */
[----:B------:R-:W0:Y:S01]  /*86f0*/  MUFU.TANH R49, R49 ;  /* 0x0000003100317308 */ /* 0x000e220000002400 */
[----:B------:R-:W-:-:S04]  /*8700*/  FMNMX.FTZ R4, R207, R4, !PT ;  /* 0x00000004cf047209 */ /* 0x000fc80007810000 */
[----:B------:R-:W-:-:S03]  /*8710*/  FMNMX.FTZ R4, R61, R4, !PT ;  /* 0x000000043d047209 */ /* 0x000fc60007810000 */
[----:B------:R-:W2:Y:S01]  /*8720*/  MUFU.TANH R51, R51 ;  /* 0x0000003300337308 */ /* 0x000ea20000002400 */
[----:B-1----:R-:W-:-:S07]  /*8730*/  FMNMX.FTZ R12, R47, R12, !PT ;  /* 0x0000000c2f0c7209 */ /* 0x002fce0007810000 */
[----:B------:R-:W1:Y:S01]  /*8740*/  MUFU.TANH R53, R53 ;  /* 0x0000003500357308 */ /* 0x000e620000002400 */
[----:B0-----:R-:W-:-:S07]  /*8750*/  FMNMX.FTZ R12, R49, R12, !PT ;  /* 0x0000000c310c7209 */ /* 0x001fce0007810000 */
[----:B------:R-:W0:Y:S01]  /*8760*/  MUFU.TANH R59, R59 ;  /* 0x0000003b003b7308 */ /* 0x000e220000002400 */
[----:B--2---:R-:W-:-:S07]  /*8770*/  FMNMX.FTZ R12, R51, R12, !PT ;  /* 0x0000000c330c7209 */ /* 0x004fce0007810000 */
[----:B------:R-:W2:Y:S01]  /*8780*/  MUFU.TANH R63, R63 ;  /* 0x0000003f003f7308 */ /* 0x000ea20000002400 */
[----:B-1----:R-:W-:-:S07]  /*8790*/  FMNMX.FTZ R12, R53, R12, !PT ;  /* 0x0000000c350c7209 */ /* 0x002fce0007810000 */
[----:B------:R-:W-:Y:S01]  /*87a0*/  MUFU.TANH R69, R69 ;  /* 0x0000004500457308 */ /* 0x000fe20000002400 */
[----:B0-----:R-:W-:-:S07]  /*87b0*/  FMNMX.FTZ R12, R59, R12, !PT ;  /* 0x0000000c3b0c7209 */ /* 0x001fce0007810000 */
        /* <DEDUP_REMOVED lines=15> */
[----:B------:R-:W-:-:S05]  /*88b0*/  UMOV UR7, 0x40000040 ;  /* 0x4000004000077882 */ /* 0x000fca0000000000 */
[----:B------:R-:W0:Y:S08]  /*88c0*/  MUFU.TANH R173, R173 ;  /* 0x000000ad00ad7308 */ /* 0x000e300000002400 */
[----:B------:R-:W1:Y:S08]  /*88d0*/  MUFU.TANH R175, R175 ;  /* 0x000000af00af7308 */ /* 0x000e700000002400 */
[----:B------:R-:W2:Y:S01]  /*88e0*/  MUFU.TANH R65, R65 ;  /* 0x0000004100417308 */ /* 0x000ea20000002400 */
[----:B0-----:R-:W-:-:S07]  /*88f0*/  FMNMX.FTZ R4, R173, R4, !PT ;  /* 0x00000004ad047209 */ /* 0x001fce0007810000 */
[----:B------:R-:W0:Y:S01]  /*8900*/  MUFU.TANH R67, R67 ;  /* 0x0000004300437308 */ /* 0x000e220000002400 */
[----:B-1----:R-:W-:-:S04]  /*8910*/  FMNMX.FTZ R4, R175, R4, !PT ;  /* 0x00000004af047209 */ /* 0x002fc80007810000 */
[----:B------:R-:W-:-:S04]  /*8920*/  FMNMX.FTZ R4, R209, R4, !PT ;  /* 0x00000004d1047209 */ /* 0x000fc80007810000 */
[----:B------:R-:W-:Y:S02]  /*8930*/  FMNMX.FTZ R4, R211, R4, !PT ;  /* 0x00000004d3047209 */ /* 0x000fe40007810000 */
[----:B--2---:R-:W-:Y:S02]  /*8940*/  FMNMX.FTZ R12, R65, R12, !PT ;  /* 0x0000000c410c7209 */ /* 0x004fe40007810000 */
[----:B------:R-:W-:-:S04]  /*8950*/  FMNMX.FTZ R4, R213, R4, !PT ;  /* 0x00000004d5047209 */ /* 0x000fc80007810000 */
[----:B------:R-:W-:Y:S02]  /*8960*/  FMNMX.FTZ R4, R73, R4, !PT ;  /* 0x0000000449047209 */ /* 0x000fe40007810000 */
[----:B0-----:R-:W-:Y:S02]  /*8970*/  FMNMX.FTZ R12, R67, R12, !PT ;  /* 0x0000000c430c7209 */ /* 0x001fe40007810000 */
        /* <DEDUP_REMOVED lines=11> */
[----:B------:R-:W0:Y:S02]  /*8a30*/  SHFL.BFLY PT, R7, R4, 0x2, 0x1f ;  /* 0x0c401f0004077f89 */ /* 0x000e2400000e0000 */
[----:B0-----:R-:W-:Y:S02]  /*8a40*/  FMNMX.FTZ R7, R4, R7, !PT ;  /* 0x0000000704077209 */ /* 0x001fe40007810000 */
[----:B------:R-:W0:Y:S03]  /*8a50*/  LDC R4, c[0x0][0x988] ;  /* 0x00026200ff047b82 */ /* 0x000e260000000800 */
[----:B------:R-:W1:Y:S02]  /*8a60*/  SHFL.BFLY PT, R10, R7, 0x1, 0x1f ;  /* 0x0c201f00070a7f89 */ /* 0x000e6400000e0000 */
[----:B-1----:R-:W-:-:S05]  /*8a70*/  FMNMX.FTZ R7, R7, R10, !PT ;  /* 0x0000000a07077209 */ /* 0x002fca0007810000 */
[C---:B0-----:R-:W-:Y:S01]  /*8a80*/  FMUL.FTZ R10, R7.reuse, R4 ;  /* 0x00000004070a7220 */ /* 0x041fe20000410000 */
[----:B------:R-:W-:-:S03]  /*8a90*/  FADD.FTZ R223, -R7, R8 ;  /* 0x0000000807df7221 */ /* 0x000fc60000010100 */
        /* <DEDUP_REMOVED lines=9> */
[-C--:B------:R-:W-:Y:S01]  /*8b30*/  FMUL.FTZ R8, R223, R4.reuse ;  /* 0x00000004df087220 */ /* 0x080fe20000410000 */
[----:B------:R-:W-:Y:S01]  /*8b40*/  HGMMA.64x128x16.F32.BF16 R88, R152, gdesc[UR4].tnspB, R88, gsb0 ;  /* 0x41e0000498587df0 */ /* 0x000fe20008001858 */
[----:B------:R-:W-:Y:S01]  /*8b50*/  UIADD3 UR6, UR10, 0x280, URZ ;  /* 0x000002800a067890 */ /* 0x000fe2000fffe03f */
[----:B------:R-:W0:Y:S01]  /*8b60*/  MUFU.TANH R169, R169 ;  /* 0x000000a900a97308 */ /* 0x000e220000002400 */
[----:B------:R-:W-:Y:S01]  /*8b70*/  UMOV UR7, 0x40000040 ;  /* 0x4000004000077882 */ /* 0x000fe20000000000 */
[-CC-:B------:R-:W-:Y:S01]  /*8b80*/  FFMA.FTZ R5, R5, R4.reuse, -R10.reuse ;  /* 0x0000000405057223 */ /* 0x180fe2000001080a */
[-CC-:B------:R-:W-:Y:S01]  /*8b90*/  FFMA.FTZ R182, R181, R4.reuse, -R10.reuse ;  /* 0x00000004b5b67223 */ /* 0x180fe2000001080a */
[-CC-:B------:R-:W-:Y:S01]  /*8ba0*/  FFMA.FTZ R174, R199, R4.reuse, -R10.reuse ;  /* 0x00000004c7ae7223 */ /* 0x180fe2000001080a */
[-CC-:B------:R-:W-:Y:S01]  /*8bb0*/  FFMA.FTZ R191, R177, R4.reuse, -R10.reuse ;  /* 0x00000004b1bf7223 */ /* 0x180fe2000001080a */
[-CC-:B------:R-:W-:Y:S01]  /*8bc0*/  FFMA.FTZ R168, R179, R4.reuse, -R10.reuse ;  /* 0x00000004b3a87223 */ /* 0x180fe2000001080a */
[-CC-:B------:R-:W-:Y:S01]  /*8bd0*/  FFMA.FTZ R193, R201, R4.reuse, -R10.reuse ;  /* 0x00000004c9c17223 */ /* 0x180fe2000001080a */
[----:B------:R-:W1:Y:S01]  /*8be0*/  MUFU.TANH R171, R171 ;  /* 0x000000ab00ab7308 */ /* 0x000e620000002400 */
[-CC-:B------:R-:W-:Y:S01]  /*8bf0*/  FFMA.FTZ R170, R203, R4.reuse, -R10.reuse ;  /* 0x00000004cbaa7223 */ /* 0x180fe2000001080a */
[-CC-:B------:R-:W-:Y:S01]  /*8c00*/  FFMA.FTZ R73, R73, R4.reuse, -R10.reuse ;  /* 0x0000000449497223 */ /* 0x180fe2000001080a */
[-CC-:B------:R-:W-:Y:S01]  /*8c10*/  FFMA.FTZ R77, R77, R4.reuse, -R10.reuse ;  /* 0x000000044d4d7223 */ /* 0x180fe2000001080a */
[-CC-:B------:R-:W-:Y:S01]  /*8c20*/  FFMA.FTZ R20, R217, R4.reuse, -R10.reuse ;  /* 0x00000004d9147223 */ /* 0x180fe2000001080a */
[-CC-:B------:R-:W-:Y:S01]  /*8c30*/  FFMA.FTZ R195, R219, R4.reuse, -R10.reuse ;  /* 0x00000004dbc37223 */ /* 0x180fe2000001080a */
[-CC-:B------:R-:W-:Y:S01]  /*8c40*/  FFMA.FTZ R221, R221, R4.reuse, -R10.reuse ;  /* 0x00000004dddd7223 */ /* 0x180fe2000001080a */
[----:B------:R-:W-:Y:S01]  /*8c50*/  FFMA.FTZ R85, R85, R4, -R10 ;  /* 0x0000000455557223 */ /* 0x000fe2000001080a */
[----:B------:R-:W-:Y:S01]  /*8c60*/  MUFU.EX2 R8, R8 ;  /* 0x0000000800087308 */ /* 0x000fe20000000800 */
[----:B0-----:R-:W-:-:S04]  /*8c70*/  FMNMX.FTZ R12, R169, R12, !PT ;  /* 0x0000000ca90c7209 */ /* 0x001fc80007810000 */
[----:B------:R-:W-:-:S03]  /*8c80*/  FMNMX.FTZ R12, R83, R12, !PT ;  /* 0x0000000c530c7209 */ /* 0x000fc60007810000 */
[----:B------:R-:W0:Y:S01]  /*8c90*/  MUFU.EX2 R5, R5 ;  /* 0x0000000500057308 */ /* 0x000e220000000800 */
[----:B-1----:R-:W-:-:S04]  /*8ca0*/  FMNMX.FTZ R12, R171, R12, !PT ;  /* 0x0000000cab0c7209 */ /* 0x002fc80007810000 */
[----:B------:R-:W-:Y:S01]  /*8cb0*/  FMNMX.FTZ R9, R87, R12, !PT ;  /* 0x0000000c57097209 */ /* 0x000fe20007810000 */
[----:B------:R-:W-:Y:S02]  /*8cc0*/  FFMA.FTZ R12, R213, R4, -R10 ;  /* 0x00000004d50c7223 */ /* 0x000fe4000001080a */
[----:B------:R-:W1:Y:S02]  /*8cd0*/  MUFU.EX2 R180, R180 ;  /* 0x000000b400b47308 */ /* 0x000e640000000800 */
[----:B------:R-:W2:Y:S06]  /*8ce0*/  SHFL.BFLY PT, R14, R9, 0x2, 0x1f ;  /* 0x0c401f00090e7f89 */ /* 0x000eac00000e0000 */
[----:B------:R-:W3:Y:S01]  /*8cf0*/  MUFU.EX2 R182, R182 ;  /* 0x000000b600b67308 */ /* 0x000ee20000000800 */
[----:B0-----:R-:W-:-:S07]  /*8d00*/  FFMA.FTZ R3, R8, R3, R5 ;  /* 0x0000000308037223 */ /* 0x001fce0000010005 */
[----:B------:R-:W-:Y:S01]  /*8d10*/  MUFU.EX2 R176, R176 ;  /* 0x000000b000b07308 */ /* 0x000fe20000000800 */
[C---:B-1----:R-:W-:Y:S01]  /*8d20*/  FADD.FTZ R3, R180.reuse, R3 ;  /* 0x00000003b4037221 */ /* 0x042fe20000010000 */
[----:B------:R-:W-:-:S06]  /*8d30*/  F2FP.BF16.F32.PACK_AB R180, R180, R5 ;  /* 0x00000005b4b4723e */ /* 0x000fcc00000010ff */
[----:B------:R-:W-:Y:S01]  /*8d40*/  MUFU.EX2 R178, R178 ;  /* 0x000000b200b27308 */ /* 0x000fe20000000800 */
[----:B---3--:R-:W-:Y:S01]  /*8d50*/  FADD.FTZ R44, R182, R3 ;  /* 0x00000003b62c7221 */ /* 0x008fe20000010000 */
[----:B--2---:R-:W-:Y:S01]  /*8d60*/  FMNMX.FTZ R24, R9, R14, !PT ;  /* 0x0000000e09187209 */ /* 0x004fe20007810000 */
[----:B------:R-:W-:-:S04]  /*8d70*/  FFMA.FTZ R14, R215, R4, -R10 ;  /* 0x00000004d70e7223 */ /* 0x000fc8000001080a */
[----:B------:R-:W0:Y:S01]  /*8d80*/  SHFL.BFLY PT, R9, R24, 0x1, 0x1f ;  /* 0x0c201f0018097f89 */ /* 0x000e2200000e0000 */
[----:B------:R-:W-:Y:S08]  /*8d90*/  MUFU.EX2 R187, R187 ;  /* 0x000000bb00bb7308 */ /* 0x000ff00000000800 */
[----:B------:R-:W-:Y:S08]  /*8da0*/  MUFU.EX2 R172, R172 ;  /* 0x000000ac00ac7308 */ /* 0x000ff00000000800 */
[----:B------:R-:W-:Y:S01]  /*8db0*/  MUFU.EX2 R174, R174 ;  /* 0x000000ae00ae7308 */ /* 0x000fe20000000800 */
[----:B0-----:R-:W-:-:S07]  /*8dc0*/  FMNMX.FTZ R9, R24, R9, !PT ;  /* 0x0000000918097209 */ /* 0x001fce0007810000 */
[----:B------:R-:W-:Y:S01]  /*8dd0*/  MUFU.EX2 R191, R191 ;  /* 0x000000bf00bf7308 */ /* 0x000fe20000000800 */
[----:B------:R-:W-:-:S04]  /*8de0*/  FMUL.FTZ R40, R9, R4 ;  /* 0x0000000409287220 */ /* 0x000fc80000410000 */
[-CC-:B------:R-:W-:Y:S01]  /*8df0*/  FFMA.FTZ R181, R13, R4.reuse, -R40.reuse ;  /* 0x000000040db57223 */ /* 0x180fe20000010828 */
[-CC-:B------:R-:W-:Y:S01]  /*8e00*/  FFMA.FTZ R177, R25, R4.reuse, -R40.reuse ;  /* 0x0000000419b17223 */ /* 0x180fe20000010828 */
[-CC-:B------:R-:W-:Y:S01]  /*8e10*/  FFMA.FTZ R36, R21, R4.reuse, -R40.reuse ;  /* 0x0000000415247223 */ /* 0x180fe20000010828 */
[----:B------:R-:W-:Y:S01]  /*8e20*/  IADD3 R21, -R22, 0xb, RZ ;  /* 0x0000000b16157810 */ /* 0x000fe20007ffe1ff */
        /* <DEDUP_REMOVED lines=21> */
[----:B------:R-:W-:-:S05]  /*8f80*/  FFMA.FTZ R83, R83, R4, -R40 ;  /* 0x0000000453537223 */ /* 0x000fca0000010828 */
[----:B------:R-:W-:Y:S08]  /*8f90*/  MUFU.EX2 R34, R34 ;  /* 0x0000002200227308 */ /* 0x000ff00000000800 */
[----:B------:R-:W-:Y:S01]  /*8fa0*/  MUFU.EX2 R179, R179 ;  /* 0x000000b300b37308 */ /* 0x000fe20000000800 */
[----:B------:R-:W-:Y:S02]  /*8fb0*/  WARPGROUP.DEPBAR.LE gsb0, 0x0 ;  /* 0x00008000000079c5 */ /* 0x000fe40000010000 */
[----:B------:R-:W-:Y:S01]  /*8fc0*/  WARPGROUP.ARRIVE ;  /* 0x00000000000079c5 */ /* 0x000fe20000000000 */
[-CC-:B------:R-:W-:Y:S01]  /*8fd0*/  FFMA.FTZ R153, R183, R4.reuse, -R10.reuse ;  /* 0x00000004b7997223 */ /* 0x180fe2000001080a */
[-CC-:B------:R-:W-:Y:S01]  /*8fe0*/  FFMA.FTZ R152, R55, R4.reuse, -R10.reuse ;  /* 0x0000000437987223 */ /* 0x180fe2000001080a */
[-C--:B------:R-:W-:Y:S01]  /*8ff0*/  FFMA.FTZ R55, R57, R4.reuse, -R10 ;  /* 0x0000000439377223 */ /* 0x080fe2000001080a */
[-C--:B------:R-:W-:Y:S01]  /*9000*/  FFMA.FTZ R183, R15, R4.reuse, -R40 ;  /* 0x000000040fb77223 */ /* 0x080fe20000010828 */
[-CC-:B------:R-:W-:Y:S01]  /*9010*/  FFMA.FTZ R155, R189, R4.reuse, -R10.reuse ;  /* 0x00000004bd9b7223 */ /* 0x180fe2000001080a */
[----:B------:R-:W-:Y:S01]  /*9020*/  HGMMA.64x128x16.F32.BF16 R88, R156, gdesc[UR4].tnspB, R88, gsb0 ;  /* 0x41e000049c587df0 */ /* 0x000fe20008001858 */
[----:B------:R-:W-:Y:S01]  /*9030*/  UIADD3 UR6, UR10, 0x300, URZ ;  /* 0x000003000a067890 */ /* 0x000fe2000fffe03f */
[----:B------:R-:W-:Y:S01]  /*9040*/  FFMA.FTZ R57, R61, R4, -R10 ;  /* 0x000000043d397223 */ /* 0x000fe2000001080a */
[----:B------:R-:W-:Y:S01]  /*9050*/  UMOV UR7, 0x40000040 ;  /* 0x4000004000077882 */ /* 0x000fe20000000000 */
[----:B------:R-:W-:-:S02]  /*9060*/  IMAD.U32 R15, RZ, RZ, UR43 ;  /* 0x0000002bff0f7e24 */ /* 0x000fc4000f8e00ff */
[-CC-:B------:R-:W-:Y:S01]  /*9070*/  FFMA.FTZ R189, R197, R4.reuse, -R10.reuse ;  /* 0x00000004c5bd7223 */ /* 0x180fe2000001080a */
[-CC-:B------:R-:W-:Y:S01]  /*9080*/  FFMA.FTZ R154, R207, R4.reuse, -R10.reuse ;  /* 0x00000004cf9a7223 */ /* 0x180fe2000001080a */
[-C--:B------:R-:W-:Y:S01]  /*9090*/  FFMA.FTZ R61, R175, R4.reuse, -R10 ;  /* 0x00000004af3d7223 */ /* 0x080fe2000001080a */
[----:B------:R-:W-:Y:S01]  /*90a0*/  MUFU.EX2 R183, R183 ;  /* 0x000000b700b77308 */ /* 0x000fe20000000800 */
[----:B------:R-:W-:Y:S01]  /*90b0*/  @!P1 LEA R15, R15, UR41, 0x3 ;  /* 0x000000290f0f9c11 */ /* 0x000fe2000f8e18ff */
[----:B------:R-:W-:-:S04]  /*90c0*/  FFMA.FTZ R175, R37, R4, -R40 ;  /* 0x0000000425af7223 */ /* 0x000fc80000010828 */
[----:B------:R-:W-:Y:S02]  /*90d0*/  @!P1 VIADD R25, R15, 0x28840 ;  /* 0x000288400f199836 */ /* 0x000fe40000000000 */
[----:B------:R-:W-:Y:S01]  /*90e0*/  FFMA.FTZ R15, R49, R4, -R40 ;  /* 0x00000004310f7223 */ /* 0x000fe20000010828 */
[----:B------:R-:W0:Y:S02]  /*90f0*/  MUFU.EX2 R153, R153 ;  /* 0x0000009900997308 */ /* 0x000e240000000800 */
[----:B------:R-:W-:-:S06]  /*9100*/  @!P1 PRMT R25, RZ, 0x654, R25 ;  /* 0x00000654ff199816 */ /* 0x000fcc0000000019 */
[----:B------:R-:W-:Y:S08]  /*9110*/  MUFU.EX2 R155, R155 ;  /* 0x0000009b009b7308 */ /* 0x000ff00000000800 */
[----:B------:R-:W-:Y:S01]  /*9120*/  MUFU.EX2 R38, R38 ;  /* 0x0000002600267308 */ /* 0x000fe20000000800 */
[----:B0-----:R-:W-:-:S07]  /*9130*/  F2FP.BF16.F32.PACK_AB R182, R153, R182 ;  /* 0x000000b699b6723e */ /* 0x001fce00000010ff */
        /* <DEDUP_REMOVED lines=42> */
[----:B------:R-:W-:Y:S01]  /*93e0*/  MUFU.EX2 R75, R75 ;  /* 0x0000004b004b7308 */ /* 0x000fe20000000800 */
[----:B------:R-:W-:-:S02]  /*93f0*/  WARPGROUP.DEPBAR.LE gsb0, 0x0 ;  /* 0x00008000000079c5 */ /* 0x000fc40000010000 */
[----:B------:R-:W-:Y:S01]  /*9400*/  WARPGROUP.ARRIVE ;  /* 0x00000000000079c5 */ /* 0x000fe20000000000 */
[----:B------:R-:W-:Y:S01]  /*9410*/  FADD.FTZ R161, -R9, R6 ;  /* 0x0000000609a17221 */ /* 0x000fe20000010100 */
[----:B------:R-:W-:-:S03]  /*9420*/  FFMA.FTZ R6, R45, R4, -R40 ;  /* 0x000000042d067223 */ /* 0x000fc60000010828 */
[----:B------:R-:W-:Y:S01]  /*9430*/  FMUL.FTZ R161, R161, R4 ;  /* 0x00000004a1a17220 */ /* 0x000fe20000410000 */
[----:B------:R-:W-:Y:S01]  /*9440*/  HGMMA.64x128x16.F32.BF16 R88, R164, gdesc[UR4].tnspB, R88, gsb0 ;  /* 0x41e00004a4587df0 */ /* 0x000fe20008001858 */
[----:B------:R-:W-:Y:S01]  /*9450*/  MUFU.EX2 R14, R14 ;  /* 0x0000000e000e7308 */ /* 0x000fe20000000800 */
[----:B------:R-:W-:Y:S01]  /*9460*/  UIADD3 UR6, UR56, -0x1, URZ ;  /* 0xffffffff38067890 */ /* 0x000fe2000fffe03f */
[----:B0-----:R-:W-:-:S06]  /*9470*/  F2FP.BF16.F32.PACK_AB R160, R73, R12 ;  /* 0x0000000c49a0723e */ /* 0x001fcc00000010ff */
[----:B------:R-:W0:Y:S01]  /*9480*/  MUFU.EX2 R197, R161 ;  /* 0x000000a100c57308 */ /* 0x000e220000000800 */
[----:B------:R-:W-:-:S07]  /*9490*/  UMOV UR56, UR6 ;  /* 0x0000000600387c82 */ /* 0x000fce0008000000 */
[----:B------:R-:W-:Y:S08]  /*94a0*/  MUFU.EX2 R6, R6 ;  /* 0x0000000600067308 */ /* 0x000ff00000000800 */
[----:B------:R-:W1:Y:S01]  /*94b0*/  MUFU.EX2 R77, R77 ;  /* 0x0000004d004d7308 */ /* 0x000e620000000800 */
[----:B0-----:R-:W-:-:S04]  /*94c0*/  FFMA.FTZ R42, R197, R0, R10 ;  /* 0x00000000c52a7223 */ /* 0x001fc8000001000a */
[C---:B------:R-:W-:Y:S01]  /*94d0*/  FADD.FTZ R42, R181.reuse, R42 ;  /* 0x0000002ab52a7221 */ /* 0x040fe20000010000 */
[----:B------:R-:W-:Y:S02]  /*94e0*/  F2FP.BF16.F32.PACK_AB R181, R181, R10 ;  /* 0x0000000ab5b5723e */ /* 0x000fe400000010ff */
[----:B------:R-:W0:Y:S01]  /*94f0*/  MUFU.EX2 R0, R53 ;  /* 0x0000003500007308 */ /* 0x000e220000000800 */
[----:B------:R-:W-:Y:S01]  /*9500*/  FADD.FTZ R3, R183, R42 ;  /* 0x0000002ab7037221 */ /* 0x000fe20000010000 */
[----:B------:R-:W-:-:S03]  /*9510*/  F2FP.BF16.F32.PACK_AB R183, R36, R183 ;  /* 0x000000b724b7723e */ /* 0x000fc600000010ff */
[----:B------:R-:W-:-:S03]  /*9520*/  FADD.FTZ R42, R36, R3 ;  /* 0x00000003242a7221 */ /* 0x000fc60000010000 */
[----:B------:R-:W-:Y:S01]  /*9530*/  MUFU.EX2 R79, R79 ;  /* 0x0000004f004f7308 */ /* 0x000fe20000000800 */
[----:B------:R-:W-:Y:S01]  /*9540*/  FADD.FTZ R3, R177, R42 ;  /* 0x0000002ab1037221 */ /* 0x000fe20000010000 */
[C---:B------:R-:W-:Y:S02]  /*9550*/  F2FP.BF16.F32.PACK_AB R177, R34.reuse, R177 ;  /* 0x000000b122b1723e */ /* 0x040fe400000010ff */
[----:B-1----:R-:W-:Y:S01]  /*9560*/  F2FP.BF16.F32.PACK_AB R162, R77, R14 ;  /* 0x0000000e4da2723e */ /* 0x002fe200000010ff */
        /* <DEDUP_REMOVED lines=24> */
[----:B--2---:R-:W-:Y:S01]  /*96f0*/  IMAD.U32 R25, RZ, RZ, UR51 ;  /* 0x00000033ff197e24 */ /* 0x004fe2000f8e00ff */
[----:B------:R-:W-:Y:S01]  /*9700*/  UMOV UR51, UR43 ;  /* 0x0000002b00337c82 */ /* 0x000fe20008000000 */
[-C--:B------:R-:W-:Y:S01]  /*9710*/  FMUL.FTZ R101, R101, R8.reuse ;  /* 0x0000000865657220 */ /* 0x080fe20000410000 */
[-C--:B------:R-:W-:Y:S01]  /*9720*/  FMUL.FTZ R104, R104, R8.reuse ;  /* 0x0000000868687220 */ /* 0x080fe20000410000 */
[-C--:B------:R-:W-:Y:S01]  /*9730*/  FMUL.FTZ R105, R105, R8.reuse ;  /* 0x0000000869697220 */ /* 0x080fe20000410000 */
[----:B------:R-:W-:Y:S01]  /*9740*/  @!P1 LEA R25, R25, UR41, 0x3 ;  /* 0x0000002919199c11 */ /* 0x000fe2000f8e18ff */
[-C--:B------:R-:W-:Y:S01]  /*9750*/  FMUL.FTZ R108, R108, R8.reuse ;  /* 0x000000086c6c7220 */ /* 0x080fe20000410000 */
[-C--:B------:R-:W-:Y:S01]  /*9760*/  FMUL.FTZ R109, R109, R8.reuse ;  /* 0x000000086d6d7220 */ /* 0x080fe20000410000 */
[-C--:B------:R-:W-:Y:S01]  /*9770*/  FMUL.FTZ R112, R112, R8.reuse ;  /* 0x0000000870707220 */ /* 0x080fe20000410000 */
[----:B------:R-:W-:Y:S01]  /*9780*/  FMUL.FTZ R113, R113, R8 ;  /* 0x0000000871717220 */ /* 0x000fe20000410000 */
[----:B-1----:R-:W-:-:S02]  /*9790*/  @!P1 VIADD R21, R25, 0x28860 ;  /* 0x0002886019159836 */ /* 0x002fc40000000000 */
[-C--:B------:R-:W-:Y:S01]  /*97a0*/  FMUL.FTZ R116, R116, R8.reuse ;  /* 0x0000000874747220 */ /* 0x080fe20000410000 */
[-C--:B------:R-:W-:Y:S01]  /*97b0*/  FMUL.FTZ R117, R117, R8.reuse ;  /* 0x0000000875757220 */ /* 0x080fe20000410000 */
[-C--:B------:R-:W-:Y:S01]  /*97c0*/  FMUL.FTZ R120, R120, R8.reuse ;  /* 0x0000000878787220 */ /* 0x080fe20000410000 */
[-C--:B------:R-:W-:Y:S01]  /*97d0*/  FMUL.FTZ R121, R121, R8.reuse ;  /* 0x0000000879797220 */ /* 0x080fe20000410000 */
[----:B------:R-:W-:Y:S01]  /*97e0*/  @!P1 PRMT R25, RZ, 0x654, R21 ;  /* 0x00000654ff199816 */ /* 0x000fe20000000015 */
[----:B------:R-:W-:Y:S01]  /*97f0*/  FADD.FTZ R21, R153, R44 ;  /* 0x0000002c99157221 */ /* 0x000fe20000010000 */
[-C--:B------:R-:W-:Y:S01]  /*9800*/  FMUL.FTZ R124, R124, R8.reuse ;  /* 0x000000087c7c7220 */ /* 0x080fe20000410000 */
[----:B------:R-:W-:Y:S01]  /*9810*/  FMUL.FTZ R125, R125, R8 ;  /* 0x000000087d7d7220 */ /* 0x000fe20000410000 */
[----:B------:R1:W-:Y:S01]  /*9820*/  @!P1 SYNCS.ARRIVE.TRANS64.RED.A1T0 RZ, [R25+URZ], RZ ;  /* 0x000000ff19ff99a7 */ /* 0x0003e2000810043f */
[----:B------:R-:W-:Y:S01]  /*9830*/  FADD.FTZ R44, R176, R21 ;  /* 0x00000015b02c7221 */ /* 0x000fe20000010000 */
[----:B------:R-:W-:Y:S01]  /*9840*/  F2FP.BF16.F32.PACK_AB R176, R155, R176 ;  /* 0x000000b09bb0723e */ /* 0x000fe200000010ff */
[-C--:B------:R-:W-:Y:S01]  /*9850*/  FMUL.FTZ R128, R128, R8.reuse ;  /* 0x0000000880807220 */ /* 0x080fe20000410000 */
[----:B------:R-:W-:Y:S01]  /*9860*/  FMUL.FTZ R129, R129, R8 ;  /* 0x0000000881817220 */ /* 0x000fe20000410000 */
[----:B------:R-:W-:Y:S01]  /*9870*/  FADD.FTZ R21, R155, R44 ;  /* 0x0000002c9b157221 */ /* 0x000fe20000010000 */
[----:B0-----:R-:W-:Y:S01]  /*9880*/  F2FP.BF16.F32.PACK_AB R155, R59, R0 ;  /* 0x000000003b9b723e */ /* 0x001fe200000010ff */
[-C--:B------:R-:W-:Y:S01]  /*9890*/  FMUL.FTZ R132, R132, R8.reuse ;  /* 0x0000000884847220 */ /* 0x080fe20000410000 */
[----:B-1----:R-:W-:Y:S01]  /*98a0*/  FADD.FTZ R25, R175, R42 ;  /* 0x0000002aaf197221 */ /* 0x002fe20000010000 */
[----:B------:R-:W-:Y:S01]  /*98b0*/  FADD.FTZ R44, R178, R21 ;  /* 0x00000015b22c7221 */ /* 0x000fe20000010000 */
[C---:B------:R-:W-:Y:S01]  /*98c0*/  F2FP.BF16.F32.PACK_AB R175, R26.reuse, R175 ;  /* 0x000000af1aaf723e */ /* 0x040fe200000010ff */
        /* <DEDUP_REMOVED lines=23> */
[----:B------:R-:W-:Y:S01]  /*9a40*/  FMUL.FTZ R149, R149, R8 ;  /* 0x0000000895957220 */ /* 0x000fe20000410000 */
[----:B------:R-:W-:Y:S01]  /*9a50*/  F2FP.BF16.F32.PACK_AB R178, R187, R178 ;  /* 0x000000b2bbb2723e */ /* 0x000fe200000010ff */
[----:B------:R-:W-:Y:S01]  /*9a60*/  MUFU.EX2 R40, R40 ;  /* 0x0000002800287308 */ /* 0x000fe20000000800 */
[----:B------:R-:W-:Y:S01]  /*9a70*/  FADD.FTZ R25, R193, R44 ;  /* 0x0000002cc1197221 */ /* 0x000fe20000010000 */
[----:B------:R-:W-:Y:S01]  /*9a80*/  F2FP.BF16.F32.PACK_AB R172, R189, R172 ;  /* 0x000000acbdac723e */ /* 0x000fe200000010ff */
[-C--:B------:R-:W-:Y:S01]  /*9a90*/  FMUL.FTZ R90, R90, R197.reuse ;  /* 0x000000c55a5a7220 */ /* 0x080fe20000410000 */
[----:B------:R-:W-:Y:S01]  /*9aa0*/  F2FP.BF16.F32.PACK_AB R174, R191, R174 ;  /* 0x000000aebfae723e */ /* 0x000fe200000010ff */
[----:B------:R-:W-:Y:S01]  /*9ab0*/  FADD.FTZ R42, R170, R25 ;  /* 0x00000019aa2a7221 */ /* 0x000fe20000010000 */
[----:B------:R-:W-:Y:S01]  /*9ac0*/  F2FP.BF16.F32.PACK_AB R170, R157, R170 ;  /* 0x000000aa9daa723e */ /* 0x000fe200000010ff */
[-C--:B------:R-:W-:Y:S01]  /*9ad0*/  FMUL.FTZ R91, R91, R197.reuse ;  /* 0x000000c55b5b7220 */ /* 0x080fe20000410000 */
[----:B------:R-:W0:Y:S01]  /*9ae0*/  MUFU.EX2 R44, R71 ;  /* 0x00000047002c7308 */ /* 0x000e220000000800 */
[----:B------:R-:W-:Y:S01]  /*9af0*/  FADD.FTZ R5, R157, R42 ;  /* 0x0000002a9d057221 */ /* 0x000fe20000010000 */
[----:B------:R-:W-:Y:S01]  /*9b00*/  F2FP.BF16.F32.PACK_AB R168, R193, R168 ;  /* 0x000000a8c1a8723e */ /* 0x000fe200000010ff */
[----:B------:R-:W-:Y:S01]  /*9b10*/  FMUL.FTZ R94, R94, R197 ;  /* 0x000000c55e5e7220 */ /* 0x000fe20000410000 */
[----:B------:R-:W-:Y:S01]  /*9b20*/  F2FP.BF16.F32.PACK_AB R153, R32, R15 ;  /* 0x0000000f2099723e */ /* 0x000fe200000010ff */
[----:B------:R-:W-:Y:S01]  /*9b30*/  FADD.FTZ R34, R152, R5 ;  /* 0x0000000598227221 */ /* 0x000fe20000010000 */
[----:B------:R-:W-:Y:S01]  /*9b40*/  FADD.FTZ R5, R15, R10 ;  /* 0x0000000a0f057221 */ /* 0x000fe20000010000 */
[----:B------:R-:W-:Y:S01]  /*9b50*/  F2FP.BF16.F32.PACK_AB R152, R55, R152 ;  /* 0x000000983798723e */ /* 0x000fe200000010ff */
[-C--:B------:R-:W-:Y:S01]  /*9b60*/  FMUL.FTZ R95, R95, R197.reuse ;  /* 0x000000c55f5f7220 */ /* 0x080fe20000410000 */
[----:B------:R-:W-:Y:S01]  /*9b70*/  FADD.FTZ R25, R55, R34 ;  /* 0x0000002237197221 */ /* 0x000fe20000010000 */
[----:B------:R-:W-:Y:S01]  /*9b80*/  FADD.FTZ R5, R32, R5 ;  /* 0x0000000520057221 */ /* 0x000fe20000010000 */
[----:B------:R-:W1:Y:S01]  /*9b90*/  MUFU.EX2 R34, R81 ;  /* 0x0000005100227308 */ /* 0x000e620000000800 */
[----:B------:R-:W-:Y:S01]  /*9ba0*/  F2FP.BF16.F32.PACK_AB R157, R65, R46 ;  /* 0x0000002e419d723e */ /* 0x000fe200000010ff */
[----:B------:R-:W-:Y:S01]  /*9bb0*/  FADD.FTZ R10, R154, R25 ;  /* 0x000000199a0a7221 */ /* 0x000fe20000010000 */
[----:B------:R-:W-:Y:S01]  /*9bc0*/  FADD.FTZ R5, R0, R5 ;  /* 0x0000000500057221 */ /* 0x000fe20000010000 */
[C---:B------:R-:W-:Y:S01]  /*9bd0*/  F2FP.BF16.F32.PACK_AB R154, R57.reuse, R154 ;  /* 0x0000009a399a723e */ /* 0x040fe200000010ff */
[-C--:B------:R-:W-:Y:S01]  /*9be0*/  FMUL.FTZ R98, R98, R197.reuse ;  /* 0x000000c562627220 */ /* 0x080fe20000410000 */
[----:B------:R-:W-:Y:S01]  /*9bf0*/  FADD.FTZ R25, R57, R10 ;  /* 0x0000000a39197221 */ /* 0x000fe20000010000 */
[----:B------:R-:W-:Y:S01]  /*9c00*/  FADD.FTZ R5, R59, R5 ;  /* 0x000000053b057221 */ /* 0x000fe20000010000 */
[----:B0-----:R-:W-:Y:S01]  /*9c10*/  F2FP.BF16.F32.PACK_AB R161, R75, R44 ;  /* 0x0000002c4ba1723e */ /* 0x001fe200000010ff */
[-C--:B------:R-:W-:Y:S01]  /*9c20*/  FMUL.FTZ R99, R99, R197.reuse ;  /* 0x000000c563637220 */ /* 0x080fe20000410000 */
[----:B------:R-:W-:Y:S01]  /*9c30*/  FADD.FTZ R10, R156, R25 ;  /* 0x000000199c0a7221 */ /* 0x000fe20000010000 */
[----:B------:R-:W-:Y:S01]  /*9c40*/  FADD.FTZ R5, R46, R5 ;  /* 0x000000052e057221 */ /* 0x000fe20000010000 */
[C---:B------:R-:W-:Y:S01]  /*9c50*/  F2FP.BF16.F32.PACK_AB R156, R61.reuse, R156 ;  /* 0x0000009c3d9c723e */ /* 0x040fe200000010ff */
[-C--:B------:R-:W-:Y:S01]  /*9c60*/  FMUL.FTZ R102, R102, R197.reuse ;  /* 0x000000c566667220 */ /* 0x080fe20000410000 */
[----:B------:R-:W-:Y:S01]  /*9c70*/  FADD.FTZ R11, R61, R10 ;  /* 0x0000000a3d0b7221 */ /* 0x000fe20000010000 */
[----:B------:R-:W-:Y:S01]  /*9c80*/  FADD.FTZ R5, R65, R5 ;  /* 0x0000000541057221 */ /* 0x000fe20000010000 */
[----:B------:R-:W-:Y:S01]  /*9c90*/  F2FP.BF16.F32.PACK_AB R164, R195, R20 ;  /* 0x00000014c3a4723e */ /* 0x000fe200000010ff */
[-C--:B------:R-:W-:Y:S01]  /*9ca0*/  FMUL.FTZ R103, R103, R197.reuse ;  /* 0x000000c567677220 */ /* 0x080fe20000410000 */
[----:B------:R-:W-:Y:S01]  /*9cb0*/  FADD.FTZ R10, R158, R11 ;  /* 0x0000000b9e0a7221 */ /* 0x000fe20000010000 */
[----:B------:R-:W-:Y:S01]  /*9cc0*/  FADD.FTZ R5, R48, R5 ;  /* 0x0000000530057221 */ /* 0x000fe20000010000 */
[C---:B------:R-:W-:Y:S01]  /*9cd0*/  F2FP.BF16.F32.PACK_AB R158, R159.reuse, R158 ;  /* 0x0000009e9f9e723e */ /* 0x040fe200000010ff */
[-C--:B------:R-:W-:Y:S01]  /*9ce0*/  FMUL.FTZ R106, R106, R197.reuse ;  /* 0x000000c56a6a7220 */ /* 0x080fe20000410000 */
[----:B------:R-:W-:Y:S01]  /*9cf0*/  FADD.FTZ R11, R159, R10 ;  /* 0x0000000a9f0b7221 */ /* 0x000fe20000010000 */
[C---:B------:R-:W-:Y:S01]  /*9d00*/  FADD.FTZ R5, R69.reuse, R5 ;  /* 0x0000000545057221 */ /* 0x040fe20000010000 */
        /* <DEDUP_REMOVED lines=8> */
[----:B------:R-:W0:Y:S01]  /*9d90*/  MUFU.EX2 R6, R21 ;  /* 0x0000001500067308 */ /* 0x000e220000000800 */
[----:B------:R-:W-:Y:S01]  /*9da0*/  F2FP.BF16.F32.PACK_AB R165, R83, R26 ;  /* 0x0000001a53a5723e */ /* 0x000fe200000010ff */
        /* <DEDUP_REMOVED lines=15> */
[----:B0-----:R-:W-:Y:S01]  /*9ea0*/  F2FP.BF16.F32.PACK_AB R167, R40, R6 ;  /* 0x0000000628a7723e */ /* 0x001fe200000010ff */
        /* <DEDUP_REMOVED lines=22> */
.L_x_2050:
[----:B------:R-:W-:Y:S06]  /*a010*/  BAR.ARV 0x8, 0x120 ;  /* 0x0204800000007b1d */ /* 0x000fec0000002000 */
[----:B------:R-:W-:Y:S05]  /*a020*/  @!P0 BRA `(.L_x_2060) ;  /* 0x0000000000048947 */ /* 0x000fea0003800000 */
[----:B------:R-:W-:Y:S01]  /*a030*/  BPT.TRAP 0x1 ;  /* 0x000000040000795c */ /* 0x000fe20000300000 */
.L_x_2060:
[----:B------:R-:W-:Y:S01]  /*a040*/  ULEA UR5, UR43, UR41, 0x3 ;  /* 0x000000292b057291 */ /* 0x000fe2000f8e183f */
[----:B------:R-:W-:-:S05]  /*a050*/  IMAD.U32 R5, RZ, RZ, UR44 ;  /* 0x0000002cff057e24 */ /* 0x000fca000f8e00ff */
[----:B------:R-:W-:-:S04]  /*a060*/  SHF.L.U32 R5, R5, 0x1f, RZ ;  /* 0x0000001f05057819 */ /* 0x000fc800000006ff */
[----:B------:R0:W1:Y:S01]  /*a070*/  SYNCS.PHASECHK.TRANS64.TRYWAIT P2, [UR5+0x28850], R5 ;  /* 0x02885005ff0075a7 */ /* 0x0000620008040145 */
[----:B------:R-:W-:Y:S05]  /*a080*/  @!P0 BRA `(.L_x_2061) ;  /* 0x0000000000048947 */ /* 0x000fea0003800000 */
[----:B------:R-:W-:Y:S01]  /*a090*/  BPT.TRAP 0x1 ;  /* 0x000000040000795c */ /* 0x000fe20000300000 */
.L_x_2061:
[----:B-1----:R-:W-:Y:S05]  /*a0a0*/  @P2 BRA `(.L_x_2062) ;  /* 0x0000000000082947 */ /* 0x002fea0003800000 */
[----:B------:R-:W1:Y:S02]  /*a0b0*/  SYNCS.PHASECHK.TRANS64.TRYWAIT P0, [UR5+0x28850], R5 ;  /* 0x02885005ff0075a7 */ /* 0x000e640008000145 */
[----:B-1----:R-:W-:Y:S05]  /*a0c0*/  @!P0 BRA `(.L_x_2063) ;  /* 0x00000078007c8947 */ /* 0x002fea0003800000 */
.L_x_2062:
[----:B------:R-:W-:Y:S01]  /*a0d0*/  UIADD3 UR41, UR41, 0x400, URZ ;  /* 0x0000040029297890 */ /* 0x000fe2000fffe03f */
[----:B------:R-:W-:Y:S01]  /*a0e0*/  WARPGROUP.ARRIVE ;  /* 0x00000000000079c5 */ /* 0x000fe20000000000 */
[----:B------:R-:W-:Y:S01]  /*a0f0*/  UMOV UR7, 0x40000040 ;  /* 0x4000004000077882 */ /* 0x000fe20000000000 */
[----:B-1----:R-:W1:Y:S01]  /*a100*/  SHFL.BFLY PT, R6, R3, 0x2, 0x1f ;  /* 0x0c401f0003067f89 */ /* 0x002e6200000e0000 */
[----:B------:R-:W-:Y:S01]  /*a110*/  USHF.R.U32.HI UR41, URZ, 0x4, UR41 ;  /* 0x000000043f297899 */ /* 0x000fe20008011629 */
[----:B------:R-:W-:Y:S01]  /*a120*/  MOV R21, RZ ;  /* 0x000000ff00157202 */ /* 0x000fe20000000f00 */
[----:B------:R-:W-:Y:S01]  /*a130*/  IMAD.MOV.U32 R10, RZ, RZ, RZ ;  /* 0x000000ffff0a7224 */ /* 0x000fe200078e00ff */
[----:B0-----:R-:W0:Y:S01]  /*a140*/  SHFL.BFLY PT, R5, R0, 0x2, 0x1f ;  /* 0x0c401f0000057f89 */ /* 0x001e2200000e0000 */
[----:B------:R-:W-:Y:S02]  /*a150*/  ULOP3.LUT UR41, UR41, 0x3fff, URZ, 0xc0, !UPT ;  /* 0x00003fff29297892 */ /* 0x000fe4000f8ec03f */
[----:B------:R-:W-:-:S02]  /*a160*/  UIADD3 UR45, UR45, 0x1, URZ ;  /* 0x000000012d2d7890 */ /* 0x000fc4000fffe03f */
[----:B------:R-:W-:-:S04]  /*a170*/  ULOP3.LUT UR4, UR41, 0x4000000, URZ, 0xfc, !UPT ;  /* 0x0400000029047892 */ /* 0x000fc8000f8efc3f */
[----:B------:R-:W-:Y:S02]  /*a180*/  ULEA UR4, UR43, UR4, 0xb ;  /* 0x000000042b047291 */ /* 0x000fe4000f8e583f */
[----:B------:R-:W-:-:S04]  /*a190*/  UIADD3 UR43, UR43, 0x1, URZ ;  /* 0x000000012b2b7890 */ /* 0x000fc8000fffe03f */
[----:B------:R-:W-:Y:S01]  /*a1a0*/  UISETP.NE.AND UP0, UPT, UR43, 0x2, UPT ;  /* 0x000000022b00788c */ /* 0x000fe2000bf05270 */
[----:B------:R-:W-:Y:S02]  /*a1b0*/  UMOV UR6, UR4 ;  /* 0x0000000400067c82 */ /* 0x000fe40008000000 */
[----:B------:R-:W-:Y:S01]  /*a1c0*/  HGMMA.64x128x16.F32.BF16 R88, R180, gdesc[UR4].tnspB, R88, gsb0 ;  /* 0x41e00004b4587df0 */ /* 0x000fe20008001858 */
[----:B------:R-:W-:Y:S01]  /*a1d0*/  UIADD3 UR6, UR4, 0x80, URZ ;  /* 0x0000008004067890 */ /* 0x000fe2000fffe03f */
[----:B-1----:R-:W-:Y:S01]  /*a1e0*/  FADD.FTZ R6, R6, R3 ;  /* 0x0000000306067221 */ /* 0x002fe20000010000 */
[----:B------:R-:W-:Y:S01]  /*a1f0*/  UMOV UR7, 0x40000040 ;  /* 0x4000004000077882 */ /* 0x000fe20000000000 */
[----:B------:R-:W-:Y:S02]  /*a200*/  IMAD.MOV.U32 R3, RZ, RZ, -0x800000 ;  /* 0xff800000ff037424 */ /* 0x000fe400078e00ff */
[----:B0-----:R-:W-:Y:S01]  /*a210*/  FADD.FTZ R8, R5, R0 ;  /* 0x0000000005087221 */ /* 0x001fe20000010000 */
[----:B------:R-:W-:Y:S01]  /*a220*/  IMAD.MOV.U32 R0, RZ, RZ, -0x800000 ;  /* 0xff800000ff007424 */ /* 0x000fe200078e00ff */
[----:B------:R-:W0:Y:S01]  /*a230*/  SHFL.BFLY PT, R5, R6, 0x1, 0x1f ;  /* 0x0c201f0006057f89 */ /* 0x000e2200000e0000 */
[----:B------:R-:W-:-:S03]  /*a240*/  USEL UR43, UR43, URZ, UP0 ;  /* 0x0000003f2b2b7287 */ /* 0x000fc60008000000 */
[----:B------:R-:W1:Y:S01]  /*a250*/  SHFL.BFLY PT, R11, R8, 0x1, 0x1f ;  /* 0x0c201f00080b7f89 */ /* 0x000e6200000e0000 */
[----:B0-----:R-:W-:Y:S01]  /*a260*/  FADD.FTZ R12, R6, R5 ;  /* 0x00000005060c7221 */ /* 0x001fe20000010000 */
[----:B-1----:R-:W-:-:S04]  /*a270*/  FADD.FTZ R13, R8, R11 ;  /* 0x0000000b080d7221 */ /* 0x002fc80000010000 */
[----:B------:R-:W-:Y:S01]  /*a280*/  FSETP.NE.FTZ.AND P0, PT, R12, RZ, PT ;  /* 0x000000ff0c00720b */ /* 0x000fe20003f15000 */
[----:B------:R-:W-:Y:S01]  /*a290*/  IMAD.U32 R8, RZ, RZ, UR5 ;  /* 0x00000005ff087e24 */ /* 0x000fe2000f8e00ff */
[----:B------:R-:W-:-:S03]  /*a2a0*/  FSETP.NE.FTZ.AND P2, PT, R13, RZ, PT ;  /* 0x000000ff0d00720b */ /* 0x000fc60003f55000 */
[----:B------:R-:W-:-:S05]  /*a2b0*/  @!P1 VIADD R8, R8, 0x28860 ;  /* 0x0002886008089836 */ /* 0x000fca0000000000 */
[----:B------:R-:W-:-:S03]  /*a2c0*/  @!P1 PRMT R8, RZ, 0x654, R8 ;  /* 0x00000654ff089816 */ /* 0x000fc60000000008 */
[----:B------:R-:W0:Y:S01]  /*a2d0*/  @P0 MUFU.LG2 R5, R12 ;  /* 0x0000000c00050308 */ /* 0x000e220000000c00 */
[C---:B------:R-:W-:Y:S01]  /*a2e0*/  @P0 FMUL.FTZ R6, R4.reuse, 0.69314718246459960938 ;  /* 0x3f31721804060820 */ /* 0x040fe20000410000 */
[----:B------:R-:W-:-:S06]  /*a2f0*/  @P2 FMUL.FTZ R15, R4, 0.69314718246459960938 ;  /* 0x3f317218040f2820 */ /* 0x000fcc0000410000 */
        /* <DEDUP_REMOVED lines=78> */
[-C--:B0-----:R-:W-:Y:S01]  /*a7e0*/  FMUL.FTZ R93, R90, R10.reuse ;  /* 0x0000000a5a5d7220 */ /* 0x081fe20000410000 */
        /* <DEDUP_REMOVED lines=30> */
[----:B------:R-:W-:-:S07]  /*a9d0*/  FMUL.FTZ R151, R151, R10 ;  /* 0x0000000a97977220 */ /* 0x000fce0000410000 */
.L_x_2033:
        /* <DEDUP_REMOVED lines=15> */
[----:B------:R-:W-:Y:S01]  /*aad0*/  F2FP.BF16.F32.PACK_AB R148, R35, R38 ;  /* 0x000000262394723e */ /* 0x000fe200000010ff */
[----:B------:R-:W-:Y:S01]  /*aae0*/  ULDC.64 UR6, c[0x0][0xbd8] ;  /* 0x0002f60000067ab9 */ /* 0x000fe20000000a00 */
[----:B------:R-:W-:Y:S01]  /*aaf0*/  F2FP.BF16.F32.PACK_AB R149, R33, R36 ;  /* 0x000000242195723e */ /* 0x000fe200000010ff */
[----:B------:R-:W-:Y:S01]  /*ab00*/  UISETP.NE.AND.EX UP0, UPT, UR9, URZ, UPT, UP0 ;  /* 0x0000003f0900728c */ /* 0x000fe2000bf05300 */
[----:B------:R-:W-:Y:S01]  /*ab10*/  F2FP.BF16.F32.PACK_AB R150, R21, R34 ;  /* 0x000000221596723e */ /* 0x000fe200000010ff */
[----:B------:R-:W-:Y:S01]  /*ab20*/  UISETP.NE.U32.AND UP1, UPT, UR6, URZ, UPT ;  /* 0x0000003f0600728c */ /* 0x000fe2000bf25070 */
[----:B------:R-:W-:Y:S01]  /*ab30*/  F2FP.BF16.F32.PACK_AB R151, R151, R32 ;  /* 0x000000209797723e */ /* 0x000fe200000010ff */
[----:B------:R-:W-:-:S02]  /*ab40*/  USHF.L.U32 UR10, UR37, 0x2, URZ ;  /* 0x00000002250a7899 */ /* 0x000fc4000800063f */
[----:B------:R-:W-:Y:S02]  /*ab50*/  UISETP.NE.AND.EX UP1, UPT, UR7, URZ, UPT, UP1 ;  /* 0x0000003f0700728c */ /* 0x000fe4000bf25310 */
[----:B------:R-:W-:Y:S02]  /*ab60*/  USHF.L.U64.HI UR11, UR37, 0x2, UR38 ;  /* 0x00000002250b7899 */ /* 0x000fe40008010226 */
[----:B------:R-:W-:Y:S02]  /*ab70*/  UIADD3 UR4, UP2, UR10, UR6, URZ ;  /* 0x000000060a047290 */ /* 0x000fe4000ff5e03f */
[----:B------:R-:W-:Y:S02]  /*ab80*/  @UP0 UIADD3 UR6, UP3, UR10, UR8, URZ ;  /* 0x000000080a060290 */ /* 0x000fe4000ff7e03f */
[----:B------:R-:W-:Y:S02]  /*ab90*/  UIADD3.X UR8, UR11, UR7, URZ, UP2, !UPT ;  /* 0x000000070b087290 */ /* 0x000fe400097fe43f */
[----:B------:R-:W-:Y:S01]  /*aba0*/  @UP0 UIADD3.X UR7, UR11, UR9, URZ, UP3, !UPT ;  /* 0x000000090b070290 */ /* 0x000fe20009ffe43f */
[----:B------:R-:W-:-:S02]  /*abb0*/  MOV R24, R20 ;  /* 0x0000001400187202 */ /* 0x000fc40000000f00 */
[----:B0-----:R-:W-:-:S03]  /*abc0*/  MOV R25, R5 ;  /* 0x0000000500197202 */ /* 0x001fc60000000f00 */
[----:B------:R-:W-:-:S03]  /*abd0*/  IMAD.WIDE R4, R185, 0x2, R24 ;  /* 0x00000002b9047825 */ /* 0x000fc600078e0218 */
[C---:B------:R-:W-:Y:S02]  /*abe0*/  LOP3.LUT R9, R4.reuse, 0x380, RZ, 0xc0, !PT ;  /* 0x0000038004097812 */ /* 0x040fe400078ec0ff */
[C---:B------:R-:W-:Y:S02]  /*abf0*/  IADD3 R91, P5, R4.reuse, 0x40, RZ ;  /* 0x00000040045b7810 */ /* 0x040fe40007fbe0ff */
[C---:B------:R-:W-:Y:S02]  /*ac00*/  IADD3 R95, P4, R4.reuse, 0x60, RZ ;  /* 0x00000060045f7810 */ /* 0x040fe40007f9e0ff */
[----:B------:R-:W-:Y:S01]  /*ac10*/  SHF.R.U64 R9, R9, 0x3, RZ ;  /* 0x0000000309097819 */ /* 0x000fe200000012ff */
[--C-:B------:R-:W-:Y:S01]  /*ac20*/  IMAD.X R29, RZ, RZ, R5.reuse, P5 ;  /* 0x000000ffff1d7224 */ /* 0x100fe200028e0605 */
[C---:B------:R-:W-:Y:S01]  /*ac30*/  IADD3 R45, P6, R4.reuse, 0x20, RZ ;  /* 0x00000020042d7810 */ /* 0x040fe20007fde0ff */
[----:B------:R-:W-:Y:S01]  /*ac40*/  IMAD.X R27, RZ, RZ, R5, P4 ;  /* 0x000000ffff1b7224 */ /* 0x000fe200020e0605 */
[----:B------:R-:W-:-:S02]  /*ac50*/  IADD3 R97, P3, R4, 0x4000, RZ ;  /* 0x0000400004617810 */ /* 0x000fc40007f7e0ff */
[C---:B------:R-:W-:Y:S01]  /*ac60*/  IADD3 R99, P2, R4.reuse, 0x4020, RZ ;  /* 0x0000402004637810 */ /* 0x040fe20007f5e0ff */
[--C-:B------:R-:W-:Y:S01]  /*ac70*/  IMAD.X R31, RZ, RZ, R5.reuse, P6 ;  /* 0x000000ffff1f7224 */ /* 0x100fe200030e0605 */
[C---:B------:R-:W-:Y:S01]  /*ac80*/  IADD3 R101, P1, R4.reuse, 0x4040, RZ ;  /* 0x0000404004657810 */ /* 0x040fe20007f3e0ff */
[--C-:B------:R-:W-:Y:S01]  /*ac90*/  IMAD.X R11, RZ, RZ, R5.reuse, P3 ;  /* 0x000000ffff0b7224 */ /* 0x100fe200018e0605 */
[----:B------:R-:W-:Y:S01]  /*aca0*/  BAR.SYNC.DEFER_BLOCKING 0x1, 0x100 ;  /* 0x0044000000007b1d */ /* 0x000fe20000010000 */
[----:B------:R-:W-:Y:S02]  /*acb0*/  IADD3 R103, P0, R4, 0x4060, RZ ;  /* 0x0000406004677810 */ /* 0x000fe40007f1e0ff */
[----:B------:R-:W-:Y:S02]  /*acc0*/  LOP3.LUT R26, R91, 0x380, RZ, 0xc0, !PT ;  /* 0x000003805b1a7812 */ /* 0x000fe400078ec0ff */
[----:B------:R-:W-:Y:S01]  /*acd0*/  LOP3.LUT R4, R9, R4, RZ, 0x3c, !PT ;  /* 0x0000000409047212 */ /* 0x000fe200078e3cff */
[--C-:B------:R-:W-:Y:S01]  /*ace0*/  IMAD.X R9, RZ, RZ, R5.reuse, P2 ;  /* 0x000000ffff097224 */ /* 0x100fe200010e0605 */
[----:B------:R-:W-:Y:S01]  /*acf0*/  LOP3.LUT R44, R95, 0x380, RZ, 0xc0, !PT ;  /* 0x000003805f2c7812 */ /* 0x000fe200078ec0ff */
[----:B------:R-:W-:Y:S01]  /*ad00*/  IMAD.X R13, RZ, RZ, R5, P0 ;  /* 0x000000ffff0d7224 */ /* 0x000fe200000e0605 */
[----:B------:R-:W-:-:S02]  /*ad10*/  SHF.R.U64 R26, R26, 0x3, RZ ;  /* 0x000000031a1a7819 */ /* 0x000fc400000012ff */
[-C--:B------:R-:W-:Y:S02]  /*ad20*/  IADD3.X R15, RZ, R5.reuse, RZ, P1, !PT ;  /* 0x00000005ff0f7210 */ /* 0x080fe40000ffe4ff */
[----:B------:R-:W-:Y:S02]  /*ad30*/  SHF.R.U64 R44, R44, 0x3, RZ ;  /* 0x000000032c2c7819 */ /* 0x000fe400000012ff */
[----:B------:R-:W-:Y:S02]  /*ad40*/  MOV R90, R4 ;  /* 0x00000004005a7202 */ /* 0x000fe40000000f00 */
[----:B------:R-:W-:Y:S02]  /*ad50*/  LOP3.LUT R10, R45, 0x380, RZ, 0xc0, !PT ;  /* 0x000003802d0a7812 */ /* 0x000fe400078ec0ff */
[----:B------:R-:W-:Y:S02]  /*ad60*/  F2FP.BF16.F32.PACK_AB R5, R12, R93 ;  /* 0x0000005d0c05723e */ /* 0x000fe400000010ff */
[----:B------:R-:W-:-:S02]  /*ad70*/  LOP3.LUT R46, R97, 0x380, RZ, 0xc0, !PT ;  /* 0x00000380612e7812 */ /* 0x000fc400078ec0ff */
[----:B------:R-:W-:Y:S02]  /*ad80*/  LOP3.LUT R12, R99, 0x380, RZ, 0xc0, !PT ;  /* 0x00000380630c7812 */ /* 0x000fe400078ec0ff */
[----:B------:R-:W-:Y:S02]  /*ad90*/  LOP3.LUT R28, R26, R91, RZ, 0x3c, !PT ;  /* 0x0000005b1a1c7212 */ /* 0x000fe400078e3cff */
[----:B------:R-:W-:Y:S02]  /*ada0*/  LOP3.LUT R26, R44, R95, RZ, 0x3c, !PT ;  /* 0x0000005f2c1a7212 */ /* 0x000fe400078e3cff */
[----:B------:R-:W-:Y:S02]  /*adb0*/  SHF.R.U64 R10, R10, 0x3, RZ ;  /* 0x000000030a0a7819 */ /* 0x000fe400000012ff */
[----:B------:R-:W-:Y:S02]  /*adc0*/  LOP3.LUT R44, R103, 0x380, RZ, 0xc0, !PT ;  /* 0x00000380672c7812 */ /* 0x000fe400078ec0ff */
[----:B------:R-:W-:-:S02]  /*add0*/  SHF.R.U64 R46, R46, 0x3, RZ ;  /* 0x000000032e2e7819 */ /* 0x000fc400000012ff */
[----:B------:R-:W-:Y:S02]  /*ade0*/  F2FP.BF16.F32.PACK_AB R4, R14, R153 ;  /* 0x000000990e04723e */ /* 0x000fe400000010ff */
[----:B------:R-:W-:Y:S02]  /*adf0*/  SHF.R.U64 R12, R12, 0x3, RZ ;  /* 0x000000030c0c7819 */ /* 0x000fe400000012ff */
[----:B------:R-:W-:Y:S01]  /*ae00*/  LOP3.LUT R14, R101, 0x380, RZ, 0xc0, !PT ;  /* 0x00000380650e7812 */ /* 0x000fe200078ec0ff */
[----:B------:R0:W-:Y:S01]  /*ae10*/  STSM.16.M88.4 [R90], R4 ;  /* 0x000000045a007844 */ /* 0x0001e20000000200 */
[----:B------:R-:W-:Y:S02]  /*ae20*/  LOP3.LUT R30, R10, R45, RZ, 0x3c, !PT ;  /* 0x0000002d0a1e7212 */ /* 0x000fe400078e3cff */
[----:B------:R-:W-:Y:S02]  /*ae30*/  SHF.R.U64 R44, R44, 0x3, RZ ;  /* 0x000000032c2c7819 */ /* 0x000fe400000012ff */
[----:B------:R-:W-:-:S02]  /*ae40*/  LOP3.LUT R10, R46, R97, RZ, 0x3c, !PT ;  /* 0x000000612e0a7212 */ /* 0x000fc400078e3cff */
[----:B------:R-:W-:Y:S02]  /*ae50*/  LOP3.LUT R8, R12, R99, RZ, 0x3c, !PT ;  /* 0x000000630c087212 */ /* 0x000fe400078e3cff */
[----:B------:R-:W-:Y:S02]  /*ae60*/  SHF.R.U64 R14, R14, 0x3, RZ ;  /* 0x000000030e0e7819 */ /* 0x000fe400000012ff */
[----:B------:R-:W-:Y:S02]  /*ae70*/  LOP3.LUT R12, R44, R103, RZ, 0x3c, !PT ;  /* 0x000000672c0c7212 */ /* 0x000fe400078e3cff */
[----:B------:R-:W-:Y:S02]  /*ae80*/  MOV R45, R10 ;  /* 0x0000000a002d7202 */ /* 0x000fe40000000f00 */
[----:B------:R-:W-:Y:S02]  /*ae90*/  MOV R44, R8 ;  /* 0x00000008002c7202 */ /* 0x000fe40000000f00 */
[----:B------:R-:W-:-:S02]  /*aea0*/  LOP3.LUT R14, R14, R101, RZ, 0x3c, !PT ;  /* 0x000000650e0e7212 */ /* 0x000fc400078e3cff */
[----:B------:R-:W-:Y:S02]  /*aeb0*/  MOV R30, R30 ;  /* 0x0000001e001e7202 */ /* 0x000fe40000000f00 */
[----:B------:R-:W-:Y:S02]  /*aec0*/  F2FP.BF16.F32.PACK_AB R8, R87, R92 ;  /* 0x0000005c5708723e */ /* 0x000fe400000010ff */
[----:B------:R-:W-:Y:S02]  /*aed0*/  F2FP.BF16.F32.PACK_AB R9, R85, R88 ;  /* 0x000000585509723e */ /* 0x000fe400000010ff */
[----:B------:R-:W-:Y:S02]  /*aee0*/  F2FP.BF16.F32.PACK_AB R10, R83, R86 ;  /* 0x00000056530a723e */ /* 0x000fe400000010ff */
[----:B------:R-:W-:Y:S02]  /*aef0*/  F2FP.BF16.F32.PACK_AB R11, R81, R84 ;  /* 0x00000054510b723e */ /* 0x000fe400000010ff */
[----:B------:R-:W-:-:S02]  /*af00*/  MOV R46, R26 ;  /* 0x0000001a002e7202 */ /* 0x000fc40000000f00 */
[----:B------:R-:W-:Y:S01]  /*af10*/  MOV R89, R28 ;  /* 0x0000001c00597202 */ /* 0x000fe20000000f00 */
[----:B------:R1:W-:Y:S01]  /*af20*/  STSM.16.M88.4 [R30], R8 ;  /* 0x000000081e007844 */ /* 0x0003e20000000200 */
[----:B------:R-:W-:Y:S02]  /*af30*/  MOV R27, R14 ;  /* 0x0000000e001b7202 */ /* 0x000fe40000000f00 */
[----:B------:R-:W-:Y:S02]  /*af40*/  MOV R26, R12 ;  /* 0x0000000c001a7202 */ /* 0x000fe40000000f00 */
        /* <DEDUP_REMOVED lines=8> */
[----:B------:R-:W-:Y:S02]  /*afd0*/  F2FP.BF16.F32.PACK_AB R15, R65, R68 ;  /* 0x00000044410f723e */ /* 0x000fe400000010ff */
[----:B-1----:R-:W-:-:S02]  /*afe0*/  F2FP.BF16.F32.PACK_AB R8, R63, R66 ;  /* 0x000000423f08723e */ /* 0x002fc400000010ff */
[----:B------:R-:W-:Y:S01]  /*aff0*/  F2FP.BF16.F32.PACK_AB R9, R61, R64 ;  /* 0x000000403d09723e */ /* 0x000fe200000010ff */
[----:B------:R-:W-:Y:S01]  /*b000*/  STSM.16.M88.4 [R46], R12 ;  /* 0x0000000c2e007844 */ /* 0x000fe20000000200 */
[----:B------:R-:W-:Y:S02]  /*b010*/  F2FP.BF16.F32.PACK_AB R10, R59, R62 ;  /* 0x0000003e3b0a723e */ /* 0x000fe400000010ff */
[----:B------:R-:W-:Y:S02]  /*b020*/  F2FP.BF16.F32.PACK_AB R11, R57, R60 ;  /* 0x0000003c390b723e */ /* 0x000fe400000010ff */
[----:B------:R-:W-:Y:S02]  /*b030*/  F2FP.BF16.F32.PACK_AB R28, R55, R58 ;  /* 0x0000003a371c723e */ /* 0x000fe400000010ff */
[----:B------:R-:W-:Y:S01]  /*b040*/  F2FP.BF16.F32.PACK_AB R29, R53, R56 ;  /* 0x00000038351d723e */ /* 0x000fe200000010ff */
[----:B------:R1:W-:Y:S01]  /*b050*/  STSM.16.M88.4 [R45], R8 ;  /* 0x000000082d007844 */ /* 0x0003e20000000200 */
[----:B------:R-:W-:Y:S01]  /*b060*/  F2FP.BF16.F32.PACK_AB R30, R51, R54 ;  /* 0x00000036331e723e */ /* 0x000fe200000010ff */
[----:B0-----:R-:W-:Y:S01]  /*b070*/  IMAD.U32 R4, RZ, RZ, UR4 ;  /* 0x00000004ff047e24 */ /* 0x001fe2000f8e00ff */
[----:B------:R-:W-:Y:S01]  /*b080*/  F2FP.BF16.F32.PACK_AB R31, R49, R52 ;  /* 0x00000034311f723e */ /* 0x000fe200000010ff */
[----:B------:R-:W-:Y:S01]  /*b090*/  IMAD.U32 R5, RZ, RZ, UR8 ;  /* 0x00000008ff057e24 */ /* 0x000fe2000f8e00ff */
[----:B------:R-:W-:-:S02]  /*b0a0*/  F2FP.BF16.F32.PACK_AB R52, R43, R50 ;  /* 0x000000322b34723e */ /* 0x000fc400000010ff */
[----:B------:R-:W-:Y:S01]  /*b0b0*/  F2FP.BF16.F32.PACK_AB R53, R41, R48 ;  /* 0x000000302935723e */ /* 0x000fe200000010ff */
[----:B------:R0:W-:Y:S01]  /*b0c0*/  STSM.16.M88.4 [R44], R28 ;  /* 0x0000001c2c007844 */ /* 0x0001e20000000200 */
[----:B------:R-:W-:Y:S02]  /*b0d0*/  F2FP.BF16.F32.PACK_AB R54, R39, R42 ;  /* 0x0000002a2736723e */ /* 0x000fe400000010ff */
[----:B------:R-:W-:Y:S02]  /*b0e0*/  F2FP.BF16.F32.PACK_AB R55, R37, R40 ;  /* 0x000000282537723e */ /* 0x000fe400000010ff */
[----:B------:R-:W-:Y:S02]  /*b0f0*/  PLOP3.LUT P0, PT, PT, PT, UP1, 0x80, 0x0 ;  /* 0x000000000000781c */ /* 0x000fe40003f0f018 */
[----:B------:R-:W-:Y:S01]  /*b100*/  PLOP3.LUT P2, PT, PT, PT, UP0, 0x80, 0x0 ;  /* 0x000000000000781c */ /* 0x000fe20003f4f008 */
[----:B------:R0:W-:Y:S04]  /*b110*/  STSM.16.M88.4 [R27], R52 ;  /* 0x000000341b007844 */ /* 0x0001e80000000200 */
[----:B------:R0:W-:Y:S01]  /*b120*/  STSM.16.M88.4 [R26], R148 ;  /* 0x000000941a007844 */ /* 0x0001e20000000200 */
[----:B------:R-:W-:Y:S01]  /*b130*/  BAR.SYNC.DEFER_BLOCKING 0x1, 0x100 ;  /* 0x0044000000007b1d */ /* 0x000fe20000010000 */
[----:B------:R-:W-:-:S02]  /*b140*/  IMAD.U32 R6, RZ, RZ, UR6 ;  /* 0x00000006ff067e24 */ /* 0x000fc4000f8e00ff */
[----:B------:R-:W-:-:S03]  /*b150*/  IMAD.U32 R7, RZ, RZ, UR7 ;  /* 0x00000007ff077e24 */ /* 0x000fc6000f8e00ff */
[----:B-1----:R-:W2:Y:S04]  /*b160*/  @P0 LDG.E R8, desc[UR48][R4.64] ;  /* 0x0000003004080981 */ /* 0x002ea8000c1e1900 */
[----:B------:R-:W3:Y:S01]  /*b170*/  @P2 LDG.E R6, desc[UR48][R6.64] ;  /* 0x0000003006062981 */ /* 0x000ee2000c1e1900 */
[----:B------:R-:W-:Y:S01]  /*b180*/  IMAD R9, R16, 0x40, R2 ;  /* 0x0000004010097824 */ /* 0x000fe200078e0202 */
[----:B------:R-:W-:Y:S01]  /*b190*/  UMOV UR4, URZ ;  /* 0x0000003f00047c82 */ /* 0x000fe20008000000 */
[----:B------:R-:W-:Y:S02]  /*b1a0*/  ULDC UR10, c[0x0][0xa88] ;  /* 0x0002a200000a7ab9 */ /* 0x000fe40000000800 */
[----:B------:R-:W-:-:S03]  /*b1b0*/  IMAD.WIDE R24, R9, 0x2, R24 ;  /* 0x0000000209187825 */ /* 0x000fc600078e0218 */
[----:B------:R-:W-:Y:S02]  /*b1c0*/  IADD3 R9, P1, R24, 0x1000, RZ ;  /* 0x0000100018097810 */ /* 0x000fe40007f3e0ff */
[----:B--2---:R-:W-:Y:S02]  /*b1d0*/  @P0 R2UR UR4, R8 ;  /* 0x00000000080402ca */ /* 0x004fe400000e0000 */
[----:B---3--:R-:W-:Y:S01]  /*b1e0*/  @P2 R2UR UR10, R6 ;  /* 0x00000000060a22ca */ /* 0x008fe200000e0000 */
[----:B0-----:R-:W-:-:S14]  /*b1f0*/  @P2 BRA `(.L_x_2066) ;  /* 0x0000000000182947 */ /* 0x001fdc0003800000 */
[----:B------:R-:W-:Y:S05]  /*b200*/  @!P0 BRA `(.L_x_2066) ;  /* 0x0000000000148947 */ /* 0x000fea0003800000 */
[----:B------:R-:W2:Y:S04]  /*b210*/  LDG.E R7, desc[UR48][R4.64] ;  /* 0x0000003004077981 */ /* 0x000ea8000c1e1900 */
[----:B------:R-:W3:Y:S01]  /*b220*/  LDG.E R6, desc[UR48][R4.64+0x4] ;  /* 0x0000043004067981 */ /* 0x000ee2000c1e1900 */
[----:B--2---:R-:W-:Y:S02]  /*b230*/  R2UR UR6, R7 ;  /* 0x00000000070672ca */ /* 0x004fe400000e0000 */
[----:B---3--:R-:W-:-:S13]  /*b240*/  R2UR UR10, R6 ;  /* 0x00000000060a72ca */ /* 0x008fda00000e0000 */
[----:B------:R-:W-:-:S12]  /*b250*/  UIADD3 UR10, -UR6, UR10, URZ ;  /* 0x0000000a060a7290 */ /* 0x000fd8000fffe13f */
.L_x_2066:
[----:B------:R-:W-:Y:S01]  /*b260*/  USHF.R.S32.HI UR14, URZ, 0x1f, UR39 ;  /* 0x0000001f3f0e7899 */ /* 0x000fe20008011427 */
[----:B------:R-:W-:Y:S01]  /*b270*/  IMAD.U32 R8, RZ, RZ, UR40 ;  /* 0x00000028ff087e24 */ /* 0x000fe2000f8e00ff */
[----:B------:R-:W-:Y:S01]  /*b280*/  ULDC.64 UR12, c[0x0][0xb70] ;  /* 0x0002dc00000c7ab9 */ /* 0x000fe20000000a00 */
[----:B------:R-:W-:Y:S01]  /*b290*/  USHF.R.S32.HI UR9, URZ, 0x1f, UR4 ;  /* 0x0000001f3f097899 */ /* 0x000fe20008011404 */
[----:B------:R-:W-:Y:S01]  /*b2a0*/  IADD3 R13, P2, R24, 0x2000, RZ ;  /* 0x00002000180d7810 */ /* 0x000fe20007f5e0ff */
[----:B------:R-:W-:Y:S01]  /*b2b0*/  UIMAD UR11, UR14, UR12, URZ ;  /* 0x0000000c0e0b72a4 */ /* 0x000fe2000f8e023f */
[----:B------:R-:W-:Y:S01]  /*b2c0*/  IMAD R8, R8, 0x80, R19 ;  /* 0x0000008008087824 */ /* 0x000fe200078e0213 */
[----:B------:R-:W-:Y:S01]  /*b2d0*/  UMOV UR8, UR4 ;  /* 0x0000000400087c82 */ /* 0x000fe20008000000 */
[----:B------:R-:W-:Y:S01]  /*b2e0*/  USEL UR38, UR38, URZ, !UP1 ;  /* 0x0000003f26267287 */ /* 0x000fe2000c800000 */
[----:B------:R-:W-:Y:S01]  /*b2f0*/  IADD3 R7, P6, R24, 0x3000, RZ ;  /* 0x0000300018077810 */ /* 0x000fe20007fde0ff */
[----:B------:R-:W-:Y:S01]  /*b300*/  UIMAD.WIDE.U32 UR6, UR39, UR12, UR8 ;  /* 0x0000000c270672a5 */ /* 0x000fe2000f8e0008 */
[----:B------:R-:W-:Y:S01]  /*b310*/  SHF.R.S32.HI R5, RZ, 0x1f, R8 ;  /* 0x0000001fff057819 */ /* 0x000fe20000011408 */
[----:B------:R-:W-:Y:S01]  /*b320*/  UIMAD UR11, UR39, UR13, UR11 ;  /* 0x0000000d270b72a4 */ /* 0x000fe2000f8e020b */
[----:B------:R-:W-:Y:S01]  /*b330*/  LOP3.LUT R12, R13, 0x380, RZ, 0xc0, !PT ;  /* 0x000003800d0c7812 */ /* 0x000fe200078ec0ff */
[----:B------:R-:W-:Y:S01]  /*b340*/  USEL UR37, UR37, URZ, !UP1 ;  /* 0x0000003f25257287 */ /* 0x000fe2000c800000 */
[----:B------:R-:W-:Y:S01]  /*b350*/  LOP3.LUT R4, R7, 0x380, RZ, 0xc0, !PT ;  /* 0x0000038007047812 */ /* 0x000fe200078ec0ff */
[----:B------:R-:W-:Y:S01]  /*b360*/  ULDC.64 UR12, c[0x0][0xb78] ;  /* 0x0002de00000c7ab9 */ /* 0x000fe20000000a00 */
[----:B------:R-:W-:Y:S01]  /*b370*/  UIADD3 UR7, UR7, UR11, URZ ;  /* 0x0000000b07077290 */ /* 0x000fe2000fffe03f */
[----:B------:R-:W-:Y:S01]  /*b380*/  SHF.R.U64 R12, R12, 0x3, RZ ;  /* 0x000000030c0c7819 */ /* 0x000fe200000012ff */
[----:B------:R-:W-:Y:S01]  /*b390*/  UIMAD UR8, UR38, UR12, URZ ;  /* 0x0000000c260872a4 */ /* 0x000fe2000f8e023f */
[----:B------:R-:W-:Y:S01]  /*b3a0*/  SHF.R.U64 R4, R4, 0x3, RZ ;  /* 0x0000000304047819 */ /* 0x000fe200000012ff */
[----:B------:R-:W-:Y:S01]  /*b3b0*/  UIMAD.WIDE.U32 UR6, UR37, UR12, UR6 ;  /* 0x0000000c250672a5 */ /* 0x000fe2000f8e0006 */
[----:B------:R-:W-:Y:S01]  /*b3c0*/  LOP3.LUT R12, R12, R13, RZ, 0x3c, !PT ;  /* 0x0000000d0c0c7212 */ /* 0x000fe200078e3cff */
[----:B------:R-:W-:Y:S01]  /*b3d0*/  UIMAD UR8, UR37, UR13, UR8 ;  /* 0x0000000d250872a4 */ /* 0x000fe2000f8e0208 */
[----:B------:R-:W-:Y:S01]  /*b3e0*/  IADD3 R37, P5, R24, 0x4000, RZ ;  /* 0x0000400018257810 */ /* 0x000fe20007fbe0ff */
[--C-:B------:R-:W-:Y:S01]  /*b3f0*/  IMAD.X R13, RZ, RZ, R25.reuse, P2 ;  /* 0x000000ffff0d7224 */ /* 0x100fe200010e0619 */
[----:B------:R-:W-:Y:S01]  /*b400*/  LOP3.LUT R4, R4, R7, RZ, 0x3c, !PT ;  /* 0x0000000704047212 */ /* 0x000fe200078e3cff */
[----:B------:R-:W-:Y:S01]  /*b410*/  IMAD.X R29, RZ, RZ, R25, P1 ;  /* 0x000000ffff1d7224 */ /* 0x000fe200008e0619 */
[----:B------:R-:W-:Y:S01]  /*b420*/  IADD3 R6, P0, R8, UR6, RZ ;  /* 0x0000000608067c10 */ /* 0x000fe2000ff1e0ff */
[----:B------:R-:W-:Y:S01]  /*b430*/  IMAD.U32 R10, RZ, RZ, UR8 ;  /* 0x00000008ff0a7e24 */ /* 0x000fe2000f8e00ff */
[C---:B------:R-:W-:Y:S01]  /*b440*/  IADD3 R41, P4, R24.reuse, 0x5000, RZ ;  /* 0x0000500018297810 */ /* 0x040fe20007f9e0ff */
[----:B------:R-:W-:Y:S01]  /*b450*/  ULDC.64 UR12, c[0x0][0xaa0] ;  /* 0x0002a800000c7ab9 */ /* 0x000fe20000000a00 */
[----:B------:R-:W-:-:S02]  /*b460*/  IADD3 R27, P3, R24, 0x6000, RZ ;  /* 0x00006000181b7810 */ /* 0x000fc40007f7e0ff */
[----:B------:R-:W-:Y:S01]  /*b470*/  IADD3.X R5, R5, UR7, R10, P0, !PT ;  /* 0x0000000705057c10 */ /* 0x000fe200087fe40a */
[----:B------:R-:W-:Y:S01]  /*b480*/  ULDC.64 UR6, c[0x0][0xb40] ;  /* 0x0002d00000067ab9 */ /* 0x000fe20000000a00 */
[----:B------:R-:W-:Y:S02]  /*b490*/  IADD3 R7, P2, R24, 0x7000, RZ ;  /* 0x0000700018077810 */ /* 0x000fe40007f5e0ff */
[C---:B------:R-:W-:Y:S02]  /*b4a0*/  LEA R44, P0, R6.reuse, UR6, 0x2 ;  /* 0x00000006062c7c11 */ /* 0x040fe4000f8010ff */
[----:B------:R-:W-:Y:S02]  /*b4b0*/  LOP3.LUT R28, R9, 0x380, RZ, 0xc0, !PT ;  /* 0x00000380091c7812 */ /* 0x000fe400078ec0ff */
[----:B------:R-:W-:Y:S02]  /*b4c0*/  LEA.HI.X R45, R6, UR7, R5, 0x2, P0 ;  /* 0x00000007062d7c11 */ /* 0x000fe400080f1405 */
[----:B------:R-:W-:-:S02]  /*b4d0*/  LOP3.LUT P0, RZ, R23, 0x3, RZ, 0xc0, !PT ;  /* 0x0000000317ff7812 */ /* 0x000fc4000780c0ff */
[C---:B------:R-:W-:Y:S02]  /*b4e0*/  IADD3 R5, R8.reuse, 0x8, RZ ;  /* 0x0000000808057810 */ /* 0x040fe40007ffe0ff */
[----:B------:R-:W-:Y:S02]  /*b4f0*/  ISETP.GE.OR P1, PT, R8, UR10, P0 ;  /* 0x0000000a08007c0c */ /* 0x000fe40008726670 */
[----:B------:R-:W-:Y:S01]  /*b500*/  ISETP.GE.OR P0, PT, R5, UR10, P0 ;  /* 0x0000000a05007c0c */ /* 0x000fe20008706670 */
[----:B------:R-:W-:Y:S01]  /*b510*/  IMAD.X R5, RZ, RZ, R25, P6 ;  /* 0x000000ffff057224 */ /* 0x000fe200030e0619 */
[----:B------:R-:W-:Y:S02]  /*b520*/  LOP3.LUT R36, R37, 0x380, RZ, 0xc0, !PT ;  /* 0x0000038025247812 */ /* 0x000fe400078ec0ff */
[----:B------:R-:W-:Y:S02]  /*b530*/  LOP3.LUT R40, R41, 0x380, RZ, 0xc0, !PT ;  /* 0x0000038029287812 */ /* 0x000fe400078ec0ff */
[----:B------:R-:W-:-:S02]  /*b540*/  LOP3.LUT R26, R27, 0x380, RZ, 0xc0, !PT ;  /* 0x000003801b1a7812 */ /* 0x000fc400078ec0ff */
[----:B------:R-:W-:Y:S02]  /*b550*/  LOP3.LUT R33, R24, 0x380, RZ, 0xc0, !PT ;  /* 0x0000038018217812 */ /* 0x000fe400078ec0ff */
[----:B------:R-:W-:Y:S01]  /*b560*/  LOP3.LUT R6, R7, 0x380, RZ, 0xc0, !PT ;  /* 0x0000038007067812 */ /* 0x000fe200078ec0ff */
[----:B------:R-:W-:Y:S01]  /*b570*/  @!P1 STG.E desc[UR48][R44.64], R3 ;  /* 0x000000032c009986 */ /* 0x000fe2000c101930 */
[----:B------:R-:W-:Y:S02]  /*b580*/  SHF.R.U64 R28, R28, 0x3, RZ ;  /* 0x000000031c1c7819 */ /* 0x000fe400000012ff */
[----:B------:R-:W-:Y:S01]  /*b590*/  SHF.R.U64 R36, R36, 0x3, RZ ;  /* 0x0000000324247819 */ /* 0x000fe200000012ff */
[----:B------:R-:W-:Y:S01]  /*b5a0*/  UIMAD UR6, UR9, UR12, URZ ;  /* 0x0000000c090672a4 */ /* 0x000fe2000f8e023f */
[----:B------:R-:W-:Y:S01]  /*b5b0*/  SHF.R.U64 R40, R40, 0x3, RZ ;  /* 0x0000000328287819 */ /* 0x000fe200000012ff */
[----:B------:R0:W-:Y:S01]  /*b5c0*/  @!P0 STG.E desc[UR48][R44.64+0x20], R0 ;  /* 0x000020002c008986 */ /* 0x0001e2000c101930 */
[----:B------:R-:W-:Y:S01]  /*b5d0*/  SHF.R.U64 R26, R26, 0x3, RZ ;  /* 0x000000031a1a7819 */ /* 0x000fe200000012ff */
[----:B------:R-:W-:Y:S01]  /*b5e0*/  ULDC.64 UR8, c[0x0][0xae0] ;  /* 0x0002b80000087ab9 */ /* 0x000fe20000000a00 */
[----:B------:R-:W-:Y:S01]  /*b5f0*/  SHF.R.U64 R33, R33, 0x3, RZ ;  /* 0x0000000321217819 */ /* 0x000fe200000012ff */
[----:B------:R-:W5:Y:S01]  /*b600*/  LD.E.128 R12, desc[UR48][R12.64] ;  /* 0x000000300c0c7980 */ /* 0x000f62000c101d00 */
[----:B------:R-:W-:-:S02]  /*b610*/  SHF.R.U64 R6, R6, 0x3, RZ ;  /* 0x0000000306067819 */ /* 0x000fc400000012ff */
[----:B------:R-:W-:Y:S01]  /*b620*/  LOP3.LUT R28, R28, R9, RZ, 0x3c, !PT ;  /* 0x000000091c1c7212 */ /* 0x000fe200078e3cff */
[--C-:B------:R-:W-:Y:S01]  /*b630*/  IMAD.X R9, RZ, RZ, R25.reuse, P2 ;  /* 0x000000ffff097224 */ /* 0x100fe200010e0619 */
[----:B------:R-:W-:Y:S01]  /*b640*/  LOP3.LUT R36, R36, R37, RZ, 0x3c, !PT ;  /* 0x0000002524247212 */ /* 0x000fe200078e3cff */
[--C-:B------:R-:W-:Y:S01]  /*b650*/  IMAD.X R37, RZ, RZ, R25.reuse, P5 ;  /* 0x000000ffff257224 */ /* 0x100fe200028e0619 */
[----:B------:R-:W-:Y:S01]  /*b660*/  LOP3.LUT R40, R40, R41, RZ, 0x3c, !PT ;  /* 0x0000002928287212 */ /* 0x000fe200078e3cff */
[--C-:B------:R-:W-:Y:S01]  /*b670*/  IMAD.X R41, RZ, RZ, R25.reuse, P4 ;  /* 0x000000ffff297224 */ /* 0x100fe200020e0619 */
[----:B------:R-:W-:Y:S01]  /*b680*/  LOP3.LUT R26, R26, R27, RZ, 0x3c, !PT ;  /* 0x0000001b1a1a7212 */ /* 0x000fe200078e3cff */
[--C-:B------:R-:W-:Y:S01]  /*b690*/  IMAD.X R27, RZ, RZ, R25.reuse, P3 ;  /* 0x000000ffff1b7224 */ /* 0x100fe200018e0619 */
[----:B------:R-:W-:Y:S01]  /*b6a0*/  LOP3.LUT R32, R33, R24, RZ, 0x3c, !PT ;  /* 0x0000001821207212 */ /* 0x000fe200078e3cff */
[----:B------:R-:W-:Y:S01]  /*b6b0*/  IMAD.MOV.U32 R33, RZ, RZ, R25 ;  /* 0x000000ffff217224 */ /* 0x000fe200078e0019 */
[----:B------:R-:W-:Y:S01]  /*b6c0*/  LOP3.LUT R8, R6, R7, RZ, 0x3c, !PT ;  /* 0x0000000706087212 */ /* 0x000fe200078e3cff */
[----:B0-----:R-:W-:Y:S01]  /*b6d0*/  IMAD.U32 R45, RZ, RZ, UR12 ;  /* 0x0000000cff2d7e24 */ /* 0x001fe2000f8e00ff */
[----:B------:R-:W-:Y:S01]  /*b6e0*/  SHF.R.S32.HI R3, RZ, 0x1f, R2 ;  /* 0x0000001fff037819 */ /* 0x000fe20000011402 */
[----:B------:R-:W5:Y:S01]  /*b6f0*/  LD.E.128 R28, desc[UR48][R28.64] ;  /* 0x000000301c1c7980 */ /* 0x000f62000c101d00 */
[----:B------:R-:W-:-:S03]  /*b700*/  UIMAD UR6, UR4, UR13, UR6 ;  /* 0x0000000d040672a4 */ /* 0x000fc6000f8e0206 */
[----:B------:R-:W5:Y:S01]  /*b710*/  LD.E.128 R32, desc[UR48][R32.64] ;  /* 0x0000003020207980 */ /* 0x000f62000c101d00 */
[----:B------:R-:W-:-:S03]  /*b720*/  IMAD.WIDE.U32 R44, R45, UR4, R2 ;  /* 0x000000042d2c7c25 */ /* 0x000fc6000f8e0002 */
[----:B------:R-:W5:Y:S04]  /*b730*/  LD.E.128 R4, desc[UR48][R4.64] ;  /* 0x0000003004047980 */ /* 0x000f68000c101d00 */
[----:B------:R-:W5:Y:S04]  /*b740*/  LD.E.128 R36, desc[UR48][R36.64] ;  /* 0x0000003024247980 */ /* 0x000f68000c101d00 */
[----:B------:R-:W5:Y:S04]  /*b750*/  LD.E.128 R40, desc[UR48][R40.64] ;  /* 0x0000003028287980 */ /* 0x000f68000c101d00 */
[----:B------:R-:W5:Y:S04]  /*b760*/  LD.E.128 R24, desc[UR48][R26.64] ;  /* 0x000000301a187980 */ /* 0x000f68000c101d00 */
[----:B------:R-:W5:Y:S01]  /*b770*/  LD.E.128 R8, desc[UR48][R8.64] ;  /* 0x0000003008087980 */ /* 0x000f62000c101d00 */
[----:B------:R-:W-:Y:S01]  /*b780*/  UIMAD UR4, UR14, UR8, URZ ;  /* 0x000000080e0472a4 */ /* 0x000fe2000f8e023f */
[----:B------:R-:W-:Y:S01]  /*b790*/  @!PT LDS RZ, [RZ] ;  /* 0x00000000fffff984 */ /* 0x000fe20000000800 */
[----:B------:R-:W-:Y:S01]  /*b7a0*/  @!PT LDS RZ, [RZ] ;  /* 0x00000000fffff984 */ /* 0x000fe20000000800 */
[----:B------:R-:W-:Y:S01]  /*b7b0*/  @!PT LDS RZ, [RZ] ;  /* 0x00000000fffff984 */ /* 0x000fe20000000800 */
[----:B------:R-:W-:Y:S01]  /*b7c0*/  @!PT LDS RZ, [RZ] ;  /* 0x00000000fffff984 */ /* 0x000fe20000000800 */
[----:B------:R0:W-:Y:S06]  /*b7d0*/  MEMBAR.ALL.CTA ;  /* 0x0000000000007992 */ /* 0x0001ec0000008000 */
[----:B0-----:R-:W0:Y:S01]  /*b7e0*/  FENCE.VIEW.ASYNC.S ;  /* 0x00000000000073c6 */ /* 0x001e220000000000 */
[----:B------:R-:W-:Y:S01]  /*b7f0*/  VIADD R45, R45, UR6 ;  /* 0x000000062d2d7c36 */ /* 0x000fe20008000000 */
[----:B------:R-:W-:Y:S01]  /*b800*/  UIMAD UR10, UR40, -0x80, UR10 ;  /* 0xffffff80280a78a4 */ /* 0x000fe2000f8e020a */
[----:B------:R-:W-:Y:S01]  /*b810*/  IMAD.U32 R3, RZ, RZ, UR8 ;  /* 0x00000008ff037e24 */ /* 0x000fe2000f8e00ff */
[----:B------:R-:W-:Y:S01]  /*b820*/  UIMAD UR4, UR39, UR9, UR4 ;  /* 0x00000009270472a4 */ /* 0x000fe2000f8e0204 */
[----:B------:R-:W-:-:S02]  /*b830*/  ULDC.64 UR6, c[0x0][0xae8] ;  /* 0x0002ba0000067ab9 */ /* 0x000fc40000000a00 */
[----:B------:R-:W-:Y:S01]  /*b840*/  IMAD.WIDE.U32 R44, R3, UR39, R44 ;  /* 0x00000027032c7c25 */ /* 0x000fe2000f8e002c */
[----:B------:R-:W-:-:S03]  /*b850*/  ISETP.GE.AND P2, PT, R16, UR10, PT ;  /* 0x0000000a10007c0c */ /* 0x000fc6000bf46270 */
[----:B------:R-:W-:Y:S01]  /*b860*/  VIADD R45, R45, UR4 ;  /* 0x000000042d2d7c36 */ /* 0x000fe20008000000 */
[----:B------:R-:W-:Y:S01]  /*b870*/  UIMAD UR4, UR38, UR6, URZ ;  /* 0x00000006260472a4 */ /* 0x000fe2000f8e023f */
[----:B------:R-:W-:Y:S02]  /*b880*/  VIADD R20, R20, 0x28820 ;  /* 0x0002882014147836 */ /* 0x000fe40000000000 */
[C---:B------:R-:W-:Y:S02]  /*b890*/  VIADD R17, R16.reuse, 0x60 ;  /* 0x0000006010117836 */ /* 0x040fe40000000000 */
[----:B------:R-:W-:Y:S01]  /*b8a0*/  IMAD.U32 R49, RZ, RZ, UR6 ;  /* 0x00000006ff317e24 */ /* 0x000fe2000f8e00ff */
[----:B------:R-:W-:Y:S01]  /*b8b0*/  UIMAD UR4, UR37, UR7, UR4 ;  /* 0x00000007250472a4 */ /* 0x000fe2000f8e0204 */
[----:B------:R-:W-:Y:S01]  /*b8c0*/  VIADD R3, R16, 0x40 ;  /* 0x0000004010037836 */ /* 0x000fe20000000000 */
[----:B------:R-:W-:Y:S01]  /*b8d0*/  PRMT R20, RZ, 0x654, R20 ;  /* 0x00000654ff147816 */ /* 0x000fe20000000014 */
[----:B------:R-:W-:Y:S01]  /*b8e0*/  IMAD.WIDE.U32 R48, R49, UR37, R44 ;  /* 0x0000002531307c25 */ /* 0x000fe2000f8e002c */
[----:B------:R-:W-:-:S02]  /*b8f0*/  ISETP.GE.AND P1, PT, R17, UR10, PT ;  /* 0x0000000a11007c0c */ /* 0x000fc4000bf26270 */
[----:B------:R-:W-:Y:S01]  /*b900*/  ISETP.GE.AND P0, PT, R3, UR10, PT ;  /* 0x0000000a03007c0c */ /* 0x000fe2000bf06270 */
[----:B------:R-:W-:Y:S01]  /*b910*/  IMAD.U32 R3, RZ, RZ, UR40 ;  /* 0x00000028ff037e24 */ /* 0x000fe2000f8e00ff */
[--C-:B------:R-:W-:Y:S01]  /*b920*/  SHF.R.S32.HI R17, RZ, 0x1f, R16.reuse ;  /* 0x0000001fff117819 */ /* 0x100fe20000011410 */
[----:B0-----:R0:W-:Y:S01]  /*b930*/  SYNCS.ARRIVE.TRANS64.RED.A1T0 RZ, [R20+URZ], RZ ;  /* 0x000000ff14ff79a7 */ /* 0x0011e2000810043f */
[----:B------:R-:W-:Y:S01]  /*b940*/  IADD3 R0, R16, 0x20, RZ ;  /* 0x0000002010007810 */ /* 0x000fe20007ffe0ff */
[----:B------:R-:W-:Y:S01]  /*b950*/  VIADD R53, R49, UR4 ;  /* 0x0000000431357c36 */ /* 0x000fe20008000000 */
[----:B------:R-:W-:Y:S01]  /*b960*/  BSSY B1, `(.L_x_2067) ;  /* 0x0000014000017945 */ /* 0x000fe20003800000 */
[----:B------:R-:W-:Y:S01]  /*b970*/  IMAD.WIDE R44, R3, 0x80, R16 ;  /* 0x00000080032c7825 */ /* 0x000fe200078e0210 */
[----:B------:R-:W-:Y:S02]  /*b980*/  ISETP.GE.AND P4, PT, R0, UR10, PT ;  /* 0x0000000a00007c0c */ /* 0x000fe4000bf86270 */
[----:B------:R-:W-:Y:S11]  /*b990*/  @P2 BRA `(.L_x_2068) ;  /* 0x0000000000402947 */ /* 0x000ff60003800000 */
[----:B------:R-:W-:Y:S01]  /*b9a0*/  ULDC.64 UR6, c[0x0][0xad8] ;  /* 0x0002b60000067ab9 */ /* 0x000fe20000000a00 */
[C---:B------:R-:W-:Y:S01]  /*b9b0*/  VIADD R0, R2.reuse, 0x40 ;  /* 0x0000004002007836 */ /* 0x040fe20000000000 */
[----:B------:R-:W-:Y:S01]  /*b9c0*/  ULDC UR4, c[0x0][0xa8c] ;  /* 0x0002a30000047ab9 */ /* 0x000fe20000000800 */
[----:B------:R-:W-:Y:S01]  /*b9d0*/  IMAD R3, R45, UR6, RZ ;  /* 0x000000062d037c24 */ /* 0x000fe2000f8e02ff */
[----:B------:R-:W-:Y:S01]  /*b9e0*/  ISETP.GE.AND P2, PT, R2, UR4, PT ;  /* 0x0000000402007c0c */ /* 0x000fe2000bf46270 */
[----:B0-----:R-:W-:Y:S01]  /*b9f0*/  IMAD.MOV.U32 R20, RZ, RZ, R48 ;  /* 0x000000ffff147224 */ /* 0x001fe200078e0030 */
[----:B------:R-:W-:Y:S01]  /*ba00*/  ISETP.GE.AND P3, PT, R0, UR4, PT ;  /* 0x0000000400007c0c */ /* 0x000fe2000bf66270 */
[----:B------:R-:W-:Y:S02]  /*ba10*/  IMAD.MOV.U32 R21, RZ, RZ, R53 ;  /* 0x000000ffff157224 */ /* 0x000fe400078e0035 */
[C---:B------:R-:W-:Y:S02]  /*ba20*/  IMAD R3, R44.reuse, UR7, R3 ;  /* 0x000000072c037c24 */ /* 0x040fe4000f8e0203 */
[----:B------:R-:W-:Y:S01]  /*ba30*/  IMAD.WIDE.U32 R20, R44, UR6, R20 ;  /* 0x000000062c147c25 */ /* 0x000fe2000f8e0014 */
[----:B------:R-:W-:-:S02]  /*ba40*/  ULDC.64 UR6, c[0x0][0xa80] ;  /* 0x0002a00000067ab9 */ /* 0x000fc40000000a00 */
[----:B------:R-:W-:Y:S02]  /*ba50*/  LEA R50, P5, R20, UR6, 0x1 ;  /* 0x0000000614327c11 */ /* 0x000fe4000f8a08ff */
[----:B------:R-:W-:-:S04]  /*ba60*/  IADD3 R3, R21, R3, RZ ;  /* 0x0000000315037210 */ /* 0x000fc80007ffe0ff */
[----:B------:R-:W-:-:S05]  /*ba70*/  LEA.HI.X R51, R20, UR7, R3, 0x1, P5 ;  /* 0x0000000714337c11 */ /* 0x000fca000a8f0c03 */
[----:B-----5:R1:W-:Y:S04]  /*ba80*/  @!P2 STG.E.128 desc[UR48][R50.64], R32 ;  /* 0x000000203200a986 */ /* 0x0203e8000c101d30 */
[----:B------:R1:W-:Y:S02]  /*ba90*/  @!P3 STG.E.128 desc[UR48][R50.64+0x80], R36 ;  /* 0x000080243200b986 */ /* 0x0003e4000c101d30 */
.L_x_2068:
[----:B------:R-:W-:Y:S05]  /*baa0*/  BSYNC B1 ;  /* 0x0000000000017941 */ /* 0x000fea0003800000 */
.L_x_2067:
[----:B------:R-:W-:Y:S04]  /*bab0*/  BSSY B1, `(.L_x_2069) ;  /* 0x0000014000017945 */ /* 0x000fe80003800000 */
[----:B------:R-:W-:Y:S05]  /*bac0*/  @P4 BRA `(.L_x_2070) ;  /* 0x0000000000484947 */ /* 0x000fea0003800000 */
[----:B------:R-:W-:Y:S01]  /*bad0*/  IADD3 R3, P2, R44, 0x20, RZ ;  /* 0x000000202c037810 */ /* 0x000fe20007f5e0ff */
[----:B------:R-:W-:Y:S01]  /*bae0*/  ULDC.64 UR6, c[0x0][0xad8] ;  /* 0x0002b60000067ab9 */ /* 0x000fe20000000a00 */
[----:B0-----:R-:W-:Y:S01]  /*baf0*/  IMAD.MOV.U32 R20, RZ, RZ, R48 ;  /* 0x000000ffff147224 */ /* 0x001fe200078e0030 */
[----:B------:R-:W-:Y:S01]  /*bb00*/  ULDC UR4, c[0x0][0xa8c] ;  /* 0x0002a30000047ab9 */ /* 0x000fe20000000800 */
[----:B------:R-:W-:Y:S01]  /*bb10*/  IMAD.MOV.U32 R21, RZ, RZ, R53 ;  /* 0x000000ffff157224 */ /* 0x000fe200078e0035 */
[C---:B------:R-:W-:Y:S01]  /*bb20*/  ISETP.GE.AND P3, PT, R2.reuse, UR4, PT ;  /* 0x0000000402007c0c */ /* 0x040fe2000bf66270 */
[----:B------:R-:W-:Y:S02]  /*bb30*/  IMAD.X R0, RZ, RZ, R45, P2 ;  /* 0x000000ffff007224 */ /* 0x000fe400010e062d */
[----:B-1---5:R-:W-:Y:S02]  /*bb40*/  VIADD R32, R2, 0x40 ;  /* 0x0000004002207836 */ /* 0x022fe40000000000 */
        /* <DEDUP_REMOVED lines=8> */
[----:B------:R2:W-:Y:S04]  /*bbd0*/  @!P3 STG.E.128 desc[UR48][R32.64], R28 ;  /* 0x0000001c2000b986 */ /* 0x0005e8000c101d30 */
[----:B------:R2:W-:Y:S02]  /*bbe0*/  @!P4 STG.E.128 desc[UR48][R32.64+0x80], R40 ;  /* 0x000080282000c986 */ /* 0x0005e4000c101d30 */
.L_x_2070:
[----:B------:R-:W-:Y:S05]  /*bbf0*/  BSYNC B1 ;  /* 0x0000000000017941 */ /* 0x000fea0003800000 */
.L_x_2069:
        /* <DEDUP_REMOVED lines=9> */
[----:B--2--5:R-:W-:Y:S02]  /*bc90*/  VIADD R28, R2, 0x40 ;  /* 0x00000040021c7836 */ /* 0x024fe40000000000 */
        /* <DEDUP_REMOVED lines=10> */
.L_x_2072:
[----:B------:R-:W-:Y:S05]  /*bd40*/  BSYNC B1 ;  /* 0x0000000000017941 */ /* 0x000fea0003800000 */
.L_x_2071:
[----:B------:R-:W-:Y:S05]  /*bd50*/  @P1 BRA `(.L_x_2073) ;  /* 0x0000000c00081947 */ /* 0x000fea0003800000 */
[----:B------:R-:W-:Y:S01]  /*bd60*/  IADD3 R3, P0, R44, 0x60, RZ ;  /* 0x000000602c037810 */ /* 0x000fe20007f1e0ff */
[----:B------:R-:W-:Y:S01]  /*bd70*/  ULDC.64 UR6, c[0x0][0xad8] ;  /* 0x0002b60000067ab9 */ /* 0x000fe20000000a00 */
[----:B---3-5:R-:W-:Y:S01]  /*bd80*/  IMAD.MOV.U32 R12, RZ, RZ, R48 ;  /* 0x000000ffff0c7224 */ /* 0x028fe200078e0030 */
[----:B------:R-:W-:Y:S01]  /*bd90*/  ULDC UR4, c[0x0][0xa8c] ;  /* 0x0002a30000047ab9 */ /* 0x000fe20000000800 */
[----:B------:R-:W-:Y:S01]  /*bda0*/  IADD3.X R44, RZ, R45, RZ, P0, !PT ;  /* 0x0000002dff2c7210 */ /* 0x000fe200007fe4ff */
[----:B------:R-:W-:Y:S01]  /*bdb0*/  IMAD.MOV.U32 R13, RZ, RZ, R53 ;  /* 0x000000ffff0d7224 */ /* 0x000fe200078e0035 */
[C---:B------:R-:W-:Y:S01]  /*bdc0*/  ISETP.GE.AND P1, PT, R2.reuse, UR4, PT ;  /* 0x0000000402007c0c */ /* 0x040fe2000bf26270 */
[----:B------:R-:W-:Y:S02]  /*bdd0*/  VIADD R0, R2, 0x40 ;  /* 0x0000004002007836 */ /* 0x000fe40000000000 */
[----:B------:R-:W-:Y:S02]  /*bde0*/  IMAD R44, R44, UR6, RZ ;  /* 0x000000062c2c7c24 */ /* 0x000fe4000f8e02ff */
[----:B------:R-:W-:-:S04]  /*bdf0*/  IMAD.WIDE.U32 R12, R3, UR6, R12 ;  /* 0x00000006030c7c25 */ /* 0x000fc8000f8e000c */
        /* <DEDUP_REMOVED lines=10> */
.L_x_2065:
[----:B------:R-:W-:Y:S01]  /*bea0*/  ULDC.64 UR6, c[0x0][0xbe0] ;  /* 0x0002f80000067ab9 */ /* 0x000fe20000000a00 */
[----:B------:R-:W-:Y:S02]  /*beb0*/  USHF.L.U32 UR4, UR37, 0x2, URZ ;  /* 0x0000000225047899 */ /* 0x000fe4000800063f */
[----:B------:R-:W-:Y:S01]  /*bec0*/  UISETP.NE.U32.AND UP0, UPT, UR6, URZ, UPT ;  /* 0x0000003f0600728c */ /* 0x000fe2000bf05070 */
[----:B------:R-:W-:Y:S01]  /*bed0*/  ULDC.64 UR8, c[0x0][0xbd8] ;  /* 0x0002f60000087ab9 */ /* 0x000fe20000000a00 */
[----:B------:R-:W-:Y:S02]  /*bee0*/  USHF.L.U64.HI UR10, UR37, 0x2, UR38 ;  /* 0x00000002250a7899 */ /* 0x000fe40008010226 */
[----:B------:R-:W-:Y:S02]  /*bef0*/  UISETP.NE.AND.EX UP1, UPT, UR7, URZ, UPT, UP0 ;  /* 0x0000003f0700728c */ /* 0x000fe4000bf25300 */
[----:B------:R-:W-:-:S04]  /*bf00*/  UISETP.NE.U32.AND UP0, UPT, UR8, URZ, UPT ;  /* 0x0000003f0800728c */ /* 0x000fc8000bf05070 */
[----:B------:R-:W-:Y:S01]  /*bf10*/  PLOP3.LUT P2, PT, PT, PT, UP1, 0x80, 0x0 ;  /* 0x000000000000781c */ /* 0x000fe20003f4f018 */
[----:B------:R-:W-:-:S04]  /*bf20*/  UISETP.NE.AND.EX UP0, UPT, UR9, URZ, UPT, UP0 ;  /* 0x0000003f0900728c */ /* 0x000fc8000bf05300 */
[----:B------:R-:W-:Y:S02]  /*bf30*/  @UP1 UIADD3 UR6, UP2, UR4, UR6, URZ ;  /* 0x0000000604061290 */ /* 0x000fe4000ff5e03f */
[----:B------:R-:W-:Y:S02]  /*bf40*/  PLOP3.LUT P1, PT, PT, PT, UP0, 0x80, 0x0 ;  /* 0x000000000000781c */ /* 0x000fe40003f2f008 */
[----:B------:R-:W-:Y:S02]  /*bf50*/  @UP1 UIADD3.X UR7, UR10, UR7, URZ, UP2, !UPT ;  /* 0x000000070a071290 */ /* 0x000fe400097fe43f */
[----:B------:R-:W-:Y:S01]  /*bf60*/  UIADD3 UR4, UP1, UR4, UR8, URZ ;  /* 0x0000000804047290 */ /* 0x000fe2000ff3e03f */
[----:B------:R-:W-:-:S03]  /*bf70*/  IMAD.U32 R6, RZ, RZ, UR6 ;  /* 0x00000006ff067e24 */ /* 0x000fc6000f8e00ff */
[----:B------:R-:W-:Y:S01]  /*bf80*/  IMAD.U32 R7, RZ, RZ, UR7 ;  /* 0x00000007ff077e24 */ /* 0x000fe2000f8e00ff */
[----:B------:R-:W-:Y:S01]  /*bf90*/  UIADD3.X UR6, UR10, UR9, URZ, UP1, !UPT ;  /* 0x000000090a067290 */ /* 0x000fe20008ffe43f */
[----:B------:R-:W-:-:S03]  /*bfa0*/  IMAD.MOV.U32 R9, RZ, RZ, RZ ;  /* 0x000000ffff097224 */ /* 0x000fc600078e00ff */
[----:B------:R-:W2:Y:S01]  /*bfb0*/  @P2 LDG.E R6, desc[UR48][R6.64] ;  /* 0x0000003006062981 */ /* 0x000ea2000c1e1900 */
[----:B------:R-:W-:Y:S02]  /*bfc0*/  IMAD.U32 R4, RZ, RZ, UR4 ;  /* 0x00000004ff047e24 */ /* 0x000fe4000f8e00ff */
[----:B------:R-:W-:-:S05]  /*bfd0*/  IMAD.U32 R5, RZ, RZ, UR6 ;  /* 0x00000006ff057e24 */ /* 0x000fca000f8e00ff */
[----:B------:R0:W5:Y:S01]  /*bfe0*/  @P1 LDG.E R9, desc[UR48][R4.64] ;  /* 0x0000003004091981 */ /* 0x000162000c1e1900 */
[----:B------:R-:W-:Y:S01]  /*bff0*/  ULDC UR4, c[0x0][0xa88] ;  /* 0x0002a20000047ab9 */ /* 0x000fe20000000800 */
[----:B------:R-:W-:Y:S02]  /*c000*/  ISETP.GT.AND P0, PT, R186, 0x7f, PT ;  /* 0x0000007fba00780c */ /* 0x000fe40003f04270 */
[----:B--2---:R-:W-:Y:S01]  /*c010*/  @P2 R2UR UR4, R6 ;  /* 0x00000000060422ca */ /* 0x004fe200000e0000 */
[----:B0-----:R-:W-:-:S14]  /*c020*/  @P2 BRA `(.L_x_2074) ;  /* 0x0000000000182947 */ /* 0x001fdc0003800000 */
[----:B------:R-:W-:Y:S05]  /*c030*/  @!P1 BRA `(.L_x_2074) ;  /* 0x0000000000149947 */ /* 0x000fea0003800000 */
[----:B------:R-:W2:Y:S04]  /*c040*/  LDG.E R3, desc[UR48][R4.64] ;  /* 0x0000003004037981 */ /* 0x000ea8000c1e1900 */
[----:B------:R-:W3:Y:S01]  /*c050*/  LDG.E R0, desc[UR48][R4.64+0x4] ;  /* 0x0000043004007981 */ /* 0x000ee2000c1e1900 */
[----:B--2---:R-:W-:Y:S02]  /*c060*/  R2UR UR6, R3 ;  /* 0x00000000030672ca */ /* 0x004fe400000e0000 */
[----:B---3--:R-:W-:-:S13]  /*c070*/  R2UR UR4, R0 ;  /* 0x00000000000472ca */ /* 0x008fda00000e0000 */
[----:B------:R-:W-:-:S12]  /*c080*/  UIADD3 UR4, -UR6, UR4, URZ ;  /* 0x0000000406047290 */ /* 0x000fd8000fffe13f */
.L_x_2074:
[----:B------:R-:W-:Y:S01]  /*c090*/  USHF.R.S32.HI UR8, URZ, 0x1f, UR39 ;  /* 0x0000001f3f087899 */ /* 0x000fe20008011427 */
[----:B------:R-:W-:Y:S01]  /*c0a0*/  BSSY B1, `(.L_x_2075) ;  /* 0x000001f000017945 */ /* 0x000fe20003800000 */
[----:B------:R-:W-:Y:S01]  /*c0b0*/  USEL UR37, UR37, URZ, !UP0 ;  /* 0x0000003f25257287 */ /* 0x000fe2000c000000 */
[----:B------:R-:W-:Y:S01]  /*c0c0*/  SHF.R.S32.HI R11, RZ, 0x1f, R2 ;  /* 0x0000001fff0b7819 */ /* 0x000fe20000011402 */
[----:B------:R-:W-:Y:S01]  /*c0d0*/  USEL UR38, UR38, URZ, !UP0 ;  /* 0x0000003f26267287 */ /* 0x000fe2000c000000 */
[----:B-----5:R-:W-:Y:S01]  /*c0e0*/  SHF.R.S32.HI R8, RZ, 0x1f, R9 ;  /* 0x0000001fff087819 */ /* 0x020fe20000011409 */
[----:B------:R-:W-:Y:S10]  /*c0f0*/  @P0 BRA `(.L_x_2076) ;  /* 0x0000000000640947 */ /* 0x000ff40003800000 */
[----:B------:R-:W0:Y:S01]  /*c100*/  S2R R3, SR_TID.X ;  /* 0x0000000000037919 */ /* 0x000e220000002100 */
[----:B------:R-:W-:-:S05]  /*c110*/  IMAD.U32 R0, RZ, RZ, UR40 ;  /* 0x00000028ff007e24 */ /* 0x000fca000f8e00ff */
[----:B0-----:R-:W-:-:S05]  /*c120*/  LEA R0, R0, R3, 0x7 ;  /* 0x0000000300007211 */ /* 0x001fca00078e38ff */
[----:B------:R-:W-:-:S05]  /*c130*/  VIADD R0, R0, 0xffffff80 ;  /* 0xffffff8000007836 */ /* 0x000fca0000000000 */
[----:B------:R-:W-:-:S13]  /*c140*/  ISETP.GE.AND P0, PT, R0, UR4, PT ;  /* 0x0000000400007c0c */ /* 0x000fda000bf06270 */
[----:B------:R-:W-:Y:S05]  /*c150*/  @P0 BRA `(.L_x_2076) ;  /* 0x00000000004c0947 */ /* 0x000fea0003800000 */
[C---:B------:R-:W-:Y:S01]  /*c160*/  IADD3 R4, P0, R0.reuse, R9, RZ ;  /* 0x0000000900047210 */ /* 0x040fe20007f1e0ff */
        /* <DEDUP_REMOVED lines=18> */
.L_x_2076:
[----:B------:R-:W-:Y:S05]  /*c290*/  BSYNC B1 ;  /* 0x0000000000017941 */ /* 0x000fea0003800000 */
.L_x_2075:
[----:B------:R-:W-:Y:S01]  /*c2a0*/  ULDC.64 UR6, c[0x0][0xaa0] ;  /* 0x0002a80000067ab9 */ /* 0x000fe20000000a00 */
[----:B0-----:R-:W-:Y:S01]  /*c2b0*/  IMAD.MOV.U32 R3, RZ, RZ, R11 ;  /* 0x000000ffff037224 */ /* 0x001fe200078e000b */
[----:B------:R-:W-:Y:S01]  /*c2c0*/  ULDC.64 UR10, c[0x0][0xae0] ;  /* 0x0002b800000a7ab9 */ /* 0x000fe20000000a00 */
[----:B------:R-:W-:Y:S01]  /*c2d0*/  IMAD R0, R8, UR6, RZ ;  /* 0x0000000608007c24 */ /* 0x000fe2000f8e02ff */
[----:B------:R-:W-:Y:S01]  /*c2e0*/  BSSY B1, `(.L_x_2077) ;  /* 0x000002c000017945 */ /* 0x000fe20003800000 */
[----:B------:R-:W-:Y:S01]  /*c2f0*/  IMAD.WIDE.U32 R4, R9, UR6, R2 ;  /* 0x0000000609047c25 */ /* 0x000fe2000f8e0002 */
[----:B------:R-:W-:-:S03]  /*c300*/  UIMAD UR6, UR8, UR10, URZ ;  /* 0x0000000a080672a4 */ /* 0x000fc6000f8e023f */
[----:B------:R-:W-:Y:S01]  /*c310*/  IMAD R9, R9, UR7, R0 ;  /* 0x0000000709097c24 */ /* 0x000fe2000f8e0200 */
[----:B------:R-:W-:Y:S01]  /*c320*/  UIMAD UR7, UR40, -0x80, UR4 ;  /* 0xffffff80280778a4 */ /* 0x000fe2000f8e0204 */
[----:B------:R-:W-:Y:S01]  /*c330*/  IMAD.U32 R3, RZ, RZ, UR10 ;  /* 0x0000000aff037e24 */ /* 0x000fe2000f8e00ff */
[----:B------:R-:W-:Y:S01]  /*c340*/  UIMAD UR6, UR39, UR11, UR6 ;  /* 0x0000000b270672a4 */ /* 0x000fe2000f8e0206 */
[----:B------:R-:W-:Y:S01]  /*c350*/  IMAD.IADD R5, R5, 0x1, R9 ;  /* 0x0000000105057824 */ /* 0x000fe200078e0209 */
[----:B------:R-:W-:Y:S01]  /*c360*/  ULDC.64 UR8, c[0x0][0xae8] ;  /* 0x0002ba0000087ab9 */ /* 0x000fe20000000a00 */
[C---:B------:R-:W-:Y:S01]  /*c370*/  VIADD R0, R16.reuse, 0x20 ;  /* 0x0000002010007836 */ /* 0x040fe20000000000 */
[----:B------:R-:W-:Y:S01]  /*c380*/  ISETP.GE.AND P2, PT, R16, UR7, PT ;  /* 0x0000000710007c0c */ /* 0x000fe2000bf46270 */
[----:B------:R-:W-:Y:S01]  /*c390*/  IMAD.WIDE.U32 R4, R3, UR39, R4 ;  /* 0x0000002703047c25 */ /* 0x000fe2000f8e0004 */
[----:B------:R-:W-:Y:S01]  /*c3a0*/  UIMAD UR4, UR38, UR8, URZ ;  /* 0x00000008260472a4 */ /* 0x000fe2000f8e023f */
[----:B------:R-:W-:-:S02]  /*c3b0*/  SHF.R.S32.HI R9, RZ, 0x1f, R16 ;  /* 0x0000001fff097819 */ /* 0x000fc40000011410 */
[----:B------:R-:W-:Y:S01]  /*c3c0*/  VIADD R5, R5, UR6 ;  /* 0x0000000605057c36 */ /* 0x000fe20008000000 */
[----:B------:R-:W-:Y:S01]  /*c3d0*/  UIMAD UR4, UR37, UR9, UR4 ;  /* 0x00000009250472a4 */ /* 0x000fe2000f8e0204 */
[----:B------:R-:W-:Y:S01]  /*c3e0*/  IMAD.U32 R7, RZ, RZ, UR8 ;  /* 0x00000008ff077e24 */ /* 0x000fe2000f8e00ff */
[----:B------:R-:W-:Y:S01]  /*c3f0*/  ISETP.GE.AND P3, PT, R0, UR7, PT ;  /* 0x0000000700007c0c */ /* 0x000fe2000bf66270 */
[C---:B------:R-:W-:Y:S01]  /*c400*/  VIADD R3, R16.reuse, 0x60 ;  /* 0x0000006010037836 */ /* 0x040fe20000000000 */
[----:B------:R-:W-:Y:S01]  /*c410*/  IADD3 R0, R16, 0x40, RZ ;  /* 0x0000004010007810 */ /* 0x000fe20007ffe0ff */
[----:B------:R-:W-:-:S03]  /*c420*/  IMAD.WIDE.U32 R6, R7, UR37, R4 ;  /* 0x0000002507067c25 */ /* 0x000fc6000f8e0004 */
[----:B------:R-:W-:Y:S01]  /*c430*/  ISETP.GE.AND P0, PT, R3, UR7, PT ;  /* 0x0000000703007c0c */ /* 0x000fe2000bf06270 */
[----:B------:R-:W-:Y:S01]  /*c440*/  IMAD.U32 R3, RZ, RZ, UR40 ;  /* 0x00000028ff037e24 */ /* 0x000fe2000f8e00ff */
[----:B------:R-:W-:Y:S01]  /*c450*/  ISETP.GE.AND P1, PT, R0, UR7, PT ;  /* 0x0000000700007c0c */ /* 0x000fe2000bf26270 */
[----:B------:R-:W-:Y:S02]  /*c460*/  IMAD.MOV.U32 R8, RZ, RZ, R16 ;  /* 0x000000ffff087224 */ /* 0x000fe400078e0010 */
[----:B------:R-:W-:Y:S02]  /*c470*/  VIADD R11, R7, UR4 ;  /* 0x00000004070b7c36 */ /* 0x000fe40008000000 */
[----:B------:R-:W-:Y:S01]  /*c480*/  IMAD.WIDE R8, R3, 0x80, R8 ;  /* 0x0000008003087825 */ /* 0x000fe200078e0208 */
[----:B------:R-:W-:Y:S07]  /*c490*/  @P2 BRA `(.L_x_2078) ;  /* 0x0000000000402947 */ /* 0x000fee0003800000 */
        /* <DEDUP_REMOVED lines=16> */
.L_x_2078:
[----:B------:R-:W-:Y:S05]  /*c5a0*/  BSYNC B1 ;  /* 0x0000000000017941 */ /* 0x000fea0003800000 */
.L_x_2077:
        /* <DEDUP_REMOVED lines=15> */
[----:B0-----:R-:W-:Y:S01]  /*c6a0*/  LEA R12, P2, R4, UR8, 0x1 ;  /* 0x00000008040c7c11 */ /* 0x001fe2000f8408ff */
[----:B------:R-:W-:-:S05]  /*c6b0*/  IMAD.IADD R3, R5, 0x1, R3 ;  /* 0x0000000105037824 */ /* 0x000fca00078e0203 */
[----:B------:R-:W-:-:S05]  /*c6c0*/  LEA.HI.X R13, R4, UR9, R3, 0x1, P2 ;  /* 0x00000009040d7c11 */ /* 0x000fca00090f0c03 */
[----:B------:R1:W-:Y:S04]  /*c6d0*/  @!P3 STG.E.128 desc[UR48][R12.64], RZ ;  /* 0x000000ff0c00b986 */ /* 0x0003e8000c101d30 */
[----:B------:R1:W-:Y:S02]  /*c6e0*/  @!P4 STG.E.128 desc[UR48][R12.64+0x80], RZ ;  /* 0x000080ff0c00c986 */ /* 0x0003e4000c101d30 */
.L_x_2080:
[----:B------:R-:W-:Y:S05]  /*c6f0*/  BSYNC B1 ;  /* 0x0000000000017941 */ /* 0x000fea0003800000 */
.L_x_2079:
        /* <DEDUP_REMOVED lines=15> */
[----:B01----:R-:W-:Y:S01]  /*c7f0*/  LEA R12, P1, R4, UR8, 0x1 ;  /* 0x00000008040c7c11 */ /* 0x003fe2000f8208ff */
[----:B------:R-:W-:-:S05]  /*c800*/  IMAD.IADD R3, R5, 0x1, R3 ;  /* 0x0000000105037824 */ /* 0x000fca00078e0203 */
[----:B------:R-:W-:-:S05]  /*c810*/  LEA.HI.X R13, R4, UR9, R3, 0x1, P1 ;  /* 0x00000009040d7c11 */ /* 0x000fca00088f0c03 */
[----:B------:R2:W-:Y:S04]  /*c820*/  @!P2 STG.E.128 desc[UR48][R12.64], RZ ;  /* 0x000000ff0c00a986 */ /* 0x0005e8000c101d30 */
[----:B------:R2:W-:Y:S02]  /*c830*/  @!P3 STG.E.128 desc[UR48][R12.64+0x80], RZ ;  /* 0x000080ff0c00b986 */ /* 0x0005e4000c101d30 */
.L_x_2082:
[----:B------:R-:W-:Y:S05]  /*c840*/  BSYNC B1 ;  /* 0x0000000000017941 */ /* 0x000fea0003800000 */
.L_x_2081:
[----:B------:R-:W-:Y:S05]  /*c850*/  @P0 BRA `(.L_x_2073) ;  /* 0x0000000000480947 */ /* 0x000fea0003800000 */
[----:B------:R-:W-:Y:S01]  /*c860*/  IADD3 R3, P0, R8, 0x60, RZ ;  /* 0x0000006008037810 */ /* 0x000fe20007f1e0ff */
[----:B------:R-:W-:Y:S01]  /*c870*/  ULDC.64 UR6, c[0x0][0xad8] ;  /* 0x0002b60000067ab9 */ /* 0x000fe20000000a00 */
[----:B------:R-:W-:Y:S01]  /*c880*/  MOV R4, R6 ;  /* 0x0000000600047202 */ /* 0x000fe20000000f00 */
[----:B------:R-:W-:Y:S01]  /*c890*/  IMAD.MOV.U32 R5, RZ, RZ, R11 ;  /* 0x000000ffff057224 */ /* 0x000fe200078e000b */
[----:B------:R-:W-:Y:S01]  /*c8a0*/  ULDC UR4, c[0x0][0xa8c] ;  /* 0x0002a30000047ab9 */ /* 0x000fe20000000800 */
[----:B------:R-:W-:Y:S01]  /*c8b0*/  IMAD.X R8, RZ, RZ, R9, P0 ;  /* 0x000000ffff087224 */ /* 0x000fe200000e0609 */
[C---:B------:R-:W-:Y:S01]  /*c8c0*/  ISETP.GE.AND P1, PT, R2.reuse, UR4, PT ;  /* 0x0000000402007c0c */ /* 0x040fe2000bf26270 */
[----:B------:R-:W-:Y:S02]  /*c8d0*/  VIADD R0, R2, 0x40 ;  /* 0x0000004002007836 */ /* 0x000fe40000000000 */
[----:B------:R-:W-:Y:S02]  /*c8e0*/  IMAD R8, R8, UR6, RZ ;  /* 0x0000000608087c24 */ /* 0x000fe4000f8e02ff */
        /* <DEDUP_REMOVED lines=9> */
.L_x_2073:
[----:B------:R-:W-:Y:S05]  /*c980*/  BSYNC B0 ;  /* 0x0000000000007941 */ /* 0x000fea0003800000 */
.L_x_2064:
[----:B------:R-:W-:Y:S02]  /*c990*/  ULDC UR4, c[0x0][0xc14] ;  /* 0x0003050000047ab9 */ /* 0x000fe40000000800 */
[----:B------:R-:W-:-:S13]  /*c9a0*/  ISETP.GE.AND P0, PT, R47, UR4, PT ;  /* 0x000000042f007c0c */ /* 0x000fda000bf06270 */
[----:B------:R-:W-:Y:S05]  /*c9b0*/  @!P0 BRA `(.L_x_2083) ;  /* 0xffffff4000f48947 */ /* 0x000fea000383ffff */
[----:B------:R-:W-:Y:S05]  /*c9c0*/  EXIT ;  /* 0x000000000000794d */ /* 0x000fea0003800000 */
.L_x_2028:
        /* <DEDUP_REMOVED lines=37> */
[----:B0-----:R-:W-:Y:S02]  /*cc20*/  SEL R3, R6, RZ, P0 ;  /* 0x000000ff06037207 */ /* 0x001fe40000000000 */
[----:B------:R-:W-:Y:S02]  /*cc30*/  ISETP.GE.U32.AND P0, PT, R7, 0x8, PT ;  /* 0x000000080700780c */ /* 0x000fe40003f06070 */
[----:B------:R-:W-:Y:S01]  /*cc40*/  MOV R6, RZ ;  /* 0x000000ff00067202 */ /* 0x000fe20000000f00 */
        /* <DEDUP_REMOVED lines=21> */
.L_x_2088:
        /* <DEDUP_REMOVED lines=15> */
.L_x_2087:
[----:B------:R-:W-:Y:S05]  /*ce90*/  BSYNC B0 ;  /* 0x0000000000007941 */ /* 0x000fea0003800000 */
.L_x_2086:
        /* <DEDUP_REMOVED lines=15> */
[----:B0-----:R-:W-:-:S04]  /*cf90*/  SEL R4, R4, RZ, P1 ;  /* 0x000000ff04047207 */ /* 0x001fc80000800000 */
[----:B------:R-:W-:-:S05]  /*cfa0*/  IADD3 R4, R7, R4, RZ ;  /* 0x0000000407047210 */ /* 0x000fca0007ffe0ff */
        /* <DEDUP_REMOVED lines=8> */
.L_x_2084:
        /* <DEDUP_REMOVED lines=20> */
.L_x_2089:
        /* <DEDUP_REMOVED lines=13> */
[----:B------:R-:W-:Y:S01]  /*d240*/  @!P0 IADD3 R4, R4, -R11, RZ ;  /* 0x8000000b04048210 */ /* 0x000fe20007ffe0ff */
        /* <DEDUP_REMOVED lines=32> */
[----:B------:R-:W-:Y:S02]  /*d450*/  @P0 IADD3 R2, R2, 0x1, RZ ;  /* 0x0000000102020810 */ /* 0x000fe40007ffe0ff */
        /* <DEDUP_REMOVED lines=9> */
.L_x_2085:
[----:B------:R-:W-:Y:S02]  /*d4f0*/  IMAD.MOV.U32 R17, RZ, RZ, RZ ;  /* 0x000000ffff117224 */ /* 0x000fe400078e00ff */
[----:B------:R-:W-:Y:S02]  /*d500*/  IMAD.U32 R16, RZ, RZ, UR6 ;  /* 0x00000006ff107e24 */ /* 0x000fe4000f8e00ff */
[----:B------:R-:W-:-:S07]  /*d510*/  IMAD.MOV.U32 R18, RZ, RZ, RZ ;  /* 0x000000ffff127224 */ /* 0x000fce00078e00ff */
.L_x_2090:
[----:B------:R-:W1:Y:S01]  /*d520*/  S2R R2, SR_TID.X ;  /* 0x0000000000027919 */ /* 0x000e620000002100 */
[----:B------:R-:W-:Y:S01]  /*d530*/  STL [R1+0x20], RZ ;  /* 0x000020ff01007387 */ /* 0x000fe20000100800 */
        /* <DEDUP_REMOVED lines=10> */
[----:B------:R1:W-:Y:S03]  /*d5e0*/  STL [R1], RZ ;  /* 0x000000ff01007387 */ /* 0x0003e60000100800 */
[----:B------:R-:W-:Y:S05]  /*d5f0*/  @P0 BRA `(.L_x_2091) ;  /* 0x0000003c00b00947 */ /* 0x000fea0003800000 */
[----:B-1----:R-:W-:Y:S01]  /*d600*/  IMAD.MOV.U32 R0, RZ, RZ, 0x1 ;  /* 0x00000001ff007424 */ /* 0x002fe200078e00ff */
[----:B------:R1:W-:Y:S01]  /*d610*/  STL [R1], RZ ;  /* 0x000000ff01007387 */ /* 0x0003e20000100800 */
[----:B------:R-:W-:Y:S01]  /*d620*/  ULDC UR37, c[0x0][0xc] ;  /* 0x0000030000257ab9 */ /* 0x000fe20000000800 */
[----:B------:R-:W-:Y:S02]  /*d630*/  ULDC.64 UR38, c[0x0][0x198] ;  /* 0x0000660000267ab9 */ /* 0x000fe40000000a00 */
[----:B------:R1:W-:Y:S04]  /*d640*/  STL [R1+0x8], R0 ;  /* 0x0000080001007387 */ /* 0x0003e80000100800 */
[----:B------:R1:W-:Y:S02]  /*d650*/  STL [R1+0x20], RZ ;  /* 0x000020ff01007387 */ /* 0x0003e40000100800 */
.L_x_2157:
[----:B--2---:R-:W2:Y:S02]  /*d660*/  LDC.64 R2, c[0x0][0xc60] ;  /* 0x00031800ff027b82 */ /* 0x004ea40000000a00 */
[----:B--2---:R-:W-:-:S05]  /*d670*/  IMAD.WIDE R2, R19, 0x4, R2 ;  /* 0x0000000413027825 */ /* 0x004fca00078e0202 */
[----:B------:R-:W2:Y:S01]  /*d680*/  LDG.E R5, desc[UR48][R2.64] ;  /* 0x0000003002057981 */ /* 0x000ea2000c1e1900 */
[----:B------:R-:W-:Y:S05]  /*d690*/  YIELD ;  /* 0x0000000000007946 */ /* 0x000fea0003800000 */
[----:B------:R-:W-:Y:S01]  /*d6a0*/  ULDC.64 UR4, c[0x0][0xa28] ;  /* 0x00028a0000047ab9 */ /* 0x000fe20000000a00 */
[----:B-1----:R-:W-:Y:S01]  /*d6b0*/  IMAD.MOV.U32 R0, RZ, RZ, RZ ;  /* 0x000000ffff007224 */ /* 0x002fe200078e00ff */
[----:B------:R-:W-:Y:S01]  /*d6c0*/  ISETP.NE.U32.AND P0, PT, RZ, UR4, PT ;  /* 0x00000004ff007c0c */ /* 0x000fe2000bf05070 */
[----:B------:R-:W-:Y:S01]  /*d6d0*/  IMAD.MOV.U32 R6, RZ, RZ, RZ ;  /* 0x000000ffff067224 */ /* 0x000fe200078e00ff */
[----:B------:R-:W-:-:S02]  /*d6e0*/  ULDC.64 UR6, c[0x0][0xa08] ;  /* 0x0002820000067ab9 */ /* 0x000fc40000000a00 */
[----:B------:R-:W-:Y:S02]  /*d6f0*/  ISETP.NE.AND.EX P0, PT, RZ, UR5, PT, P0 ;  /* 0x00000005ff007c0c */ /* 0x000fe4000bf05300 */
[----:B--2---:R-:W-:Y:S01]  /*d700*/  SHF.R.S32.HI R4, RZ, 0x1f, R5 ;  /* 0x0000001fff047819 */ /* 0x004fe20000011405 */
[----:B------:R1:W-:Y:S10]  /*d710*/  STL [R1+0x10], R5 ;  /* 0x0000100501007387 */ /* 0x0003f40000100800 */
[----:B------:R-:W-:-:S04]  /*d720*/  @P0 LEA R2, P1, R5, UR4, 0x2 ;  /* 0x0000000405020c11 */ /* 0x000fc8000f8210ff */
[C-C-:B------:R-:W-:Y:S01]  /*d730*/  @P0 LEA.HI.X R3, R5.reuse, UR5, R4.reuse, 0x2, P1 ;  /* 0x0000000505030c11 */ /* 0x140fe200088f1404 */
[----:B------:R-:W-:Y:S02]  /*d740*/  ULDC.64 UR4, c[0x0][0xa18] ;  /* 0x0002860000047ab9 */ /* 0x000fe40000000a00 */
[----:B------:R-:W-:Y:S02]  /*d750*/  ISETP.NE.U32.AND P1, PT, RZ, UR4, PT ;  /* 0x00000004ff007c0c */ /* 0x000fe4000bf25070 */
[C---:B------:R-:W-:Y:S01]  /*d760*/  SHF.L.U32 R11, R5.reuse, 0x2, RZ ;  /* 0x00000002050b7819 */ /* 0x040fe200000006ff */
[----:B------:R2:W5:Y:S01]  /*d770*/  @P0 LDG.E R0, desc[UR48][R2.64] ;  /* 0x0000003002000981 */ /* 0x000562000c1e1900 */
[----:B------:R-:W-:Y:S02]  /*d780*/  ISETP.NE.AND.EX P1, PT, RZ, UR5, PT, P1 ;  /* 0x00000005ff007c0c */ /* 0x000fe4000bf25310 */
[----:B------:R-:W-:Y:S01]  /*d790*/  SHF.L.U64.HI R10, R5, 0x2, R4 ;  /* 0x00000002050a7819 */ /* 0x000fe20000010204 */
[----:B------:R-:W-:Y:S04]  /*d7a0*/  STL [R1+0x18], R11 ;  /* 0x0000180b01007387 */ /* 0x000fe80000100800 */
[----:B------:R-:W-:Y:S06]  /*d7b0*/  STL [R1+0x1c], R10 ;  /* 0x00001c0a01007387 */ /* 0x000fec0000100800 */
[----:B------:R-:W-:-:S04]  /*d7c0*/  @P1 IADD3 R8, P0, R11, UR4, RZ ;  /* 0x000000040b081c10 */ /* 0x000fc8000ff1e0ff */
[C---:B------:R-:W-:Y:S01]  /*d7d0*/  @P1 IADD3.X R9, R10.reuse, UR5, RZ, P0, !PT ;  /* 0x000000050a091c10 */ /* 0x040fe200087fe4ff */
[----:B------:R-:W-:Y:S02]  /*d7e0*/  ULDC.64 UR4, c[0x0][0xa00] ;  /* 0x0002800000047ab9 */ /* 0x000fe40000000a00 */
[----:B------:R-:W-:Y:S02]  /*d7f0*/  ISETP.NE.U32.AND P2, PT, RZ, UR4, PT ;  /* 0x00000004ff007c0c */ /* 0x000fe4000bf45070 */
[C---:B--2---:R-:W-:Y:S02]  /*d800*/  IADD3 R2, P0, R11.reuse, UR4, RZ ;  /* 0x000000040b027c10 */ /* 0x044fe4000ff1e0ff */
[----:B------:R-:W-:Y:S02]  /*d810*/  ISETP.NE.AND.EX P2, PT, RZ, UR5, PT, P2 ;  /* 0x00000005ff007c0c */ /* 0x000fe4000bf45320 */
[----:B------:R-:W-:Y:S01]  /*d820*/  IADD3.X R3, R10, UR5, RZ, P0, !PT ;  /* 0x000000050a037c10 */ /* 0x000fe200087fe4ff */
[----:B------:R-:W-:Y:S01]  /*d830*/  ULDC UR4, c[0x0][0x288] ;  /* 0x0000a20000047ab9 */ /* 0x000fe20000000800 */
[----:B------:R-:W-:-:S04]  /*d840*/  IADD3 R4, P0, R11, UR6, RZ ;  /* 0x000000060b047c10 */ /* 0x000fc8000ff1e0ff */
[----:B-1----:R-:W-:-:S05]  /*d850*/  IADD3.X R5, R10, UR7, RZ, P0, !PT ;  /* 0x000000070a057c10 */ /* 0x002fca00087fe4ff */
[----:B------:R-:W2:Y:S01]  /*d860*/  @P2 LDG.E R6, desc[UR48][R2.64] ;  /* 0x0000003002062981 */ /* 0x000ea2000c1e1900 */
[----:B------:R-:W-:-:S03]  /*d870*/  ISETP.NE.U32.AND P0, PT, RZ, UR6, PT ;  /* 0x00000006ff007c0c */ /* 0x000fc6000bf05070 */
[----:B--2---:R1:W-:Y:S02]  /*d880*/  STL [R1+0x24], R6 ;  /* 0x0000240601007387 */ /* 0x0043e40000100800 */
[----:B-1----:R-:W-:Y:S01]  /*d890*/  IMAD.U32 R6, RZ, RZ, UR4 ;  /* 0x00000004ff067e24 */ /* 0x002fe2000f8e00ff */
[----:B------:R-:W-:-:S05]  /*d8a0*/  ULDC.64 UR4, c[0x0][0x3f8] ;  /* 0x0000fe0000047ab9 */ /* 0x000fca0000000a00 */
[----:B------:R1:W5:Y:S01]  /*d8b0*/  @P1 LDG.E R6, desc[UR48][R8.64] ;  /* 0x0000003008061981 */ /* 0x000362000c1e1900 */
[----:B------:R-:W-:Y:S01]  /*d8c0*/  UISETP.NE.U32.AND UP0, UPT, UR4, URZ, UPT ;  /* 0x0000003f0400728c */ /* 0x000fe2000bf05070 */
[----:B------:R-:W-:Y:S02]  /*d8d0*/  ISETP.NE.AND.EX P0, PT, RZ, UR7, PT, P0 ;  /* 0x00000007ff007c0c */ /* 0x000fe4000bf05300 */
[----:B------:R-:W-:Y:S01]  /*d8e0*/  ULDC UR4, c[0x0][0x404] ;  /* 0x0001010000047ab9 */ /* 0x000fe20000000800 */
[----:B------:R-:W-:-:S03]  /*d8f0*/  UISETP.NE.AND.EX UP0, UPT, UR5, URZ, UPT, UP0 ;  /* 0x0000003f0500728c */ /* 0x000fc6000bf05300 */
[----:B------:R-:W-:Y:S01]  /*d900*/  ULDC UR5, c[0x0][0x2e0] ;  /* 0x0000b80000057ab9 */ /* 0x000fe20000000800 */
[----:B------:R-:W-:-:S04]  /*d910*/  USEL UR4, UR4, 0x1, UP0 ;  /* 0x0000000104047887 */ /* 0x000fc80008000000 */
[----:B------:R-:W-:-:S06]  /*d920*/  UIMAD UR4, UR4, UR5, URZ ;  /* 0x00000005040472a4 */ /* 0x000fcc000f8e023f */
[----:B------:R-:W-:Y:S01]  /*d930*/  IMAD.U32 R7, RZ, RZ, UR4 ;  /* 0x00000004ff077e24 */ /* 0x000fe2000f8e00ff */
[----:B-1----:R-:W-:Y:S06]  /*d940*/  @P1 BRA `(.L_x_2092) ;  /* 0x0000000000101947 */ /* 0x002fec0003800000 */
[----:B------:R-:W-:Y:S05]  /*d950*/  @!P2 BRA `(.L_x_2092) ;  /* 0x00000000000ca947 */ /* 0x000fea0003800000 */
[----:B-----5:R-:W2:Y:S04]  /*d960*/  LDG.E R6, desc[UR48][R2.64] ;  /* 0x0000003002067981 */ /* 0x020ea8000c1e1900 */
[----:B------:R-:W2:Y:S02]  /*d970*/  LDG.E R9, desc[UR48][R2.64+0x4] ;  /* 0x0000043002097981 */ /* 0x000ea4000c1e1900 */
[----:B--2---:R-:W-:-:S07]  /*d980*/  IMAD.IADD R6, R9, 0x1, -R6 ;  /* 0x0000000109067824 */ /* 0x004fce00078e0a06 */
.L_x_2092:
[----:B------:R-:W-:Y:S01]  /*d990*/  IMAD.MOV.U32 R3, RZ, RZ, RZ ;  /* 0x000000ffff037224 */ /* 0x000fe200078e00ff */
[----:B------:R-:W-:-:S05]  /*d9a0*/  ULDC.64 UR4, c[0x0][0xa20] ;  /* 0x0002880000047ab9 */ /* 0x000fca0000000a00 */
[----:B------:R-:W2:Y:S01]  /*d9b0*/  @P0 LDG.E R3, desc[UR48][R4.64] ;  /* 0x0000003004030981 */ /* 0x000ea2000c1e1900 */
[----:B------:R-:W-:-:S04]  /*d9c0*/  ISETP.NE.U32.AND P1, PT, RZ, UR4, PT ;  /* 0x00000004ff007c0c */ /* 0x000fc8000bf25070 */
[----:B------:R-:W-:Y:S01]  /*d9d0*/  ISETP.NE.AND.EX P1, PT, RZ, UR5, PT, P1 ;  /* 0x00000005ff007c0c */ /* 0x000fe2000bf25310 */
[----:B--2--5:R-:W-:-:S05]  /*d9e0*/  IMAD.IADD R2, R3, 0x1, R0 ;  /* 0x0000000103027824 */ /* 0x024fca00078e0200 */
[----:B------:R1:W-:Y:S07]  /*d9f0*/  STL [R1+0x4], R2 ;  /* 0x0000040201007387 */ /* 0x0003ee0000100800 */
[----:B------:R-:W-:Y:S05]  /*da00*/  @!P1 BRA `(.L_x_2093) ;  /* 0x0000000000109947 */ /* 0x000fea0003800000 */
[----:B-1----:R-:W-:-:S04]  /*da10*/  IADD3 R2, P0, R11, UR4, RZ ;  /* 0x000000040b027c10 */ /* 0x002fc8000ff1e0ff */
[----:B------:R-:W-:-:S05]  /*da20*/  IADD3.X R3, R10, UR5, RZ, P0, !PT ;  /* 0x000000050a037c10 */ /* 0x000fca00087fe4ff */
[----:B------:R1:W5:Y:S01]  /*da30*/  LDG.E R7, desc[UR48][R2.64] ;  /* 0x0000003002077981 */ /* 0x000362000c1e1900 */
[----:B------:R-:W-:Y:S05]  /*da40*/  BRA `(.L_x_2094) ;  /* 0x0000000000107947 */ /* 0x000fea0003800000 */
.L_x_2093:
[----:B------:R-:W-:Y:S05]  /*da50*/  @!P0 BRA `(.L_x_2094) ;  /* 0x00000000000c8947 */ /* 0x000fea0003800000 */
[----:B-1----:R-:W2:Y:S04]  /*da60*/  LDG.E R2, desc[UR48][R4.64] ;  /* 0x0000003004027981 */ /* 0x002ea8000c1e1900 */
[----:B------:R-:W2:Y:S02]  /*da70*/  LDG.E R7, desc[UR48][R4.64+0x4] ;  /* 0x0000043004077981 */ /* 0x000ea4000c1e1900 */
[----:B--2---:R-:W-:-:S07]  /*da80*/  IMAD.IADD R7, R7, 0x1, -R2 ;  /* 0x0000000107077824 */ /* 0x004fce00078e0a02 */
.L_x_2094:
[----:B-----5:R-:W-:Y:S01]  /*da90*/  IMAD.IADD R7, R7, 0x1, -R0 ;  /* 0x0000000107077824 */ /* 0x020fe200078e0a00 */
[----:B------:R-:W-:Y:S01]  /*daa0*/  LEA R0, R17, 0xff, 0x7 ;  /* 0x000000ff11007811 */ /* 0x000fe200078e38ff */
[----:B------:R-:W-:Y:S03]  /*dab0*/  BSSY B6, `(.L_x_2095) ;  /* 0x00002df000067945 */ /* 0x000fe60003800000 */
[C---:B------:R-:W-:Y:S01]  /*dac0*/  IADD3 R6, R7.reuse, R0, -R6 ;  /* 0x0000000007067210 */ /* 0x040fe20007ffe806 */
[----:B------:R-:W-:-:S03]  /*dad0*/  VIADD R7, R7, 0x7f ;  /* 0x0000007f07077836 */ /* 0x000fc60000000000 */
[----:B-1----:R-:W-:Y:S02]  /*dae0*/  SHF.R.S32.HI R3, RZ, 0x1f, R6 ;  /* 0x0000001fff037819 */ /* 0x002fe40000011406 */
[----:B------:R-:W-:Y:S02]  /*daf0*/  SHF.R.S32.HI R0, RZ, 0x1f, R7 ;  /* 0x0000001fff007819 */ /* 0x000fe40000011407 */
[----:B------:R-:W-:Y:S02]  /*db00*/  LEA.HI R3, R3, R6, RZ, 0x7 ;  /* 0x0000000603037211 */ /* 0x000fe400078f38ff */
[----:B------:R-:W-:Y:S02]  /*db10*/  LEA.HI R0, R0, R7, RZ, 0x7 ;  /* 0x0000000700007211 */ /* 0x000fe400078f38ff */
[----:B------:R-:W-:Y:S02]  /*db20*/  SHF.R.S32.HI R3, RZ, 0x7, R3 ;  /* 0x00000007ff037819 */ /* 0x000fe40000011403 */
[----:B------:R-:W-:-:S04]  /*db30*/  SHF.R.S32.HI R0, RZ, 0x7, R0 ;  /* 0x00000007ff007819 */ /* 0x000fc80000011400 */
[----:B------:R-:W-:-:S04]  /*db40*/  VIMNMX R2, R0, R3, PT ;  /* 0x0000000300027248 */ /* 0x000fc80003fe0100 */
[----:B------:R-:W-:Y:S01]  /*db50*/  ISETP.GT.AND P0, PT, R2, RZ, PT ;  /* 0x000000ff0200720c */ /* 0x000fe20003f04270 */
[----:B------:R1:W-:-:S12]  /*db60*/  STL [R1+0x14], R2 ;  /* 0x0000140201007387 */ /* 0x0003d80000100800 */
[----:B-1----:R-:W-:Y:S05]  /*db70*/  @P0 BRA `(.L_x_2096) ;  /* 0x0000000000440947 */ /* 0x002fea0003800000 */
[----:B------:R-:W1:Y:S02]  /*db80*/  S2R R2, SR_TID.X ;  /* 0x0000000000027919 */ /* 0x000e640000002100 */
        /* <DEDUP_REMOVED lines=14> */
[----:B-1----:R-:W-:Y:S01]  /*dc70*/  IADD3 R16, R0, UR37, R7 ;  /* 0x0000002500107c10 */ /* 0x002fe2000fffe007 */
[----:B------:R-:W-:Y:S06]  /*dc80*/  BRA `(.L_x_2097) ;  /* 0x0000002c00047947 */ /* 0x000fec0003800000 */
.L_x_2096:
[----:B------:R-:W1:Y:S01]  /*dc90*/  S2R R3, SR_CgaCtaId ;  /* 0x0000000000037919 */ /* 0x000e620000008800 */
[----:B------:R-:W-:-:S04]  /*dca0*/  MOV R0, 0x400 ;  /* 0x0000040000007802 */ /* 0x000fc80000000f00 */
[----:B-1----:R-:W-:-:S05]  /*dcb0*/  LEA R2, R3, R0, 0x18 ;  /* 0x0000000003027211 */ /* 0x002fca00078ec0ff */
[----:B------:R1:W-:Y:S01]  /*dcc0*/  STL [R1+0xc], R2 ;  /* 0x00000c0201007387 */ /* 0x0003e20000100800 */
[----:B------:R-:W-:-:S05]  /*dcd0*/  VIADD R0, R2, 0x18400 ;  /* 0x0001840002007836 */ /* 0x000fca0000000000 */
[----:B------:R-:W-:-:S13]  /*dce0*/  LOP3.LUT P0, RZ, R0, 0x3ff, RZ, 0xc0, !PT ;  /* 0x000003ff00ff7812 */ /* 0x000fda000780c0ff */
[----:B-1----:R-:W-:Y:S05]  /*dcf0*/  @!P0 BRA `(.L_x_2098) ;  /* 0x0000000000408947 */ /* 0x002fea0003800000 */
[----:B------:R-:W-:Y:S01]  /*dd00*/  MOV R2, 0x0 ;  /* 0x0000000000027802 */ /* 0x000fe20000000f00 */
[----:B------:R-:W-:Y:S01]  /*dd10*/  ULDC.64 UR6, c[0x4][0xa0] ;  /* 0x0100280000067ab9 */ /* 0x000fe20000000a00 */
[----:B------:R-:W-:Y:S01]  /*dd20*/  ULDC.64 UR8, c[0x4][0xa8] ;  /* 0x01002a0000087ab9 */ /* 0x000fe20000000a00 */
[----:B------:R-:W-:Y:S01]  /*dd30*/  ULDC.64 UR4, c[0x4][0x8] ;  /* 0x0100020000047ab9 */ /* 0x000fe20000000a00 */
[----:B------:R-:W-:Y:S01]  /*dd40*/  MOV R4, UR6 ;  /* 0x0000000600047c02 */ /* 0x000fe20008000f00 */
[----:B------:R-:W-:Y:S01]  /*dd50*/  IMAD.U32 R5, RZ, RZ, UR7 ;  /* 0x00000007ff057e24 */ /* 0x000fe2000f8e00ff */
[----:B------:R-:W1:Y:S01]  /*dd60*/  LDC.64 R2, c[0x4][R2] ;  /* 0x0100000002027b82 */ /* 0x000e620000000a00 */
        /* <DEDUP_REMOVED lines=9> */
.L_x_2098:
        /* <DEDUP_REMOVED lines=11> */
[----:B------:R-:W-:Y:S02]  /*deb0*/  IMAD.U32 R6, RZ, RZ, UR8 ;  /* 0x00000008ff067e24 */ /* 0x000fe4000f8e00ff */
[----:B------:R-:W-:Y:S02]  /*dec0*/  IMAD.U32 R7, RZ, RZ, UR9 ;  /* 0x00000009ff077e24 */ /* 0x000fe4000f8e00ff */
[----:B------:R-:W-:-:S02]  /*ded0*/  IMAD.U32 R10, RZ, RZ, UR4 ;  /* 0x00000004ff0a7e24 */ /* 0x000fc4000f8e00ff */
[----:B------:R-:W-:Y:S02]  /*dee0*/  IMAD.U32 R11, RZ, RZ, UR5 ;  /* 0x00000005ff0b7e24 */ /* 0x000fe4000f8e00ff */
[----:B------:R-:W-:Y:S02]  /*def0*/  IMAD.MOV.U32 R8, RZ, RZ, 0x70 ;  /* 0x00000070ff087424 */ /* 0x000fe400078e00ff */
[----:B------:R-:W-:Y:S02]  /*df00*/  IMAD.MOV.U32 R12, RZ, RZ, 0x1 ;  /* 0x00000001ff0c7424 */ /* 0x000fe400078e00ff */
[----:B01----:R-:W-:-:S07]  /*df10*/  IMAD.MOV.U32 R13, RZ, RZ, RZ ;  /* 0x000000ffff0d7224 */ /* 0x003fce00078e00ff */
[----:B------:R-:W-:-:S07]  /*df20*/  LEPC R20, `(.L_x_2100) ;  /* 0x000000001014794e */ /* 0x000fce0000000000 */
[----:B--2---:R-:W-:Y:S05]  /*df30*/  CALL.ABS.NOINC R2 ;  /* 0x0000000002007343 */ /* 0x004fea0003c00000 */
.L_x_2100:
        /* <DEDUP_REMOVED lines=16> */
.L_x_2099:
[----:B------:R-:W2:Y:S01]  /*e040*/  LDL.LU R2, [R1+0x18] ;  /* 0x0000180001027983 */ /* 0x000ea20000300800 */
[----:B------:R-:W-:-:S03]  /*e050*/  ULDC.64 UR4, c[0x0][0x9f8] ;  /* 0x00027e0000047ab9 */ /* 0x000fc60000000a00 */
[----:B------:R-:W3:Y:S04]  /*e060*/  LDL.LU R0, [R1+0x1c] ;  /* 0x00001c0001007983 */ /* 0x000ee80000300800 */
[----:B------:R-:W4:Y:S04]  /*e070*/  LDL.LU R7, [R1+0x10] ;  /* 0x0000100001077983 */ /* 0x000f280000300800 */
[----:B------:R-:W4:Y:S01]  /*e080*/  LDL.LU R8, [R1+0x24] ;  /* 0x0000240001087983 */ /* 0x000f220000300800 */
[----:B------:R-:W-:-:S04]  /*e090*/  ISETP.NE.U32.AND P0, PT, RZ, UR4, PT ;  /* 0x00000004ff007c0c */ /* 0x000fc8000bf05070 */
[----:B------:R-:W-:Y:S01]  /*e0a0*/  ISETP.NE.AND.EX P0, PT, RZ, UR5, PT, P0 ;  /* 0x00000005ff007c0c */ /* 0x000fe2000bf05300 */
[----:B------:R-:W1:Y:S02]  /*e0b0*/  S2R R9, SR_TID.X ;  /* 0x0000000000097919 */ /* 0x000e640000002100 */
[----:B-1----:R-:W-:-:S04]  /*e0c0*/  LOP3.LUT R9, R9, 0x1f, RZ, 0xc0, !PT ;  /* 0x0000001f09097812 */ /* 0x002fc800078ec0ff */
        /* <DEDUP_REMOVED lines=8> */
[----:B------:R-:W1:Y:S01]  /*e150*/  LDC R0, c[0x0][0x428] ;  /* 0x00010a00ff007b82 */ /* 0x000e620000000800 */
[----:B----4-:R-:W-:-:S06]  /*e160*/  IMAD.MOV.U32 R4, RZ, RZ, R7 ;  /* 0x000000ffff047224 */ /* 0x010fcc00078e0007 */
[----:B------:R2:W5:Y:S01]  /*e170*/  @P0 LDG.E R4, desc[UR48][R2.64] ;  /* 0x0000003002040981 */ /* 0x000562000c1e1900 */
[----:B------:R-:W-:Y:S01]  /*e180*/  IMAD R17, R17, 0x80, R8 ;  /* 0x0000008011117824 */ /* 0x000fe200078e0208 */
[----:B------:R-:W-:Y:S02]  /*e190*/  PLOP3.LUT P1, PT, P6, PT, PT, 0x8, 0x0 ;  /* 0x000000000000781c */ /* 0x000fe4000372e170 */
[----:B-1----:R-:W-:Y:S01]  /*e1a0*/  ISETP.NE.AND P0, PT, R0, 0x1, PT ;  /* 0x000000010000780c */ /* 0x002fe20003f05270 */
[----:B------:R-:W-:-:S12]  /*e1b0*/  IMAD.MOV.U32 R0, RZ, RZ, R18 ;  /* 0x000000ffff007224 */ /* 0x000fd800078e0012 */
[----:B------:R-:W1:Y:S08]  /*e1c0*/  @P0 LDC R5, c[0x0][0x42c] ;  /* 0x00010b00ff050b82 */ /* 0x000e700000000800 */
[----:B------:R-:W3:Y:S01]  /*e1d0*/  @P0 LDC R6, c[0x0][0x430] ;  /* 0x00010c00ff060b82 */ /* 0x000ee20000000800 */
[----:B-1----:R-:W-:-:S05]  /*e1e0*/  @P0 IMAD.HI.U32 R5, R18, R5, RZ ;  /* 0x0000000512050227 */ /* 0x002fca00078e00ff */
[----:B---3--:R-:W-:Y:S02]  /*e1f0*/  @P0 SHF.R.U32.HI R0, RZ, R6, R5 ;  /* 0x00000006ff000219 */ /* 0x008fe40000011605 */
[----:B------:R-:W-:-:S04]  /*e200*/  ISETP.NE.U32.AND P0, PT, RZ, UR4, PT ;  /* 0x00000004ff007c0c */ /* 0x000fc8000bf05070 */
[----:B------:R-:W-:-:S04]  /*e210*/  ISETP.NE.AND.EX P0, PT, RZ, UR5, PT, P0 ;  /* 0x00000005ff007c0c */ /* 0x000fc8000bf05300 */
[----:B--2---:R-:W-:-:S09]  /*e220*/  SEL R7, R7, RZ, !P0 ;  /* 0x000000ff07077207 */ /* 0x004fd20004000000 */
.L_x_2101:
        /* <DEDUP_REMOVED lines=16> */
.L_x_2102:
        /* <DEDUP_REMOVED lines=15> */
[----:B-----5:R-:W-:Y:S02]  /*e420*/  SEL R6, R4, RZ, !P0 ;  /* 0x000000ff04067207 */ /* 0x020fe40004000000 */
[----:B--2---:R-:W-:Y:S01]  /*e430*/  IADD3 R5, R5, -0x1, RZ ;  /* 0xffffffff05057810 */ /* 0x004fe20007ffe0ff */
[----:B------:R-:W-:Y:S06]  /*e440*/  BRA.DIV UR4, `(.L_x_2103) ;  /* 0x0000003604b47947 */ /* 0x000fec000b800000 */
.L_x_2173:
[----:B------:R-:W-:Y:S01]  /*e450*/  UMOV UR4, 0xffffffff ;  /* 0xffffffff00047882 */ /* 0x000fe20000000000 */
[----:B0-----:R-:W-:Y:S02]  /*e460*/  SHF.R.S32.HI R13, RZ, 0x1f, R4 ;  /* 0x0000001fff0d7819 */ /* 0x001fe40000011404 */
[----:B------:R-:W-:Y:S05]  /*e470*/  BRA.DIV UR4, `(.L_x_2104) ;  /* 0x0000003604dc7947 */ /* 0x000fea000b800000 */
[----:B------:R-:W-:-:S13]  /*e480*/  ELECT P6, URZ, PT ;  /* 0x00000000003f782f */ /* 0x000fda00038c0000 */
.L_x_2176:
[----:B------:R-:W-:Y:S05]  /*e490*/  @!P6 BRA `(.L_x_2105) ;  /* 0x000000040010e947 */ /* 0x000fea0003800000 */
[----:B------:R-:W-:-:S04]  /*e4a0*/  ISETP.NE.U32.AND P0, PT, R2, RZ, PT ;  /* 0x000000ff0200720c */ /* 0x000fc80003f05070 */
[----:B------:R-:W-:-:S13]  /*e4b0*/  ISETP.NE.AND.EX P0, PT, R3, RZ, PT, P0 ;  /* 0x000000ff0300720c */ /* 0x000fda0003f05300 */
[----:B------:R-:W-:Y:S05]  /*e4c0*/  @!P0 BRA `(.L_x_2106) ;  /* 0x0000000000488947 */ /* 0x000fea0003800000 */
[----:B------:R-:W0:Y:S01]  /*e4d0*/  LDC R10, c[0x0][0x41c] ;  /* 0x00010700ff0a7b82 */ /* 0x000e220000000800 */
[----:B------:R-:W-:Y:S01]  /*e4e0*/  IMAD.MOV.U32 R6, RZ, RZ, R5 ;  /* 0x000000ffff067224 */ /* 0x000fe200078e0005 */
[----:B------:R-:W-:Y:S01]  /*e4f0*/  ULDC.64 UR4, c[0x0][0x408] ;  /* 0x0001020000047ab9 */ /* 0x000fe20000000a00 */
[----:B0-----:R-:W-:-:S13]  /*e500*/  ISETP.NE.AND P0, PT, R10, 0x1, PT ;  /* 0x000000010a00780c */ /* 0x001fda0003f05270 */
[----:B------:R-:W0:Y:S02]  /*e510*/  @P0 LDC.64 R8, c[0x0][0x420] ;  /* 0x00010800ff080b82 */ /* 0x000e240000000a00 */
[----:B0-----:R-:W-:-:S05]  /*e520*/  @P0 IMAD.HI.U32 R8, R5, R8, RZ ;  /* 0x0000000805080227 */ /* 0x001fca00078e00ff */
[----:B------:R-:W-:-:S04]  /*e530*/  @P0 SHF.R.U32.HI R6, RZ, R9, R8 ;  /* 0x00000009ff060219 */ /* 0x000fc80000011608 */
[--C-:B------:R-:W-:Y:S01]  /*e540*/  SHF.R.S32.HI R9, RZ, 0x1f, R6.reuse ;  /* 0x0000001fff097819 */ /* 0x100fe20000011406 */
[----:B------:R-:W-:-:S04]  /*e550*/  IMAD.MOV R8, RZ, RZ, -R6 ;  /* 0x000000ffff087224 */ /* 0x000fc800078e0a06 */
[----:B------:R-:W-:Y:S02]  /*e560*/  IMAD R5, R10, R8, R5 ;  /* 0x000000080a057224 */ /* 0x000fe400078e0205 */
[----:B------:R-:W-:-:S04]  /*e570*/  IMAD R8, R13, UR4, RZ ;  /* 0x000000040d087c24 */ /* 0x000fc8000f8e02ff */
[----:B------:R-:W-:Y:S02]  /*e580*/  IMAD R10, R4, UR5, R8 ;  /* 0x00000005040a7c24 */ /* 0x000fe4000f8e0208 */
[----:B------:R-:W-:-:S04]  /*e590*/  IMAD.MOV.U32 R8, RZ, RZ, R6 ;  /* 0x000000ffff087224 */ /* 0x000fc800078e0006 */
[----:B------:R-:W-:-:S04]  /*e5a0*/  IMAD.WIDE.U32 R8, R4, UR4, R8 ;  /* 0x0000000404087c25 */ /* 0x000fc8000f8e0008 */
[----:B------:R-:W-:Y:S01]  /*e5b0*/  IMAD.IADD R6, R9, 0x1, R10 ;  /* 0x0000000109067824 */ /* 0x000fe200078e020a */
[----:B------:R-:W-:-:S04]  /*e5c0*/  LEA R10, P0, R8, R2, 0x2 ;  /* 0x00000002080a7211 */ /* 0x000fc800078010ff */
[----:B------:R-:W-:-:S05]  /*e5d0*/  LEA.HI.X R11, R8, R3, R6, 0x2, P0 ;  /* 0x00000003080b7211 */ /* 0x000fca00000f1406 */
[----:B------:R0:W5:Y:S04]  /*e5e0*/  LDG.E R6, desc[UR48][R10.64] ;  /* 0x000000300a067981 */ /* 0x000168000c1e1900 */
.L_x_2106:
        /* <DEDUP_REMOVED lines=9> */
.L_x_2177:
        /* <DEDUP_REMOVED lines=11> */
.L_x_2108:
        /* <DEDUP_REMOVED lines=27> */
.L_x_2105:
        /* <DEDUP_REMOVED lines=34> */
[----:B------:R-:W-:-:S04]  /*eb00*/  LOP3.LUT R7, R7, 0xfffffffe, RZ, 0xc0, !PT ;  /* 0xfffffffe07077812 */ /* 0x000fc800078ec0ff */
[----:B------:R-:W-:-:S04]  /*eb10*/  IADD3 R7, R11, -R7, RZ ;  /* 0x800000070b077210 */ /* 0x000fc80007ffe0ff */
[----:B------:R-:W-:-:S04]  /*eb20*/  SHF.L.U32 R7, R7, 0x1f, RZ ;  /* 0x0000001f07077819 */ /* 0x000fc800000006ff */
[----:B------:R-:W1:Y:S02]  /*eb30*/  SYNCS.PHASECHK.TRANS64.TRYWAIT P0, [R9+URZ+0x28820], R7 ;  /* 0x02882007090075a7 */ /* 0x000e64000800017f */
[----:B01----:R-:W-:Y:S05]  /*eb40*/  @!P0 BRA `(.L_x_2110) ;  /* 0x00000030005c8947 */ /* 0x003fea0003800000 */
.L_x_2178:
[----:B------:R-:W-:Y:S05]  /*eb50*/  BSYNC B0 ;  /* 0x0000000000007941 */ /* 0x000fea0003800000 */
.L_x_2109:
[----:B0-----:R-:W2:Y:S01]  /*eb60*/  LDL R8, [R1+0x14] ;  /* 0x0000140001087983 */ /* 0x001ea20000100800 */
[----:B------:R-:W-:Y:S01]  /*eb70*/  BSSY B0, `(.L_x_2111) ;  /* 0x0000185000007945 */ /* 0x000fe20003800000 */
[----:B--2---:R-:W-:-:S13]  /*eb80*/  ISETP.GE.AND P0, PT, R8, 0x2, PT ;  /* 0x000000020800780c */ /* 0x004fda0003f06270 */
[----:B------:R-:W-:Y:S05]  /*eb90*/  @!P0 BRA `(.L_x_2112) ;  /* 0x0000001800088947 */ /* 0x000fea0003800000 */
[C---:B------:R-:W-:Y:S01]  /*eba0*/  LOP3.LUT R7, R8.reuse, 0x1, RZ, 0xc0, !PT ;  /* 0x0000000108077812 */ /* 0x040fe200078ec0ff */
[----:B------:R-:W-:Y:S01]  /*ebb0*/  VIADD R10, R8, 0xfffffffe ;  /* 0xfffffffe080a7836 */ /* 0x000fe20000000000 */
[----:B------:R-:W-:Y:S02]  /*ebc0*/  BSSY B1, `(.L_x_2113) ;  /* 0x0000088000017945 */ /* 0x000fe40003800000 */
[----:B------:R-:W-:Y:S01]  /*ebd0*/  ISETP.NE.U32.AND P0, PT, R7, 0x1, PT ;  /* 0x000000010700780c */ /* 0x000fe20003f05070 */
[----:B------:R-:W-:-:S12]  /*ebe0*/  IMAD.MOV.U32 R7, RZ, RZ, R10 ;  /* 0x000000ffff077224 */ /* 0x000fd800078e000a */
[----:B------:R-:W-:Y:S05]  /*ebf0*/  @!P0 BRA `(.L_x_2114) ;  /* 0x0000000800108947 */ /* 0x000fea0003800000 */
        /* <DEDUP_REMOVED lines=10> */
[----:B------:R-:W-:Y:S02]  /*eca0*/  IMAD.MOV.U32 R8, RZ, RZ, R6 ;  /* 0x000000ffff087224 */ /* 0x000fe400078e0006 */
[----:B------:R-:W-:Y:S01]  /*ecb0*/  IMAD.MOV.U32 R7, RZ, RZ, R10 ;  /* 0x000000ffff077224 */ /* 0x000fe200078e000a */
        /* <DEDUP_REMOVED lines=8> */
[----:B------:R-:W-:Y:S01]  /*ed40*/  @P0 SHF.R.U32.HI R7, RZ, R9, R8 ;  /* 0x00000009ff070219 */ /* 0x000fe20000011608 */
[----:B------:R-:W-:-:S03]  /*ed50*/  IMAD R8, R13, UR4, RZ ;  /* 0x000000040d087c24 */ /* 0x000fc6000f8e02ff */
[--C-:B------:R-:W-:Y:S01]  /*ed60*/  SHF.R.S32.HI R9, RZ, 0x1f, R7.reuse ;  /* 0x0000001fff097819 */ /* 0x100fe20000011407 */
        /* <DEDUP_REMOVED lines=9> */
.L_x_2117:
[----:B0-----:R-:W0:Y:S01]  /*ee00*/  S2R R3, SR_CgaCtaId ;  /* 0x0000000000037919 */ /* 0x001e220000008800 */
[----:B------:R-:W-:-:S04]  /*ee10*/  MOV R2, 0x400 ;  /* 0x0000040000027802 */ /* 0x000fc80000000f00 */
[----:B0-----:R-:W-:Y:S02]  /*ee20*/  LEA R2, R3, R2, 0x18 ;  /* 0x0000000203027211 */ /* 0x001fe400078ec0ff */
[----:B------:R-:W-:Y:S02]  /*ee30*/  SHF.L.U32 R3, R12, 0x1f, RZ ;  /* 0x0000001f0c037819 */ /* 0x000fe400000006ff */
[----:B------:R-:W-:-:S04]  /*ee40*/  LEA R2, R11, R2, 0x3 ;  /* 0x000000020b027211 */ /* 0x000fc800078e18ff */
[----:B------:R-:W0:Y:S02]  /*ee50*/  SYNCS.PHASECHK.TRANS64.TRYWAIT P0, [R2+URZ+0x28840], R3 ;  /* 0x02884003020075a7 */ /* 0x000e24000800017f */
[----:B0-----:R-:W-:Y:S05]  /*ee60*/  @!P0 BRA `(.L_x_2118) ;  /* 0x0000002c00b48947 */ /* 0x001fea0003800000 */
.L_x_2179:
        /* <DEDUP_REMOVED lines=11> */
.L_x_2119:
[----:B------:R-:W2:Y:S04]  /*ef20*/  LDL R17, [R1+0x4] ;  /* 0x0000040001117983 */ /* 0x000ea80000100800 */
[----:B0-----:R-:W3:Y:S01]  /*ef30*/  LDL.LU R3, [R1+0x8] ;  /* 0x0000080001037983 */ /* 0x001ee20000300800 */
        /* <DEDUP_REMOVED lines=31> */
.L_x_2180:
        /* <DEDUP_REMOVED lines=13> */
.L_x_2121:
        /* <DEDUP_REMOVED lines=13> */
[----:B------:R-:W-:Y:S01]  /*f2d0*/  MOV R6, R8 ;  /* 0x0000000800067202 */ /* 0x000fe20000000f00 */
[----:B------:R-:W-:-:S02]  /*f2e0*/  IMAD.MOV.U32 R5, RZ, RZ, R7 ;  /* 0x000000ffff057224 */ /* 0x000fc400078e0007 */
        /* <DEDUP_REMOVED lines=16> */
.L_x_2116:
[----:B------:R-:W-:Y:S05]  /*f3f0*/  BSYNC B2 ;  /* 0x0000000000027941 */ /* 0x000fea0003800000 */
.L_x_2115:
[----:B------:R-:W2:Y:S04]  /*f400*/  LDL.LU R2, [R1+0x14] ;  /* 0x0000140001027983 */ /* 0x000ea80000300800 */
[----:B------:R0:W-:Y:S04]  /*f410*/  STL [R1], R11 ;  /* 0x0000000b01007387 */ /* 0x0001e80000100800 */
[----:B------:R0:W-:Y:S02]  /*f420*/  STL [R1+0x8], R12 ;  /* 0x0000080c01007387 */ /* 0x0001e40000100800 */
[----:B0-2---:R-:W-:-:S07]  /*f430*/  VIADD R7, R2, 0xfffffffd ;  /* 0xfffffffd02077836 */ /* 0x005fce0000000000 */
.L_x_2114:
[----:B------:R-:W-:Y:S05]  /*f440*/  BSYNC B1 ;  /* 0x0000000000017941 */ /* 0x000fea0003800000 */
.L_x_2113:
[----:B------:R-:W-:-:S13]  /*f450*/  ISETP.NE.AND P0, PT, R10, RZ, PT ;  /* 0x000000ff0a00720c */ /* 0x000fda0003f05270 */
[----:B------:R-:W-:Y:S05]  /*f460*/  @!P0 BRA `(.L_x_2112) ;  /* 0x0000000c00d48947 */ /* 0x000fea0003800000 */
[----:B------:R-:W-:-:S07]  /*f470*/  IMAD.MOV.U32 R10, RZ, RZ, R6 ;  /* 0x000000ffff0a7224 */ /* 0x000fce00078e0006 */
.L_x_2136:
        /* <DEDUP_REMOVED lines=32> */
.L_x_2124:
[----:B------:R-:W1:Y:S01]  /*f680*/  S2R R3, SR_CgaCtaId ;  /* 0x0000000000037919 */ /* 0x000e620000008800 */
[----:B------:R-:W-:-:S04]  /*f690*/  MOV R2, 0x400 ;  /* 0x0000040000027802 */ /* 0x000fc80000000f00 */
[----:B-1----:R-:W-:Y:S02]  /*f6a0*/  LEA R2, R3, R2, 0x18 ;  /* 0x0000000203027211 */ /* 0x002fe400078ec0ff */
[----:B------:R-:W-:-:S03]  /*f6b0*/  SHF.L.U32 R3, R9, 0x1f, RZ ;  /* 0x0000001f09037819 */ /* 0x000fc600000006ff */
[----:B------:R-:W-:-:S04]  /*f6c0*/  IMAD R2, R8, 0x8, R2 ;  /* 0x0000000808027824 */ /* 0x000fc800078e0202 */
[----:B------:R-:W1:Y:S02]  /*f6d0*/  SYNCS.PHASECHK.TRANS64.TRYWAIT P0, [R2+URZ+0x28840], R3 ;  /* 0x02884003020075a7 */ /* 0x000e64000800017f */
[----:B-1----:R-:W-:Y:S05]  /*f6e0*/  @!P0 BRA `(.L_x_2125) ;  /* 0x0000002400bc8947 */ /* 0x002fea0003800000 */
.L_x_2181:
[----:B0-----:R-:W0:Y:S02]  /*f6f0*/  S2R R11, SR_TID.X ;  /* 0x00000000000b7919 */ /* 0x001e240000002100 */
[----:B0-----:R-:W-:-:S04]  /*f700*/  LOP3.LUT R11, R11, 0x7f, RZ, 0xc0, !PT ;  /* 0x0000007f0b0b7812 */ /* 0x001fc800078ec0ff */
[----:B------:R-:W-:-:S13]  /*f710*/  ISETP.NE.AND P0, PT, R11, RZ, PT ;  /* 0x000000ff0b00720c */ /* 0x000fda0003f05270 */
[----:B------:R-:W-:Y:S05]  /*f720*/  @P0 BRA `(.L_x_2126) ;  /* 0x00000000001c0947 */ /* 0x000fea0003800000 */
[----:B------:R-:W0:Y:S01]  /*f730*/  S2R R11, SR_TID.X ;  /* 0x00000000000b7919 */ /* 0x000e220000002100 */
[----:B-1----:R-:W-:-:S04]  /*f740*/  MOV R3, 0x8000 ;  /* 0x0000800000037802 */ /* 0x002fc80000000f00 */
[----:B------:R2:W-:Y:S01]  /*f750*/  SYNCS.ARRIVE.TRANS64 RZ, [R2+URZ+0x28830], R3 ;  /* 0x0288300302ff79a7 */ /* 0x0005e2000800003f */
[----:B0-----:R-:W-:-:S04]  /*f760*/  LOP3.LUT R11, R11, 0x1f, RZ, 0xc0, !PT ;  /* 0x0000001f0b0b7812 */ /* 0x001fc800078ec0ff */
[----:B------:R-:W-:-:S13]  /*f770*/  ISETP.NE.AND P1, PT, R11, RZ, PT ;  /* 0x000000ff0b00720c */ /* 0x000fda0003f25270 */
[----:B--2---:R-:W-:Y:S05]  /*f780*/  @!P1 BRA `(.L_x_2126) ;  /* 0x0000000000049947 */ /* 0x004fea0003800000 */
[----:B------:R-:W-:Y:S01]  /*f790*/  BPT.TRAP 0x1 ;  /* 0x000000040000795c */ /* 0x000fe20000300000 */
.L_x_2126:
        /* <DEDUP_REMOVED lines=33> */
.L_x_2182:
        /* <DEDUP_REMOVED lines=8> */
.L_x_2128:
        /* <DEDUP_REMOVED lines=29> */
.L_x_2123:
[----:B------:R-:W-:Y:S05]  /*fc00*/  BSYNC B1 ;  /* 0x0000000000017941 */ /* 0x000fea0003800000 */
.L_x_2122:
        /* <DEDUP_REMOVED lines=16> */
[----:B-1----:R-:W-:-:S13]  /*fd10*/  ISETP.NE.AND P0, PT, R11, 0x1, PT ;  /* 0x000000010b00780c */ /* 0x002fda0003f05270 */
[----:B------:R-:W1:Y:S02]  /*fd20*/  @P0 LDC.64 R2, c[0x0][0x420] ;  /* 0x00010800ff020b82 */ /* 0x000e640000000a00 */
[----:B-1----:R-:W-:Y:S01]  /*fd30*/  @P0 IMAD.HI.U32 R10, R12, R2, RZ ;  /* 0x000000020c0a0227 */ /* 0x002fe200078e00ff */
[----:B------:R-:W-:-:S04]  /*fd40*/  MOV R2, R12 ;  /* 0x0000000c00027202 */ /* 0x000fc80000000f00 */
        /* <DEDUP_REMOVED lines=11> */
.L_x_2131:
[----:B------:R-:W2:Y:S01]  /*fe00*/  S2R R3, SR_CgaCtaId ;  /* 0x0000000000037919 */ /* 0x000ea20000008800 */
[----:B------:R-:W-:-:S04]  /*fe10*/  MOV R2, 0x400 ;  /* 0x0000040000027802 */ /* 0x000fc80000000f00 */
[----:B--2---:R-:W-:Y:S02]  /*fe20*/  LEA R2, R3, R2, 0x18 ;  /* 0x0000000203027211 */ /* 0x004fe400078ec0ff */
[----:B------:R-:W-:-:S03]  /*fe30*/  SHF.L.U32 R3, R14, 0x1f, RZ ;  /* 0x0000001f0e037819 */ /* 0x000fc600000006ff */
[----:B------:R-:W-:-:S04]  /*fe40*/  IMAD R2, R15, 0x8, R2 ;  /* 0x000000080f027824 */ /* 0x000fc800078e0202 */
[----:B------:R-:W2:Y:S02]  /*fe50*/  SYNCS.PHASECHK.TRANS64.TRYWAIT P0, [R2+URZ+0x28840], R3 ;  /* 0x02884003020075a7 */ /* 0x000ea4000800017f */
[----:B--2---:R-:W-:Y:S05]  /*fe60*/  @!P0 BRA `(.L_x_2132) ;  /* 0x0000002000048947 */ /* 0x004fea0003800000 */
.L_x_2183:
        /* <DEDUP_REMOVED lines=11> */
.L_x_2133:
        /* <DEDUP_REMOVED lines=33> */
.L_x_2184:
        /* <DEDUP_REMOVED lines=8> */
.L_x_2135:
        /* <DEDUP_REMOVED lines=8> */
[----:B0-----:R-:W-:-:S04]  /*10230*/  LEA R9, R11, R9, 0x18 ;  /* 0x000000090b097211 */ /* 0x001fc800078ec0ff */
[----:B------:R-:W-:-:S04]  /*10240*/  LEA R8, R8, R9, 0xf ;  /* 0x0000000908087211 */ /* 0x000fc800078e78ff */
        /* <DEDUP_REMOVED lines=18> */
.L_x_2130:
[----:B------:R-:W-:Y:S05]  /*10370*/  BSYNC B1 ;  /* 0x0000000000017941 */ /* 0x000fea0003800000 */
.L_x_2129:
[C---:B------:R-:W-:Y:S01]  /*10380*/  ISETP.GT.AND P0, PT, R7.reuse, 0x1, PT ;  /* 0x000000010700780c */ /* 0x040fe20003f04270 */
[----:B------:R-:W-:-:S04]  /*10390*/  VIADD R2, R7, 0xfffffffe ;  /* 0xfffffffe07027836 */ /* 0x000fc80000000000 */
[----:B------:R-:W-:-:S08]  /*103a0*/  IMAD.MOV.U32 R7, RZ, RZ, R2 ;  /* 0x000000ffff077224 */ /* 0x000fd000078e0002 */
[----:B------:R-:W-:Y:S05]  /*103b0*/  @P0 BRA `(.L_x_2136) ;  /* 0xfffffff000300947 */ /* 0x000fea000383ffff */
.L_x_2112:
[----:B------:R-:W-:Y:S05]  /*103c0*/  BSYNC B0 ;  /* 0x0000000000007941 */ /* 0x000fea0003800000 */
.L_x_2111:
        /* <DEDUP_REMOVED lines=17> */
.L_x_2138:
[----:B------:R-:W-:Y:S05]  /*104e0*/  BSYNC B0 ;  /* 0x0000000000007941 */ /* 0x000fea0003800000 */
.L_x_2137:
        /* <DEDUP_REMOVED lines=11> */
.L_x_2185:
        /* <DEDUP_REMOVED lines=11> */
.L_x_2142:
        /* <DEDUP_REMOVED lines=27> */
.L_x_2140:
[----:B------:R-:W-:Y:S05]  /*10800*/  BSYNC B0 ;  /* 0x0000000000007941 */ /* 0x000fea0003800000 */
.L_x_2139:
        /* <DEDUP_REMOVED lines=9> */
.L_x_2097:
[----:B------:R-:W-:Y:S05]  /*108a0*/  BSYNC B6 ;  /* 0x0000000000067941 */ /* 0x000fea0003800000 */
.L_x_2095:
[----:B------:R-:W-:-:S03]  /*108b0*/  UMOV UR4, 0xffffffff ;  /* 0xffffffff00047882 */ /* 0x000fc60000000000 */
[----:B------:R-:W-:Y:S05]  /*108c0*/  BRA.DIV UR4, `(.L_x_2143) ;  /* 0x0000001604a87947 */ /* 0x000fea000b800000 */
[----:B------:R2:W3:Y:S04]  /*108d0*/  SHFL.IDX PT, R4, R16, RZ, 0x1f ;  /* 0x00001fff10047589 */ /* 0x0004e800000e0000 */
[----:B------:R2:W4:Y:S02]  /*108e0*/  SHFL.IDX PT, R7, R16, 0x1, 0x1f ;  /* 0x00201f0010077f89 */ /* 0x00052400000e0000 */
.L_x_2189:
[----:B-1----:R-:W1:Y:S01]  /*108f0*/  S2R R0, SR_TID.X ;  /* 0x0000000000007919 */ /* 0x002e620000002100 */
[----:B------:R-:W-:Y:S01]  /*10900*/  ULDC UR4, c[0x0][0xc14] ;  /* 0x0003050000047ab9 */ /* 0x000fe20000000800 */
[----:B------:R-:W-:Y:S01]  /*10910*/  BSSY B0, `(.L_x_2144) ;  /* 0x000000b000007945 */ /* 0x000fe20003800000 */
[----:B------:R-:W-:Y:S01]  /*10920*/  IMAD.MOV.U32 R17, RZ, RZ, RZ ;  /* 0x000000ffff117224 */ /* 0x000fe200078e00ff */
[----:B-1----:R-:W-:Y:S02]  /*10930*/  LOP3.LUT R6, R0, 0x1f, RZ, 0xc0, !PT ;  /* 0x0000001f00067812 */ /* 0x002fe400078ec0ff */
[----:B------:R-:W-:Y:S02]  /*10940*/  MOV R0, UR4 ;  /* 0x0000000400007c02 */ /* 0x000fe40008000f00 */
[C---:B------:R-:W-:Y:S01]  /*10950*/  ISETP.NE.AND P0, PT, R6.reuse, 0x1f, PT ;  /* 0x0000001f0600780c */ /* 0x040fe20003f05270 */
[----:B------:R-:W-:-:S05]  /*10960*/  IMAD.IADD R5, R6, 0x1, R19 ;  /* 0x0000000106057824 */ /* 0x000fca00078e0213 */
[----:B------:R-:W-:-:S13]  /*10970*/  ISETP.GE.OR P0, PT, R5, R0, !P0 ;  /* 0x000000000500720c */ /* 0x000fda0004706670 */
[----:B------:R-:W-:Y:S05]  /*10980*/  @P0 BRA `(.L_x_2145) ;  /* 0x00000000000c0947 */ /* 0x000fea0003800000 */
[----:B------:R-:W1:Y:S02]  /*10990*/  LDC.64 R2, c[0x0][0xc58] ;  /* 0x00031600ff027b82 */ /* 0x000e640000000a00 */
[----:B-1----:R-:W-:-:S05]  /*109a0*/  IMAD.WIDE R2, R5, 0x4, R2 ;  /* 0x0000000405027825 */ /* 0x002fca00078e0202 */
[----:B------:R1:W5:Y:S02]  /*109b0*/  LDG.E R17, desc[UR48][R2.64] ;  /* 0x0000003002117981 */ /* 0x000364000c1e1900 */
.L_x_2145:
[----:B------:R-:W-:Y:S05]  /*109c0*/  BSYNC B0 ;  /* 0x0000000000007941 */ /* 0x000fea0003800000 */
.L_x_2144:
        /* <DEDUP_REMOVED lines=23> */
.L_x_2197:
[----:B------:R-:W-:Y:S02]  /*10b40*/  ULDC UR4, c[0x0][0xc10] ;  /* 0x0003040000047ab9 */ /* 0x000fe40000000800 */
[----:B------:R-:W-:-:S04]  /*10b50*/  IMAD.U32 R5, RZ, RZ, UR4 ;  /* 0x00000004ff057e24 */ /* 0x000fc8000f8e00ff */
[----:B-1----:R-:W-:-:S04]  /*10b60*/  IMAD R14, R14, R5, RZ ;  /* 0x000000050e0e7224 */ /* 0x002fc800078e02ff */
[----:B----4-:R-:W-:-:S05]  /*10b70*/  IMAD.IADD R7, R7, 0x1, R14 ;  /* 0x0000000107077824 */ /* 0x010fca00078e020e */
[----:B---3--:R-:W-:-:S13]  /*10b80*/  ISETP.GT.AND P0, PT, R7, R4, PT ;  /* 0x000000040700720c */ /* 0x008fda0003f04270 */
[----:B------:R-:W-:Y:S05]  /*10b90*/  @P0 BRA `(.L_x_2147) ;  /* 0x0000000000b40947 */ /* 0x000fea0003800000 */
[----:B------:R-:W1:Y:S02]  /*10ba0*/  LDC R0, c[0x0][0xc14] ;  /* 0x00030500ff007b82 */ /* 0x000e640000000800 */
.L_x_2152:
[----:B------:R-:W-:-:S05]  /*10bb0*/  VIADD R19, R19, 0x1f ;  /* 0x0000001f13137836 */ /* 0x000fca0000000000 */
[----:B-1----:R-:W-:-:S13]  /*10bc0*/  ISETP.GE.AND P0, PT, R19, R0, PT ;  /* 0x000000001300720c */ /* 0x002fda0003f06270 */
[----:B------:R-:W-:Y:S05]  /*10bd0*/  @P0 BRA `(.L_x_2148) ;  /* 0x0000000400ec0947 */ /* 0x000fea0003800000 */
[----:B0-----:R-:W0:Y:S01]  /*10be0*/  S2R R2, SR_TID.X ;  /* 0x0000000000027919 */ /* 0x001e220000002100 */
[----:B------:R-:W-:Y:S01]  /*10bf0*/  BSSY B0, `(.L_x_2149) ;  /* 0x000000a000007945 */ /* 0x000fe20003800000 */
[----:B------:R-:W-:Y:S01]  /*10c00*/  IMAD.MOV.U32 R17, RZ, RZ, RZ ;  /* 0x000000ffff117224 */ /* 0x000fe200078e00ff */
[----:B0-----:R-:W-:-:S04]  /*10c10*/  LOP3.LUT R6, R2, 0x1f, RZ, 0xc0, !PT ;  /* 0x0000001f02067812 */ /* 0x001fc800078ec0ff */
[C---:B------:R-:W-:Y:S02]  /*10c20*/  ISETP.NE.AND P1, PT, R6.reuse, 0x1f, PT ;  /* 0x0000001f0600780c */ /* 0x040fe40003f25270 */
[----:B------:R-:W-:-:S04]  /*10c30*/  IADD3 R5, R6, R19, RZ ;  /* 0x0000001306057210 */ /* 0x000fc80007ffe0ff */
[----:B------:R-:W-:-:S13]  /*10c40*/  ISETP.GE.OR P0, PT, R5, R0, !P1 ;  /* 0x000000000500720c */ /* 0x000fda0004f06670 */
[----:B------:R-:W-:Y:S05]  /*10c50*/  @P0 BRA `(.L_x_2150) ;  /* 0x00000000000c0947 */ /* 0x000fea0003800000 */
[----:B------:R-:W0:Y:S02]  /*10c60*/  LDC.64 R2, c[0x0][0xc58] ;  /* 0x00031600ff027b82 */ /* 0x000e240000000a00 */
[----:B0-----:R-:W-:-:S05]  /*10c70*/  IMAD.WIDE R2, R5, 0x4, R2 ;  /* 0x0000000405027825 */ /* 0x001fca00078e0202 */
[----:B------:R0:W5:Y:S02]  /*10c80*/  LDG.E R17, desc[UR48][R2.64] ;  /* 0x0000003002117981 */ /* 0x000164000c1e1900 */
.L_x_2150:
[----:B------:R-:W-:Y:S05]  /*10c90*/  BSYNC B0 ;  /* 0x0000000000007941 */ /* 0x000fea0003800000 */
.L_x_2149:
        /* <DEDUP_REMOVED lines=23> */
.L_x_2205:
[----:B------:R-:W-:Y:S02]  /*10e10*/  ULDC UR4, c[0x0][0xc10] ;  /* 0x0003040000047ab9 */ /* 0x000fe40000000800 */
[----:B------:R-:W-:-:S04]  /*10e20*/  IMAD.U32 R5, RZ, RZ, UR4 ;  /* 0x00000004ff057e24 */ /* 0x000fc8000f8e00ff */
[----:B-1----:R-:W-:-:S04]  /*10e30*/  IMAD R14, R14, R5, RZ ;  /* 0x000000050e0e7224 */ /* 0x002fc800078e02ff */
[----:B------:R-:W-:-:S05]  /*10e40*/  IMAD.IADD R7, R14, 0x1, R7 ;  /* 0x000000010e077824 */ /* 0x000fca00078e0207 */
[----:B------:R-:W-:-:S13]  /*10e50*/  ISETP.GT.AND P0, PT, R7, R4, PT ;  /* 0x000000040700720c */ /* 0x000fda0003f04270 */
[----:B------:R-:W-:Y:S05]  /*10e60*/  @!P0 BRA `(.L_x_2152) ;  /* 0xfffffffc00508947 */ /* 0x000fea000383ffff */
.L_x_2147:
        /* <DEDUP_REMOVED lines=8> */
.L_x_2209:
[----:B------:R-:W-:Y:S02]  /*10ef0*/  ISETP.NE.AND P0, PT, R3, RZ, PT ;  /* 0x000000ff0300720c */ /* 0x000fe40003f05270 */
[----:B------:R-:W-:-:S11]  /*10f00*/  MOV R7, RZ ;  /* 0x000000ff00077202 */ /* 0x000fd60000000f00 */
[----:B------:R-:W-:Y:S05]  /*10f10*/  @!P0 BRA `(.L_x_2154) ;  /* 0x0000000000108947 */ /* 0x000fea0003800000 */
[----:B------:R-:W-:Y:S01]  /*10f20*/  UMOV UR4, 0xffffffff ;  /* 0xffffffff00047882 */ /* 0x000fe20000000000 */
[----:B------:R-:W-:Y:S02]  /*10f30*/  VIADD R12, R6, 0xffffffff ;  /* 0xffffffff060c7836 */ /* 0x000fe40000000000 */
[----:B------:R-:W-:Y:S05]  /*10f40*/  BRA.DIV UR4, `(.L_x_2155) ;  /* 0x0000001a043c7947 */ /* 0x000fea000b800000 */
[----:B------:R3:W4:Y:S02]  /*10f50*/  SHFL.IDX PT, R7, R2, R12, 0x1f ;  /* 0x00001f0c02077589 */ /* 0x00072400000e0000 */
.L_x_2154:
        /* <DEDUP_REMOVED lines=26> */
[----:B------:R-:W-:Y:S02]  /*11100*/  @P0 IADD3 R2, R2, 0x1, RZ ;  /* 0x0000000102020810 */ /* 0x000fe40007ffe0ff */
        /* <DEDUP_REMOVED lines=26> */
[----:B------:R-:W-:Y:S01]  /*112b0*/  @!P0 IMAD.IADD R2, R2, 0x1, -R5 ;  /* 0x0000000102028824 */ /* 0x000fe200078e0a05 */
[----:B------:R-:W-:-:S04]  /*112c0*/  @!P0 IADD3 R3, R3, 0x1, RZ ;  /* 0x0000000103038810 */ /* 0x000fc80007ffe0ff */
        /* <DEDUP_REMOVED lines=12> */
.L_x_2148:
[----:B------:R-:W-:Y:S01]  /*11390*/  UMOV UR4, URZ ;  /* 0x0000003f00047c82 */ /* 0x000fe20008000000 */
[----:B------:R-:W-:Y:S01]  /*113a0*/  UMOV UR5, URZ ;  /* 0x0000003f00057c82 */ /* 0x000fe20008000000 */
[----:B------:R-:W-:Y:S01]  /*113b0*/  ULDC UR6, c[0x0][0xc14] ;  /* 0x0003050000067ab9 */ /* 0x000fe20000000800 */
[----:B--2---:R-:W-:Y:S02]  /*113c0*/  IMAD.MOV.U32 R16, RZ, RZ, R4 ;  /* 0x000000ffff107224 */ /* 0x004fe400078e0004 */
[----:B------:R-:W-:Y:S02]  /*113d0*/  IMAD.U32 R17, RZ, RZ, UR4 ;  /* 0x00000004ff117e24 */ /* 0x000fe4000f8e00ff */
[----:B------:R-:W-:Y:S02]  /*113e0*/  IMAD.U32 R18, RZ, RZ, UR5 ;  /* 0x00000005ff127e24 */ /* 0x000fe4000f8e00ff */
[----:B------:R-:W-:-:S07]  /*113f0*/  IMAD.U32 R19, RZ, RZ, UR6 ;  /* 0x00000006ff137e24 */ /* 0x000fce000f8e00ff */
.L_x_2156:
        /* <DEDUP_REMOVED lines=12> */
.L_x_2091:
[----:B-1----:R-:W3:Y:S01]  /*114c0*/  LDL.LU R0, [R1+0x20] ;  /* 0x0000200001007983 */ /* 0x002ee20000300800 */
[----:B------:R-:W-:Y:S01]  /*114d0*/  BSSY B0, `(.L_x_2158) ;  /* 0x000000b000007945 */ /* 0x000fe20003800000 */
[----:B------:R-:W1:Y:S01]  /*114e0*/  S2R R5, SR_CgaCtaId ;  /* 0x0000000000057919 */ /* 0x000e620000008800 */
[----:B---3--:R-:W-:-:S04]  /*114f0*/  IADD3 R0, R0, 0x1, RZ ;  /* 0x0000000100007810 */ /* 0x008fc80007ffe0ff */
        /* <DEDUP_REMOVED lines=8> */
.L_x_2212:
[----:B------:R-:W-:Y:S05]  /*11580*/  BSYNC B0 ;  /* 0x0000000000007941 */ /* 0x000fea0003800000 */
.L_x_2158:
[----:B------:R-:W-:-:S03]  /*11590*/  UMOV UR4, 0xffffffff ;  /* 0xffffffff00047882 */ /* 0x000fc60000000000 */
[----:B------:R-:W-:Y:S05]  /*115a0*/  BRA.DIV UR4, `(.L_x_2160) ;  /* 0x0000001204e07947 */ /* 0x000fea000b800000 */
[----:B------:R-:W2:Y:S02]  /*115b0*/  S2R R2, SR_TID.X ;  /* 0x0000000000027919 */ /* 0x000ea40000002100 */
[----:B--2---:R-:W-:-:S04]  /*115c0*/  SHF.R.U32.HI R2, RZ, 0x5, R2 ;  /* 0x00000005ff027819 */ /* 0x004fc80000011602 */
[----:B------:R-:W-:-:S05]  /*115d0*/  LOP3.LUT R2, R2, 0x3, RZ, 0xc0, !PT ;  /* 0x0000000302027812 */ /* 0x000fca00078ec0ff */
[----:B------:R2:W3:Y:S02]  /*115e0*/  SHFL.IDX PT, R14, R2, RZ, 0x1f ;  /* 0x00001fff020e7589 */ /* 0x0004e400000e0000 */
.L_x_2215:
[----:B---3--:R-:W-:Y:S01]  /*115f0*/  ISETP.NE.AND P0, PT, R14, RZ, PT ;  /* 0x000000ff0e00720c */ /* 0x008fe20003f05270 */
[----:B------:R-:W-:-:S12]  /*11600*/  BSSY B0, `(.L_x_2161) ;  /* 0x0000027000007945 */ /* 0x000fd80003800000 */
[----:B------:R-:W-:Y:S05]  /*11610*/  @P0 BRA `(.L_x_2162) ;  /* 0x0000000000940947 */ /* 0x000fea0003800000 */
[----:B------:R-:W-:-:S03]  /*11620*/  UMOV UR4, 0xffffffff ;  /* 0xffffffff00047882 */ /* 0x000fc60000000000 */
[----:B------:R-:W-:Y:S05]  /*11630*/  BRA.DIV UR4, `(.L_x_2163) ;  /* 0x0000001204f07947 */ /* 0x000fea000b800000 */
[----:B------:R-:W-:-:S13]  /*11640*/  ELECT P6, URZ, PT ;  /* 0x00000000003f782f */ /* 0x000fda00038c0000 */
.L_x_2218:
[----:B------:R-:W-:Y:S05]  /*11650*/  @!P6 BRA `(.L_x_2162) ;  /* 0x000000000084e947 */ /* 0x000fea0003800000 */
[----:B------:R-:W-:-:S06]  /*11660*/  ULOP3.LUT UR4, UR36, 0x2, URZ, 0xfc, !UPT ;  /* 0x0000000224047892 */ /* 0x000fcc000f8efc3f */
[----:B--2---:R-:W-:-:S05]  /*11670*/  IMAD.U32 R2, RZ, RZ, UR4 ;  /* 0x00000004ff027e24 */ /* 0x004fca000f8e00ff */
[----:B------:R-:W-:-:S13]  /*11680*/  ISETP.NE.AND P2, PT, R2, 0x3, PT ;  /* 0x000000030200780c */ /* 0x000fda0003f45270 */
[----:B------:R-:W-:Y:S05]  /*11690*/  @!P2 BRA `(.L_x_2164) ;  /* 0x000000000004a947 */ /* 0x000fea0003800000 */
[----:B------:R-:W-:Y:S01]  /*116a0*/  BPT.TRAP 0x1 ;  /* 0x000000040000795c */ /* 0x000fe20000300000 */
.L_x_2164:
        /* <DEDUP_REMOVED lines=14> */
.L_x_2219:
[----:B------:R-:W2:Y:S02]  /*11790*/  SYNCS.PHASECHK.TRANS64.TRYWAIT P0, [R7+URZ], R2 ;  /* 0x00000002070075a7 */ /* 0x000ea4000800017f */
[----:B--2---:R-:W-:Y:S05]  /*117a0*/  @!P0 BRA `(.L_x_2166) ;  /* 0x0000001000c88947 */ /* 0x004fea0003800000 */
.L_x_2220:
[----:B------:R-:W-:Y:S05]  /*117b0*/  @!P2 BRA `(.L_x_2167) ;  /* 0x000000000004a947 */ /* 0x000fea0003800000 */
[----:B------:R-:W-:Y:S01]  /*117c0*/  BPT.TRAP 0x1 ;  /* 0x000000040000795c */ /* 0x000fe20000300000 */
.L_x_2167:
[----:B------:R-:W3:Y:S01]  /*117d0*/  LDL.LU R4, [R1] ;  /* 0x0000000001047983 */ /* 0x000ee20000300800 */
[----:B------:R-:W-:-:S04]  /*117e0*/  VIADD R0, R0, 0x28860 ;  /* 0x0002886000007836 */ /* 0x000fc80000000000 */
[----:B---3--:R-:W-:-:S04]  /*117f0*/  IMAD R4, R4, 0x8, R0 ;  /* 0x0000000804047824 */ /* 0x008fc800078e0200 */
[----:B------:R-:W3:Y:S02]  /*11800*/  SYNCS.PHASECHK.TRANS64.TRYWAIT P0, [R4+URZ], R5 ;  /* 0x00000005040075a7 */ /* 0x000ee4000800017f */
[----:B---3--:R-:W-:Y:S05]  /*11810*/  @!P0 BRA `(.L_x_2168) ;  /* 0x0000001000c08947 */ /* 0x008fea0003800000 */
.L_x_2221:
[----:B------:R-:W-:-:S07]  /*11820*/  IMAD R3, R3, 0x8, R0 ;  /* 0x0000000803037824 */ /* 0x000fce00078e0200 */
.L_x_2169:
[----:B----4-:R4:W0:Y:S02]  /*11830*/  SYNCS.PHASECHK.TRANS64.TRYWAIT P0, [R3+URZ], R2 ;  /* 0x00000002030075a7 */ /* 0x010824000800017f */
[----:B0-----:R-:W-:Y:S05]  /*11840*/  @!P0 NANOSLEEP.SYNCS 0x989680 ;  /* 0x009896800000895d */ /* 0x001fea0003900000 */
[----:B------:R-:W0:Y:S02]  /*11850*/  @!P0 SYNCS.PHASECHK.TRANS64 P0, [R3+URZ], R2 ;  /* 0x00000002030085a7 */ /* 0x000e24000800007f */
[----:B0-----:R-:W-:Y:S05]  /*11860*/  @!P0 BRA `(.L_x_2169) ;  /* 0xfffffffc00f08947 */ /* 0x001fea000383ffff */
.L_x_2162:
[----:B------:R-:W-:Y:S05]  /*11870*/  BSYNC B0 ;  /* 0x0000000000007941 */ /* 0x000fea0003800000 */
.L_x_2161:
[----:B------:R-:W-:Y:S05]  /*11880*/  EXIT ;  /* 0x000000000000794d */ /* 0x000fea0003800000 */
.L_x_2035:
[----:B0-----:R-:W-:-:S04]  /*11890*/  MOV R3, UR41 ;  /* 0x0000002900037c02 */ /* 0x001fc80008000f00 */
[----:B------:R0:W1:Y:S03]  /*118a0*/  SYNCS.PHASECHK.TRANS64.TRYWAIT P1, [R3+URZ+0x28800], R0 ;  /* 0x02880000030075a7 */ /* 0x000066000802017f */
[----:B-1----:R-:W-:Y:S05]  /*118b0*/  @!P1 NANOSLEEP.SYNCS 0x989680 ;  /* 0x009896800000995d */ /* 0x002fea0003900000 */
[----:B------:R-:W1:Y:S02]  /*118c0*/  @!P1 SYNCS.PHASECHK.TRANS64 P1, [R3+URZ+0x28800], R0 ;  /* 0x02880000030095a7 */ /* 0x000e64000802007f */
[----:B-1----:R-:W-:Y:S05]  /*118d0*/  @!P1 BRA `(.L_x_2035) ;  /* 0xfffffffc00ec9947 */ /* 0x002fea000383ffff */
[----:B------:R-:W-:Y:S05]  /*118e0*/  BRA `(.L_x_2170) ;  /* 0xfffffefc00c47947 */ /* 0x000fea000383ffff */
.L_x_2039:
[----:B-1----:R1:W2:Y:S02]  /*118f0*/  SYNCS.PHASECHK.TRANS64.TRYWAIT P2, [R0+URZ+0x28830], R3 ;  /* 0x02883003000075a7 */ /* 0x0022a4000804017f */
[----:B--2---:R-:W-:Y:S05]  /*11900*/  @!P2 NANOSLEEP.SYNCS 0x989680 ;  /* 0x009896800000a95d */ /* 0x004fea0003900000 */
[----:B------:R-:W2:Y:S02]  /*11910*/  @!P2 SYNCS.PHASECHK.TRANS64 P2, [R0+URZ+0x28830], R3 ;  /* 0x028830030000a5a7 */ /* 0x000ea4000804007f */
[----:B--2---:R-:W-:Y:S05]  /*11920*/  @!P2 BRA `(.L_x_2039) ;  /* 0xfffffffc00f0a947 */ /* 0x004fea000383ffff */
[----:B------:R-:W-:Y:S05]  /*11930*/  BRA `(.L_x_2038) ;  /* 0xfffffefc00ec7947 */ /* 0x000fea000383ffff */
.L_x_2044:
[----:B-1----:R-:W-:-:S04]  /*11940*/  IMAD.U32 R7, RZ, RZ, UR6 ;  /* 0x00000006ff077e24 */ /* 0x002fc8000f8e00ff */
[----:B------:R1:W2:Y:S03]  /*11950*/  SYNCS.PHASECHK.TRANS64.TRYWAIT P2, [R7+URZ+0x28830], R4 ;  /* 0x02883004070075a7 */ /* 0x0002a6000804017f */
[----:B--2---:R-:W-:Y:S05]  /*11960*/  @!P2 NANOSLEEP.SYNCS 0x989680 ;  /* 0x009896800000a95d */ /* 0x004fea0003900000 */
[----:B------:R-:W2:Y:S02]  /*11970*/  @!P2 SYNCS.PHASECHK.TRANS64 P2, [R7+URZ+0x28830], R4 ;  /* 0x028830040700a5a7 */ /* 0x000ea4000804007f */
[----:B--2---:R-:W-:Y:S05]  /*11980*/  @!P2 BRA `(.L_x_2044) ;  /* 0xfffffffc00eca947 */ /* 0x004fea000383ffff */
[----:B------:R-:W-:Y:S05]  /*11990*/  BRA `(.L_x_2041) ;  /* 0xffffff2c00c07947 */ /* 0x000fea000383ffff */
.L_x_2048:
[----:B-1----:R-:W-:-:S04]  /*119a0*/  IMAD.U32 R7, RZ, RZ, UR6 ;  /* 0x00000006ff077e24 */ /* 0x002fc8000f8e00ff */
[----:B------:R1:W2:Y:S03]  /*119b0*/  SYNCS.PHASECHK.TRANS64.TRYWAIT P2, [R7+URZ+0x28850], R4 ;  /* 0x02885004070075a7 */ /* 0x0002a6000804017f */
[----:B--2---:R-:W-:Y:S05]  /*119c0*/  @!P2 NANOSLEEP.SYNCS 0x989680 ;  /* 0x009896800000a95d */ /* 0x004fea0003900000 */
[----:B------:R-:W2:Y:S02]  /*119d0*/  @!P2 SYNCS.PHASECHK.TRANS64 P2, [R7+URZ+0x28850], R4 ;  /* 0x028850040700a5a7 */ /* 0x000ea4000804007f */
[----:B--2---:R-:W-:Y:S05]  /*119e0*/  @!P2 BRA `(.L_x_2048) ;  /* 0xfffffffc00eca947 */ /* 0x004fea000383ffff */
[----:B------:R-:W-:Y:S05]  /*119f0*/  BRA `(.L_x_2045) ;  /* 0xffffff3000807947 */ /* 0x000fea000383ffff */
.L_x_2054:
[----:B-1----:R-:W-:-:S04]  /*11a00*/  IMAD.U32 R5, RZ, RZ, UR6 ;  /* 0x00000006ff057e24 */ /* 0x002fc8000f8e00ff */
[----:B------:R1:W2:Y:S03]  /*11a10*/  SYNCS.PHASECHK.TRANS64.TRYWAIT P2, [R5+URZ+0x28830], R4 ;  /* 0x02883004050075a7 */ /* 0x0002a6000804017f */
[----:B--2---:R-:W-:Y:S05]  /*11a20*/  @!P2 NANOSLEEP.SYNCS 0x989680 ;  /* 0x009896800000a95d */ /* 0x004fea0003900000 */
[----:B------:R-:W2:Y:S02]  /*11a30*/  @!P2 SYNCS.PHASECHK.TRANS64 P2, [R5+URZ+0x28830], R4 ;  /* 0x028830040500a5a7 */ /* 0x000ea4000804007f */
[----:B--2---:R-:W-:Y:S05]  /*11a40*/  @!P2 BRA `(.L_x_2054) ;  /* 0xfffffffc00eca947 */ /* 0x004fea000383ffff */
[----:B------:R-:W-:Y:S05]  /*11a50*/  BRA `(.L_x_2051) ;  /* 0xffffff5c00cc7947 */ /* 0x000fea000383ffff */
.L_x_2058:
[----:B-1----:R-:W-:-:S04]  /*11a60*/  IMAD.U32 R5, RZ, RZ, UR6 ;  /* 0x00000006ff057e24 */ /* 0x002fc8000f8e00ff */
[----:B------:R1:W2:Y:S03]  /*11a70*/  SYNCS.PHASECHK.TRANS64.TRYWAIT P2, [R5+URZ+0x28850], R4 ;  /* 0x02885004050075a7 */ /* 0x0002a6000804017f */
[----:B--2---:R-:W-:Y:S05]  /*11a80*/  @!P2 NANOSLEEP.SYNCS 0x989680 ;  /* 0x009896800000a95d */ /* 0x004fea0003900000 */
[----:B------:R-:W2:Y:S02]  /*11a90*/  @!P2 SYNCS.PHASECHK.TRANS64 P2, [R5+URZ+0x28850], R4 ;  /* 0x028850040500a5a7 */ /* 0x000ea4000804007f */
[----:B--2---:R-:W-:Y:S05]  /*11aa0*/  @!P2 BRA `(.L_x_2058) ;  /* 0xfffffffc00eca947 */ /* 0x004fea000383ffff */
[----:B------:R-:W-:Y:S05]  /*11ab0*/  BRA `(.L_x_2055) ;  /* 0xffffff60008c7947 */ /* 0x000fea000383ffff */
.L_x_2063:
[----:B-1----:R-:W-:-:S04]  /*11ac0*/  IMAD.U32 R6, RZ, RZ, UR5 ;  /* 0x00000005ff067e24 */ /* 0x002fc8000f8e00ff */
[----:B------:R1:W2:Y:S03]  /*11ad0*/  SYNCS.PHASECHK.TRANS64.TRYWAIT P0, [R6+URZ+0x28850], R5 ;  /* 0x02885005060075a7 */ /* 0x0002a6000800017f */
[----:B--2---:R-:W-:Y:S05]  /*11ae0*/  @!P0 NANOSLEEP.SYNCS 0x989680 ;  /* 0x009896800000895d */ /* 0x004fea0003900000 */
[----:B------:R-:W2:Y:S02]  /*11af0*/  @!P0 SYNCS.PHASECHK.TRANS64 P0, [R6+URZ+0x28850], R5 ;  /* 0x02885005060085a7 */ /* 0x000ea4000800007f */
[----:B--2---:R-:W-:Y:S05]  /*11b00*/  @!P0 BRA `(.L_x_2063) ;  /* 0xfffffffc00ec8947 */ /* 0x004fea000383ffff */
[----:B------:R-:W-:Y:S05]  /*11b10*/  BRA `(.L_x_2062) ;  /* 0xffffff84006c7947 */ /* 0x000fea000383ffff */
.L_x_2103:
        /* <DEDUP_REMOVED lines=11> */
.L_x_2172:
[----:B------:R-:W-:Y:S05]  /*11bd0*/  BSYNC B0 ;  /* 0x0000000000007941 */ /* 0x000fea0003800000 */
.L_x_2171:
[----:B------:R-:W-:Y:S05]  /*11be0*/  BRA `(.L_x_2173) ;  /* 0xffffffc800187947 */ /* 0x000fea000383ffff */
.L_x_2104:
[----:B------:R-:W-:Y:S01]  /*11bf0*/  BSSY B0, `(.L_x_2174) ;  /* 0x0000006000007945 */ /* 0x000fe20003800000 */
[----:B------:R-:W-:-:S07]  /*11c00*/  MOV R15, 0xffffffff ;  /* 0xffffffff000f7802 */ /* 0x000fce0000000f00 */
[----:B------:R-:W-:Y:S05]  /*11c10*/  WARPSYNC.COLLECTIVE R15, `(.L_x_2175) ;  /* 0x000000000f0c7348 */ /* 0x000fea0003c00000 */
[----:B------:R-:W-:Y:S02]  /*11c20*/  ELECT P6, UR62, PT ;  /* 0x00000000003e782f */ /* 0x000fe400038c0000 */
[----:B------:R-:W-:Y:S01]  /*11c30*/  MOV R14, UR62 ;  /* 0x0000003e000e7c02 */ /* 0x000fe20008000f00 */
[----:B------:R-:W-:Y:S10]  /*11c40*/  ENDCOLLECTIVE ;  /* 0x000000000000791b */ /* 0x000ff40003800000 */
.L_x_2175:
[----:B------:R-:W-:Y:S05]  /*11c50*/  BSYNC B0 ;  /* 0x0000000000007941 */ /* 0x000fea0003800000 */
.L_x_2174:
[----:B------:R-:W-:Y:S05]  /*11c60*/  BRA `(.L_x_2176) ;  /* 0xffffffc800087947 */ /* 0x000fea000383ffff */
.L_x_2107:
[----:B0-----:R0:W1:Y:S02]  /*11c70*/  SYNCS.PHASECHK.TRANS64.TRYWAIT P0, [R8+URZ+0x28840], R9 ;  /* 0x02884009080075a7 */ /* 0x001064000800017f */
[----:B-1----:R-:W-:Y:S05]  /*11c80*/  @!P0 NANOSLEEP.SYNCS 0x989680 ;  /* 0x009896800000895d */ /* 0x002fea0003900000 */
[----:B------:R-:W1:Y:S02]  /*11c90*/  @!P0 SYNCS.PHASECHK.TRANS64 P0, [R8+URZ+0x28840], R9 ;  /* 0x02884009080085a7 */ /* 0x000e64000800007f */
[----:B-1----:R-:W-:Y:S05]  /*11ca0*/  @!P0 BRA `(.L_x_2107) ;  /* 0xfffffffc00f08947 */ /* 0x002fea000383ffff */
[----:B------:R-:W-:Y:S05]  /*11cb0*/  BRA `(.L_x_2177) ;  /* 0xffffffc800707947 */ /* 0x000fea000383ffff */
.L_x_2110:
        /* <DEDUP_REMOVED lines=8> */
.L_x_2118:
[----:B0-----:R0:W1:Y:S02]  /*11d40*/  SYNCS.PHASECHK.TRANS64.TRYWAIT P0, [R2+URZ+0x28840], R3 ;  /* 0x02884003020075a7 */ /* 0x001064000800017f */
[----:B-1----:R-:W-:Y:S05]  /*11d50*/  @!P0 NANOSLEEP.SYNCS 0x989680 ;  /* 0x009896800000895d */ /* 0x002fea0003900000 */
[----:B------:R-:W1:Y:S02]  /*11d60*/  @!P0 SYNCS.PHASECHK.TRANS64 P0, [R2+URZ+0x28840], R3 ;  /* 0x02884003020085a7 */ /* 0x000e64000800007f */
[----:B-1----:R-:W-:Y:S05]  /*11d70*/  @!P0 BRA `(.L_x_2118) ;  /* 0xfffffffc00f08947 */ /* 0x002fea000383ffff */
[----:B------:R-:W-:Y:S05]  /*11d80*/  BRA `(.L_x_2179) ;  /* 0xffffffd000387947 */ /* 0x000fea000383ffff */
.L_x_2120:
[----:B0-----:R0:W1:Y:S02]  /*11d90*/  SYNCS.PHASECHK.TRANS64.TRYWAIT P0, [R2+URZ+0x60], R3 ;  /* 0x00006003020075a7 */ /* 0x001064000800017f */
[----:B-1----:R-:W-:Y:S05]  /*11da0*/  @!P0 NANOSLEEP.SYNCS 0x989680 ;  /* 0x009896800000895d */ /* 0x002fea0003900000 */
[----:B------:R-:W1:Y:S02]  /*11db0*/  @!P0 SYNCS.PHASECHK.TRANS64 P0, [R2+URZ+0x60], R3 ;  /* 0x00006003020085a7 */ /* 0x000e64000800007f */
[----:B-1----:R-:W-:Y:S05]  /*11dc0*/  @!P0 BRA `(.L_x_2120) ;  /* 0xfffffffc00f08947 */ /* 0x002fea000383ffff */
[----:B------:R-:W-:Y:S05]  /*11dd0*/  BRA `(.L_x_2180) ;  /* 0xffffffd000d47947 */ /* 0x000fea000383ffff */
.L_x_2125:
[----:B-1----:R1:W2:Y:S02]  /*11de0*/  SYNCS.PHASECHK.TRANS64.TRYWAIT P0, [R2+URZ+0x28840], R3 ;  /* 0x02884003020075a7 */ /* 0x0022a4000800017f */
[----:B--2---:R-:W-:Y:S05]  /*11df0*/  @!P0 NANOSLEEP.SYNCS 0x989680 ;  /* 0x009896800000895d */ /* 0x004fea0003900000 */
[----:B------:R-:W2:Y:S02]  /*11e00*/  @!P0 SYNCS.PHASECHK.TRANS64 P0, [R2+URZ+0x28840], R3 ;  /* 0x02884003020085a7 */ /* 0x000ea4000800007f */
[----:B--2---:R-:W-:Y:S05]  /*11e10*/  @!P0 BRA `(.L_x_2125) ;  /* 0xfffffffc00f08947 */ /* 0x004fea000383ffff */
[----:B------:R-:W-:Y:S05]  /*11e20*/  BRA `(.L_x_2181) ;  /* 0xffffffd800307947 */ /* 0x000fea000383ffff */
.L_x_2127:
[----:B0-----:R0:W1:Y:S02]  /*11e30*/  SYNCS.PHASECHK.TRANS64.TRYWAIT P1, [R2+URZ+0x60], R3 ;  /* 0x00006003020075a7 */ /* 0x001064000802017f */
[----:B-1----:R-:W-:Y:S05]  /*11e40*/  @!P1 NANOSLEEP.SYNCS 0x989680 ;  /* 0x009896800000995d */ /* 0x002fea0003900000 */
[----:B------:R-:W1:Y:S02]  /*11e50*/  @!P1 SYNCS.PHASECHK.TRANS64 P1, [R2+URZ+0x60], R3 ;  /* 0x00006003020095a7 */ /* 0x000e64000802007f */
[----:B-1----:R-:W-:Y:S05]  /*11e60*/  @!P1 BRA `(.L_x_2127) ;  /* 0xfffffffc00f09947 */ /* 0x002fea000383ffff */
[----:B------:R-:W-:Y:S05]  /*11e70*/  BRA `(.L_x_2182) ;  /* 0xffffffd800cc7947 */ /* 0x000fea000383ffff */
.L_x_2132:
[----:B--2---:R2:W3:Y:S02]  /*11e80*/  SYNCS.PHASECHK.TRANS64.TRYWAIT P0, [R2+URZ+0x28840], R3 ;  /* 0x02884003020075a7 */ /* 0x0044e4000800017f */
[----:B---3--:R-:W-:Y:S05]  /*11e90*/  @!P0 NANOSLEEP.SYNCS 0x989680 ;  /* 0x009896800000895d */ /* 0x008fea0003900000 */
[----:B------:R-:W3:Y:S02]  /*11ea0*/  @!P0 SYNCS.PHASECHK.TRANS64 P0, [R2+URZ+0x28840], R3 ;  /* 0x02884003020085a7 */ /* 0x000ee4000800007f */
[----:B---3--:R-:W-:Y:S05]  /*11eb0*/  @!P0 BRA `(.L_x_2132) ;  /* 0xfffffffc00f08947 */ /* 0x008fea000383ffff */
[----:B------:R-:W-:Y:S05]  /*11ec0*/  BRA `(.L_x_2183) ;  /* 0xffffffdc00e87947 */ /* 0x000fea000383ffff */
.L_x_2134:
[----:B0-----:R0:W1:Y:S02]  /*11ed0*/  SYNCS.PHASECHK.TRANS64.TRYWAIT P1, [R2+URZ+0x60], R9 ;  /* 0x00006009020075a7 */ /* 0x001064000802017f */
[----:B-1----:R-:W-:Y:S05]  /*11ee0*/  @!P1 NANOSLEEP.SYNCS 0x989680 ;  /* 0x009896800000995d */ /* 0x002fea0003900000 */
[----:B------:R-:W1:Y:S02]  /*11ef0*/  @!P1 SYNCS.PHASECHK.TRANS64 P1, [R2+URZ+0x60], R9 ;  /* 0x00006009020095a7 */ /* 0x000e64000802007f */
[----:B-1----:R-:W-:Y:S05]  /*11f00*/  @!P1 BRA `(.L_x_2134) ;  /* 0xfffffffc00f09947 */ /* 0x002fea000383ffff */
[----:B------:R-:W-:Y:S05]  /*11f10*/  BRA `(.L_x_2184) ;  /* 0xffffffe000847947 */ /* 0x000fea000383ffff */
.L_x_2141:
[----:B-1----:R1:W2:Y:S02]  /*11f20*/  SYNCS.PHASECHK.TRANS64.TRYWAIT P0, [R3+URZ+0x28860], R2 ;  /* 0x02886002030075a7 */ /* 0x0022a4000800017f */
[----:B--2---:R-:W-:Y:S05]  /*11f30*/  @!P0 NANOSLEEP.SYNCS 0x989680 ;  /* 0x009896800000895d */ /* 0x004fea0003900000 */
[----:B------:R-:W2:Y:S02]  /*11f40*/  @!P0 SYNCS.PHASECHK.TRANS64 P0, [R3+URZ+0x28860], R2 ;  /* 0x02886002030085a7 */ /* 0x000ea4000800007f */
[----:B--2---:R-:W-:Y:S05]  /*11f50*/  @!P0 BRA `(.L_x_2141) ;  /* 0xfffffffc00f08947 */ /* 0x004fea000383ffff */
[----:B------:R-:W-:Y:S05]  /*11f60*/  BRA `(.L_x_2185) ;  /* 0xffffffe4008c7947 */ /* 0x000fea000383ffff */
.L_x_2143:
        /* <DEDUP_REMOVED lines=8> */
.L_x_2187:
[----:B------:R-:W-:Y:S05]  /*11ff0*/  BSYNC B0 ;  /* 0x0000000000007941 */ /* 0x000fea0003800000 */
.L_x_2186:
        /* <DEDUP_REMOVED lines=8> */
.L_x_2188:
[----:B------:R-:W-:Y:S01]  /*12080*/  MOV R7, R14 ;  /* 0x0000000e00077202 */ /* 0x000fe20000000f00 */
[----:B------:R-:W-:Y:S06]  /*12090*/  BRA `(.L_x_2189) ;  /* 0xffffffe800147947 */ /* 0x000fec000383ffff */
.L_x_2146:
        /* <DEDUP_REMOVED lines=8> */
.L_x_2191:
[----:B------:R-:W-:Y:S05]  /*12120*/  BSYNC B0 ;  /* 0x0000000000007941 */ /* 0x000fea0003800000 */
.L_x_2190:
        /* <DEDUP_REMOVED lines=10> */
.L_x_2192:
[----:B------:R-:W-:Y:S01]  /*121d0*/  IMAD.MOV.U32 R12, RZ, RZ, 0x4 ;  /* 0x00000004ff0c7424 */ /* 0x000fe200078e00ff */
[----:B------:R-:W-:Y:S02]  /*121e0*/  SEL R2, R14, RZ, P0 ;  /* 0x000000ff0e027207 */ /* 0x000fe40000000000 */
[----:B------:R-:W-:-:S03]  /*121f0*/  ISETP.GE.U32.AND P0, PT, R6, 0x4, PT ;  /* 0x000000040600780c */ /* 0x000fc60003f06070 */
[----:B------:R-:W-:-:S05]  /*12200*/  IMAD.IADD R2, R13, 0x1, R2 ;  /* 0x000000010d027824 */ /* 0x000fca00078e0202 */
[----:B------:R-:W-:-:S07]  /*12210*/  MOV R13, R2 ;  /* 0x00000002000d7202 */ /* 0x000fce0000000f00 */
[----:B------:R-:W-:Y:S05]  /*12220*/  WARPSYNC.COLLECTIVE R15, `(.L_x_2193) ;  /* 0x000000000f087348 */ /* 0x000fea0003c00000 */
[----:B------:R0:W1:Y:S02]  /*12230*/  SHFL.UP P6, R14, R13, R12, R11 ;  /* 0x0400000c0d0e7389 */ /* 0x00006400000c000b */
[----:B01----:R-:W-:Y:S01]  /*12240*/  ENDCOLLECTIVE ;  /* 0x000000000000791b */ /* 0x003fe20003800000 */
.L_x_2193:
        /* <DEDUP_REMOVED lines=8> */
.L_x_2194:
        /* <DEDUP_REMOVED lines=8> */
.L_x_2195:
[----:B------:R-:W-:Y:S01]  /*12350*/  MOV R12, 0x1f ;  /* 0x0000001f000c7802 */ /* 0x000fe20000000f00 */
[----:B------:R-:W-:Y:S01]  /*12360*/  IMAD.MOV.U32 R11, RZ, RZ, 0x1f ;  /* 0x0000001fff0b7424 */ /* 0x000fe200078e00ff */
[----:B------:R-:W-:-:S05]  /*12370*/  SEL R2, R14, RZ, P0 ;  /* 0x000000ff0e027207 */ /* 0x000fca0000000000 */
[----:B------:R-:W-:-:S04]  /*12380*/  IMAD.IADD R2, R5, 0x1, R2 ;  /* 0x0000000105027824 */ /* 0x000fc800078e0202 */
[----:B------:R-:W-:-:S07]  /*12390*/  IMAD.MOV.U32 R13, RZ, RZ, R2 ;  /* 0x000000ffff0d7224 */ /* 0x000fce00078e0002 */
[----:B------:R-:W-:Y:S05]  /*123a0*/  WARPSYNC.COLLECTIVE R15, `(.L_x_2196) ;  /* 0x000000000f087348 */ /* 0x000fea0003c00000 */
[----:B------:R0:W1:Y:S02]  /*123b0*/  SHFL.IDX P6, R14, R13, R12, R11 ;  /* 0x0000000c0d0e7389 */ /* 0x00006400000c000b */
[----:B01----:R-:W-:Y:S01]  /*123c0*/  ENDCOLLECTIVE ;  /* 0x000000000000791b */ /* 0x003fe20003800000 */
.L_x_2196:
[----:B------:R-:W-:Y:S05]  /*123d0*/  BRA `(.L_x_2197) ;  /* 0xffffffe400d87947 */ /* 0x000fea000383ffff */
.L_x_2151:
        /* <DEDUP_REMOVED lines=8> */
.L_x_2199:
[----:B------:R-:W-:Y:S05]  /*12460*/  BSYNC B0 ;  /* 0x0000000000007941 */ /* 0x000fea0003800000 */
.L_x_2198:
        /* <DEDUP_REMOVED lines=10> */
.L_x_2200:
[----:B------:R-:W-:Y:S01]  /*12510*/  IMAD.MOV.U32 R12, RZ, RZ, 0x4 ;  /* 0x00000004ff0c7424 */ /* 0x000fe200078e00ff */
[----:B------:R-:W-:Y:S02]  /*12520*/  SEL R2, R14, RZ, P0 ;  /* 0x000000ff0e027207 */ /* 0x000fe40000000000 */
[----:B------:R-:W-:Y:S02]  /*12530*/  ISETP.GE.U32.AND P0, PT, R6, 0x4, PT ;  /* 0x000000040600780c */ /* 0x000fe40003f06070 */
[----:B------:R-:W-:-:S05]  /*12540*/  IADD3 R2, R13, R2, RZ ;  /* 0x000000020d027210 */ /* 0x000fca0007ffe0ff */
[----:B------:R-:W-:-:S07]  /*12550*/  IMAD.MOV.U32 R13, RZ, RZ, R2 ;  /* 0x000000ffff0d7224 */ /* 0x000fce00078e0002 */
[----:B------:R-:W-:Y:S05]  /*12560*/  WARPSYNC.COLLECTIVE R15, `(.L_x_2201) ;  /* 0x000000000f087348 */ /* 0x000fea0003c00000 */
[----:B------:R0:W1:Y:S02]  /*12570*/  SHFL.UP P6, R14, R13, R12, R11 ;  /* 0x0400000c0d0e7389 */ /* 0x00006400000c000b */
[----:B01----:R-:W-:Y:S01]  /*12580*/  ENDCOLLECTIVE ;  /* 0x000000000000791b */ /* 0x003fe20003800000 */
.L_x_2201:
        /* <DEDUP_REMOVED lines=8> */
.L_x_2202:
        /* <DEDUP_REMOVED lines=8> */
.L_x_2203:
        /* <DEDUP_REMOVED lines=8> */
.L_x_2204:
[----:B------:R-:W-:Y:S05]  /*12710*/  BRA `(.L_x_2205) ;  /* 0xffffffe400bc7947 */ /* 0x000fea000383ffff */
.L_x_2153:
[----:B------:R-:W-:Y:S01]  /*12720*/  BSSY B0, `(.L_x_2206) ;  /* 0x0000006000007945 */ /* 0x000fe20003800000 */
[----:B------:R-:W-:Y:S01]  /*12730*/  PLOP3.LUT P6, PT, P6, PT, PT, 0x8, 0x0 ;  /* 0x000000000000781c */ /* 0x000fe200037ce170 */
[----:B------:R-:W-:-:S12]  /*12740*/  IMAD.MOV.U32 R15, RZ, RZ, -0x1 ;  /* 0xffffffffff0f7424 */ /* 0x000fd800078e00ff */
[----:B0-----:R-:W-:Y:S05]  /*12750*/  WARPSYNC.COLLECTIVE R15, `(.L_x_2207) ;  /* 0x000000000f087348 */ /* 0x001fea0003c00000 */
[----:B------:R-:W-:Y:S01]  /*12760*/  VOTE.ANY R14, PT, P6 ;  /* 0x00000000000e7806 */ /* 0x000fe200030e0100 */
[----:B0-----:R-:W-:Y:S06]  /*12770*/  ENDCOLLECTIVE ;  /* 0x000000000000791b */ /* 0x001fec0003800000 */
.L_x_2207:
[----:B------:R-:W-:Y:S05]  /*12780*/  BSYNC B0 ;  /* 0x0000000000007941 */ /* 0x000fea0003800000 */
.L_x_2206:
        /* <DEDUP_REMOVED lines=9> */
.L_x_2208:
[----:B------:R-:W-:Y:S01]  /*12820*/  IMAD.MOV.U32 R17, RZ, RZ, R14 ;  /* 0x000000ffff117224 */ /* 0x000fe200078e000e */
[----:B------:R-:W-:Y:S06]  /*12830*/  BRA `(.L_x_2209) ;  /* 0xffffffe400ac7947 */ /* 0x000fec000383ffff */
.L_x_2155:
[----:B------:R-:W-:Y:S01]  /*12840*/  BSSY B0, `(.L_x_2210) ;  /* 0x0000007000007945 */ /* 0x000fe20003800000 */
[----:B------:R-:W-:Y:S01]  /*12850*/  MOV R13, R2 ;  /* 0x00000002000d7202 */ /* 0x000fe20000000f00 */
[----:B------:R-:W-:Y:S02]  /*12860*/  IMAD.MOV.U32 R11, RZ, RZ, 0x1f ;  /* 0x0000001fff0b7424 */ /* 0x000fe400078e00ff */
[----:B------:R-:W-:-:S07]  /*12870*/  IMAD.MOV.U32 R15, RZ, RZ, -0x1 ;  /* 0xffffffffff0f7424 */ /* 0x000fce00078e00ff */
[----:B012---:R-:W-:Y:S05]  /*12880*/  WARPSYNC.COLLECTIVE R15, `(.L_x_2211) ;  /* 0x000000000f087348 */ /* 0x007fea0003c00000 */
[----:B------:R3:W4:Y:S02]  /*12890*/  SHFL.IDX P6, R14, R13, R12, R11 ;  /* 0x0000000c0d0e7389 */ /* 0x00072400000c000b */
[----:B01234-:R-:W-:Y:S01]  /*128a0*/  ENDCOLLECTIVE ;  /* 0x000000000000791b */ /* 0x01ffe20003800000 */
.L_x_2211:
[----:B------:R-:W-:Y:S05]  /*128b0*/  BSYNC B0 ;  /* 0x0000000000007941 */ /* 0x000fea0003800000 */
.L_x_2210:
[----:B------:R-:W-:Y:S01]  /*128c0*/  IMAD.MOV.U32 R7, RZ, RZ, R14 ;  /* 0x000000ffff077224 */ /* 0x000fe200078e000e */
[----:B------:R-:W-:Y:S06]  /*128d0*/  BRA `(.L_x_2154) ;  /* 0xffffffe400a07947 */ /* 0x000fec000383ffff */
.L_x_2159:
[----:B-1----:R1:W2:Y:S02]  /*128e0*/  SYNCS.PHASECHK.TRANS64.TRYWAIT P0, [R0+URZ+0x28820], R3 ;  /* 0x02882003000075a7 */ /* 0x0022a4000800017f */
[----:B--2---:R-:W-:Y:S05]  /*128f0*/  @!P0 NANOSLEEP.SYNCS 0x989680 ;  /* 0x009896800000895d */ /* 0x004fea0003900000 */
[----:B------:R-:W2:Y:S02]  /*12900*/  @!P0 SYNCS.PHASECHK.TRANS64 P0, [R0+URZ+0x28820], R3 ;  /* 0x02882003000085a7 */ /* 0x000ea4000800007f */
[----:B--2---:R-:W-:Y:S05]  /*12910*/  @!P0 BRA `(.L_x_2159) ;  /* 0xfffffffc00f08947 */ /* 0x004fea000383ffff */
[----:B------:R-:W-:Y:S05]  /*12920*/  BRA `(.L_x_2212) ;  /* 0xffffffec00147947 */ /* 0x000fea000383ffff */
.L_x_2160:
        /* <DEDUP_REMOVED lines=11> */
.L_x_2214:
[----:B------:R-:W-:Y:S05]  /*129e0*/  BSYNC B0 ;  /* 0x0000000000007941 */ /* 0x000fea0003800000 */
.L_x_2213:
[----:B------:R-:W-:Y:S05]  /*129f0*/  BRA `(.L_x_2215) ;  /* 0xffffffe800fc7947 */ /* 0x000fea000383ffff */
.L_x_2163:
[----:B------:R-:W-:Y:S01]  /*12a00*/  BSSY B1, `(.L_x_2216) ;  /* 0x0000006000017945 */ /* 0x000fe20003800000 */
[----:B------:R-:W-:-:S07]  /*12a10*/  IMAD.MOV.U32 R15, RZ, RZ, -0x1 ;  /* 0xffffffffff0f7424 */ /* 0x000fce00078e00ff */
[----:B012---:R-:W-:Y:S05]  /*12a20*/  WARPSYNC.COLLECTIVE R15, `(.L_x_2217) ;  /* 0x000000000f0c7348 */ /* 0x007fea0003c00000 */
[----:B------:R-:W-:Y:S02]  /*12a30*/  ELECT P6, UR62, PT ;  /* 0x00000000003e782f */ /* 0x000fe400038c0000 */
[----:B------:R-:W-:Y:S01]  /*12a40*/  MOV R14, UR62 ;  /* 0x0000003e000e7c02 */ /* 0x000fe20008000f00 */
[----:B012---:R-:W-:Y:S10]  /*12a50*/  ENDCOLLECTIVE ;  /* 0x000000000000791b */ /* 0x007ff40003800000 */
.L_x_2217:
[----:B------:R-:W-:Y:S05]  /*12a60*/  BSYNC B1 ;  /* 0x0000000000017941 */ /* 0x000fea0003800000 */
.L_x_2216:
[----:B------:R-:W-:Y:S05]  /*12a70*/  BRA `(.L_x_2218) ;  /* 0xffffffe800f47947 */ /* 0x000fea000383ffff */
.L_x_2165:
[----:B-1----:R1:W2:Y:S02]  /*12a80*/  SYNCS.PHASECHK.TRANS64.TRYWAIT P0, [R6+URZ], R5 ;  /* 0x00000005060075a7 */ /* 0x0022a4000800017f */
[----:B--2---:R-:W-:Y:S05]  /*12a90*/  @!P0 NANOSLEEP.SYNCS 0x989680 ;  /* 0x009896800000895d */ /* 0x004fea0003900000 */
[----:B------:R-:W2:Y:S02]  /*12aa0*/  @!P0 SYNCS.PHASECHK.TRANS64 P0, [R6+URZ], R5 ;  /* 0x00000005060085a7 */ /* 0x000ea4000800007f */
[----:B--2---:R-:W-:Y:S05]  /*12ab0*/  @!P0 BRA `(.L_x_2165) ;  /* 0xfffffffc00f08947 */ /* 0x004fea000383ffff */
[----:B------:R-:W-:Y:S05]  /*12ac0*/  BRA `(.L_x_2219) ;  /* 0xffffffec00307947 */ /* 0x000fea000383ffff */
.L_x_2166:
[----:B--2---:R2:W3:Y:S02]  /*12ad0*/  SYNCS.PHASECHK.TRANS64.TRYWAIT P0, [R7+URZ], R2 ;  /* 0x00000002070075a7 */ /* 0x0044e4000800017f */
[----:B---3--:R-:W-:Y:S05]  /*12ae0*/  @!P0 NANOSLEEP.SYNCS 0x989680 ;  /* 0x009896800000895d */ /* 0x008fea0003900000 */
[----:B------:R-:W3:Y:S02]  /*12af0*/  @!P0 SYNCS.PHASECHK.TRANS64 P0, [R7+URZ], R2 ;  /* 0x00000002070085a7 */ /* 0x000ee4000800007f */
[----:B---3--:R-:W-:Y:S05]  /*12b00*/  @!P0 BRA `(.L_x_2166) ;  /* 0xfffffffc00f08947 */ /* 0x008fea000383ffff */
[----:B------:R-:W-:Y:S05]  /*12b10*/  BRA `(.L_x_2220) ;  /* 0xffffffec00247947 */ /* 0x000fea000383ffff */
.L_x_2168:
[----:B---3--:R3:W4:Y:S02]  /*12b20*/  SYNCS.PHASECHK.TRANS64.TRYWAIT P0, [R4+URZ], R5 ;  /* 0x00000005040075a7 */ /* 0x008724000800017f */
[----:B----4-:R-:W-:Y:S05]  /*12b30*/  @!P0 NANOSLEEP.SYNCS 0x989680 ;  /* 0x009896800000895d */ /* 0x010fea0003900000 */
[----:B------:R-:W4:Y:S02]  /*12b40*/  @!P0 SYNCS.PHASECHK.TRANS64 P0, [R4+URZ], R5 ;  /* 0x00000005040085a7 */ /* 0x000f24000800007f */
[----:B----4-:R-:W-:Y:S05]  /*12b50*/  @!P0 BRA `(.L_x_2168) ;  /* 0xfffffffc00f08947 */ /* 0x010fea000383ffff */
[----:B------:R-:W-:Y:S05]  /*12b60*/  BRA `(.L_x_2221) ;  /* 0xffffffec002c7947 */ /* 0x000fea000383ffff */
.L_x_2222:
        /* <DEDUP_REMOVED lines=9> */
.L_x_2734:


//--------------------- .text._ZN7cutlass13device_kernelIN5flash11enable_sm90INS1_16FlashAttnFwdSm90INS1_25CollectiveMainloopFwdSm90ILi2EN4cute5tupleIJNS5_1CILi1EEES8_S8_EEENS6_IJNS7_ILi128EEESA_SA_EEELi128ENS_10bfloat16_tEfNS_4arch4Sm90ELb1ELb0ELb1ELb1ELb0ELb1ELb0ELb1ELb1ELb0ELb0ELb0EEENS1_21CollectiveEpilogueFwdISB_S9_SC_SE_Li256ELb1ELb0ELb0ELb0EEENS1_36VarlenDynamicPersistentTileSchedulerILi128ELi128ELi256ELi32ELb0ELb0ELb1ELb1ELb1ELb1EEEEEEEEEvNT_6ParamsE --------------------------
	.section	.text._ZN7cutlass13device_kernelIN5flash11enable_sm90INS1_16FlashAttnFwdSm90INS1_25CollectiveMainloopFwdSm90ILi2EN4cute5tupleIJNS5_1CILi1EEES8_S8_EEENS6_IJNS7_ILi128EEESA_SA_EEELi128ENS_10bfloat16_tEfNS_4arch4Sm90ELb1ELb0ELb1ELb1ELb0ELb1ELb0ELb1ELb1ELb0ELb0ELb0EEENS1_21CollectiveEpilogueFwdISB_S9_SC_SE_Li256ELb1ELb0ELb0ELb0EEENS1_36VarlenDynamicPersistentTileSchedulerILi128ELi128ELi256ELi32ELb0ELb0ELb1ELb1ELb1ELb1EEEEEEEEEvNT_6ParamsE,"ax",@progbits
	.align	128
.text._ZN7cutlass13device_kernelIN5flash11enable_sm90INS1_16FlashAttnFwdSm90INS1_25CollectiveMainloopFwdSm90ILi2EN4cute5tupleIJNS5_1CILi1EEES8_S8_EEENS6_IJNS7_ILi128EEESA_SA_EEELi128ENS_10bfloat16_tEfNS_4arch4Sm90ELb1ELb0ELb1ELb1ELb0ELb1ELb0ELb1ELb1ELb0ELb0ELb0EEENS1_21CollectiveEpilogueFwdISB_S9_SC_SE_Li256ELb1ELb0ELb0ELb0EEENS1_36VarlenDynamicPersistentTileSchedulerILi128ELi128ELi256ELi32ELb0ELb0ELb1ELb1ELb1ELb1EEEEEEEEEvNT_6ParamsE:
        .type           _ZN7cutlass13device_kernelIN5flash11enable_sm90INS1_16FlashAttnFwdSm90INS1_25CollectiveMainloopFwdSm90ILi2EN4cute5tupleIJNS5_1CILi1EEES8_S8_EEENS6_IJNS7_ILi128EEESA_SA_EEELi128ENS_10bfloat16_tEfNS_4arch4Sm90ELb1ELb0ELb1ELb1ELb0ELb1ELb0ELb1ELb1ELb0ELb0ELb0EEENS1_21CollectiveEpilogueFwdISB_S9_SC_SE_Li256ELb1ELb0ELb0ELb0EEENS1_36VarlenDynamicPersistentTileSchedulerILi128ELi128ELi256ELi32ELb0ELb0ELb1ELb1ELb1ELb1EEEEEEEEEvNT_6ParamsE,@function
        .size           _ZN7cutlass13device_kernelIN5flash11enable_sm90INS1_16FlashAttnFwdSm90INS1_25CollectiveMainloopFwdSm90ILi2EN4cute5tupleIJNS5_1CILi1EEES8_S8_EEENS6_IJNS7_ILi128EEESA_SA_EEELi128ENS_10bfloat16_tEfNS_4arch4Sm90ELb1ELb0ELb1ELb1ELb0ELb1ELb0ELb1ELb1ELb0ELb0ELb0EEENS1_21CollectiveEpilogueFwdISB_S9_SC_SE_Li256ELb1ELb0ELb0ELb0EEENS1_36VarlenDynamicPersistentTileSchedulerILi128ELi128ELi256ELi32ELb0ELb0ELb1ELb1ELb1ELb1EEEEEEEEEvNT_6ParamsE,(.L_x_2735 - _ZN7cutlass13device_kernelIN5flash11enable_sm90INS1_16FlashAttnFwdSm90INS1_25CollectiveMainloopFwdSm90ILi2EN4cute5tupleIJNS5_1CILi1EEES8_S8_EEENS6_IJNS7_ILi128EEESA_SA_EEELi128ENS_10bfloat16_tEfNS_4arch4Sm90ELb1ELb0ELb1ELb1ELb0ELb1ELb0ELb1ELb1ELb0ELb0ELb0EEENS1_21CollectiveEpilogueFwdISB_S9_SC_SE_Li256ELb1ELb0ELb0ELb0EEENS1_36VarlenDynamicPersistentTileSchedulerILi128ELi128ELi256ELi32ELb0ELb0ELb1ELb1ELb1ELb1EEEEEEEEEvNT_6ParamsE)
        .other          _ZN7cutlass13device_kernelIN5flash11enable_sm90INS1_16FlashAttnFwdSm90INS1_25CollectiveMainloopFwdSm90ILi2EN4cute5tupleIJNS5_1CILi1EEES8_S8_EEENS6_IJNS7_ILi128EEESA_SA_EEELi128ENS_10bfloat16_tEfNS_4arch4Sm90ELb1ELb0ELb1ELb1ELb0ELb1ELb0ELb1ELb1ELb0ELb0ELb0EEENS1_21CollectiveEpilogueFwdISB_S9_SC_SE_Li256ELb1ELb0ELb0ELb0EEENS1_36VarlenDynamicPersistentTileSchedulerILi128ELi128ELi256ELi32ELb0ELb0ELb1ELb1ELb1ELb1EEEEEEEEEvNT_6ParamsE,@"STO_CUDA_ENTRY STV_DEFAULT"
_ZN7cutlass13device_kernelIN5flash11enable_sm90INS1_16FlashAttnFwdSm90INS1_25CollectiveMainloopFwdSm90ILi2EN4cute5tupleIJNS5_1CILi1EEES8_S8_EEENS6_IJNS7_ILi128EEESA_SA_EEELi128ENS_10bfloat16_tEfNS_4arch4Sm90ELb1ELb0ELb1ELb1ELb0ELb1ELb0ELb1ELb1ELb0ELb0ELb0EEENS1_21CollectiveEpilogueFwdISB_S9_SC_SE_Li256ELb1ELb0ELb0ELb0EEENS1_36VarlenDynamicPersistentTileSchedulerILi128ELi128ELi256ELi32ELb0ELb0ELb1ELb1ELb1ELb1EEEEEEEEEvNT_6ParamsE:
        /* <DEDUP_REMOVED lines=26> */
.L_x_2224:
[----:B------:R-:W-:Y:S05]  /*01a0*/  BSYNC B0 ;  /* 0x0000000000007941 */ /* 0x000fea0003800000 */
.L_x_2223:
        /* <DEDUP_REMOVED lines=40> */
.L_x_2225:
        /* <DEDUP_REMOVED lines=22> */
.L_x_2226:
        /* <DEDUP_REMOVED lines=18> */
.L_x_2227:
        /* <DEDUP_REMOVED lines=22> */
.L_x_2228:
        /* <DEDUP_REMOVED lines=22> */
.L_x_2229:
[----:B--2---:R-:W-:Y:S01]  /*0970*/  ISETP.NE.AND P0, PT, R2, RZ, PT ;  /* 0x000000ff0200720c */ /* 0x004fe20003f05270 */
[----:B------:R-:W-:Y:S01]  /*0980*/  IMAD.MOV.U32 R2, RZ, RZ, 0x1 ;  /* 0x00000001ff027424 */ /* 0x000fe200078e00ff */
[----:B------:R-:W-:Y:S01]  /*0990*/  NOP ;  /* 0x0000000000007918 */ /* 0x000fe20000000000 */
[----:B------:R-:W-:Y:S01]  /*09a0*/  ULDC.64 UR38, c[0x0][0x208] ;  /* 0x0000820000267ab9 */ /* 0x000fe20000000a00 */
[----:B------:R-:W-:Y:S02]  /*09b0*/  BSSY B7, `(.L_x_2230) ;  /* 0x0001ed7000077945 */ /* 0x000fe40003800000 */
[----:B------:R-:W-:-:S05]  /*09c0*/  SEL R2, R2, 0x2, !P0 ;  /* 0x0000000202027807 */ /* 0x000fca0004000000 */
[----:B------:R2:W-:Y:S01]  /*09d0*/  STL [R1+0x30], R2 ;  /* 0x0000300201007387 */ /* 0x0005e20000100800 */
[----:B01-34-:R-:W-:Y:S06]  /*09e0*/  BAR.SYNC.DEFER_BLOCKING 0x0 ;  /* 0x0000000000007b1d */ /* 0x01bfec0000010000 */
[----:B------:R-:W-:Y:S05]  /*09f0*/  @!P0 BRA `(.L_x_2231) ;  /* 0x0000019000148947 */ /* 0x000fea0003800000 */
.L_x_2232:
        /* <DEDUP_REMOVED lines=12> */
[----:B--2---:R-:W-:-:S02]  /*0ac0*/  IMAD.U32 R2, RZ, RZ, UR4 ;  /* 0x00000004ff027e24 */ /* 0x004fc4000f8e00ff */
[----:B------:R-:W-:-:S03]  /*0ad0*/  ULDC UR4, c[0x0][0xc14] ;  /* 0x0003050000047ab9 */ /* 0x000fc60000000800 */
[----:B------:R-:W0:Y:S01]  /*0ae0*/  LDS.128 R192, [R2+0x288d0] ;  /* 0x0288d00002c07984 */ /* 0x000e220000000c00 */
[----:B------:R-:W-:Y:S06]  /*0af0*/  BAR.ARV 0x4, 0x120 ;  /* 0x0104800000007b1d */ /* 0x000fec0000002000 */
[----:B0-----:R-:W-:-:S13]  /*0b00*/  ISETP.GE.AND P0, PT, R195, UR4, PT ;  /* 0x00000004c3007c0c */ /* 0x001fda000bf06270 */
[----:B------:R-:W-:Y:S05]  /*0b10*/  @P0 BRA `(.L_x_2233) ;  /* 0x000001ec00000947 */ /* 0x000fea0003800000 */
[----:B------:R-:W2:Y:S01]  /*0b20*/  LDL.LU R11, [R1+0x30] ;  /* 0x00003000010b7983 */ /* 0x000ea20000300800 */
[----:B------:R-:W-:Y:S01]  /*0b30*/  VIADD R233, R3, 0xffffff80 ;  /* 0xffffff8003e97836 */ /* 0x000fe20000000000 */
[----:B------:R-:W-:Y:S01]  /*0b40*/  CS2R R184, SRZ ;  /* 0x0000000000b87805 */ /* 0x000fe2000001ff00 */
[----:B------:R-:W-:Y:S01]  /*0b50*/  VIADD R226, R2, 0x10400 ;  /* 0x0001040002e27836 */ /* 0x000fe20000000000 */
[----:B------:R-:W-:Y:S01]  /*0b60*/  CS2R R190, SRZ ;  /* 0x0000000000be7805 */ /* 0x000fe2000001ff00 */
[----:B------:R-:W-:Y:S01]  /*0b70*/  IMAD.MOV.U32 R223, RZ, RZ, RZ ;  /* 0x000000ffffdf7224 */ /* 0x000fe200078e00ff */
[----:B------:R-:W-:-:S04]  /*0b80*/  SHF.R.S32.HI R0, RZ, 0x1f, R233 ;  /* 0x0000001fff007819 */ /* 0x000fc800000114e9 */
[CC--:B------:R-:W-:Y:S02]  /*0b90*/  LEA.HI R4, R0.reuse, R233.reuse, RZ, 0x7 ;  /* 0x000000e900047211 */ /* 0x0c0fe400078f38ff */
[----:B------:R-:W-:Y:S02]  /*0ba0*/  LEA.HI R5, R0, R233, RZ, 0x5 ;  /* 0x000000e900057211 */ /* 0x000fe400078f28ff */
[C---:B------:R-:W-:Y:S02]  /*0bb0*/  LOP3.LUT R6, R4.reuse, 0xffffff80, RZ, 0xc0, !PT ;  /* 0xffffff8004067812 */ /* 0x040fe400078ec0ff */
[----:B------:R-:W-:Y:S01]  /*0bc0*/  SHF.R.S32.HI R231, RZ, 0x7, R4 ;  /* 0x00000007ffe77819 */ /* 0x000fe20000011404 */
[----:B------:R-:W-:Y:S02]  /*0bd0*/  IMAD.SHL.U32 R5, R5, 0x20, RZ ;  /* 0x0000002005057824 */ /* 0x000fe400078e00ff */
[----:B------:R-:W-:Y:S01]  /*0be0*/  IMAD.IADD R227, R233, 0x1, -R6 ;  /* 0x00000001e9e37824 */ /* 0x000fe200078e0a06 */
[----:B------:R-:W-:-:S02]  /*0bf0*/  LEA.HI R4, R4, R231, RZ, 0x1 ;  /* 0x000000e704047211 */ /* 0x000fc400078f08ff */
[----:B------:R-:W-:Y:S02]  /*0c00*/  LOP3.LUT R5, R5, 0xfffffc00, RZ, 0xc0, !PT ;  /* 0xfffffc0005057812 */ /* 0x000fe400078ec0ff */
[----:B------:R-:W-:Y:S02]  /*0c10*/  SHF.R.S32.HI R10, RZ, 0x1f, R227 ;  /* 0x0000001fff0a7819 */ /* 0x000fe400000114e3 */
[----:B------:R-:W-:Y:S02]  /*0c20*/  LOP3.LUT R4, R4, 0x3fffffe, RZ, 0xc0, !PT ;  /* 0x03fffffe04047812 */ /* 0x000fe400078ec0ff */
[CC--:B------:R-:W-:Y:S02]  /*0c30*/  LEA.HI R7, R10.reuse, R227.reuse, RZ, 0x2 ;  /* 0x000000e30a077211 */ /* 0x0c0fe400078f10ff */
[----:B------:R-:W-:Y:S01]  /*0c40*/  LEA.HI R10, R10, R227, RZ, 0x5 ;  /* 0x000000e30a0a7211 */ /* 0x000fe200078f28ff */
[----:B------:R-:W-:Y:S01]  /*0c50*/  IMAD.IADD R4, R231, 0x1, -R4 ;  /* 0x00000001e7047824 */ /* 0x000fe200078e0a04 */
[----:B------:R-:W-:-:S02]  /*0c60*/  SHF.R.S32.HI R6, RZ, 0x2, R7 ;  /* 0x00000002ff067819 */ /* 0x000fc40000011407 */
[----:B------:R-:W-:Y:S02]  /*0c70*/  SHF.R.S32.HI R3, RZ, 0x1f, R7 ;  /* 0x0000001fff037819 */ /* 0x000fe40000011407 */
[----:B------:R-:W-:Y:S02]  /*0c80*/  SHF.R.S32.HI R10, RZ, 0x5, R10 ;  /* 0x00000005ff0a7819 */ /* 0x000fe4000001140a */
[----:B------:R-:W-:Y:S02]  /*0c90*/  LEA.HI R8, R3, R6, RZ, 0x3 ;  /* 0x0000000603087211 */ /* 0x000fe400078f18ff */
[----:B------:R-:W-:Y:S02]  /*0ca0*/  LEA.HI R3, R0, R233, RZ, 0x4 ;  /* 0x000000e900037211 */ /* 0x000fe400078f20ff */
[----:B------:R-:W-:Y:S02]  /*0cb0*/  LOP3.LUT R9, R8, 0xfffffff8, RZ, 0xc0, !PT ;  /* 0xfffffff808097812 */ /* 0x000fe400078ec0ff */
[----:B------:R-:W-:-:S02]  /*0cc0*/  SHF.R.S32.HI R8, RZ, 0x4, R3 ;  /* 0x00000004ff087819 */ /* 0x000fc40000011403 */
[----:B------:R-:W-:Y:S01]  /*0cd0*/  LOP3.LUT R212, R7, 0x7ffffffc, RZ, 0xc0, !PT ;  /* 0x7ffffffc07d47812 */ /* 0x000fe200078ec0ff */
        /* <DEDUP_REMOVED lines=8> */
[----:B------:R-:W-:Y:S02]  /*0d60*/  IMAD.IADD R3, R8, 0x1, -R3 ;  /* 0x0000000108037824 */ /* 0x000fe400078e0a03 */
[----:B------:R-:W-:Y:S02]  /*0d70*/  IMAD.IADD R212, R227, 0x1, -R212 ;  /* 0x00000001e3d47824 */ /* 0x000fe400078e0ad4 */
        /* <DEDUP_REMOVED lines=35> */
[----:B------:R-:W-:-:S02]  /*0fb0*/  SHF.R.U32.HI R207, RZ, 0x3, R201 ;  /* 0x00000003ffcf7819 */ /* 0x000fc400000116c9 */
[----:B------:R-:W-:Y:S02]  /*0fc0*/  LOP3.LUT R3, R201, 0x38, R16, 0xf8, !PT ;  /* 0x00000038c9037812 */ /* 0x000fe400078ef810 */
[----:B------:R-:W-:Y:S02]  /*0fd0*/  SHF.R.U32.HI R205, RZ, 0x3, R200 ;  /* 0x00000003ffcd7819 */ /* 0x000fe400000116c8 */
[--C-:B------:R-:W-:Y:S02]  /*0fe0*/  LOP3.LUT R6, R200, 0x38, R16.reuse, 0xf8, !PT ;  /* 0x00000038c8067812 */ /* 0x100fe400078ef810 */
[----:B------:R-:W-:Y:S02]  /*0ff0*/  SHF.R.U32.HI R203, RZ, 0x3, R199 ;  /* 0x00000003ffcb7819 */ /* 0x000fe400000116c7 */
[----:B------:R-:W-:Y:S02]  /*1000*/  LOP3.LUT R7, R199, 0x38, R16, 0xf8, !PT ;  /* 0x00000038c7077812 */ /* 0x000fe400078ef810 */
[----:B------:R-:W-:-:S02]  /*1010*/  LOP3.LUT R208, R5, 0xfffffe00, RZ, 0xc0, !PT ;  /* 0xfffffe0005d07812 */ /* 0x000fc400078ec0ff */
[----:B------:R-:W-:Y:S02]  /*1020*/  LOP3.LUT R206, R0, 0xfffffe00, RZ, 0xc0, !PT ;  /* 0xfffffe0000ce7812 */ /* 0x000fe400078ec0ff */
[----:B------:R-:W-:Y:S02]  /*1030*/  LOP3.LUT R204, R4, 0xfffffe00, RZ, 0xc0, !PT ;  /* 0xfffffe0004cc7812 */ /* 0x000fe400078ec0ff */
[----:B------:R-:W-:Y:S02]  /*1040*/  LOP3.LUT R214, R210, R214, R209, 0xf6, !PT ;  /* 0x000000d6d2d67212 */ /* 0x000fe400078ef6d1 */
[----:B------:R-:W-:Y:S02]  /*1050*/  LOP3.LUT R3, R208, R3, R207, 0xf6, !PT ;  /* 0x00000003d0037212 */ /* 0x000fe400078ef6cf */
[----:B------:R-:W-:Y:S01]  /*1060*/  LOP3.LUT R229, R206, R6, R205, 0xf6, !PT ;  /* 0x00000006cee57212 */ /* 0x000fe200078ef6cd */
[--C-:B------:R-:W-:Y:S01]  /*1070*/  IMAD R211, R214, 0x2, R226.reuse ;  /* 0x00000002d6d37824 */ /* 0x100fe200078e02e2 */
[----:B------:R-:W-:Y:S01]  /*1080*/  LOP3.LUT R7, R204, R7, R203, 0xf6, !PT ;  /* 0x00000007cc077212 */ /* 0x000fe200078ef6cb */
[----:B------:R-:W-:Y:S01]  /*1090*/  IMAD R230, R3, 0x2, R226 ;  /* 0x0000000203e67824 */ /* 0x000fe200078e02e2 */
[----:B------:R-:W-:Y:S01]  /*10a0*/  SHF.R.S32.HI R217, RZ, 0x1f, R188 ;  /* 0x0000001fffd97819 */ /* 0x000fe200000114bc */
[--C-:B------:R-:W-:Y:S01]  /*10b0*/  IMAD R229, R229, 0x2, R226.reuse ;  /* 0x00000002e5e57824 */ /* 0x100fe200078e02e2 */
[----:B------:R-:W-:Y:S01]  /*10c0*/  SHF.R.S32.HI R216, RZ, 0x1f, R187 ;  /* 0x0000001fffd87819 */ /* 0x000fe200000114bb */
[----:B------:R-:W-:Y:S01]  /*10d0*/  IMAD R228, R7, 0x2, R226 ;  /* 0x0000000207e47824 */ /* 0x000fe200078e02e2 */
[----:B------:R-:W-:-:S02]  /*10e0*/  SHF.R.S32.HI R215, RZ, 0x1f, R189 ;  /* 0x0000001fffd77819 */ /* 0x000fc400000114bd */
[----:B------:R-:W-:Y:S02]  /*10f0*/  SHF.R.S32.HI R17, RZ, 0x1f, R16 ;  /* 0x0000001fff117819 */ /* 0x000fe40000011410 */
[----:B--2---:R-:W-:-:S07]  /*1100*/  LOP3.LUT R197, R11, 0x1, RZ, 0xfc, !PT ;  /* 0x000000010bc57812 */ /* 0x004fce00078efcff */
.L_x_2454:
[----:B0----5:R-:W0:Y:S02]  /*1110*/  LDC.64 R4, c[0x0][0xc60] ;  /* 0x00031800ff047b82 */ /* 0x021e240000000a00 */
[----:B0-----:R-:W-:-:S05]  /*1120*/  IMAD.WIDE R4, R195, 0x4, R4 ;  /* 0x00000004c3047825 */ /* 0x001fca00078e0204 */
[----:B------:R-:W2:Y:S01]  /*1130*/  LDG.E R222, desc[UR38][R4.64] ;  /* 0x0000002604de7981 */ /* 0x000ea2000c1e1900 */
[----:B------:R-:W-:Y:S05]  /*1140*/  YIELD ;  /* 0x0000000000007946 */ /* 0x000fea0003800000 */
[----:B------:R-:W-:Y:S01]  /*1150*/  ULDC.64 UR4, c[0x0][0xa28] ;  /* 0x00028a0000047ab9 */ /* 0x000fe20000000a00 */
[----:B------:R-:W-:Y:S01]  /*1160*/  ULDC.64 UR8, c[0x0][0xa18] ;  /* 0x0002860000087ab9 */ /* 0x000fe20000000a00 */
[----:B------:R-:W-:Y:S01]  /*1170*/  ISETP.NE.U32.AND P1, PT, RZ, UR4, PT ;  /* 0x00000004ff007c0c */ /* 0x000fe2000bf25070 */
[----:B------:R-:W-:Y:S01]  /*1180*/  ULDC.64 UR6, c[0x0][0xa08] ;  /* 0x0002820000067ab9 */ /* 0x000fe20000000a00 */
[----:B------:R-:W-:Y:S01]  /*1190*/  IMAD.MOV.U32 R3, RZ, RZ, RZ ;  /* 0x000000ffff037224 */ /* 0x000fe200078e00ff */
[----:B------:R-:W-:Y:S01]  /*11a0*/  ISETP.NE.U32.AND P0, PT, RZ, UR6, PT ;  /* 0x00000006ff007c0c */ /* 0x000fe2000bf05070 */
[----:B------:R-:W-:Y:S01]  /*11b0*/  IMAD.MOV.U32 R29, RZ, RZ, RZ ;  /* 0x000000ffff1d7224 */ /* 0x000fe200078e00ff */
[----:B------:R-:W-:-:S02]  /*11c0*/  ISETP.NE.AND.EX P1, PT, RZ, UR5, PT, P1 ;  /* 0x00000005ff007c0c */ /* 0x000fc4000bf25310 */
[----:B------:R-:W-:Y:S02]  /*11d0*/  ISETP.NE.AND.EX P0, PT, RZ, UR7, PT, P0 ;  /* 0x00000007ff007c0c */ /* 0x000fe4000bf05300 */
[----:B--2---:R-:W-:Y:S01]  /*11e0*/  SHF.R.S32.HI R225, RZ, 0x1f, R222 ;  /* 0x0000001fffe17819 */ /* 0x004fe200000114de */
[----:B------:R-:W-:-:S08]  /*11f0*/  IMAD.SHL.U32 R220, R222, 0x4, RZ ;  /* 0x00000004dedc7824 */ /* 0x000fd000078e00ff */
[C---:B---34-:R-:W-:Y:S02]  /*1200*/  @P1 LEA R6, P2, R222.reuse, UR4, 0x2 ;  /* 0x00000004de061c11 */ /* 0x058fe4000f8410ff */
[C-C-:B------:R-:W-:Y:S02]  /*1210*/  SHF.L.U64.HI R221, R222.reuse, 0x2, R225.reuse ;  /* 0x00000002dedd7819 */ /* 0x140fe400000102e1 */
[----:B------:R-:W-:Y:S02]  /*1220*/  @P1 LEA.HI.X R7, R222, UR5, R225, 0x2, P2 ;  /* 0x00000005de071c11 */ /* 0x000fe400090f14e1 */
[----:B------:R-:W-:Y:S01]  /*1230*/  ISETP.NE.U32.AND P2, PT, RZ, UR8, PT ;  /* 0x00000008ff007c0c */ /* 0x000fe2000bf45070 */
[----:B------:R-:W-:Y:S01]  /*1240*/  ULDC UR4, c[0x0][0x288] ;  /* 0x0000a20000047ab9 */ /* 0x000fe20000000800 */
[----:B------:R-:W-:Y:S01]  /*1250*/  IADD3 R8, P3, R220, UR6, RZ ;  /* 0x00000006dc087c10 */ /* 0x000fe2000ff7e0ff */
[----:B------:R0:W5:Y:S01]  /*1260*/  @P1 LDG.E R3, desc[UR38][R6.64] ;  /* 0x0000002606031981 */ /* 0x000162000c1e1900 */
[----:B------:R-:W-:Y:S01]  /*1270*/  ISETP.NE.AND.EX P2, PT, RZ, UR9, PT, P2 ;  /* 0x00000009ff007c0c */ /* 0x000fe2000bf45320 */
[----:B------:R-:W-:Y:S01]  /*1280*/  IMAD.U32 R195, RZ, RZ, UR4 ;  /* 0x00000004ffc37e24 */ /* 0x000fe2000f8e00ff */
[----:B------:R-:W-:Y:S01]  /*1290*/  IADD3.X R9, R221, UR7, RZ, P3, !PT ;  /* 0x00000007dd097c10 */ /* 0x000fe20009ffe4ff */
[----:B------:R-:W-:-:S04]  /*12a0*/  ULDC.64 UR4, c[0x0][0x3f8] ;  /* 0x0000fe0000047ab9 */ /* 0x000fc80000000a00 */
[----:B------:R0:W5:Y:S06]  /*12b0*/  @P0 LDG.E R29, desc[UR38][R8.64] ;  /* 0x00000026081d0981 */ /* 0x00016c000c1e1900 */
[----:B------:R-:W-:-:S04]  /*12c0*/  @P2 IADD3 R4, P1, R220, UR8, RZ ;  /* 0x00000008dc042c10 */ /* 0x000fc8000ff3e0ff */
[----:B------:R-:W-:-:S05]  /*12d0*/  @P2 IADD3.X R5, R221, UR9, RZ, P1, !PT ;  /* 0x00000009dd052c10 */ /* 0x000fca0008ffe4ff */
        /* <DEDUP_REMOVED lines=9> */
[----:B------:R-:W-:Y:S02]  /*1370*/  IMAD.U32 R28, RZ, RZ, UR4 ;  /* 0x00000004ff1c7e24 */ /* 0x000fe4000f8e00ff */
[----:B------:R-:W-:Y:S01]  /*1380*/  IMAD.MOV.U32 R27, RZ, RZ, R222 ;  /* 0x000000ffff1b7224 */ /* 0x000fe200078e00de */
[----:B01----:R-:W-:Y:S06]  /*1390*/  @P2 BRA `(.L_x_2234) ;  /* 0x0000000000242947 */ /* 0x003fec0003800000 */
        /* <DEDUP_REMOVED lines=9> */
.L_x_2234:
[----:B------:R-:W-:Y:S01]  /*1430*/  ULDC.64 UR4, c[0x0][0xa20] ;  /* 0x0002880000047ab9 */ /* 0x000fe20000000a00 */
[----:B------:R-:W-:Y:S01]  /*1440*/  IMAD.MOV.U32 R224, RZ, RZ, R193 ;  /* 0x000000ffffe07224 */ /* 0x000fe200078e00c1 */
[----:B------:R-:W-:Y:S01]  /*1450*/  ISETP.NE.U32.AND P1, PT, RZ, UR4, PT ;  /* 0x00000004ff007c0c */ /* 0x000fe2000bf25070 */
[----:B------:R-:W-:-:S03]  /*1460*/  IMAD.MOV.U32 R218, RZ, RZ, R194 ;  /* 0x000000ffffda7224 */ /* 0x000fc600078e00c2 */
[----:B------:R-:W-:-:S13]  /*1470*/  ISETP.NE.AND.EX P1, PT, RZ, UR5, PT, P1 ;  /* 0x00000005ff007c0c */ /* 0x000fda000bf25310 */
[----:B------:R-:W-:Y:S05]  /*1480*/  @!P1 BRA `(.L_x_2235) ;  /* 0x0000000000109947 */ /* 0x000fea0003800000 */
[----:B------:R-:W-:-:S04]  /*1490*/  IADD3 R4, P0, R220, UR4, RZ ;  /* 0x00000004dc047c10 */ /* 0x000fc8000ff1e0ff */
[----:B------:R-:W-:-:S05]  /*14a0*/  IADD3.X R5, R221, UR5, RZ, P0, !PT ;  /* 0x00000005dd057c10 */ /* 0x000fca00087fe4ff */
[----:B------:R0:W5:Y:S01]  /*14b0*/  LDG.E R28, desc[UR38][R4.64] ;  /* 0x00000026041c7981 */ /* 0x000162000c1e1900 */
[----:B------:R-:W-:Y:S05]  /*14c0*/  BRA `(.L_x_2236) ;  /* 0x0000000000107947 */ /* 0x000fea0003800000 */
.L_x_2235:
[----:B------:R-:W-:Y:S05]  /*14d0*/  @!P0 BRA `(.L_x_2236) ;  /* 0x00000000000c8947 */ /* 0x000fea0003800000 */
[----:B------:R-:W2:Y:S04]  /*14e0*/  LDG.E R5, desc[UR38][R8.64] ;  /* 0x0000002608057981 */ /* 0x000ea8000c1e1900 */
[----:B------:R-:W2:Y:S02]  /*14f0*/  LDG.E R28, desc[UR38][R8.64+0x4] ;  /* 0x00000426081c7981 */ /* 0x000ea4000c1e1900 */
[----:B--2---:R-:W-:-:S07]  /*1500*/  IMAD.IADD R28, R28, 0x1, -R5 ;  /* 0x000000011c1c7824 */ /* 0x004fce00078e0a05 */
.L_x_2236:
[----:B------:R-:W-:Y:S02]  /*1510*/  ULDC.64 UR4, c[0x0][0xa10] ;  /* 0x0002840000047ab9 */ /* 0x000fe40000000a00 */
[----:B------:R-:W-:-:S04]  /*1520*/  ISETP.NE.U32.AND P0, PT, RZ, UR4, PT ;  /* 0x00000004ff007c0c */ /* 0x000fc8000bf05070 */
[----:B------:R-:W-:Y:S01]  /*1530*/  ISETP.NE.AND.EX P0, PT, RZ, UR5, PT, P0 ;  /* 0x00000005ff007c0c */ /* 0x000fe2000bf05300 */
[----:B-----5:R-:W-:Y:S01]  /*1540*/  IMAD.IADD R8, R28, 0x1, -R3 ;  /* 0x000000011c087824 */ /* 0x020fe200078e0a03 */
[----:B------:R-:W-:-:S11]  /*1550*/  ULDC.64 UR4, c[0x0][0xa30] ;  /* 0x00028c0000047ab9 */ /* 0x000fd60000000a00 */
[----:B0-----:R-:W0:Y:S02]  /*1560*/  @P0 LDC.64 R4, c[0x0][0xa10] ;  /* 0x00028400ff040b82 */ /* 0x001e240000000a00 */
[----:B0-----:R-:W-:-:S05]  /*1570*/  @P0 IMAD.WIDE R4, R27, 0x4, R4 ;  /* 0x000000041b040825 */ /* 0x001fca00078e0204 */
[----:B------:R-:W2:Y:S04]  /*1580*/  @P0 LDG.E R0, desc[UR38][R4.64] ;  /* 0x0000002604000981 */ /* 0x000ea8000c1e1900 */
[----:B------:R-:W2:Y:S01]  /*1590*/  @P0 LDG.E R9, desc[UR38][R4.64+0x4] ;  /* 0x0000042604090981 */ /* 0x000ea2000c1e1900 */
[----:B------:R-:W-:Y:S01]  /*15a0*/  LEA R3, R193, 0xff, 0x7 ;  /* 0x000000ffc1037811 */ /* 0x000fe200078e38ff */
[----:B------:R-:W-:Y:S01]  /*15b0*/  IMAD.MOV R25, RZ, RZ, -R8 ;  /* 0x000000ffff197224 */ /* 0x000fe200078e0a08 */
[----:B------:R-:W-:Y:S01]  /*15c0*/  ISETP.NE.U32.AND P1, PT, RZ, UR4, PT ;  /* 0x00000004ff007c0c */ /* 0x000fe2000bf25070 */
[----:B------:R-:W-:-:S03]  /*15d0*/  IMAD.MOV.U32 R117, RZ, RZ, R28 ;  /* 0x000000ffff757224 */ /* 0x000fc600078e001c */
[----:B------:R-:W-:Y:S02]  /*15e0*/  VIMNMX R25, RZ, R25, !PT ;  /* 0x00000019ff197248 */ /* 0x000fe40007fe0100 */
[----:B------:R-:W-:-:S13]  /*15f0*/  ISETP.NE.AND.EX P1, PT, RZ, UR5, PT, P1 ;  /* 0x00000005ff007c0c */ /* 0x000fda000bf25310 */
[----:B------:R-:W-:-:S04]  /*1600*/  @P1 IADD3 R6, P2, R220, UR4, RZ ;  /* 0x00000004dc061c10 */ /* 0x000fc8000ff5e0ff */
[----:B------:R-:W-:-:S05]  /*1610*/  @P1 IADD3.X R7, R221, UR5, RZ, P2, !PT ;  /* 0x00000005dd071c10 */ /* 0x000fca00097fe4ff */
[----:B------:R0:W5:Y:S01]  /*1620*/  @P1 LDG.E R117, desc[UR38][R6.64] ;  /* 0x0000002606751981 */ /* 0x000162000c1e1900 */
[----:B--2---:R-:W-:-:S04]  /*1630*/  @P0 IMAD.IADD R24, R9, 0x1, -R0 ;  /* 0x0000000109180824 */ /* 0x004fc800078e0a00 */
[----:B------:R-:W-:-:S04]  /*1640*/  IMAD.IADD R198, R8, 0x1, R24 ;  /* 0x0000000108c67824 */ /* 0x000fc800078e0218 */
[C---:B------:R-:W-:Y:S01]  /*1650*/  VIADD R0, R198.reuse, 0x7f ;  /* 0x0000007fc6007836 */ /* 0x040fe20000000000 */
[----:B------:R-:W-:-:S04]  /*1660*/  IADD3 R4, R198, R3, -R195 ;  /* 0x00000003c6047210 */ /* 0x000fc80007ffe8c3 */
[----:B------:R-:W-:Y:S02]  /*1670*/  SHF.R.S32.HI R3, RZ, 0x1f, R0 ;  /* 0x0000001fff037819 */ /* 0x000fe40000011400 */
[----:B------:R-:W-:Y:S02]  /*1680*/  SHF.R.S32.HI R5, RZ, 0x1f, R4 ;  /* 0x0000001fff057819 */ /* 0x000fe40000011404 */
[----:B------:R-:W-:Y:S02]  /*1690*/  LEA.HI R3, R3, R0, RZ, 0x7 ;  /* 0x0000000003037211 */ /* 0x000fe400078f38ff */
[----:B------:R-:W-:Y:S02]  /*16a0*/  LEA.HI R5, R5, R4, RZ, 0x7 ;  /* 0x0000000405057211 */ /* 0x000fe400078f38ff */
[----:B------:R-:W-:Y:S02]  /*16b0*/  SHF.R.S32.HI R3, RZ, 0x7, R3 ;  /* 0x00000007ff037819 */ /* 0x000fe40000011403 */
[----:B------:R-:W-:-:S04]  /*16c0*/  SHF.R.S32.HI R0, RZ, 0x7, R5 ;  /* 0x00000007ff007819 */ /* 0x000fc80000011405 */
[----:B------:R-:W-:-:S05]  /*16d0*/  VIMNMX R123, R3, R0, PT ;  /* 0x00000000037b7248 */ /* 0x000fca0003fe0100 */
[----:B------:R-:W-:-:S05]  /*16e0*/  IMAD R3, R123, 0x80, -R8 ;  /* 0x000000807b037824 */ /* 0x000fca00078e0a08 */
[----:B------:R-:W-:-:S04]  /*16f0*/  VIMNMX R0, R3, R24, PT ;  /* 0x0000001803007248 */ /* 0x000fc80003fe0100 */
[----:B------:R-:W-:Y:S02]  /*1700*/  ISETP.GT.AND P0, PT, R0, R25, PT ;  /* 0x000000190000720c */ /* 0x000fe40003f04270 */
[----:B------:R-:W-:-:S05]  /*1710*/  SHF.R.U32.HI R25, RZ, 0x7, R25 ;  /* 0x00000007ff197819 */ /* 0x000fca0000011619 */
[----:B------:R-:W-:-:S06]  /*1720*/  IMAD.MOV.U32 R26, RZ, RZ, R25 ;  /* 0x000000ffff1a7224 */ /* 0x000fcc00078e0019 */
[----:B------:R-:W-:-:S05]  /*1730*/  @P0 VIADD R0, R0, 0x7f ;  /* 0x0000007f00000836 */ /* 0x000fca0000000000 */
[----:B------:R-:W-:-:S04]  /*1740*/  @P0 SHF.R.S32.HI R3, RZ, 0x1f, R0 ;  /* 0x0000001fff030819 */ /* 0x000fc80000011400 */
[----:B------:R-:W-:-:S04]  /*1750*/  @P0 LEA.HI R3, R3, R0, RZ, 0x7 ;  /* 0x0000000003030211 */ /* 0x000fc800078f38ff */
[----:B------:R-:W-:Y:S02]  /*1760*/  @P0 SHF.R.S32.HI R26, RZ, 0x7, R3 ;  /* 0x00000007ff1a0819 */ /* 0x000fe40000011403 */
        /* <DEDUP_REMOVED lines=23> */
.L_x_2239:
[----:B------:R-:W-:Y:S05]  /*18e0*/  BSYNC B6 ;  /* 0x0000000000067941 */ /* 0x000fea0003800000 */
.L_x_2238:
        /* <DEDUP_REMOVED lines=20> */
.L_x_2241:
[----:B------:R-:W-:Y:S05]  /*1a30*/  BSYNC B6 ;  /* 0x0000000000067941 */ /* 0x000fea0003800000 */
.L_x_2240:
[----:B------:R-:W-:Y:S01]  /*1a40*/  ULDC.64 UR4, c[0x0][0x9f8] ;  /* 0x00027e0000047ab9 */ /* 0x000fe20000000a00 */
[----:B------:R-:W0:Y:S01]  /*1a50*/  LDC R0, c[0x0][0x428] ;  /* 0x00010a00ff007b82 */ /* 0x000e220000000800 */
[----:B------:R-:W-:-:S07]  /*1a60*/  ISETP.NE.U32.AND P0, PT, RZ, UR4, PT ;  /* 0x00000004ff007c0c */ /* 0x000fce000bf05070 */
[----:B------:R-:W1:Y:S01]  /*1a70*/  LDC.64 R40, c[0x0][0x2f0] ;  /* 0x0000bc00ff287b82 */ /* 0x000e620000000a00 */
[----:B------:R-:W-:Y:S01]  /*1a80*/  ISETP.NE.AND.EX P0, PT, RZ, UR5, PT, P0 ;  /* 0x00000005ff007c0c */ /* 0x000fe2000bf05300 */
[----:B------:R-:W2:Y:S01]  /*1a90*/  S2R R21, SR_TID.X ;  /* 0x0000000000157919 */ /* 0x000ea20000002100 */
[----:B------:R-:W-:Y:S01]  /*1aa0*/  IMAD.IADD R85, R29, 0x1, R28 ;  /* 0x000000011d557824 */ /* 0x000fe200078e021c */
[----:B------:R-:W-:-:S04]  /*1ab0*/  ULDC.64 UR6, c[0x0][0xa08] ;  /* 0x0002820000067ab9 */ /* 0x000fc80000000a00 */
[----:B------:R-:W3:Y:S06]  /*1ac0*/  LDC.64 R108, c[0x0][0x3d8] ;  /* 0x0000f600ff6c7b82 */ /* 0x000eec0000000a00 */
[----:B------:R-:W-:Y:S02]  /*1ad0*/  @P0 IADD3 R4, P1, R220, UR4, RZ ;  /* 0x00000004dc040c10 */ /* 0x000fe4000ff3e0ff */
[----:B------:R-:W4:Y:S02]  /*1ae0*/  LDC R29, c[0x0][0x3d4] ;  /* 0x0000f500ff1d7b82 */ /* 0x000f240000000800 */
[----:B------:R-:W-:Y:S01]  /*1af0*/  @P0 IADD3.X R5, R221, UR5, RZ, P1, !PT ;  /* 0x00000005dd050c10 */ /* 0x000fe20008ffe4ff */
[----:B------:R-:W-:-:S04]  /*1b00*/  ULDC.64 UR4, c[0x0][0x2f8] ;  /* 0x0000be0000047ab9 */ /* 0x000fc80000000a00 */
[----:B------:R2:W4:Y:S01]  /*1b10*/  @P0 LDG.E R27, desc[UR38][R4.64] ;  /* 0x00000026041b0981 */ /* 0x000522000c1e1900 */
[----:B0-----:R-:W-:Y:S01]  /*1b20*/  ISETP.NE.AND P0, PT, R0, 0x1, PT ;  /* 0x000000010000780c */ /* 0x001fe20003f05270 */
[----:B-1----:R-:W-:Y:S01]  /*1b30*/  IMAD.SHL.U32 R92, R40, 0x20, RZ ;  /* 0x00000020285c7824 */ /* 0x002fe200078e00ff */
[----:B------:R-:W-:Y:S01]  /*1b40*/  SHF.R.S32.HI R35, RZ, 0x1f, R85 ;  /* 0x0000001fff237819 */ /* 0x000fe20000011455 */
[-C--:B------:R-:W-:Y:S01]  /*1b50*/  IMAD.WIDE.U32 R42, R18, R40.reuse, R16 ;  /* 0x00000028122a7225 */ /* 0x080fe200078e0010 */
[----:B------:R-:W-:Y:S02]  /*1b60*/  SHF.R.S32.HI R23, RZ, 0x1f, R22 ;  /* 0x0000001fff177819 */ /* 0x000fe40000011416 */
[----:B------:R-:W-:Y:S01]  /*1b70*/  SHF.L.U64.HI R93, R40, 0x5, R41 ;  /* 0x00000005285d7819 */ /* 0x000fe20000010229 */
[-C--:B------:R-:W-:Y:S01]  /*1b80*/  IMAD R6, R35, R40.reuse, RZ ;  /* 0x0000002823067224 */ /* 0x080fe200078e02ff */
[----:B---3--:R-:W-:Y:S01]  /*1b90*/  SHF.L.U64.HI R15, R108, 0x5, R109 ;  /* 0x000000056c0f7819 */ /* 0x008fe2000001026d */
[----:B--2---:R-:W-:Y:S01]  /*1ba0*/  IMAD.WIDE.U32 R4, R85, R40, RZ ;  /* 0x0000002855047225 */ /* 0x004fe200078e00ff */
[----:B------:R-:W-:-:S03]  /*1bb0*/  SHF.R.U32.HI R21, RZ, 0x7, R21 ;  /* 0x00000007ff157819 */ /* 0x000fc60000011615 */
[----:B------:R-:W0:Y:S01]  /*1bc0*/  @P0 LDC R3, c[0x0][0x42c] ;  /* 0x00010b00ff030b82 */ /* 0x000e220000000800 */
[----:B------:R-:W-:Y:S01]  /*1bd0*/  ISETP.NE.AND P6, PT, R21, 0x1, PT ;  /* 0x000000011500780c */ /* 0x000fe20003fc5270 */
[----:B------:R-:W-:Y:S01]  /*1be0*/  IMAD.WIDE.U32 R10, R18, R108, R16 ;  /* 0x0000006c120a7225 */ /* 0x000fe200078e0010 */
[----:B----4-:R-:W-:-:S03]  /*1bf0*/  ISETP.GE.AND P2, PT, R16, R29, PT ;  /* 0x0000001d1000720c */ /* 0x010fc60003f46270 */
[----:B------:R-:W-:Y:S02]  /*1c00*/  IMAD.WIDE.U32 R90, R18, R40, R92 ;  /* 0x00000028125a7225 */ /* 0x000fe400078e005c */
[----:B------:R-:W1:Y:S02]  /*1c10*/  @P0 LDC R7, c[0x0][0x430] ;  /* 0x00010c00ff070b82 */ /* 0x000e640000000800 */
[----:B------:R-:W-:Y:S02]  /*1c20*/  IMAD.SHL.U32 R116, R29, 0x2, RZ ;  /* 0x000000021d747824 */ /* 0x000fe400078e00ff */
[----:B------:R-:W-:Y:S01]  /*1c30*/  VIADD R126, R21, 0x8 ;  /* 0x00000008157e7836 */ /* 0x000fe20000000000 */
[C---:B------:R-:W-:Y:S01]  /*1c40*/  SHF.L.U64.HI R21, R40.reuse, 0x6, R41 ;  /* 0x0000000628157819 */ /* 0x040fe20000010229 */
        /* <DEDUP_REMOVED lines=14> */
[----:B0-----:R-:W-:-:S04]  /*1d30*/  IMAD R12, R19, R6, RZ ;  /* 0x00000006130c7224 */ /* 0x001fc800078e02ff */
[----:B------:R-:W-:Y:S01]  /*1d40*/  IMAD R87, R18, R7, R12 ;  /* 0x0000000712577224 */ /* 0x000fe200078e020c */
[----:B------:R-:W-:Y:S02]  /*1d50*/  SHF.R.S32.HI R0, RZ, 0x1f, R27 ;  /* 0x0000001fff007819 */ /* 0x000fe4000001141b */
[----:B------:R-:W-:Y:S02]  /*1d60*/  SEL R99, R27, RZ, !P0 ;  /* 0x000000ff1b637207 */ /* 0x000fe40004000000 */
[----:B------:R-:W-:Y:S02]  /*1d70*/  SEL R9, R0, RZ, !P0 ;  /* 0x000000ff00097207 */ /* 0x000fe40004000000 */
[----:B------:R-:W-:Y:S01]  /*1d80*/  IADD3 R84, P0, R18, R85, RZ ;  /* 0x0000005512547210 */ /* 0x000fe20007f1e0ff */
[----:B------:R-:W-:-:S04]  /*1d90*/  IMAD.WIDE.U32 R100, R99, UR4, R4 ;  /* 0x0000000463647c25 */ /* 0x000fc8000f8e0004 */
[----:B------:R-:W-:Y:S02]  /*1da0*/  IMAD R0, R9, UR4, RZ ;  /* 0x0000000409007c24 */ /* 0x000fe4000f8e02ff */
[----:B------:R-:W-:Y:S01]  /*1db0*/  IMAD.X R85, R19, 0x1, R35, P0 ;  /* 0x0000000113557824 */ /* 0x000fe200000e0623 */
[----:B------:R-:W-:Y:S01]  /*1dc0*/  IADD3 R35, P3, R100, 0x40, RZ ;  /* 0x0000004064237810 */ /* 0x000fe20007f7e0ff */
        /* <DEDUP_REMOVED lines=15> */
[----:B------:R-:W-:Y:S02]  /*1ec0*/  IMAD.MOV.U32 R88, RZ, RZ, R8 ;  /* 0x000000ffff587224 */ /* 0x000fe400078e0008 */
[----:B------:R-:W-:Y:S01]  /*1ed0*/  IMAD.WIDE.U32 R98, R99, UR4, R4 ;  /* 0x0000000463627c25 */ /* 0x000fe2000f8e0004 */
[----:B------:R-:W-:Y:S01]  /*1ee0*/  ULDC UR4, c[0x0][0x2e4] ;  /* 0x0000b90000047ab9 */ /* 0x000fe20000000800 */
[----:B------:R-:W-:Y:S01]  /*1ef0*/  @!P6 BAR.SYNC.DEFER_BLOCKING 0x9, 0x100 ;  /* 0x024400000000eb1d */ /* 0x000fe20000010000 */
[C---:B------:R-:W-:Y:S01]  /*1f00*/  ISETP.GE.AND P2, PT, R16.reuse, UR4, PT ;  /* 0x0000000410007c0c */ /* 0x040fe2000bf46270 */
[----:B------:R-:W-:Y:S02]  /*1f10*/  IMAD.IADD R3, R16, 0x1, R3 ;  /* 0x0000000110037824 */ /* 0x000fe400078e0203 */
[----:B------:R-:W-:-:S03]  /*1f20*/  IMAD.WIDE.U32 R4, R18, R108, R22 ;  /* 0x0000006c12047225 */ /* 0x000fc600078e0016 */
[----:B------:R-:W-:Y:S01]  /*1f30*/  SHF.R.S32.HI R14, RZ, 0x1f, R3 ;  /* 0x0000001fff0e7819 */ /* 0x000fe20000011403 */
[----:B------:R-:W-:Y:S01]  /*1f40*/  IMAD.IADD R89, R9, 0x1, R87 ;  /* 0x0000000109597824 */ /* 0x000fe200078e0257 */
[----:B-----5:R-:W-:Y:S01]  /*1f50*/  SHF.R.S32.HI R9, RZ, 0x1f, R117 ;  /* 0x0000001fff097819 */ /* 0x020fe20000011475 */
[----:B------:R-:W-:Y:S01]  /*1f60*/  IMAD.IADD R5, R5, 0x1, R13 ;  /* 0x0000000105057824 */ /* 0x000fe200078e020d */
[CC--:B------:R-:W-:Y:S01]  /*1f70*/  LEA.HI R8, R14.reuse, R3.reuse, RZ, 0x6 ;  /* 0x000000030e087211 */ /* 0x0c0fe200078f30ff */
[----:B------:R-:W-:Y:S01]  /*1f80*/  IMAD.IADD R11, R13, 0x1, R11 ;  /* 0x000000010d0b7824 */ /* 0x000fe200078e020b */
[----:B------:R-:W-:Y:S01]  /*1f90*/  LEA.HI R44, R14, R3, RZ, 0x3 ;  /* 0x000000030e2c7211 */ /* 0x000fe200078f18ff */
[----:B------:R-:W-:-:S03]  /*1fa0*/  IMAD.WIDE.U32 R96, R117, R108, R4 ;  /* 0x0000006c75607225 */ /* 0x000fc600078e0004 */
[----:B------:R-:W-:Y:S01]  /*1fb0*/  LOP3.LUT R3, R44, 0x38, RZ, 0xc0, !PT ;  /* 0x000000382c037812 */ /* 0x000fe200078ec0ff */
[----:B------:R-:W-:Y:S01]  /*1fc0*/  IMAD.SHL.U32 R8, R8, 0x80, RZ ;  /* 0x0000008008087824 */ /* 0x000fe200078e00ff */
[----:B------:R-:W-:Y:S01]  /*1fd0*/  LOP3.LUT R20, R199, 0x38, R44, 0xf8, !PT ;  /* 0x00000038c7147812 */ /* 0x000fe200078ef82c */
[-C--:B------:R-:W-:Y:S01]  /*1fe0*/  IMAD.WIDE.U32 R12, R18, R6.reuse, R16 ;  /* 0x00000006120c7225 */ /* 0x080fe200078e0010 */
[----:B------:R-:W-:Y:S02]  /*1ff0*/  LOP3.LUT R14, R200, 0x38, R44, 0xf8, !PT ;  /* 0x00000038c80e7812 */ /* 0x000fe400078ef82c */
[----:B------:R-:W-:Y:S01]  /*2000*/  LOP3.LUT R115, R8, 0xffffe000, RZ, 0xc0, !PT ;  /* 0xffffe00008737812 */ /* 0x000fe200078ec0ff */
[----:B------:R-:W-:Y:S01]  /*2010*/  IMAD R4, R9, R6, RZ ;  /* 0x0000000609047224 */ /* 0x000fe200078e02ff */
[----:B------:R-:W-:Y:S01]  /*2020*/  LOP3.LUT R8, R3, 0x1c0, R202, 0xf8, !PT ;  /* 0x000001c003087812 */ /* 0x000fe200078ef8ca */
[----:B------:R-:W-:Y:S01]  /*2030*/  IMAD R3, R19, R40, RZ ;  /* 0x0000002813037224 */ /* 0x000fe200078e02ff */
[----:B------:R-:W-:Y:S01]  /*2040*/  LOP3.LUT R20, R20, R203, RZ, 0x3c, !PT ;  /* 0x000000cb14147212 */ /* 0x000fe200078e3cff */
[----:B------:R-:W-:Y:S01]  /*2050*/  IMAD.MOV.U32 R86, RZ, RZ, R12 ;  /* 0x000000ffff567224 */ /* 0x000fe200078e000c */
[----:B------:R-:W-:Y:S01]  /*2060*/  LOP3.LUT R12, R201, 0x38, R44, 0xf8, !PT ;  /* 0x00000038c90c7812 */ /* 0x000fe200078ef82c */
[----:B------:R-:W-:Y:S01]  /*2070*/  IMAD R27, R18, R41, R3 ;  /* 0x00000029121b7224 */ /* 0x000fe200078e0203 */
[----:B------:R-:W-:Y:S01]  /*2080*/  LOP3.LUT R14, R14, R205, RZ, 0x3c, !PT ;  /* 0x000000cd0e0e7212 */ /* 0x000fe200078e3cff */
[----:B------:R-:W-:Y:S01]  /*2090*/  IMAD R39, R117, R7, R4 ;  /* 0x0000000775277224 */ /* 0x000fe200078e0204 */
[----:B------:R-:W-:Y:S01]  /*20a0*/  IADD3 R4, P1, R92, R90, RZ ;  /* 0x0000005a5c047210 */ /* 0x000fe20007f3e0ff */
[----:B------:R-:W-:Y:S01]  /*20b0*/  IMAD.IADD R32, R101, 0x1, R33 ;  /* 0x0000000165207824 */ /* 0x000fe200078e0221 */
[----:B------:R-:W-:Y:S01]  /*20c0*/  IADD3 R33, P0, R100, R42, RZ ;  /* 0x0000002a64217210 */ /* 0x000fe20007f1e0ff */
[----:B------:R-:W-:Y:S01]  /*20d0*/  IMAD.IADD R5, R27, 0x1, R91 ;  /* 0x000000011b057824 */ /* 0x000fe200078e025b */
[----:B------:R-:W-:Y:S01]  /*20e0*/  LOP3.LUT R12, R12, R207, RZ, 0x3c, !PT ;  /* 0x000000cf0c0c7212 */ /* 0x000fe200078e3cff */
[----:B------:R-:W-:Y:S01]  /*20f0*/  IMAD R28, R9, R108, RZ ;  /* 0x0000006c091c7224 */ /* 0x000fe200078e02ff */
[----:B------:R-:W-:Y:S01]  /*2100*/  IADD3 R111, R20, R115, R204 ;  /* 0x00000073146f7210 */ /* 0x000fe20007ffe0cc */
[----:B------:R-:W-:Y:S01]  /*2110*/  IMAD.IADD R27, R43, 0x1, R27 ;  /* 0x000000012b1b7824 */ /* 0x000fe200078e021b */
[----:B------:R-:W-:Y:S01]  /*2120*/  LOP3.LUT R8, R8, R209, RZ, 0x3c, !PT ;  /* 0x000000d108087212 */ /* 0x000fe200078e3cff */
[----:B------:R-:W-:Y:S01]  /*2130*/  IMAD.IADD R87, R87, 0x1, R13 ;  /* 0x0000000157577824 */ /* 0x000fe200078e020d */
[----:B------:R-:W-:Y:S01]  /*2140*/  IADD3 R112, R14, R115, R206 ;  /* 0x000000730e707210 */ /* 0x000fe20007ffe0ce */
[----:B------:R-:W-:Y:S01]  /*2150*/  IMAD.X R20, R5, 0x1, R93, P1 ;  /* 0x0000000105147824 */ /* 0x000fe200008e065d */
[----:B------:R-:W-:Y:S01]  /*2160*/  IADD3 R107, P1, R4, R92, RZ ;  /* 0x0000005c046b7210 */ /* 0x000fe20007f3e0ff */
[C---:B------:R-:W-:Y:S01]  /*2170*/  IMAD R31, R117.reuse, R109, R28 ;  /* 0x0000006d751f7224 */ /* 0x040fe200078e021c */
[----:B------:R-:W-:Y:S01]  /*2180*/  IADD3 R113, R12, R115, R208 ;  /* 0x000000730c717210 */ /* 0x000fe20007ffe0d0 */
[----:B------:R-:W-:Y:S01]  /*2190*/  IMAD.WIDE.U32 R94, R117, R108, R10 ;  /* 0x0000006c755e7225 */ /* 0x000fe200078e000a */
[----:B------:R-:W-:-:S02]  /*21a0*/  SHF.L.U64.HI R14, R108, 0x6, R109 ;  /* 0x000000066c0e7819 */ /* 0x000fc4000001026d */
[----:B------:R-:W-:Y:S01]  /*21b0*/  LOP3.LUT R34, R44, 0xfffffff8, RZ, 0xc0, !PT ;  /* 0xfffffff82c227812 */ /* 0x000fe200078ec0ff */
[----:B------:R-:W-:Y:S01]  /*21c0*/  IMAD.X R36, R27, 0x1, R32, P0 ;  /* 0x000000011b247824 */ /* 0x000fe200000e0620 */
[----:B------:R-:W-:Y:S01]  /*21d0*/  IADD3 R37, P0, R33, 0x40, RZ ;  /* 0x0000004021257810 */ /* 0x000fe20007f1e0ff */
[CC--:B------:R-:W-:Y:S01]  /*21e0*/  IMAD.WIDE.U32 R88, R117.reuse, R6.reuse, R88 ;  /* 0x0000000675587225 */ /* 0x0c0fe200078e0058 */
[----:B------:R-:W-:Y:S02]  /*21f0*/  SHF.L.U64.HI R109, R108, 0x7, R109 ;  /* 0x000000076c6d7819 */ /* 0x000fe4000001026d */
[----:B------:R-:W-:Y:S01]  /*2200*/  IADD3 R115, R8, R115, R210 ;  /* 0x0000007308737210 */ /* 0x000fe20007ffe0d2 */
[----:B------:R-:W-:Y:S01]  /*2210*/  IMAD.WIDE.U32 R86, R117, R6, R86 ;  /* 0x0000000675567225 */ /* 0x000fe200078e0056 */
[C-C-:B------:R-:W-:Y:S02]  /*2220*/  SHF.L.U64.HI R10, R6.reuse, 0x5, R7.reuse ;  /* 0x00000005060a7819 */ /* 0x140fe40000010207 */
[----:B------:R-:W-:Y:S01]  /*2230*/  SHF.L.U64.HI R9, R6, 0x6, R7 ;  /* 0x0000000606097819 */ /* 0x000fe20000010207 */
[----:B------:R-:W-:Y:S01]  /*2240*/  IMAD.SHL.U32 R13, R108, 0x20, RZ ;  /* 0x000000206c0d7824 */ /* 0x000fe200078e00ff */
[----:B------:R-:W-:Y:S01]  /*2250*/  SHF.L.U64.HI R3, R40, 0x7, R41 ;  /* 0x0000000728037819 */ /* 0x000fe20000010229 */
[C---:B------:R-:W-:Y:S01]  /*2260*/  IMAD.SHL.U32 R12, R108.reuse, 0x40, RZ ;  /* 0x000000406c0c7824 */ /* 0x040fe200078e00ff */
[----:B------:R-:W-:Y:S01]  /*2270*/  SHF.R.S32.HI R41, RZ, 0x1f, R34 ;  /* 0x0000001fff297819 */ /* 0x000fe20000011422 */
[----:B------:R-:W-:Y:S01]  /*2280*/  IMAD.SHL.U32 R11, R108, 0x80, RZ ;  /* 0x000000806c0b7824 */ /* 0x000fe200078e00ff */
[----:B------:R-:W-:Y:S01]  /*2290*/  SHF.L.U64.HI R108, R6, 0x7, R7 ;  /* 0x00000007066c7819 */ /* 0x000fe20000010207 */
[----:B------:R-:W-:-:S02]  /*22a0*/  IMAD.IADD R29, R97, 0x1, R31 ;  /* 0x00000001611d7824 */ /* 0x000fc400078e021f */
[----:B------:R-:W-:Y:S02]  /*22b0*/  IMAD.IADD R30, R31, 0x1, R95 ;  /* 0x000000011f1e7824 */ /* 0x000fe400078e025f */
[C---:B------:R-:W-:Y:S02]  /*22c0*/  IMAD.SHL.U32 R8, R6.reuse, 0x20, RZ ;  /* 0x0000002006087824 */ /* 0x040fe400078e00ff */
[----:B------:R-:W-:Y:S02]  /*22d0*/  IMAD.SHL.U32 R7, R6, 0x40, RZ ;  /* 0x0000004006077824 */ /* 0x000fe400078e00ff */
[----:B------:R-:W-:Y:S01]  /*22e0*/  IMAD.X R28, R20, 0x1, R93, P1 ;  /* 0x00000001141c7824 */ /* 0x000fe200008e065d */
[----:B------:R-:W-:Y:S01]  /*22f0*/  ISETP.GE.AND P1, PT, R196, UR4, PT ;  /* 0x00000004c4007c0c */ /* 0x000fe2000bf26270 */
[----:B------:R-:W-:Y:S02]  /*2300*/  IMAD.IADD R31, R89, 0x1, R39 ;  /* 0x00000001591f7824 */ /* 0x000fe400078e0227 */
[----:B------:R-:W-:Y:S01]  /*2310*/  IMAD.IADD R38, R39, 0x1, R87 ;  /* 0x0000000127267824 */ /* 0x000fe200078e0257 */
[----:B------:R-:W-:Y:S01]  /*2320*/  SHF.R.S32.HI R39, RZ, 0x3, R44 ;  /* 0x00000003ff277819 */ /* 0x000fe2000001142c */
[----:B------:R-:W-:-:S02]  /*2330*/  IMAD.SHL.U32 R6, R6, 0x80, RZ ;  /* 0x0000008006067824 */ /* 0x000fc400078e00ff */
[----:B------:R-:W-:Y:S02]  /*2340*/  IMAD.X R102, RZ, RZ, R32, P3 ;  /* 0x000000ffff667224 */ /* 0x000fe400018e0620 */
[----:B------:R-:W-:Y:S02]  /*2350*/  IMAD.X R103, RZ, RZ, R36, P0 ;  /* 0x000000ffff677224 */ /* 0x000fe400000e0624 */
[----:B------:R-:W-:-:S07]  /*2360*/  IMAD.IADD R104, R99, 0x1, R45 ;  /* 0x0000000163687824 */ /* 0x000fce00078e022d */
.L_x_2327:
        /* <DEDUP_REMOVED lines=18> */
[----:B------:R-:W-:Y:S01]  /*2490*/  IMAD R47, R44, R11, R46 ;  /* 0x0000000b2c2f7224 */ /* 0x000fe200078e022e */
        /* <DEDUP_REMOVED lines=37> */
.L_x_2246:
[----:B------:R-:W-:Y:S05]  /*26f0*/  BSYNC B1 ;  /* 0x0000000000017941 */ /* 0x000fea0003800000 */
.L_x_2245:
        /* <DEDUP_REMOVED lines=42> */
.L_x_2248:
[----:B------:R-:W-:Y:S05]  /*29a0*/  BSYNC B1 ;  /* 0x0000000000017941 */ /* 0x000fea0003800000 */
.L_x_2247:
        /* <DEDUP_REMOVED lines=48> */
.L_x_2250:
[----:B------:R-:W-:Y:S05]  /*2cb0*/  BSYNC B1 ;  /* 0x0000000000017941 */ /* 0x000fea0003800000 */
.L_x_2249:
        /* <DEDUP_REMOVED lines=31> */
.L_x_2252:
[----:B------:R-:W-:Y:S05]  /*2eb0*/  BSYNC B1 ;  /* 0x0000000000017941 */ /* 0x000fea0003800000 */
.L_x_2251:
[----:B01---5:R-:W-:Y:S01]  /*2ec0*/  IMAD.MOV.U32 R44, RZ, RZ, R56 ;  /* 0x000000ffff2c7224 */ /* 0x023fe200078e0038 */
[----:B------:R-:W-:Y:S01]  /*2ed0*/  ISETP.NE.AND P0, PT, R197, 0x3, PT ;  /* 0x00000003c500780c */ /* 0x000fe20003f05270 */
        /* <DEDUP_REMOVED lines=30> */
[----:B------:R-:W-:Y:S01]  /*30c0*/  PRMT R139, R47, 0x7610, R139 ;  /* 0x000076102f8b7816 */ /* 0x000fe2000000008b */
[----:B------:R-:W-:Y:S06]  /*30d0*/  @!P0 BRA `(.L_x_2253) ;  /* 0x0000000000048947 */ /* 0x000fec0003800000 */
[----:B------:R-:W-:Y:S01]  /*30e0*/  BPT.TRAP 0x1 ;  /* 0x000000040000795c */ /* 0x000fe20000300000 */
.L_x_2253:
[----:B------:R-:W-:Y:S01]  /*30f0*/  IMAD R105, R184, 0x8, R2 ;  /* 0x00000008b8697824 */ /* 0x000fe200078e0202 */
[----:B------:R-:W-:Y:S01]  /*3100*/  SHF.L.U32 R122, R191, 0x1f, RZ ;  /* 0x0000001fbf7a7819 */ /* 0x000fe200000006ff */
[----:B------:R-:W-:Y:S03]  /*3110*/  BSSY B1, `(.L_x_2254) ;  /* 0x0000003000017945 */ /* 0x000fe60003800000 */
[----:B------:R-:W0:Y:S02]  /*3120*/  SYNCS.PHASECHK.TRANS64.TRYWAIT P6, [R105+URZ+0x28890], R122 ;  /* 0x0288907a690075a7 */ /* 0x000e2400080c017f */
[----:B0-----:R-:W-:Y:S05]  /*3130*/  @!P6 BRA `(.L_x_2255) ;  /* 0x000001c40080e947 */ /* 0x001fea0003800000 */
.L_x_2558:
[----:B------:R-:W-:Y:S05]  /*3140*/  BSYNC B1 ;  /* 0x0000000000017941 */ /* 0x000fea0003800000 */
.L_x_2254:
        /* <DEDUP_REMOVED lines=25> */
[----:B------:R-:W-:Y:S01]  /*32e0*/  LOP3.LUT R83, R159, 0xffff0000, RZ, 0xc0, !PT ;  /* 0xffff00009f537812 */ /* 0x000fe200078ec0ff */
[----:B------:R-:W-:Y:S01]  /*32f0*/  IMAD.U32 R157, R157, 0x10000, RZ ;  /* 0x000100009d9d7824 */ /* 0x000fe200078e00ff */
[----:B------:R-:W-:Y:S01]  /*3300*/  LOP3.LUT R81, R46, 0xffff0000, RZ, 0xc0, !PT ;  /* 0xffff00002e517812 */ /* 0x000fe200078ec0ff */
[C---:B------:R-:W-:Y:S01]  /*3310*/  IMAD.U32 R46, R47.reuse, 0x10000, RZ ;  /* 0x000100002f2e7824 */ /* 0x040fe200078e00ff */
[----:B------:R-:W-:Y:S01]  /*3320*/  LOP3.LUT R82, R47, 0xffff0000, RZ, 0xc0, !PT ;  /* 0xffff00002f527812 */ /* 0x000fe200078ec0ff */
[----:B------:R-:W-:-:S02]  /*3330*/  IMAD.U32 R47, R45, 0x10000, RZ ;  /* 0x000100002d2f7824 */ /* 0x000fc400078e00ff */
[C---:B------:R-:W-:Y:S01]  /*3340*/  FMUL.FTZ R164, R76.reuse, R160 ;  /* 0x000000a04ca47220 */ /* 0x040fe20000410000 */
[-C--:B------:R-:W-:Y:S01]  /*3350*/  FMUL.FTZ R163, R76, R83.reuse ;  /* 0x000000534ca37220 */ /* 0x080fe20000410000 */
[C---:B------:R-:W-:Y:S01]  /*3360*/  IMAD.U32 R45, R44.reuse, 0x10000, RZ ;  /* 0x000100002c2d7824 */ /* 0x040fe200078e00ff */
[----:B------:R-:W-:Y:S01]  /*3370*/  LOP3.LUT R44, R44, 0xffff0000, RZ, 0xc0, !PT ;  /* 0xffff00002c2c7812 */ /* 0x000fe200078ec0ff */
[----:B------:R-:W-:Y:S01]  /*3380*/  FMUL.FTZ R165, R81, R162 ;  /* 0x000000a251a57220 */ /* 0x000fe20000410000 */
        /* <DEDUP_REMOVED lines=21> */
.L_x_2261:
[----:B------:R-:W-:Y:S05]  /*34e0*/  BSYNC B3 ;  /* 0x0000000000037941 */ /* 0x000fea0003800000 */
.L_x_2260:
[----:B------:R-:W-:Y:S02]  /*34f0*/  ULDC.64 UR4, c[0x0][0x2d8] ;  /* 0x0000b60000047ab9 */ /* 0x000fe40000000a00 */
[----:B------:R-:W-:-:S04]  /*3500*/  LEA R76, P3, R77, UR4, 0x1 ;  /* 0x000000044d4c7c11 */ /* 0x000fc8000f8608ff */
[----:B------:R-:W-:-:S05]  /*3510*/  LEA.HI.X R77, R77, UR5, R156, 0x1, P3 ;  /* 0x000000054d4d7c11 */ /* 0x000fca00098f0c9c */
[----:B--2---:R1:W-:Y:S04]  /*3520*/  STG.E.128 desc[UR38][R76.64], R44 ;  /* 0x0000002c4c007986 */ /* 0x0043e8000c101d26 */
.L_x_2259:
[----:B------:R-:W-:Y:S05]  /*3530*/  BSYNC B2 ;  /* 0x0000000000027941 */ /* 0x000fea0003800000 */
.L_x_2258:
        /* <DEDUP_REMOVED lines=53> */
.L_x_2263:
[----:B------:R-:W-:Y:S05]  /*3890*/  BSYNC B2 ;  /* 0x0000000000027941 */ /* 0x000fea0003800000 */
.L_x_2262:
[----:B------:R-:W-:Y:S02]  /*38a0*/  ULDC.64 UR4, c[0x0][0x2d8] ;  /* 0x0000b60000047ab9 */ /* 0x000fe40000000a00 */
[----:B------:R-:W-:-:S04]  /*38b0*/  LEA R72, P3, R154, UR4, 0x1 ;  /* 0x000000049a487c11 */ /* 0x000fc8000f8608ff */
[----:B------:R-:W-:-:S05]  /*38c0*/  LEA.HI.X R73, R154, UR5, R153, 0x1, P3 ;  /* 0x000000059a497c11 */ /* 0x000fca00098f0c99 */
[----:B--2---:R2:W-:Y:S04]  /*38d0*/  STG.E.128 desc[UR38][R72.64], R44 ;  /* 0x0000002c48007986 */ /* 0x0045e8000c101d26 */
.L_x_2257:
[----:B------:R-:W-:Y:S05]  /*38e0*/  BSYNC B1 ;  /* 0x0000000000017941 */ /* 0x000fea0003800000 */
.L_x_2256:
        /* <DEDUP_REMOVED lines=14> */
[----:B------:R-:W-:Y:S02]  /*39d0*/  SHF.R.U64 R77, R70, 0x10, R71 ;  /* 0x00000010464d7819 */ /* 0x000fe40000001247 */
[----:B------:R-:W-:Y:S01]  /*39e0*/  SHF.R.U64 R81, R68, 0x10, R69 ;  /* 0x0000001044517819 */ /* 0x000fe20000001245 */
[----:B--2---:R-:W-:Y:S01]  /*39f0*/  IMAD.U32 R68, R46, 0x10000, RZ ;  /* 0x000100002e447824 */ /* 0x004fe200078e00ff */
[----:B------:R-:W-:Y:S02]  /*3a00*/  PRMT R135, R135, 0x5410, R76 ;  /* 0x0000541087877816 */ /* 0x000fe4000000004c */
[----:B------:R-:W-:-:S02]  /*3a10*/  PRMT R133, R133, 0x5410, R80 ;  /* 0x0000541085857816 */ /* 0x000fc40000000050 */
[----:B------:R-:W-:Y:S02]  /*3a20*/  PRMT R134, R134, 0x5410, R77 ;  /* 0x0000541086867816 */ /* 0x000fe4000000004d */
[----:B------:R-:W-:Y:S01]  /*3a30*/  LOP3.LUT R69, R46, 0xffff0000, RZ, 0xc0, !PT ;  /* 0xffff00002e457812 */ /* 0x000fe200078ec0ff */
[----:B------:R-:W-:Y:S01]  /*3a40*/  IMAD.U32 R77, R133, 0x10000, RZ ;  /* 0x00010000854d7824 */ /* 0x000fe200078e00ff */
[----:B------:R-:W-:Y:S01]  /*3a50*/  LOP3.LUT R71, R47, 0xffff0000, RZ, 0xc0, !PT ;  /* 0xffff00002f477812 */ /* 0x000fe200078ec0ff */
[----:B------:R-:W-:Y:S01]  /*3a60*/  IMAD.U32 R46, R45, 0x10000, RZ ;  /* 0x000100002d2e7824 */ /* 0x000fe200078e00ff */
[----:B------:R-:W-:Y:S02]  /*3a70*/  SHF.L.U32 R70, R47, 0x10, RZ ;  /* 0x000000102f467819 */ /* 0x000fe400000006ff */
        /* <DEDUP_REMOVED lines=33> */
.L_x_2269:
[----:B------:R-:W-:Y:S05]  /*3c90*/  BSYNC B3 ;  /* 0x0000000000037941 */ /* 0x000fea0003800000 */
.L_x_2268:
[----:B------:R-:W-:Y:S02]  /*3ca0*/  ULDC.64 UR4, c[0x0][0x2d8] ;  /* 0x0000b60000047ab9 */ /* 0x000fe40000000a00 */
[----:B------:R-:W-:-:S04]  /*3cb0*/  LEA R68, P3, R74, UR4, 0x1 ;  /* 0x000000044a447c11 */ /* 0x000fc8000f8608ff */
[----:B------:R-:W-:-:S05]  /*3cc0*/  LEA.HI.X R69, R74, UR5, R75, 0x1, P3 ;  /* 0x000000054a457c11 */ /* 0x000fca00098f0c4b */
[----:B--2---:R2:W-:Y:S04]  /*3cd0*/  STG.E.128 desc[UR38][R68.64], R44 ;  /* 0x0000002c44007986 */ /* 0x0045e8000c101d26 */
.L_x_2267:
[----:B------:R-:W-:Y:S05]  /*3ce0*/  BSYNC B2 ;  /* 0x0000000000027941 */ /* 0x000fea0003800000 */
.L_x_2266:
[----:B------:R-:W-:Y:S05]  /*3cf0*/  @P1 BRA `(.L_x_2265) ;  /* 0x0000000000e41947 */ /* 0x000fea0003800000 */
[----:B-12---:R1:W2:Y:S01]  /*3d00*/  LDS.128 R44, [R110+0x1d400] ;  /* 0x01d400006e2c7984 */ /* 0x0062a20000000c00 */
        /* <DEDUP_REMOVED lines=51> */
.L_x_2271:
[----:B------:R-:W-:Y:S05]  /*4040*/  BSYNC B2 ;  /* 0x0000000000027941 */ /* 0x000fea0003800000 */
.L_x_2270:
[----:B------:R-:W-:Y:S02]  /*4050*/  ULDC.64 UR4, c[0x0][0x2d8] ;  /* 0x0000b60000047ab9 */ /* 0x000fe40000000a00 */
[----:B------:R-:W-:-:S04]  /*4060*/  LEA R64, P3, R72, UR4, 0x1 ;  /* 0x0000000448407c11 */ /* 0x000fc8000f8608ff */
[----:B------:R-:W-:-:S05]  /*4070*/  LEA.HI.X R65, R72, UR5, R77, 0x1, P3 ;  /* 0x0000000548417c11 */ /* 0x000fca00098f0c4d */
[----:B--2---:R3:W-:Y:S04]  /*4080*/  STG.E.128 desc[UR38][R64.64], R44 ;  /* 0x0000002c40007986 */ /* 0x0047e8000c101d26 */
.L_x_2265:
[----:B------:R-:W-:Y:S05]  /*4090*/  BSYNC B1 ;  /* 0x0000000000017941 */ /* 0x000fea0003800000 */
.L_x_2264:
[----:B------:R-:W-:Y:S01]  /*40a0*/  ISETP.NE.AND P3, PT, R143, RZ, PT ;  /* 0x000000ff8f00720c */ /* 0x000fe20003f65270 */
[----:B------:R-:W-:-:S12]  /*40b0*/  BSSY B1, `(.L_x_2272) ;  /* 0x000007a000017945 */ /* 0x000fd80003800000 */
[----:B------:R-:W-:Y:S05]  /*40c0*/  @P3 BRA `(.L_x_2273) ;  /* 0x0000000400e03947 */ /* 0x000fea0003800000 */
[----:B------:R-:W-:Y:S01]  /*40d0*/  IADD3 R70, P3, P4, R4, R118, R16 ;  /* 0x0000007604467210 */ /* 0x000fe20007c7e010 */
        /* <DEDUP_REMOVED lines=55> */
.L_x_2277:
[----:B------:R-:W-:Y:S05]  /*4450*/  BSYNC B3 ;  /* 0x0000000000037941 */ /* 0x000fea0003800000 */
.L_x_2276:
[----:B------:R-:W-:Y:S02]  /*4460*/  ULDC.64 UR4, c[0x0][0x2d8] ;  /* 0x0000b60000047ab9 */ /* 0x000fe40000000a00 */
[----:B------:R-:W-:-:S04]  /*4470*/  LEA R60, P3, R68, UR4, 0x1 ;  /* 0x00000004443c7c11 */ /* 0x000fc8000f8608ff */
[----:B------:R-:W-:-:S05]  /*4480*/  LEA.HI.X R61, R68, UR5, R73, 0x1, P3 ;  /* 0x00000005443d7c11 */ /* 0x000fca00098f0c49 */
[----:B--2---:R4:W-:Y:S04]  /*4490*/  STG.E.128 desc[UR38][R60.64], R44 ;  /* 0x0000002c3c007986 */ /* 0x0049e8000c101d26 */
.L_x_2275:
[----:B------:R-:W-:Y:S05]  /*44a0*/  BSYNC B2 ;  /* 0x0000000000027941 */ /* 0x000fea0003800000 */
.L_x_2274:
        /* <DEDUP_REMOVED lines=53> */
.L_x_2279:
[----:B------:R-:W-:Y:S05]  /*4800*/  BSYNC B2 ;  /* 0x0000000000027941 */ /* 0x000fea0003800000 */
.L_x_2278:
[----:B------:R-:W-:Y:S02]  /*4810*/  ULDC.64 UR4, c[0x0][0x2d8] ;  /* 0x0000b60000047ab9 */ /* 0x000fe40000000a00 */
[----:B------:R-:W-:-:S04]  /*4820*/  LEA R56, P3, R64, UR4, 0x1 ;  /* 0x0000000440387c11 */ /* 0x000fc8000f8608ff */
[----:B------:R-:W-:-:S05]  /*4830*/  LEA.HI.X R57, R64, UR5, R69, 0x1, P3 ;  /* 0x0000000540397c11 */ /* 0x000fca00098f0c45 */
[----:B--2---:R1:W-:Y:S04]  /*4840*/  STG.E.128 desc[UR38][R56.64], R44 ;  /* 0x0000002c38007986 */ /* 0x0043e8000c101d26 */
.L_x_2273:
[----:B------:R-:W-:Y:S05]  /*4850*/  BSYNC B1 ;  /* 0x0000000000017941 */ /* 0x000fea0003800000 */
.L_x_2272:
        /* <DEDUP_REMOVED lines=56> */
.L_x_2284:
[----:B------:R-:W-:Y:S05]  /*4be0*/  BSYNC B2 ;  /* 0x0000000000027941 */ /* 0x000fea0003800000 */
.L_x_2283:
[----:B------:R-:W-:Y:S01]  /*4bf0*/  ULDC.64 UR4, c[0x0][0x2d8] ;  /* 0x0000b60000047ab9 */ /* 0x000fe20000000a00 */
[----:B------:R-:W-:Y:S01]  /*4c00*/  IMAD.X R54, R57, 0x1, R32, P3 ;  /* 0x0000000139367824 */ /* 0x000fe200018e0620 */
[----:B------:R-:W-:-:S04]  /*4c10*/  LEA R52, P3, R63, UR4, 0x1 ;  /* 0x000000043f347c11 */ /* 0x000fc8000f8608ff */
[----:B------:R-:W-:-:S05]  /*4c20*/  LEA.HI.X R53, R63, UR5, R54, 0x1, P3 ;  /* 0x000000053f357c11 */ /* 0x000fca00098f0c36 */
[----:B--2---:R1:W-:Y:S04]  /*4c30*/  STG.E.128 desc[UR38][R52.64], R44 ;  /* 0x0000002c34007986 */ /* 0x0043e8000c101d26 */
.L_x_2282:
[----:B------:R-:W-:Y:S05]  /*4c40*/  BSYNC B1 ;  /* 0x0000000000017941 */ /* 0x000fea0003800000 */
.L_x_2281:
[----:B------:R-:W-:Y:S05]  /*4c50*/  @P1 BRA `(.L_x_2280) ;  /* 0x0000003400641947 */ /* 0x000fea0003800000 */
[----:B-1234-:R1:W2:Y:S01]  /*4c60*/  LDS.128 R44, [R110+0x1f400] ;  /* 0x01f400006e2c7984 */ /* 0x01e2a20000000c00 */
[----:B------:R-:W-:Y:S01]  /*4c70*/  ISETP.GE.AND P4, PT, R186, R121, PT ;  /* 0x00000079ba00720c */ /* 0x000fe20003f86270 */
[----:B------:R-:W-:Y:S01]  /*4c80*/  BSSY B1, `(.L_x_2285) ;  /* 0x0000031000017945 */ /* 0x000fe20003800000 */
[----:B------:R-:W-:-:S11]  /*4c90*/  IADD3 R56, P3, R118, R35, RZ ;  /* 0x0000002376387210 */ /* 0x000fd60007f7e0ff */
        /* <DEDUP_REMOVED lines=47> */
.L_x_2286:
[----:B------:R-:W-:Y:S05]  /*4f90*/  BSYNC B1 ;  /* 0x0000000000017941 */ /* 0x000fea0003800000 */
.L_x_2285:
[----:B------:R-:W-:Y:S01]  /*4fa0*/  ULDC.64 UR4, c[0x0][0x2d8] ;  /* 0x0000b60000047ab9 */ /* 0x000fe20000000a00 */
[----:B------:R-:W-:Y:S01]  /*4fb0*/  IMAD.X R57, R57, 0x1, R102, P3 ;  /* 0x0000000139397824 */ /* 0x000fe200018e0666 */
[----:B------:R-:W-:-:S04]  /*4fc0*/  LEA R48, P3, R56, UR4, 0x1 ;  /* 0x0000000438307c11 */ /* 0x000fc8000f8608ff */
[----:B------:R-:W-:-:S05]  /*4fd0*/  LEA.HI.X R49, R56, UR5, R57, 0x1, P3 ;  /* 0x0000000538317c11 */ /* 0x000fca00098f0c39 */
[----:B--2---:R1:W-:Y:S01]  /*4fe0*/  STG.E.128 desc[UR38][R48.64], R44 ;  /* 0x0000002c30007986 */ /* 0x0043e2000c101d26 */
[----:B------:R-:W-:Y:S05]  /*4ff0*/  BRA `(.L_x_2280) ;  /* 0x00000030007c7947 */ /* 0x000fea0003800000 */
.L_x_2244:
        /* <DEDUP_REMOVED lines=84> */
.L_x_2288:
[----:B------:R-:W-:Y:S05]  /*5540*/  BSYNC B1 ;  /* 0x0000000000017941 */ /* 0x000fea0003800000 */
.L_x_2287:
[----:B-----5:R-:W-:Y:S01]  /*5550*/  IMAD.MOV.U32 R76, RZ, RZ, R70 ;  /* 0x000000ffff4c7224 */ /* 0x020fe200078e0046 */
        /* <DEDUP_REMOVED lines=66> */
.L_x_2289:
        /* <DEDUP_REMOVED lines=9> */
.L_x_2559:
[----:B------:R-:W-:Y:S05]  /*5a10*/  BSYNC B1 ;  /* 0x0000000000017941 */ /* 0x000fea0003800000 */
.L_x_2290:
        /* <DEDUP_REMOVED lines=34> */
[----:B------:R-:W-:Y:S02]  /*5c40*/  SHF.R.U64 R167, R46, 0x10, R47 ;  /* 0x000000102ea77819 */ /* 0x000fe4000000122f */
[----:B------:R-:W-:Y:S02]  /*5c50*/  PRMT R163, R163, 0x5410, R172 ;  /* 0x00005410a3a37816 */ /* 0x000fe400000000ac */
[----:B------:R-:W-:Y:S02]  /*5c60*/  PRMT R165, R165, 0x5410, R170 ;  /* 0x00005410a5a57816 */ /* 0x000fe400000000aa */
[----:B------:R-:W-:Y:S01]  /*5c70*/  SHF.R.U64 R166, R48, 0x10, R49 ;  /* 0x0000001030a67819 */ /* 0x000fe20000001231 */
[----:B------:R-:W-:Y:S01]  /*5c80*/  IMAD.U32 R49, R82, 0x10000, RZ ;  /* 0x0001000052317824 */ /* 0x000fe200078e00ff */
[--C-:B------:R-:W-:Y:S01]  /*5c90*/  SHF.R.U64 R169, R50, 0x10, R51.reuse ;  /* 0x0000001032a97819 */ /* 0x100fe20000001233 */
[----:B-1----:R-:W-:Y:S01]  /*5ca0*/  IMAD.U32 R48, R78, 0x10000, RZ ;  /* 0x000100004e307824 */ /* 0x002fe200078e00ff */
[----:B------:R-:W-:Y:S01]  /*5cb0*/  SHF.R.U32.HI R171, RZ, 0x10, R51 ;  /* 0x00000010ffab7819 */ /* 0x000fe20000011633 */
[----:B------:R-:W-:Y:S01]  /*5cc0*/  IMAD.U32 R51, R77, 0x10000, RZ ;  /* 0x000100004d337824 */ /* 0x000fe200078e00ff */
[----:B------:R-:W-:Y:S01]  /*5cd0*/  PRMT R164, R164, 0x5410, R167 ;  /* 0x00005410a4a47816 */ /* 0x000fe200000000a7 */
[----:B------:R-:W-:Y:S01]  /*5ce0*/  IMAD.U32 R167, R163, 0x10000, RZ ;  /* 0x00010000a3a77824 */ /* 0x000fe200078e00ff */
[----:B------:R-:W-:-:S02]  /*5cf0*/  SHF.R.U32.HI R173, RZ, 0x10, R47 ;  /* 0x00000010ffad7819 */ /* 0x000fc4000001162f */
[----:B------:R-:W-:Y:S01]  /*5d00*/  LOP3.LUT R46, R77, 0xffff0000, RZ, 0xc0, !PT ;  /* 0xffff00004d2e7812 */ /* 0x000fe200078ec0ff */
[C---:B------:R-:W-:Y:S01]  /*5d10*/  IMAD.U32 R77, R79.reuse, 0x10000, RZ ;  /* 0x000100004f4d7824 */ /* 0x040fe200078e00ff */
[----:B------:R-:W-:Y:S01]  /*5d20*/  LOP3.LUT R47, R79, 0xffff0000, RZ, 0xc0, !PT ;  /* 0xffff00004f2f7812 */ /* 0x000fe200078ec0ff */
[C---:B------:R-:W-:Y:S01]  /*5d30*/  IMAD.U32 R79, R83.reuse, 0x10000, RZ ;  /* 0x00010000534f7824 */ /* 0x040fe200078e00ff */
[----:B------:R-:W-:Y:S01]  /*5d40*/  LOP3.LUT R50, R83, 0xffff0000, RZ, 0xc0, !PT ;  /* 0xffff000053327812 */ /* 0x000fe200078ec0ff */
[----:B------:R-:W-:Y:S01]  /*5d50*/  IMAD.U32 R83, R165, 0x10000, RZ ;  /* 0x00010000a5537824 */ /* 0x000fe200078e00ff */
[----:B------:R-:W-:Y:S02]  /*5d60*/  LOP3.LUT R81, R81, 0xffff0000, RZ, 0xc0, !PT ;  /* 0xffff000051517812 */ /* 0x000fe400078ec0ff */
[----:B------:R-:W-:Y:S01]  /*5d70*/  PRMT R161, R161, 0x5410, R166 ;  /* 0x00005410a1a17816 */ /* 0x000fe200000000a6 */
[----:B------:R-:W-:Y:S01]  /*5d80*/  FMUL.FTZ R166, R168, R167 ;  /* 0x000000a7a8a67220 */ /* 0x000fe20000410000 */
[----:B------:R-:W-:Y:S01]  /*5d90*/  PRMT R171, R158, 0x5410, R171 ;  /* 0x000054109eab7816 */ /* 0x000fe200000000ab */
[-C--:B------:R-:W-:Y:S01]  /*5da0*/  FMUL.FTZ R170, R168, R83.reuse ;  /* 0x00000053a8aa7220 */ /* 0x080fe20000410000 */
[----:B------:R-:W-:Y:S01]  /*5db0*/  LOP3.LUT R163, R163, 0xffff0000, RZ, 0xc0, !PT ;  /* 0xffff0000a3a37812 */ /* 0x000fe200078ec0ff */
[----:B------:R-:W-:Y:S01]  /*5dc0*/  FFMA.FTZ R83, R51, R83, -R166 ;  /* 0x0000005333537223 */ /* 0x000fe200000108a6 */
[----:B------:R-:W-:Y:S01]  /*5dd0*/  PRMT R162, R162, 0x5410, R173 ;  /* 0x00005410a2a27816 */ /* 0x000fe200000000ad */
[----:B------:R-:W-:Y:S01]  /*5de0*/  IMAD.U32 R168, R171, 0x10000, RZ ;  /* 0x00010000aba87824 */ /* 0x000fe200078e00ff */
[----:B------:R-:W-:Y:S01]  /*5df0*/  LOP3.LUT R158, R165, 0xffff0000, RZ, 0xc0, !PT ;  /* 0xffff0000a59e7812 */ /* 0x000fe200078ec0ff */
[----:B------:R-:W-:Y:S01]  /*5e00*/  FMUL.FTZ R165, R81, R163 ;  /* 0x000000a351a57220 */ /* 0x000fe20000410000 */
[----:B------:R-:W-:Y:S01]  /*5e10*/  SHF.R.U64 R156, R44, 0x10, R45 ;  /* 0x000000102c9c7819 */ /* 0x000fe2000000122d */
[----:B------:R-:W-:-:S02]  /*5e20*/  IMAD.U32 R166, R162, 0x10000, RZ ;  /* 0x00010000a2a67824 */ /* 0x000fc400078e00ff */
[----:B------:R-:W-:Y:S01]  /*5e30*/  FFMA.FTZ R51, R51, R167, R170 ;  /* 0x000000a733337223 */ /* 0x000fe200000100aa */
[-C--:B------:R-:W-:Y:S01]  /*5e40*/  FMUL.FTZ R81, R81, R158.reuse ;  /* 0x0000009e51517220 */ /* 0x080fe20000410000 */
[----:B------:R-:W-:Y:S01]  /*5e50*/  PRMT R156, R128, 0x5432, R156 ;  /* 0x00005432809c7816 */ /* 0x000fe2000000009c */
[C---:B------:R-:W-:Y:S01]  /*5e60*/  FFMA.FTZ R158, R46.reuse, R158, -R165 ;  /* 0x0000009e2e9e7223 */ /* 0x040fe200000108a5 */
[C---:B------:R-:W-:Y:S01]  /*5e70*/  FMUL.FTZ R170, R79.reuse, R168 ;  /* 0x000000a84faa7220 */ /* 0x040fe20000410000 */
[-C--:B------:R-:W-:Y:S01]  /*5e80*/  FMUL.FTZ R165, R79, R166.reuse ;  /* 0x000000a64fa57220 */ /* 0x080fe20000410000 */
[----:B------:R-:W-:Y:S01]  /*5e90*/  FFMA.FTZ R46, R46, R163, R81 ;  /* 0x000000a32e2e7223 */ /* 0x000fe20000010051 */
[----:B------:R-:W-:Y:S02]  /*5ea0*/  IMAD.U32 R45, R80, 0x10000, RZ ;  /* 0x00010000502d7824 */ /* 0x000fe400078e00ff */
[----:B------:R-:W-:Y:S01]  /*5eb0*/  FFMA.FTZ R79, R77, R166, -R170 ;  /* 0x000000a64d4f7223 */ /* 0x000fe200000108aa */
[----:B------:R-:W-:Y:S01]  /*5ec0*/  LOP3.LUT R171, R171, 0xffff0000, RZ, 0xc0, !PT ;  /* 0xffff0000abab7812 */ /* 0x000fe200078ec0ff */
[----:B------:R-:W-:Y:S01]  /*5ed0*/  FFMA.FTZ R77, R77, R168, R165 ;  /* 0x000000a84d4d7223 */ /* 0x000fe200000100a5 */
[----:B------:R-:W-:Y:S01]  /*5ee0*/  LOP3.LUT R162, R162, 0xffff0000, RZ, 0xc0, !PT ;  /* 0xffff0000a2a27812 */ /* 0x000fe200078ec0ff */
[----:B------:R-:W-:Y:S01]  /*5ef0*/  IMAD.U32 R81, R156, 0x10000, RZ ;  /* 0x000100009c517824 */ /* 0x000fe200078e00ff */
[----:B------:R-:W-:Y:S01]  /*5f00*/  LOP3.LUT R80, R80, 0xffff0000, RZ, 0xc0, !PT ;  /* 0xffff000050507812 */ /* 0x000fe200078ec0ff */
[C---:B------:R-:W-:Y:S01]  /*5f10*/  IMAD.U32 R163, R161.reuse, 0x10000, RZ ;  /* 0x00010000a1a37824 */ /* 0x040fe200078e00ff */
[----:B------:R-:W-:Y:S01]  /*5f20*/  LOP3.LUT R165, R161, 0xffff0000, RZ, 0xc0, !PT ;  /* 0xffff0000a1a57812 */ /* 0x000fe200078ec0ff */
[----:B------:R-:W-:Y:S01]  /*5f30*/  IMAD.U32 R44, R76, 0x10000, RZ ;  /* 0x000100004c2c7824 */ /* 0x000fe200078e00ff */
[----:B------:R-:W-:Y:S01]  /*5f40*/  LOP3.LUT R161, R156, 0xffff0000, RZ, 0xc0, !PT ;  /* 0xffff00009ca17812 */ /* 0x000fe200078ec0ff */
[C---:B------:R-:W-:Y:S01]  /*5f50*/  FMUL.FTZ R156, R45.reuse, R81 ;  /* 0x000000512d9c7220 */ /* 0x040fe20000410000 */
[----:B------:R-:W-:Y:S01]  /*5f60*/  LOP3.LUT R76, R76, 0xffff0000, RZ, 0xc0, !PT ;  /* 0xffff00004c4c7812 */ /* 0x000fe200078ec0ff */
[----:B------:R-:W-:Y:S01]  /*5f70*/  FMUL.FTZ R166, R50, R171 ;  /* 0x000000ab32a67220 */ /* 0x000fe20000410000 */
[----:B------:R-:W-:Y:S01]  /*5f80*/  PRMT R160, R160, 0x5410, R169 ;  /* 0x00005410a0a07816 */ /* 0x000fe200000000a9 */
[-C--:B------:R-:W-:Y:S01]  /*5f90*/  FMUL.FTZ R168, R50, R162.reuse ;  /* 0x000000a232a87220 */ /* 0x080fe20000410000 */
[----:B------:R-:W-:Y:S01]  /*5fa0*/  FMUL.FTZ R167, R45, R163 ;  /* 0x000000a32da77220 */ /* 0x000fe20000410000 */
[----:B------:R-:W-:Y:S01]  /*5fb0*/  FMUL.FTZ R45, R80, R165 ;  /* 0x000000a5502d7220 */ /* 0x000fe20000410000 */
[C---:B------:R-:W-:Y:S01]  /*5fc0*/  FFMA.FTZ R156, R44.reuse, R163, R156 ;  /* 0x000000a32c9c7223 */ /* 0x040fe2000001009c */
[C---:B------:R-:W-:Y:S01]  /*5fd0*/  FFMA.FTZ R50, R47.reuse, R162, -R166 ;  /* 0x000000a22f327223 */ /* 0x040fe200000108a6 */
[----:B------:R-:W-:Y:S01]  /*5fe0*/  FFMA.FTZ R168, R47, R171, R168 ;  /* 0x000000ab2fa87223 */ /* 0x000fe200000100a8 */
[----:B------:R-:W-:Y:S01]  /*5ff0*/  FFMA.FTZ R167, R44, R81, -R167 ;  /* 0x000000512ca77223 */ /* 0x000fe200000108a7 */
[-C--:B------:R-:W-:Y:S01]  /*6000*/  FMUL.FTZ R163, R80, R161.reuse ;  /* 0x000000a150a37220 */ /* 0x080fe20000410000 */
[----:B------:R-:W-:Y:S01]  /*6010*/  LOP3.LUT R82, R82, 0xffff0000, RZ, 0xc0, !PT ;  /* 0xffff000052527812 */ /* 0x000fe200078ec0ff */
[----:B------:R-:W-:Y:S01]  /*6020*/  FFMA.FTZ R80, R76, R161, -R45 ;  /* 0x000000a14c507223 */ /* 0x000fe2000001082d */
[C---:B------:R-:W-:Y:S01]  /*6030*/  IMAD.U32 R47, R160.reuse, 0x10000, RZ ;  /* 0x00010000a02f7824 */ /* 0x040fe200078e00ff */
[----:B------:R-:W-:Y:S01]  /*6040*/  LOP3.LUT R81, R160, 0xffff0000, RZ, 0xc0, !PT ;  /* 0xffff0000a0517812 */ /* 0x000fe200078ec0ff */
[C---:B------:R-:W-:Y:S01]  /*6050*/  IMAD.U32 R44, R164.reuse, 0x10000, RZ ;  /* 0x00010000a42c7824 */ /* 0x040fe200078e00ff */
[----:B------:R-:W-:Y:S01]  /*6060*/  LOP3.LUT R45, R164, 0xffff0000, RZ, 0xc0, !PT ;  /* 0xffff0000a42d7812 */ /* 0x000fe200078ec0ff */
[----:B------:R-:W-:Y:S01]  /*6070*/  FFMA.FTZ R163, R76, R165, R163 ;  /* 0x000000a54ca37223 */ /* 0x000fe200000100a3 */
[C---:B------:R-:W-:Y:S01]  /*6080*/  FMUL.FTZ R161, R49.reuse, R47 ;  /* 0x0000002f31a17220 */ /* 0x040fe20000410000 */
[-C--:B------:R-:W-:Y:S01]  /*6090*/  FMUL.FTZ R76, R49, R44.reuse ;  /* 0x0000002c314c7220 */ /* 0x080fe20000410000 */
[----:B------:R-:W-:Y:S01]  /*60a0*/  LOP3.LUT R78, R78, 0xffff0000, RZ, 0xc0, !PT ;  /* 0xffff00004e4e7812 */ /* 0x000fe200078ec0ff */
[C---:B------:R-:W-:Y:S01]  /*60b0*/  FMUL.FTZ R49, R82.reuse, R81 ;  /* 0x0000005152317220 */ /* 0x040fe20000410000 */
[----:B------:R-:W-:Y:S01]  /*60c0*/  FMUL.FTZ R82, R82, R45 ;  /* 0x0000002d52527220 */ /* 0x000fe20000410000 */
[C---:B------:R-:W-:Y:S01]  /*60d0*/  FFMA.FTZ R76, R48.reuse, R47, R76 ;  /* 0x0000002f304c7223 */ /* 0x040fe2000001004c */
[----:B------:R-:W-:Y:S01]  /*60e0*/  FFMA.FTZ R161, R48, R44, -R161 ;  /* 0x0000002c30a17223 */ /* 0x000fe200000108a1 */
[C---:B------:R-:W-:Y:S01]  /*60f0*/  FFMA.FTZ R44, R78.reuse, R45, -R49 ;  /* 0x0000002d4e2c7223 */ /* 0x040fe20000010831 */
        /* <DEDUP_REMOVED lines=14> */
.L_x_2295:
[----:B------:R-:W-:Y:S05]  /*61e0*/  BSYNC B2 ;  /* 0x0000000000027941 */ /* 0x000fea0003800000 */
.L_x_2294:
        /* <DEDUP_REMOVED lines=11> */
.L_x_2293:
[----:B------:R-:W-:Y:S05]  /*62a0*/  BSYNC B1 ;  /* 0x0000000000017941 */ /* 0x000fea0003800000 */
.L_x_2292:
        /* <DEDUP_REMOVED lines=35> */
[--C-:B------:R-:W-:Y:S02]  /*64e0*/  SHF.R.U64 R157, R54, 0x10, R55.reuse ;  /* 0x00000010369d7819 */ /* 0x100fe40000001237 */
[----:B------:R-:W-:-:S02]  /*64f0*/  SHF.R.U32.HI R156, RZ, 0x10, R55 ;  /* 0x00000010ff9c7819 */ /* 0x000fc40000011637 */
[--C-:B------:R-:W-:Y:S01]  /*6500*/  SHF.R.U64 R125, R58, 0x10, R59.reuse ;  /* 0x000000103a7d7819 */ /* 0x100fe2000000123b */
[----:B-1----:R-:W-:Y:S01]  /*6510*/  IMAD.U32 R58, R45, 0x10000, RZ ;  /* 0x000100002d3a7824 */ /* 0x002fe200078e00ff */
[----:B------:R-:W-:Y:S01]  /*6520*/  SHF.R.U32.HI R124, RZ, 0x10, R59 ;  /* 0x00000010ff7c7819 */ /* 0x000fe2000001163b */
[----:B------:R-:W-:Y:S01]  /*6530*/  IMAD.U32 R59, R49, 0x10000, RZ ;  /* 0x00010000313b7824 */ /* 0x000fe200078e00ff */
[----:B------:R-:W-:Y:S01]  /*6540*/  LOP3.LUT R55, R51, 0xffff0000, RZ, 0xc0, !PT ;  /* 0xffff000033377812 */ /* 0x000fe200078ec0ff */
[----:B------:R-:W-:Y:S01]  /*6550*/  IMAD.U32 R51, R153, 0x10000, RZ ;  /* 0x0001000099337824 */ /* 0x000fe200078e00ff */
[----:B------:R-:W-:Y:S01]  /*6560*/  LOP3.LUT R82, R49, 0xffff0000, RZ, 0xc0, !PT ;  /* 0xffff000031527812 */ /* 0x000fe200078ec0ff */
[----:B------:R-:W-:Y:S01]  /*6570*/  IMAD.U32 R49, R149, 0x10000, RZ ;  /* 0x0001000095317824 */ /* 0x000fe200078e00ff */
[----:B------:R-:W-:Y:S01]  /*6580*/  PRMT R150, R150, 0x5410, R125 ;  /* 0x0000541096967816 */ /* 0x000fe2000000007d */
[----:B------:R-:W-:Y:S01]  /*6590*/  FMUL.FTZ R125, R59, R51 ;  /* 0x000000333b7d7220 */ /* 0x000fe20000410000 */
[----:B------:R-:W-:Y:S01]  /*65a0*/  PRMT R151, R151, 0x5410, R124 ;  /* 0x0000541097977816 */ /* 0x000fe2000000007c */
[-C--:B------:R-:W-:Y:S01]  /*65b0*/  FMUL.FTZ R59, R59, R49.reuse ;  /* 0x000000313b3b7220 */ /* 0x080fe20000410000 */
[----:B------:R-:W-:Y:S01]  /*65c0*/  PRMT R147, R147, 0x5410, R156 ;  /* 0x0000541093937816 */ /* 0x000fe2000000009c */
[C---:B------:R-:W-:Y:S01]  /*65d0*/  FFMA.FTZ R49, R58.reuse, R49, -R125 ;  /* 0x000000313a317223 */ /* 0x040fe2000001087d */
[----:B------:R-:W-:Y:S01]  /*65e0*/  LOP3.LUT R149, R149, 0xffff0000, RZ, 0xc0, !PT ;  /* 0xffff000095957812 */ /* 0x000fe200078ec0ff */
[----:B------:R-:W-:Y:S01]  /*65f0*/  IMAD.U32 R124, R151, 0x10000, RZ ;  /* 0x00010000977c7824 */ /* 0x000fe200078e00ff */
[----:B------:R-:W-:Y:S01]  /*6600*/  LOP3.LUT R153, R153, 0xffff0000, RZ, 0xc0, !PT ;  /* 0xffff000099997812 */ /* 0x000fe200078ec0ff */
[----:B------:R-:W-:Y:S01]  /*6610*/  FFMA.FTZ R51, R58, R51, R59 ;  /* 0x000000333a337223 */ /* 0x000fe2000001003b */
[----:B------:R-:W-:Y:S01]  /*6620*/  SHF.R.U64 R159, R52, 0x10, R53 ;  /* 0x00000010349f7819 */ /* 0x000fe20000001235 */
[----:B------:R-:W-:Y:S01]  /*6630*/  IMAD.U32 R58, R147, 0x10000, RZ ;  /* 0x00010000933a7824 */ /* 0x000fe200078e00ff */
[----:B------:R-:W-:Y:S01]  /*6640*/  SHF.R.U64 R155, R56, 0x10, R57 ;  /* 0x00000010389b7819 */ /* 0x000fe20000001239 */
[C---:B------:R-:W-:Y:S01]  /*6650*/  FMUL.FTZ R59, R82.reuse, R149 ;  /* 0x00000095523b7220 */ /* 0x040fe20000410000 */
[----:B------:R-:W-:Y:S01]  /*6660*/  LOP3.LUT R56, R45, 0xffff0000, RZ, 0xc0, !PT ;  /* 0xffff00002d387812 */ /* 0x000fe200078ec0ff */
[-C--:B------:R-:W-:Y:S01]  /*6670*/  FMUL.FTZ R125, R82, R153.reuse ;  /* 0x00000099527d7220 */ /* 0x080fe20000410000 */
[----:B------:R-:W-:Y:S01]  /*6680*/  LOP3.LUT R151, R151, 0xffff0000, RZ, 0xc0, !PT ;  /* 0xffff000097977812 */ /* 0x000fe200078ec0ff */
[----:B------:R-:W-:Y:S01]  /*6690*/  FMUL.FTZ R156, R83, R124 ;  /* 0x0000007c539c7220 */ /* 0x000fe20000410000 */
[----:B------:R-:W-:Y:S01]  /*66a0*/  PRMT R148, R148, 0x5410, R159 ;  /* 0x0000541094947816 */ /* 0x000fe2000000009f */
[----:B------:R-:W-:Y:S01]  /*66b0*/  IMAD.U32 R57, R47, 0x10000, RZ ;  /* 0x000100002f397824 */ /* 0x000fe200078e00ff */
[----:B------:R-:W-:Y:S01]  /*66c0*/  PRMT R152, R152, 0x5410, R155 ;  /* 0x0000541098987816 */ /* 0x000fe2000000009b */
[----:B------:R-:W-:Y:S01]  /*66d0*/  FMUL.FTZ R83, R83, R58 ;  /* 0x0000003a53537220 */ /* 0x000fe20000410000 */
[----:B------:R-:W-:Y:S01]  /*66e0*/  LOP3.LUT R147, R147, 0xffff0000, RZ, 0xc0, !PT ;  /* 0xffff000093937812 */ /* 0x000fe200078ec0ff */
[C---:B------:R-:W-:Y:S01]  /*66f0*/  FFMA.FTZ R154, R56.reuse, R153, R59 ;  /* 0x00000099389a7223 */ /* 0x040fe2000001003b */
[----:B------:R-:W-:Y:S01]  /*6700*/  LOP3.LUT R54, R47, 0xffff0000, RZ, 0xc0, !PT ;  /* 0xffff00002f367812 */ /* 0x000fe200078ec0ff */
[----:B------:R-:W-:Y:S01]  /*6710*/  FFMA.FTZ R82, R56, R149, -R125 ;  /* 0x0000009538527223 */ /* 0x000fe2000001087d */
[----:B------:R-:W-:Y:S01]  /*6720*/  FMUL.FTZ R59, R55, R151 ;  /* 0x00000097373b7220 */ /* 0x000fe20000410000 */
[----:B------:R-:W-:-:S02]  /*6730*/  IMAD.U32 R53, R48, 0x10000, RZ ;  /* 0x0001000030357824 */ /* 0x000fc400078e00ff */
[C---:B------:R-:W-:Y:S01]  /*6740*/  FFMA.FTZ R156, R57.reuse, R58, -R156 ;  /* 0x0000003a399c7223 */ /* 0x040fe2000001089c */
[----:B------:R-:W-:Y:S02]  /*6750*/  IMAD.U32 R56, R148, 0x10000, RZ ;  /* 0x0001000094387824 */ /* 0x000fe400078e00ff */
[----:B------:R-:W-:Y:S01]  /*6760*/  FFMA.FTZ R124, R57, R124, R83 ;  /* 0x0000007c397c7223 */ /* 0x000fe20000010053 */
[----:B------:R-:W-:Y:S02]  /*6770*/  IMAD.U32 R57, R152, 0x10000, RZ ;  /* 0x0001000098397824 */ /* 0x000fe400078e00ff */
[-C--:B------:R-:W-:Y:S01]  /*6780*/  FMUL.FTZ R125, R55, R147.reuse ;  /* 0x00000093377d7220 */ /* 0x080fe20000410000 */
[----:B------:R-:W-:Y:S01]  /*6790*/  FFMA.FTZ R147, R54, R147, -R59 ;  /* 0x0000009336937223 */ /* 0x000fe2000001083b */
[----:B------:R-:W-:Y:S01]  /*67a0*/  IMAD.U32 R52, R44, 0x10000, RZ ;  /* 0x000100002c347824 */ /* 0x000fe200078e00ff */
[----:B------:R-:W-:Y:S01]  /*67b0*/  LOP3.LUT R48, R48, 0xffff0000, RZ, 0xc0, !PT ;  /* 0xffff000030307812 */ /* 0x000fe200078ec0ff */
[C---:B------:R-:W-:Y:S01]  /*67c0*/  FMUL.FTZ R58, R53.reuse, R56 ;  /* 0x00000038353a7220 */ /* 0x040fe20000410000 */
[----:B------:R-:W-:Y:S01]  /*67d0*/  LOP3.LUT R59, R152, 0xffff0000, RZ, 0xc0, !PT ;  /* 0xffff0000983b7812 */ /* 0x000fe200078ec0ff */
[-C--:B------:R-:W-:Y:S01]  /*67e0*/  FMUL.FTZ R83, R53, R57.reuse ;  /* 0x0000003935537220 */ /* 0x080fe20000410000 */
[----:B------:R-:W-:Y:S01]  /*67f0*/  LOP3.LUT R55, R148, 0xffff0000, RZ, 0xc0, !PT ;  /* 0xffff000094377812 */ /* 0x000fe200078ec0ff */
[----:B------:R-:W-:Y:S01]  /*6800*/  FFMA.FTZ R58, R52, R57, R58 ;  /* 0x00000039343a7223 */ /* 0x000fe2000001003a */
[----:B------:R-:W-:Y:S01]  /*6810*/  PRMT R146, R146, 0x5410, R157 ;  /* 0x0000541092927816 */ /* 0x000fe2000000009d */
[C---:B------:R-:W-:Y:S01]  /*6820*/  IMAD.U32 R45, R46.reuse, 0x10000, RZ ;  /* 0x000100002e2d7824 */ /* 0x040fe200078e00ff */
[----:B------:R-:W-:Y:S01]  /*6830*/  LOP3.LUT R47, R46, 0xffff0000, RZ, 0xc0, !PT ;  /* 0xffff00002e2f7812 */ /* 0x000fe200078ec0ff */
[C---:B------:R-:W-:Y:S01]  /*6840*/  FMUL.FTZ R53, R48.reuse, R59 ;  /* 0x0000003b30357220 */ /* 0x040fe20000410000 */
[----:B------:R-:W-:Y:S01]  /*6850*/  FMUL.FTZ R57, R48, R55 ;  /* 0x0000003730397220 */ /* 0x000fe20000410000 */
[----:B------:R-:W-:Y:S01]  /*6860*/  LOP3.LUT R44, R44, 0xffff0000, RZ, 0xc0, !PT ;  /* 0xffff00002c2c7812 */ /* 0x000fe200078ec0ff */
[----:B------:R-:W-:-:S02]  /*6870*/  IMAD.U32 R46, R50, 0x10000, RZ ;  /* 0x00010000322e7824 */ /* 0x000fc400078e00ff */
[----:B------:R-:W-:Y:S01]  /*6880*/  FFMA.FTZ R83, R52, R56, -R83 ;  /* 0x0000003834537223 */ /* 0x000fe20000010853 */
[----:B------:R-:W-:Y:S01]  /*6890*/  IMAD.U32 R48, R146, 0x10000, RZ ;  /* 0x0001000092307824 */ /* 0x000fe200078e00ff */
[----:B------:R-:W-:Y:S01]  /*68a0*/  LOP3.LUT R50, R50, 0xffff0000, RZ, 0xc0, !PT ;  /* 0xffff000032327812 */ /* 0x000fe200078ec0ff */
[----:B------:R-:W-:Y:S01]  /*68b0*/  IMAD.U32 R52, R150, 0x10000, RZ ;  /* 0x0001000096347824 */ /* 0x000fe200078e00ff */
[----:B------:R-:W-:Y:S01]  /*68c0*/  LOP3.LUT R146, R146, 0xffff0000, RZ, 0xc0, !PT ;  /* 0xffff000092927812 */ /* 0x000fe200078ec0ff */
[----:B------:R-:W-:Y:S01]  /*68d0*/  FFMA.FTZ R125, R54, R151, R125 ;  /* 0x00000097367d7223 */ /* 0x000fe2000001007d */
[----:B------:R-:W-:Y:S01]  /*68e0*/  LOP3.LUT R150, R150, 0xffff0000, RZ, 0xc0, !PT ;  /* 0xffff000096967812 */ /* 0x000fe200078ec0ff */
[C---:B------:R-:W-:Y:S01]  /*68f0*/  FFMA.FTZ R54, R44.reuse, R55, -R53 ;  /* 0x000000372c367223 */ /* 0x040fe20000010835 */
[----:B------:R-:W-:Y:S01]  /*6900*/  FFMA.FTZ R57, R44, R59, R57 ;  /* 0x0000003b2c397223 */ /* 0x000fe20000010039 */
[C---:B------:R-:W-:Y:S01]  /*6910*/  FMUL.FTZ R44, R46.reuse, R52 ;  /* 0x000000342e2c7220 */ /* 0x040fe20000410000 */
[----:B------:R-:W-:Y:S01]  /*6920*/  FMUL.FTZ R53, R46, R48 ;  /* 0x000000302e357220 */ /* 0x000fe20000410000 */
[C---:B------:R-:W-:Y:S01]  /*6930*/  FMUL.FTZ R55, R50.reuse, R146 ;  /* 0x0000009232377220 */ /* 0x040fe20000410000 */
[----:B------:R-:W-:Y:S01]  /*6940*/  FMUL.FTZ R46, R50, R150 ;  /* 0x00000096322e7220 */ /* 0x000fe20000410000 */
[C---:B------:R-:W-:Y:S01]  /*6950*/  FFMA.FTZ R44, R45.reuse, R48, -R44 ;  /* 0x000000302d2c7223 */ /* 0x040fe2000001082c */
[----:B------:R-:W-:Y:S01]  /*6960*/  FFMA.FTZ R53, R45, R52, R53 ;  /* 0x000000342d357223 */ /* 0x000fe20000010035 */
[C---:B------:R-:W-:Y:S01]  /*6970*/  FFMA.FTZ R150, R47.reuse, R150, R55 ;  /* 0x000000962f967223 */ /* 0x040fe20000010037 */
[----:B------:R-:W-:Y:S01]  /*6980*/  FFMA.FTZ R45, R47, R146, -R46 ;  /* 0x000000922f2d7223 */ /* 0x000fe2000001082e */
[----:B------:R-:W-:-:S02]  /*6990*/  F2FP.BF16.F32.PACK_AB R49, R82, R49 ;  /* 0x000000315231723e */ /* 0x000fc400000010ff */
[----:B------:R-:W-:Y:S02]  /*69a0*/  F2FP.BF16.F32.PACK_AB R48, R54, R83 ;  /* 0x000000533630723e */ /* 0x000fe400000010ff */
[----:B------:R-:W-:Y:S02]  /*69b0*/  F2FP.BF16.F32.PACK_AB R51, R154, R51 ;  /* 0x000000339a33723e */ /* 0x000fe400000010ff */
[----:B------:R-:W-:Y:S02]  /*69c0*/  F2FP.BF16.F32.PACK_AB R50, R57, R58 ;  /* 0x0000003a3932723e */ /* 0x000fe400000010ff */
[----:B------:R-:W-:Y:S02]  /*69d0*/  F2FP.BF16.F32.PACK_AB R124, R125, R124 ;  /* 0x0000007c7d7c723e */ /* 0x000fe400000010ff */
[----:B------:R-:W-:Y:S02]  /*69e0*/  F2FP.BF16.F32.PACK_AB R53, R150, R53 ;  /* 0x000000359635723e */ /* 0x000fe400000010ff */
[----:B------:R-:W-:Y:S01]  /*69f0*/  F2FP.BF16.F32.PACK_AB R46, R45, R44 ;  /* 0x0000002c2d2e723e */ /* 0x000fe200000010ff */
[----:B------:R-:W-:Y:S01]  /*6a00*/  IMAD.MOV.U32 R44, RZ, RZ, R48 ;  /* 0x000000ffff2c7224 */ /* 0x000fe200078e0030 */
[----:B------:R-:W-:Y:S01]  /*6a10*/  F2FP.BF16.F32.PACK_AB R47, R147, R156 ;  /* 0x0000009c932f723e */ /* 0x000fe200000010ff */
[----:B------:R-:W-:-:S02]  /*6a20*/  IMAD.MOV.U32 R45, RZ, RZ, R49 ;  /* 0x000000ffff2d7224 */ /* 0x000fc400078e0031 */
[----:B------:R-:W-:Y:S01]  /*6a30*/  IMAD.MOV.U32 R48, RZ, RZ, R50 ;  /* 0x000000ffff307224 */ /* 0x000fe200078e0032 */
[----:B------:R-:W-:Y:S01]  /*6a40*/  MOV R50, R53 ;  /* 0x0000003500327202 */ /* 0x000fe20000000f00 */
[----:B------:R-:W-:Y:S02]  /*6a50*/  IMAD.MOV.U32 R49, RZ, RZ, R51 ;  /* 0x000000ffff317224 */ /* 0x000fe400078e0033 */
[----:B------:R-:W-:-:S07]  /*6a60*/  IMAD.MOV.U32 R51, RZ, RZ, R124 ;  /* 0x000000ffff337224 */ /* 0x000fce00078e007c */
.L_x_2299:
[----:B------:R-:W-:Y:S05]  /*6a70*/  BSYNC B2 ;  /* 0x0000000000027941 */ /* 0x000fea0003800000 */
.L_x_2298:
        /* <DEDUP_REMOVED lines=11> */
.L_x_2297:
[----:B------:R-:W-:Y:S05]  /*6b30*/  BSYNC B1 ;  /* 0x0000000000017941 */ /* 0x000fea0003800000 */
.L_x_2296:
        /* <DEDUP_REMOVED lines=36> */
[--C-:B------:R-:W-:Y:S02]  /*6d80*/  SHF.R.U32.HI R76, RZ, 0x10, R67.reuse ;  /* 0x00000010ff4c7819 */ /* 0x100fe40000011643 */
[----:B------:R-:W-:Y:S01]  /*6d90*/  SHF.R.U64 R77, R66, 0x10, R67 ;  /* 0x00000010424d7819 */ /* 0x000fe20000001243 */
[----:B------:R-:W-:Y:S01]  /*6da0*/  IMAD.U32 R67, R145, 0x10000, RZ ;  /* 0x0001000091437824 */ /* 0x000fe200078e00ff */
[--C-:B------:R-:W-:Y:S01]  /*6db0*/  SHF.R.U64 R81, R62, 0x10, R63.reuse ;  /* 0x000000103e517819 */ /* 0x100fe2000000123f */
[----:B------:R-:W-:Y:S01]  /*6dc0*/  IMAD.U32 R66, R141, 0x10000, RZ ;  /* 0x000100008d427824 */ /* 0x000fe200078e00ff */
[----:B------:R-:W-:Y:S01]  /*6dd0*/  SHF.R.U32.HI R80, RZ, 0x10, R63 ;  /* 0x00000010ff507819 */ /* 0x000fe2000001163f */
[----:B--2---:R-:W-:Y:S01]  /*6de0*/  IMAD.U32 R63, R49, 0x10000, RZ ;  /* 0x00010000313f7824 */ /* 0x004fe200078e00ff */
[----:B------:R-:W-:Y:S01]  /*6df0*/  SHF.R.U64 R79, R64, 0x10, R65 ;  /* 0x00000010404f7819 */ /* 0x000fe20000001241 */
[----:B------:R-:W-:Y:S01]  /*6e00*/  IMAD.U32 R65, R51, 0x10000, RZ ;  /* 0x0001000033417824 */ /* 0x000fe200078e00ff */
[----:B------:R-:W-:-:S02]  /*6e10*/  LOP3.LUT R64, R49, 0xffff0000, RZ, 0xc0, !PT ;  /* 0xffff000031407812 */ /* 0x000fc400078ec0ff */
[----:B------:R-:W-:Y:S02]  /*6e20*/  LOP3.LUT R145, R145, 0xffff0000, RZ, 0xc0, !PT ;  /* 0xffff000091917812 */ /* 0x000fe400078ec0ff */
[----:B------:R-:W-:Y:S02]  /*6e30*/  PRMT R143, R143, 0x5410, R76 ;  /* 0x000054108f8f7816 */ /* 0x000fe4000000004c */
[----:B------:R-:W-:Y:S01]  /*6e40*/  SHF.R.U64 R83, R60, 0x10, R61 ;  /* 0x000000103c537819 */ /* 0x000fe2000000123d */
[----:B------:R-:W-:Y:S01]  /*6e50*/  IMAD.U32 R61, R48, 0x10000, RZ ;  /* 0x00010000303d7824 */ /* 0x000fe200078e00ff */
[----:B------:R-:W-:Y:S01]  /*6e60*/  PRMT R144, R144, 0x5410, R79 ;  /* 0x0000541090907816 */ /* 0x000fe2000000004f */
[CC--:B------:R-:W-:Y:S01]  /*6e70*/  FMUL.FTZ R79, R63.reuse, R66.reuse ;  /* 0x000000423f4f7220 */ /* 0x0c0fe20000410000 */
[----:B------:R-:W-:Y:S01]  /*6e80*/  PRMT R142, R142, 0x5410, R77 ;  /* 0x000054108e8e7816 */ /* 0x000fe2000000004d */
[----:B------:R-:W-:Y:S01]  /*6e90*/  FMUL.FTZ R77, R63, R67 ;  /* 0x000000433f4d7220 */ /* 0x000fe20000410000 */
[----:B------:R-:W-:Y:S01]  /*6ea0*/  LOP3.LUT R60, R45, 0xffff0000, RZ, 0xc0, !PT ;  /* 0xffff00002d3c7812 */ /* 0x000fe200078ec0ff */
[----:B------:R-:W-:Y:S01]  /*6eb0*/  IMAD.U32 R63, R143, 0x10000, RZ ;  /* 0x000100008f3f7824 */ /* 0x000fe200078e00ff */
[----:B------:R-:W-:Y:S01]  /*6ec0*/  PRMT R138, R138, 0x5410, R81 ;  /* 0x000054108a8a7816 */ /* 0x000fe20000000051 */
[----:B------:R-:W-:Y:S01]  /*6ed0*/  FMUL.FTZ R81, R64, R145 ;  /* 0x0000009140517220 */ /* 0x000fe20000410000 */
[----:B------:R-:W-:Y:S01]  /*6ee0*/  PRMT R139, R139, 0x5410, R80 ;  /* 0x000054108b8b7816 */ /* 0x000fe20000000050 */
[C---:B------:R-:W-:Y:S01]  /*6ef0*/  FFMA.FTZ R77, R58.reuse, R66, -R77 ;  /* 0x000000423a4d7223 */ /* 0x040fe2000001084d */
[----:B------:R-:W-:Y:S01]  /*6f00*/  LOP3.LUT R141, R141, 0xffff0000, RZ, 0xc0, !PT ;  /* 0xffff00008d8d7812 */ /* 0x000fe200078ec0ff */
[----:B------:R-:W-:Y:S01]  /*6f10*/  FFMA.FTZ R79, R58, R67, R79 ;  /* 0x000000433a4f7223 */ /* 0x000fe2000001004f */
[----:B------:R-:W-:Y:S01]  /*6f20*/  LOP3.LUT R62, R48, 0xffff0000, RZ, 0xc0, !PT ;  /* 0xffff0000303e7812 */ /* 0x000fe200078ec0ff */
[----:B------:R-:W-:Y:S01]  /*6f30*/  IMAD.U32 R58, R139, 0x10000, RZ ;  /* 0x000100008b3a7824 */ /* 0x000fe200078e00ff */
[----:B------:R-:W-:Y:S01]  /*6f40*/  PRMT R140, R140, 0x5410, R83 ;  /* 0x000054108c8c7816 */ /* 0x000fe20000000053 */
[----:B------:R-:W-:Y:S01]  /*6f50*/  FFMA.FTZ R66, R60, R141, -R81 ;  /* 0x0000008d3c427223 */ /* 0x000fe20000010851 */
[----:B------:R-:W-:-:S02]  /*6f60*/  IMAD.U32 R48, R47, 0x10000, RZ ;  /* 0x000100002f307824 */ /* 0x000fc400078e00ff */
[C---:B------:R-:W-:Y:S01]  /*6f70*/  FMUL.FTZ R81, R65.reuse, R63 ;  /* 0x0000003f41517220 */ /* 0x040fe20000410000 */
[----:B------:R-:W-:Y:S01]  /*6f80*/  FMUL.FTZ R67, R64, R141 ;  /* 0x0000008d40437220 */ /* 0x000fe20000410000 */
[-C--:B------:R-:W-:Y:S01]  /*6f90*/  FMUL.FTZ R78, R65, R58.reuse ;  /* 0x0000003a414e7220 */ /* 0x080fe20000410000 */
[----:B------:R-:W-:Y:S01]  /*6fa0*/  LOP3.LUT R51, R51, 0xffff0000, RZ, 0xc0, !PT ;  /* 0xffff000033337812 */ /* 0x000fe200078ec0ff */
[----:B------:R-:W-:Y:S01]  /*6fb0*/  FFMA.FTZ R81, R48, R58, -R81 ;  /* 0x0000003a30517223 */ /* 0x000fe20000010851 */
[----:B------:R-:W-:Y:S01]  /*6fc0*/  LOP3.LUT R64, R143, 0xffff0000, RZ, 0xc0, !PT ;  /* 0xffff00008f407812 */ /* 0x000fe200078ec0ff */
[----:B------:R-:W-:Y:S01]  /*6fd0*/  FFMA.FTZ R76, R60, R145, R67 ;  /* 0x000000913c4c7223 */ /* 0x000fe20000010043 */
[----:B------:R-:W-:Y:S01]  /*6fe0*/  LOP3.LUT R58, R139, 0xffff0000, RZ, 0xc0, !PT ;  /* 0xffff00008b3a7812 */ /* 0x000fe200078ec0ff */
[----:B------:R-:W-:Y:S01]  /*6ff0*/  FFMA.FTZ R78, R48, R63, R78 ;  /* 0x0000003f304e7223 */ /* 0x000fe2000001004e */
[----:B------:R-:W-:Y:S01]  /*7000*/  IMAD.U32 R60, R144, 0x10000, RZ ;  /* 0x00010000903c7824 */ /* 0x000fe200078e00ff */
[----:B------:R-:W-:Y:S01]  /*7010*/  LOP3.LUT R49, R47, 0xffff0000, RZ, 0xc0, !PT ;  /* 0xffff00002f317812 */ /* 0x000fe200078ec0ff */
[----:B------:R-:W-:-:S02]  /*7020*/  IMAD.U32 R48, R140, 0x10000, RZ ;  /* 0x000100008c307824 */ /* 0x000fc400078e00ff */
[C---:B------:R-:W-:Y:S01]  /*7030*/  FMUL.FTZ R80, R51.reuse, R64 ;  /* 0x0000004033507220 */ /* 0x040fe20000410000 */
[----:B------:R-:W-:Y:S01]  /*7040*/  FMUL.FTZ R82, R51, R58 ;  /* 0x0000003a33527220 */ /* 0x000fe20000410000 */
[C---:B------:R-:W-:Y:S01]  /*7050*/  FMUL.FTZ R51, R61.reuse, R60 ;  /* 0x0000003c3d337220 */ /* 0x040fe20000410000 */
[----:B------:R-:W-:Y:S01]  /*7060*/  FMUL.FTZ R61, R61, R48 ;  /* 0x000000303d3d7220 */ /* 0x000fe20000410000 */
[----:B------:R-:W-:Y:S01]  /*7070*/  LOP3.LUT R144, R144, 0xffff0000, RZ, 0xc0, !PT ;  /* 0xffff000090907812 */ /* 0x000fe200078ec0ff */
[C---:B------:R-:W-:Y:S01]  /*7080*/  FFMA.FTZ R80, R49.reuse, R58, -R80 ;  /* 0x0000003a31507223 */ /* 0x040fe20000010850 */
[----:B------:R-:W-:Y:S01]  /*7090*/  FFMA.FTZ R58, R56, R48, -R51 ;  /* 0x00000030383a7223 */ /* 0x000fe20000010833 */
[----:B------:R-:W-:Y:S02]  /*70a0*/  IMAD.U32 R47, R50, 0x10000, RZ ;  /* 0x00010000322f7824 */ /* 0x000fe400078e00ff */
[----:B------:R-:W-:Y:S01]  /*70b0*/  FFMA.FTZ R56, R56, R60, R61 ;  /* 0x0000003c38387223 */ /* 0x000fe2000001003d */
        /* <DEDUP_REMOVED lines=32> */
.L_x_2303:
[----:B------:R-:W-:Y:S05]  /*72c0*/  BSYNC B2 ;  /* 0x0000000000027941 */ /* 0x000fea0003800000 */
.L_x_2302:
        /* <DEDUP_REMOVED lines=11> */
.L_x_2301:
[----:B------:R-:W-:Y:S05]  /*7380*/  BSYNC B1 ;  /* 0x0000000000017941 */ /* 0x000fea0003800000 */
.L_x_2300:
[----:B------:R-:W-:Y:S01]  /*7390*/  ISETP.GE.OR P4, PT, R189, R114, P2 ;  /* 0x00000072bd00720c */ /* 0x000fe20001786670 */
        /* <DEDUP_REMOVED lines=39> */
[----:B------:R-:W-:Y:S02]  /*7610*/  PRMT R128, R128, 0x5410, R73 ;  /* 0x0000541080807816 */ /* 0x000fe40000000049 */
[----:B------:R-:W-:-:S02]  /*7620*/  SHF.R.U64 R68, R70, 0x10, R71 ;  /* 0x0000001046447819 */ /* 0x000fc40000001247 */
[----:B------:R-:W-:Y:S02]  /*7630*/  SHF.R.U32.HI R71, RZ, 0x10, R71 ;  /* 0x00000010ff477819 */ /* 0x000fe40000011647 */
[----:B------:R-:W-:Y:S02]  /*7640*/  SHF.R.U64 R66, R74, 0x10, R75 ;  /* 0x000000104a427819 */ /* 0x000fe4000000124b */
[----:B------:R-:W-:Y:S01]  /*7650*/  PRMT R134, R134, 0x5410, R69 ;  /* 0x0000541086867816 */ /* 0x000fe20000000045 */
[----:B------:R-:W-:Y:S01]  /*7660*/  IMAD.U32 R69, R128, 0x10000, RZ ;  /* 0x0001000080457824 */ /* 0x000fe200078e00ff */
[----:B------:R-:W-:Y:S02]  /*7670*/  SHF.R.U32.HI R75, RZ, 0x10, R75 ;  /* 0x00000010ff4b7819 */ /* 0x000fe4000001164b */
[----:B------:R-:W-:Y:S01]  /*7680*/  PRMT R136, R136, 0x5410, R71 ;  /* 0x0000541088887816 */ /* 0x000fe20000000047 */
[----:B------:R-:W-:Y:S01]  /*7690*/  FMUL.FTZ R71, R62, R69 ;  /* 0x000000453e477220 */ /* 0x000fe20000410000 */
[----:B------:R-:W-:Y:S01]  /*76a0*/  PRMT R130, R130, 0x5410, R67 ;  /* 0x0000541082827816 */ /* 0x000fe20000000043 */
[----:B------:R-:W-:Y:S01]  /*76b0*/  IMAD.U32 R67, R134, 0x10000, RZ ;  /* 0x0001000086437824 */ /* 0x000fe200078e00ff */
[----:B------:R-:W-:-:S02]  /*76c0*/  PRMT R132, R132, 0x5410, R75 ;  /* 0x0000541084847816 */ /* 0x000fc4000000004b */
[----:B------:R-:W-:Y:S01]  /*76d0*/  PRMT R133, R133, 0x5410, R66 ;  /* 0x0000541085857816 */ /* 0x000fe20000000042 */
[-C--:B------:R-:W-:Y:S01]  /*76e0*/  FMUL.FTZ R73, R62, R67.reuse ;  /* 0x000000433e497220 */ /* 0x080fe20000410000 */
[----:B------:R-:W-:Y:S01]  /*76f0*/  FFMA.FTZ R66, R58, R67, -R71 ;  /* 0x000000433a427223 */ /* 0x000fe20000010847 */
[----:B------:R-:W-:Y:S01]  /*7700*/  LOP3.LUT R63, R49, 0xffff0000, RZ, 0xc0, !PT ;  /* 0xffff0000313f7812 */ /* 0x000fe200078ec0ff */
[----:B------:R-:W-:Y:S01]  /*7710*/  IMAD.U32 R71, R132, 0x10000, RZ ;  /* 0x0001000084477824 */ /* 0x000fe200078e00ff */
[----:B------:R-:W-:Y:S01]  /*7720*/  LOP3.LUT R128, R128, 0xffff0000, RZ, 0xc0, !PT ;  /* 0xffff000080807812 */ /* 0x000fe200078ec0ff */
[----:B------:R-:W-:Y:S01]  /*7730*/  IMAD.U32 R67, R136, 0x10000, RZ ;  /* 0x0001000088437824 */ /* 0x000fe200078e00ff */
[----:B------:R-:W-:Y:S01]  /*7740*/  LOP3.LUT R134, R134, 0xffff0000, RZ, 0xc0, !PT ;  /* 0xffff000086867812 */ /* 0x000fe200078ec0ff */
[----:B------:R-:W-:Y:S01]  /*7750*/  FFMA.FTZ R73, R58, R69, R73 ;  /* 0x000000453a497223 */ /* 0x000fe20000010049 */
[----:B------:R-:W-:Y:S01]  /*7760*/  LOP3.LUT R59, R45, 0xffff0000, RZ, 0xc0, !PT ;  /* 0xffff00002d3b7812 */ /* 0x000fe200078ec0ff */
[----:B------:R-:W-:Y:S01]  /*7770*/  FMUL.FTZ R69, R64, R71 ;  /* 0x0000004740457220 */ /* 0x000fe20000410000 */
[----:B------:R-:W-:Y:S01]  /*7780*/  LOP3.LUT R61, R48, 0xffff0000, RZ, 0xc0, !PT ;  /* 0xffff0000303d7812 */ /* 0x000fe200078ec0ff */
[----:B------:R-:W-:Y:S01]  /*7790*/  IMAD.U32 R48, R47, 0x10000, RZ ;  /* 0x000100002f307824 */ /* 0x000fe200078e00ff */
[----:B------:R-:W-:Y:S01]  /*77a0*/  LOP3.LUT R65, R51, 0xffff0000, RZ, 0xc0, !PT ;  /* 0xffff000033417812 */ /* 0x000fe200078ec0ff */
[----:B------:R-:W-:Y:S01]  /*77b0*/  FMUL.FTZ R62, R63, R128 ;  /* 0x000000803f3e7220 */ /* 0x000fe20000410000 */
[----:B------:R-:W-:Y:S01]  /*77c0*/  PRMT R135, R135, 0x5410, R76 ;  /* 0x0000541087877816 */ /* 0x000fe2000000004c */
[-C--:B------:R-:W-:Y:S01]  /*77d0*/  FMUL.FTZ R64, R64, R67.reuse ;  /* 0x0000004340407220 */ /* 0x080fe20000410000 */
[----:B------:R-:W-:Y:S01]  /*77e0*/  LOP3.LUT R132, R132, 0xffff0000, RZ, 0xc0, !PT ;  /* 0xffff000084847812 */ /* 0x000fe200078ec0ff */
[-C--:B------:R-:W-:Y:S01]  /*77f0*/  FMUL.FTZ R58, R63, R134.reuse ;  /* 0x000000863f3a7220 */ /* 0x080fe20000410000 */
[----:B------:R-:W-:Y:S01]  /*7800*/  LOP3.LUT R136, R136, 0xffff0000, RZ, 0xc0, !PT ;  /* 0xffff000088887812 */ /* 0x000fe200078ec0ff */
[----:B------:R-:W-:Y:S01]  /*7810*/  FFMA.FTZ R63, R59, R134, -R62 ;  /* 0x000000863b3f7223 */ /* 0x000fe2000001083e */
[----:B------:R-:W-:Y:S01]  /*7820*/  LOP3.LUT R49, R47, 0xffff0000, RZ, 0xc0, !PT ;  /* 0xffff00002f317812 */ /* 0x000fe200078ec0ff */
[C---:B------:R-:W-:Y:S01]  /*7830*/  FFMA.FTZ R69, R48.reuse, R67, -R69 ;  /* 0x0000004330457223 */ /* 0x040fe20000010845 */
[----:B------:R-:W-:Y:S01]  /*7840*/  FFMA.FTZ R64, R48, R71, R64 ;  /* 0x0000004730407223 */ /* 0x000fe20000010040 */
        /* <DEDUP_REMOVED lines=8> */
[C---:B------:R-:W-:Y:S01]  /*78d0*/  FMUL.FTZ R59, R60.reuse, R48 ;  /* 0x000000303c3b7220 */ /* 0x040fe20000410000 */
[-C--:B------:R-:W-:Y:S01]  /*78e0*/  FMUL.FTZ R62, R60, R58.reuse ;  /* 0x0000003a3c3e7220 */ /* 0x080fe20000410000 */
[----:B------:R-:W-:Y:S01]  /*78f0*/  LOP3.LUT R130, R130, 0xffff0000, RZ, 0xc0, !PT ;  /* 0xffff000082827812 */ /* 0x000fe200078ec0ff */
[C---:B------:R-:W-:Y:S02]  /*7900*/  IMAD.U32 R51, R50.reuse, 0x10000, RZ ;  /* 0x0001000032337824 */ /* 0x040fe400078e00ff */
[C---:B------:R-:W-:Y:S01]  /*7910*/  FFMA.FTZ R59, R45.reuse, R58, R59 ;  /* 0x0000003a2d3b7223 */ /* 0x040fe2000001003b */
[----:B------:R-:W-:Y:S01]  /*7920*/  FFMA.FTZ R62, R45, R48, -R62 ;  /* 0x000000302d3e7223 */ /* 0x000fe2000001083e */
        /* <DEDUP_REMOVED lines=8> */
[C---:B------:R-:W-:Y:S01]  /*79b0*/  IMAD.U32 R47, R46.reuse, 0x10000, RZ ;  /* 0x000100002e2f7824 */ /* 0x040fe200078e00ff */
[----:B------:R-:W-:Y:S01]  /*79c0*/  LOP3.LUT R137, R137, 0xffff0000, RZ, 0xc0, !PT ;  /* 0xffff000089897812 */ /* 0x000fe200078ec0ff */
[----:B------:R-:W-:Y:S01]  /*79d0*/  FMUL.FTZ R60, R51, R58 ;  /* 0x0000003a333c7220 */ /* 0x000fe20000410000 */
[----:B------:R-:W-:Y:S01]  /*79e0*/  LOP3.LUT R46, R46, 0xffff0000, RZ, 0xc0, !PT ;  /* 0xffff00002e2e7812 */ /* 0x000fe200078ec0ff */
[----:B------:R-:W-:Y:S01]  /*79f0*/  FMUL.FTZ R45, R50, R133 ;  /* 0x00000085322d7220 */ /* 0x000fe20000410000 */
[-C--:B------:R-:W-:Y:S01]  /*7a00*/  FMUL.FTZ R61, R61, R135.reuse ;  /* 0x000000873d3d7220 */ /* 0x080fe20000410000 */
[----:B------:R-:W-:Y:S01]  /*7a10*/  FFMA.FTZ R49, R44, R135, -R49 ;  /* 0x000000872c317223 */ /* 0x000fe20000010831 */
[----:B------:R-:W-:Y:S01]  /*7a20*/  FMUL.FTZ R51, R51, R48 ;  /* 0x0000003033337220 */ /* 0x000fe20000410000 */
[-C--:B------:R-:W-:Y:S01]  /*7a30*/  FMUL.FTZ R50, R50, R137.reuse ;  /* 0x0000008932327220 */ /* 0x080fe20000410000 */
[----:B------:R-:W-:Y:S01]  /*7a40*/  FFMA.FTZ R44, R44, R130, R61 ;  /* 0x000000822c2c7223 */ /* 0x000fe2000001003d */
[C---:B------:R-:W-:Y:S01]  /*7a50*/  FFMA.FTZ R60, R47.reuse, R48, -R60 ;  /* 0x000000302f3c7223 */ /* 0x040fe2000001083c */
[----:B------:R-:W-:Y:S01]  /*7a60*/  FFMA.FTZ R51, R47, R58, R51 ;  /* 0x0000003a2f337223 */ /* 0x000fe20000010033 */
[C---:B------:R-:W-:Y:S01]  /*7a70*/  FFMA.FTZ R45, R46.reuse, R137, -R45 ;  /* 0x000000892e2d7223 */ /* 0x040fe2000001082d */
[----:B------:R-:W-:Y:S01]  /*7a80*/  FFMA.FTZ R50, R46, R133, R50 ;  /* 0x000000852e327223 */ /* 0x000fe20000010032 */
        /* <DEDUP_REMOVED lines=11> */
[----:B------:R-:W-:-:S07]  /*7b40*/  IMAD.MOV.U32 R51, RZ, RZ, R64 ;  /* 0x000000ffff337224 */ /* 0x000fce00078e0040 */
.L_x_2305:
[----:B------:R-:W-:Y:S05]  /*7b50*/  BSYNC B1 ;  /* 0x0000000000017941 */ /* 0x000fea0003800000 */
.L_x_2304:
        /* <DEDUP_REMOVED lines=10> */
.L_x_2243:
[----:B------:R-:W-:-:S13]  /*7c00*/  ISETP.NE.AND P0, PT, R197, 0x3, PT ;  /* 0x00000003c500780c */ /* 0x000fda0003f05270 */
[----:B------:R-:W-:Y:S05]  /*7c10*/  @!P0 BRA `(.L_x_2306) ;  /* 0x0000000000048947 */ /* 0x000fea0003800000 */
[----:B------:R-:W-:Y:S01]  /*7c20*/  BPT.TRAP 0x1 ;  /* 0x000000040000795c */ /* 0x000fe20000300000 */
.L_x_2306:
        /* <DEDUP_REMOVED lines=9> */
.L_x_2560:
[----:B------:R-:W-:Y:S05]  /*7cc0*/  BSYNC B1 ;  /* 0x0000000000017941 */ /* 0x000fea0003800000 */
.L_x_2307:
        /* <DEDUP_REMOVED lines=20> */
.L_x_2310:
[----:B------:R-:W-:Y:S05]  /*7e10*/  BSYNC B1 ;  /* 0x0000000000017941 */ /* 0x000fea0003800000 */
.L_x_2309:
        /* <DEDUP_REMOVED lines=19> */
.L_x_2312:
[----:B------:R-:W-:Y:S05]  /*7f50*/  BSYNC B1 ;  /* 0x0000000000017941 */ /* 0x000fea0003800000 */
.L_x_2311:
        /* <DEDUP_REMOVED lines=19> */
.L_x_2314:
[----:B------:R-:W-:Y:S05]  /*8090*/  BSYNC B1 ;  /* 0x0000000000017941 */ /* 0x000fea0003800000 */
.L_x_2313:
        /* <DEDUP_REMOVED lines=21> */
.L_x_2280:
[----:B------:R-:W-:Y:S05]  /*81f0*/  BSYNC B0 ;  /* 0x0000000000007941 */ /* 0x000fea0003800000 */
.L_x_2242:
        /* <DEDUP_REMOVED lines=17> */
.L_x_2316:
[----:B------:R-:W-:Y:S05]  /*8310*/  BSYNC B0 ;  /* 0x0000000000007941 */ /* 0x000fea0003800000 */
.L_x_2315:
[----:B------:R-:W2:Y:S01]  /*8320*/  SYNCS.PHASECHK.TRANS64.TRYWAIT P0, [R105+URZ+0x288b0], R122 ;  /* 0x0288b07a690075a7 */ /* 0x000ea2000800017f */
[----:B------:R-:W-:Y:S01]  /*8330*/  ULDC UR36, c[0x0][0x2e4] ;  /* 0x0000b90000247ab9 */ /* 0x000fe20000000800 */
[----:B------:R-:W-:Y:S01]  /*8340*/  ULDC.64 UR40, c[0x0][0x318] ;  /* 0x0000c60000287ab9 */ /* 0x000fe20000000a00 */
[----:B------:R-:W-:Y:S01]  /*8350*/  ULDC.64 UR42, c[0x0][0x308] ;  /* 0x0000c200002a7ab9 */ /* 0x000fe20000000a00 */
[----:B------:R-:W-:Y:S04]  /*8360*/  BSSY B0, `(.L_x_2317) ;  /* 0x0000002000007945 */ /* 0x000fe80003800000 */
[----:B--2---:R-:W-:Y:S05]  /*8370*/  @!P0 BRA `(.L_x_2318) ;  /* 0x00000174002c8947 */ /* 0x004fea0003800000 */
.L_x_2561:
[----:B------:R-:W-:Y:S05]  /*8380*/  BSYNC B0 ;  /* 0x0000000000007941 */ /* 0x000fea0003800000 */
.L_x_2317:
        /* <DEDUP_REMOVED lines=18> */
.L_x_2320:
[----:B------:R-:W-:Y:S05]  /*84b0*/  BSYNC B0 ;  /* 0x0000000000007941 */ /* 0x000fea0003800000 */
.L_x_2319:
        /* <DEDUP_REMOVED lines=19> */
.L_x_2322:
[----:B------:R-:W-:Y:S05]  /*85f0*/  BSYNC B0 ;  /* 0x0000000000007941 */ /* 0x000fea0003800000 */
.L_x_2321:
        /* <DEDUP_REMOVED lines=19> */
.L_x_2324:
[----:B------:R-:W-:Y:S05]  /*8730*/  BSYNC B0 ;  /* 0x0000000000007941 */ /* 0x000fea0003800000 */
.L_x_2323:
        /* <DEDUP_REMOVED lines=19> */
.L_x_2326:
[----:B------:R-:W-:Y:S05]  /*8870*/  BSYNC B0 ;  /* 0x0000000000007941 */ /* 0x000fea0003800000 */
.L_x_2325:
        /* <DEDUP_REMOVED lines=22> */
.L_x_2237:
[----:B------:R-:W-:Y:S01]  /*89e0*/  ISETP.GE.AND P2, PT, R123, 0x1, PT ;  /* 0x000000017b00780c */ /* 0x000fe20003f46270 */
[----:B------:R-:W-:Y:S01]  /*89f0*/  IMAD.MOV.U32 R0, RZ, RZ, RZ ;  /* 0x000000ffff007224 */ /* 0x000fe200078e00ff */
[----:B------:R-:W-:Y:S01]  /*8a00*/  PLOP3.LUT P1, PT, PT, PT, PT, 0x80, 0x0 ;  /* 0x000000000000781c */ /* 0x000fe20003f2f070 */
[----:B------:R-:W-:Y:S01]  /*8a10*/  IMAD.MOV.U32 R3, RZ, RZ, RZ ;  /* 0x000000ffff037224 */ /* 0x000fe200078e00ff */
        /* <DEDUP_REMOVED lines=30> */
[----:B------:R-:W-:Y:S02]  /*8c00*/  IMAD.MOV.U32 R59, RZ, RZ, RZ ;  /* 0x000000ffff3b7224 */ /* 0x000fe400078e00ff */
[----:B------:R-:W-:Y:S02]  /*8c10*/  IMAD.MOV.U32 R10, RZ, RZ, RZ ;  /* 0x000000ffff0a7224 */ /* 0x000fe400078e00ff */
[----:B------:R-:W-:Y:S01]  /*8c20*/  IMAD.MOV.U32 R90, RZ, RZ, RZ ;  /* 0x000000ffff5a7224 */ /* 0x000fe200078e00ff */
[----:B------:R-:W-:Y:S06]  /*8c30*/  @P0 BRA `(.L_x_2328) ;  /* 0x00000000000c0947 */ /* 0x000fec0003800000 */
[----:B------:R-:W1:Y:S01]  /*8c40*/  FENCE.VIEW.ASYNC.G ;  /* 0x00000000000073c6 */ /* 0x000e620000000100 */
[----:B------:R-:W-:Y:S05]  /*8c50*/  WARPSYNC.ALL ;  /* 0x0000000000007948 */ /* 0x000fea0003800000 */
[----:B-1----:R-:W-:Y:S06]  /*8c60*/  BAR.ARV 0xc, 0x120 ;  /* 0x0304800000007b1d */ /* 0x002fec0000002000 */
.L_x_2328:
[----:B------:R-:W-:Y:S02]  /*8c70*/  IMAD.MOV.U32 R58, RZ, RZ, RZ ;  /* 0x000000ffff3a7224 */ /* 0x000fe400078e00ff */
[----:B------:R-:W-:Y:S01]  /*8c80*/  IMAD.MOV.U32 R11, RZ, RZ, RZ ;  /* 0x000000ffff0b7224 */ /* 0x000fe200078e00ff */
[----:B------:R-:W-:Y:S06]  /*8c90*/  @!P2 BRA `(.L_x_2329) ;  /* 0x000000f0002ca947 */ /* 0x000fec0003800000 */
[----:B------:R-:W-:-:S03]  /*8ca0*/  UMOV UR4, 0xffffffff ;  /* 0xffffffff00047882 */ /* 0x000fc60000000000 */
[----:B------:R-:W-:Y:S05]  /*8cb0*/  BRA.DIV UR4, `(.L_x_2330) ;  /* 0x0000016a04f07947 */ /* 0x000fea000b800000 */
[----:B------:R1:W2:Y:S02]  /*8cc0*/  SHFL.IDX PT, R192, R231, RZ, 0x1f ;  /* 0x00001fffe7c07589 */ /* 0x0002a400000e0000 */
.L_x_2564:
[----:B--2---:R-:W-:Y:S02]  /*8cd0*/  LEA.HI R0, R192, R192, RZ, 0x1 ;  /* 0x000000c0c0007211 */ /* 0x004fe400078f08ff */
[----:B------:R-:W-:Y:S02]  /*8ce0*/  LOP3.LUT P0, RZ, R226, 0x3ff, RZ, 0xc0, !PT ;  /* 0x000003ffe2ff7812 */ /* 0x000fe4000780c0ff */
[----:B------:R-:W-:Y:S02]  /*8cf0*/  LOP3.LUT R3, R0, 0x1e, RZ, 0xc0, !PT ;  /* 0x0000001e00037812 */ /* 0x000fe400078ec0ff */
[----:B------:R-:W-:-:S03]  /*8d00*/  P2R R24, PR, RZ, 0x1 ;  /* 0x00000001ff187803 */ /* 0x000fc60000000000 */
[----:B------:R-:W-:-:S04]  /*8d10*/  IMAD.IADD R3, R192, 0x1, -R3 ;  /* 0x00000001c0037824 */ /* 0x000fc800078e0a03 */
[----:B------:R-:W-:-:S05]  /*8d20*/  IMAD R3, R3, 0x2000, R226 ;  /* 0x0000200003037824 */ /* 0x000fca00078e02e2 */
[----:B------:R-:W-:-:S04]  /*8d30*/  SHF.R.U32.HI R3, RZ, 0x4, R3 ;  /* 0x00000004ff037819 */ /* 0x000fc80000011603 */
[----:B------:R-:W-:Y:S01]  /*8d40*/  LOP3.LUT R52, R3, 0x3fff, RZ, 0xc0, !PT ;  /* 0x00003fff03347812 */ /* 0x000fe200078ec0ff */
[----:B------:R-:W-:Y:S06]  /*8d50*/  @!P0 BRA `(.L_x_2331) ;  /* 0x0000000000408947 */ /* 0x000fec0003800000 */
[----:B------:R-:W-:Y:S01]  /*8d60*/  MOV R0, 0x0 ;  /* 0x0000000000007802 */ /* 0x000fe20000000f00 */
[----:B------:R-:W-:Y:S01]  /*8d70*/  ULDC.64 UR4, c[0x4][0xa0] ;  /* 0x0100280000047ab9 */ /* 0x000fe20000000a00 */
[----:B------:R-:W-:Y:S01]  /*8d80*/  ULDC.64 UR6, c[0x4][0xa8] ;  /* 0x01002a0000067ab9 */ /* 0x000fe20000000a00 */
[----:B------:R-:W-:Y:S01]  /*8d90*/  IMAD.U32 R4, RZ, RZ, UR4 ;  /* 0x00000004ff047e24 */ /* 0x000fe2000f8e00ff */
[----:B------:R2:W3:Y:S01]  /*8da0*/  LDC.64 R14, c[0x4][R0] ;  /* 0x01000000000e7b82 */ /* 0x0004e20000000a00 */
        /* <DEDUP_REMOVED lines=8> */
[----:B--2---:R-:W-:-:S07]  /*8e30*/  IMAD.MOV.U32 R13, RZ, RZ, RZ ;  /* 0x000000ffff0d7224 */ /* 0x004fce00078e00ff */
[----:B------:R-:W-:-:S07]  /*8e40*/  LEPC R20, `(.L_x_2331) ;  /* 0x000000001014794e */ /* 0x000fce0000000000 */
[----:B01-3-5:R-:W-:Y:S05]  /*8e50*/  CALL.ABS.NOINC R14 ;  /* 0x000000000e007343 */ /* 0x02bfea0003c00000 */
.L_x_2331:
[----:B------:R-:W-:Y:S02]  /*8e60*/  ULDC UR4, c[0x0][0x3d4] ;  /* 0x0000f50000047ab9 */ /* 0x000fe40000000800 */
[----:B------:R-:W-:-:S13]  /*8e70*/  ISETP.LT.AND P0, PT, RZ, UR4, PT ;  /* 0x00000004ff007c0c */ /* 0x000fda000bf01270 */
[----:B------:R-:W-:Y:S05]  /*8e80*/  @P0 BRA `(.L_x_2332) ;  /* 0x00000000003c0947 */ /* 0x000fea0003800000 */
[----:B------:R-:W-:-:S04]  /*8e90*/  LEA.HI R0, R223, R223, RZ, 0x1 ;  /* 0x000000dfdf007211 */ /* 0x000fc800078f08ff */
[----:B------:R-:W-:-:S05]  /*8ea0*/  LOP3.LUT R0, R0, 0xfffffffe, RZ, 0xc0, !PT ;  /* 0xfffffffe00007812 */ /* 0x000fca00078ec0ff */
[----:B------:R-:W-:-:S05]  /*8eb0*/  IMAD.IADD R0, R223, 0x1, -R0 ;  /* 0x00000001df007824 */ /* 0x000fca00078e0a00 */
[----:B------:R-:W-:-:S04]  /*8ec0*/  SHF.L.U32 R3, R0, 0x1f, RZ ;  /* 0x0000001f00037819 */ /* 0x000fc800000006ff */
[----:B------:R2:W3:Y:S03]  /*8ed0*/  SYNCS.PHASECHK.TRANS64.TRYWAIT P0, [R2+URZ+0x28800], R3 ;  /* 0x02880003020075a7 */ /* 0x0004e6000800017f */
[----:B---3--:R-:W-:Y:S05]  /*8ee0*/  @!P0 NANOSLEEP.SYNCS 0x989680 ;  /* 0x009896800000895d */ /* 0x008fea0003900000 */
[----:B------:R-:W3:Y:S01]  /*8ef0*/  @!P0 SYNCS.PHASECHK.TRANS64 P0, [R2+URZ+0x28800], R3 ;  /* 0x02880003020085a7 */ /* 0x000ee2000800007f */
[----:B------:R-:W-:Y:S04]  /*8f00*/  BSSY B0, `(.L_x_2333) ;  /* 0x0000006000007945 */ /* 0x000fe80003800000 */
[----:B---3--:R-:W-:Y:S05]  /*8f10*/  @P0 BRA `(.L_x_2334) ;  /* 0x0000000000100947 */ /* 0x008fea0003800000 */
.L_x_2335:
[----:B---3--:R3:W4:Y:S02]  /*8f20*/  SYNCS.PHASECHK.TRANS64.TRYWAIT P0, [R2+URZ+0x28800], R3 ;  /* 0x02880003020075a7 */ /* 0x008724000800017f */
[----:B----4-:R-:W-:Y:S05]  /*8f30*/  @!P0 NANOSLEEP.SYNCS 0x989680 ;  /* 0x009896800000895d */ /* 0x010fea0003900000 */
[----:B------:R-:W4:Y:S02]  /*8f40*/  @!P0 SYNCS.PHASECHK.TRANS64 P0, [R2+URZ+0x28800], R3 ;  /* 0x02880003020085a7 */ /* 0x000f24000800007f */
[----:B----4-:R-:W-:Y:S05]  /*8f50*/  @!P0 BRA `(.L_x_2335) ;  /* 0xfffffffc00f08947 */ /* 0x010fea000383ffff */
.L_x_2334:
[----:B------:R-:W-:Y:S05]  /*8f60*/  BSYNC B0 ;  /* 0x0000000000007941 */ /* 0x000fea0003800000 */
.L_x_2333:
[----:B------:R-:W-:Y:S05]  /*8f70*/  BRA `(.L_x_2336) ;  /* 0x0000005400787947 */ /* 0x000fea0003800000 */
.L_x_2332:
[----:B------:R-:W2:Y:S01]  /*8f80*/  LDC.64 R12, c[0x0][0x3d8] ;  /* 0x0000f600ff0c7b82 */ /* 0x000ea20000000a00 */
[----:B-----5:R-:W-:Y:S01]  /*8f90*/  SHF.R.S32.HI R3, RZ, 0x1f, R117 ;  /* 0x0000001fff037819 */ /* 0x020fe20000011475 */
[----:B------:R-:W-:Y:S01]  /*8fa0*/  IMAD.MOV.U32 R6, RZ, RZ, R16 ;  /* 0x000000ffff067224 */ /* 0x000fe200078e0010 */
[----:B------:R-:W-:Y:S01]  /*8fb0*/  ISETP.NE.AND P4, PT, R24, RZ, PT ;  /* 0x000000ff1800720c */ /* 0x000fe20003f85270 */
[----:B------:R-:W-:Y:S01]  /*8fc0*/  IMAD.MOV.U32 R7, RZ, RZ, R17 ;  /* 0x000000ffff077224 */ /* 0x000fe200078e0011 */
[--C-:B------:R-:W-:Y:S01]  /*8fd0*/  SHF.R.S32.HI R5, RZ, 0x1f, R22.reuse ;  /* 0x0000001fff057819 */ /* 0x100fe20000011416 */
[----:B------:R-:W-:Y:S02]  /*8fe0*/  IMAD.MOV.U32 R4, RZ, RZ, R22 ;  /* 0x000000ffff047224 */ /* 0x000fe400078e0016 */
[----:B------:R-:W3:Y:S01]  /*8ff0*/  LDC.64 R14, c[0x0][0x3e8] ;  /* 0x0000fa00ff0e7b82 */ /* 0x000ee20000000a00 */
[-C--:B--2---:R-:W-:Y:S01]  /*9000*/  IMAD R0, R3, R12.reuse, RZ ;  /* 0x0000000c03007224 */ /* 0x084fe200078e02ff */
[----:B------:R-:W-:Y:S01]  /*9010*/  SHF.L.U64.HI R30, R12, 0x5, R13 ;  /* 0x000000050c1e7819 */ /* 0x000fe2000001020d */
[----:B------:R-:W-:-:S04]  /*9020*/  IMAD.WIDE.U32 R8, R18, R12, R6 ;  /* 0x0000000c12087225 */ /* 0x000fc800078e0006 */
[----:B------:R-:W-:Y:S02]  /*9030*/  IMAD R21, R19, R12, RZ ;  /* 0x0000000c13157224 */ /* 0x000fe400078e02ff */
[-C--:B---3--:R-:W-:Y:S01]  /*9040*/  IMAD R20, R3, R14.reuse, RZ ;  /* 0x0000000e03147224 */ /* 0x088fe200078e02ff */
        /* <DEDUP_REMOVED lines=39> */
[----:B01-3--:R-:W-:Y:S05]  /*92c0*/  CALL.ABS.NOINC R14 ;  /* 0x000000000e007343 */ /* 0x00bfea0003c00000 */
.L_x_2337:
[----:B------:R-:W2:Y:S01]  /*92d0*/  LDC.64 R12, c[0x0][0x3d8] ;  /* 0x0000f600ff0c7b82 */ /* 0x000ea20000000a00 */
[----:B------:R-:W-:Y:S01]  /*92e0*/  SHF.R.S32.HI R3, RZ, 0x1f, R193 ;  /* 0x0000001fff037819 */ /* 0x000fe200000114c1 */
[----:B------:R-:W-:Y:S01]  /*92f0*/  ULDC.U8 UR4, c[0x0][0x3f0] ;  /* 0x0000fc0000047ab9 */ /* 0x000fe20000000000 */
[----:B------:R-:W-:Y:S01]  /*9300*/  BSSY B0, `(.L_x_2338) ;  /* 0x000051d000007945 */ /* 0x000fe20003800000 */
[----:B------:R-:W-:-:S04]  /*9310*/  ISETP.NE.AND P0, PT, RZ, UR4, PT ;  /* 0x00000004ff007c0c */ /* 0x000fc8000bf05270 */
[----:B------:R-:W3:Y:S01]  /*9320*/  LDC.64 R10, c[0x0][0x3e8] ;  /* 0x0000fa00ff0a7b82 */ /* 0x000ee20000000a00 */
[-C--:B--2---:R-:W-:Y:S02]  /*9330*/  IMAD R0, R3, R12.reuse, RZ ;  /* 0x0000000c03007224 */ /* 0x084fe400078e02ff */
[----:B------:R-:W-:-:S04]  /*9340*/  IMAD.WIDE.U32 R4, R193, R12, RZ ;  /* 0x0000000cc1047225 */ /* 0x000fc800078e00ff */
[-C--:B---3--:R-:W-:Y:S02]  /*9350*/  IMAD R6, R3, R10.reuse, RZ ;  /* 0x0000000a03067224 */ /* 0x088fe400078e02ff */
        /* <DEDUP_REMOVED lines=12> */
[----:B------:R-:W2:Y:S01]  /*9420*/  LDC R0, c[0x0][0x428] ;  /* 0x00010a00ff007b82 */ /* 0x000ea20000000800 */
        /* <DEDUP_REMOVED lines=11> */
[----:B--2---:R-:W-:-:S13]  /*94e0*/  ISETP.NE.AND P4, PT, R0, 0x1, PT ;  /* 0x000000010000780c */ /* 0x004fda0003f85270 */
[----:B------:R-:W2:Y:S08]  /*94f0*/  @P4 LDC R20, c[0x0][0x42c] ;  /* 0x00010b00ff144b82 */ /* 0x000eb00000000800 */
[----:B------:R-:W3:Y:S01]  /*9500*/  @P4 LDC R21, c[0x0][0x430] ;  /* 0x00010c00ff154b82 */ /* 0x000ee20000000800 */
        /* <DEDUP_REMOVED lines=22> */
.L_x_2341:
[----:B------:R-:W-:Y:S05]  /*9670*/  BSYNC B1 ;  /* 0x0000000000017941 */ /* 0x000fea0003800000 */
.L_x_2340:
[----:B------:R-:W-:Y:S04]  /*9680*/  BSSY B1, `(.L_x_2342) ;  /* 0x0000017000017945 */ /* 0x000fe80003800000 */
[----:B------:R-:W-:Y:S05]  /*9690*/  @P1 BRA `(.L_x_2343) ;  /* 0x0000000000541947 */ /* 0x000fea0003800000 */
[----:B----4-:R-:W-:Y:S01]  /*96a0*/  IADD3 R9, P2, P3, R63, R29, R6 ;  /* 0x0000001d3f097210 */ /* 0x010fe20007b5e006 */
        /* <DEDUP_REMOVED lines=20> */
.L_x_2343:
[----:B------:R-:W-:Y:S05]  /*97f0*/  BSYNC B1 ;  /* 0x0000000000017941 */ /* 0x000fea0003800000 */
.L_x_2342:
[----:B-----5:R-:W-:Y:S01]  /*9800*/  IMAD.MOV.U32 R3, RZ, RZ, R48 ;  /* 0x000000ffff037224 */ /* 0x020fe200078e0030 */
[-C--:B------:R-:W-:Y:S01]  /*9810*/  ISETP.GE.AND P2, PT, R187, R72.reuse, PT ;  /* 0x00000048bb00720c */ /* 0x080fe20003f46270 */
[----:B------:R-:W-:Y:S01]  /*9820*/  IMAD R0, R193, 0x80, R18 ;  /* 0x00000080c1007824 */ /* 0x000fe200078e0212 */
[----:B------:R-:W-:Y:S01]  /*9830*/  BSSY B1, `(.L_x_2344) ;  /* 0x0000048000017945 */ /* 0x000fe20003800000 */
[----:B----4-:R-:W-:Y:S01]  /*9840*/  IMAD.MOV.U32 R8, RZ, RZ, R49 ;  /* 0x000000ffff087224 */ /* 0x010fe200078e0031 */
[----:B------:R-:W-:Y:S01]  /*9850*/  ISETP.GE.AND P3, PT, R189, R72, PT ;  /* 0x00000048bd00720c */ /* 0x000fe20003f66270 */
[----:B------:R-:W-:Y:S01]  /*9860*/  IMAD.MOV.U32 R15, RZ, RZ, R53 ;  /* 0x000000ffff0f7224 */ /* 0x000fe200078e0035 */
[----:B------:R-:W-:Y:S01]  /*9870*/  PRMT R53, R53, 0x5410, R3 ;  /* 0x0000541035357816 */ /* 0x000fe20000000003 */
[----:B------:R-:W-:Y:S01]  /*9880*/  IMAD R3, R219, 0x20, R0 ;  /* 0x00000020db037824 */ /* 0x000fe200078e0200 */
[----:B------:R-:W-:Y:S01]  /*9890*/  PRMT R78, R8, 0x7610, R78 ;  /* 0x00007610084e7816 */ /* 0x000fe2000000004e */
[----:B------:R-:W-:Y:S01]  /*98a0*/  IMAD.MOV.U32 R0, RZ, RZ, R44 ;  /* 0x000000ffff007224 */ /* 0x000fe200078e002c */
[----:B------:R-:W-:Y:S01]  /*98b0*/  CS2R R26, SRZ ;  /* 0x00000000001a7805 */ /* 0x000fe2000001ff00 */
[----:B------:R-:W-:Y:S01]  /*98c0*/  IMAD.MOV.U32 R8, RZ, RZ, R50 ;  /* 0x000000ffff087224 */ /* 0x000fe200078e0032 */
[----:B------:R-:W-:Y:S01]  /*98d0*/  CS2R R34, SRZ ;  /* 0x0000000000227805 */ /* 0x000fe2000001ff00 */
[----:B------:R-:W-:Y:S01]  /*98e0*/  IMAD.MOV.U32 R9, RZ, RZ, R45 ;  /* 0x000000ffff097224 */ /* 0x000fe200078e002d */
[----:B------:R-:W-:Y:S01]  /*98f0*/  PRMT R68, R0, 0x7610, R68 ;  /* 0x0000761000447816 */ /* 0x000fe20000000044 */
[----:B--2---:R-:W-:Y:S01]  /*9900*/  @P4 IMAD.HI.U32 R0, R3, R20, RZ ;  /* 0x0000001403004227 */ /* 0x004fe200078e00ff */
[----:B------:R-:W-:-:S02]  /*9910*/  PRMT R79, R8, 0x7610, R79 ;  /* 0x00007610084f7816 */ /* 0x000fc4000000004f */
[----:B------:R-:W-:Y:S02]  /*9920*/  CS2R R30, SRZ ;  /* 0x00000000001e7805 */ /* 0x000fe4000001ff00 */
[----:B------:R-:W-:Y:S01]  /*9930*/  PRMT R67, R9, 0x7610, R67 ;  /* 0x0000761009437816 */ /* 0x000fe20000000043 */
[----:B------:R-:W-:Y:S01]  /*9940*/  IMAD.MOV.U32 R8, RZ, RZ, R51 ;  /* 0x000000ffff087224 */ /* 0x000fe200078e0033 */
[----:B---3--:R-:W-:Y:S01]  /*9950*/  @P4 SHF.R.U32.HI R3, RZ, R21, R0 ;  /* 0x00000015ff034219 */ /* 0x008fe20000011600 */
        /* <DEDUP_REMOVED lines=10> */
[--C-:B------:R-:W-:Y:S01]  /*9a00*/  IMAD.MOV.U32 R14, RZ, RZ, R56.reuse ;  /* 0x000000ffff0e7224 */ /* 0x100fe200078e0038 */
[----:B------:R-:W-:Y:S01]  /*9a10*/  PRMT R56, R8, 0x7610, R56 ;  /* 0x0000761008387816 */ /* 0x000fe20000000038 */
[----:B------:R-:W-:Y:S01]  /*9a20*/  IMAD.MOV.U32 R20, RZ, RZ, R38 ;  /* 0x000000ffff147224 */ /* 0x000fe200078e0026 */
[----:B------:R-:W-:Y:S01]  /*9a30*/  PRMT R55, R0, 0x7610, R55 ;  /* 0x0000761000377816 */ /* 0x000fe20000000037 */
[----:B------:R-:W-:Y:S01]  /*9a40*/  IMAD.MOV.U32 R21, RZ, RZ, R39 ;  /* 0x000000ffff157224 */ /* 0x000fe200078e0027 */
[----:B------:R-:W-:Y:S01]  /*9a50*/  CS2R R24, SRZ ;  /* 0x0000000000187805 */ /* 0x000fe2000001ff00 */
[C---:B------:R-:W-:Y:S01]  /*9a60*/  IMAD R8, R9.reuse, R10, RZ ;  /* 0x0000000a09087224 */ /* 0x040fe200078e02ff */
[----:B------:R-:W-:Y:S01]  /*9a70*/  PRMT R53, R20, 0x7610, R53 ;  /* 0x0000761014357816 */ /* 0x000fe20000000035 */
[-C--:B------:R-:W-:Y:S01]  /*9a80*/  IMAD R0, R9, R12.reuse, RZ ;  /* 0x0000000c09007224 */ /* 0x080fe200078e02ff */
[----:B------:R-:W-:Y:S01]  /*9a90*/  PRMT R54, R21, 0x7610, R54 ;  /* 0x0000761015367816 */ /* 0x000fe20000000036 */
[C---:B------:R-:W-:Y:S01]  /*9aa0*/  IMAD R77, R3.reuse, R11, R8 ;  /* 0x0000000b034d7224 */ /* 0x040fe200078e0208 */
[----:B------:R-:W-:Y:S01]  /*9ab0*/  CS2R R20, SRZ ;  /* 0x0000000000147805 */ /* 0x000fe2000001ff00 */
[----:B------:R-:W-:Y:S01]  /*9ac0*/  IMAD.WIDE.U32 R58, R3, R12, R58 ;  /* 0x0000000c033a7225 */ /* 0x000fe200078e003a */
[----:B------:R-:W-:-:S02]  /*9ad0*/  CS2R R8, SRZ ;  /* 0x0000000000087805 */ /* 0x000fc4000001ff00 */
[----:B------:R-:W-:Y:S01]  /*9ae0*/  CS2R R28, SRZ ;  /* 0x00000000001c7805 */ /* 0x000fe2000001ff00 */
[----:B------:R-:W-:-:S04]  /*9af0*/  IMAD.WIDE.U32 R14, R3, R10, R14 ;  /* 0x0000000a030e7225 */ /* 0x000fc800078e000e */
        /* <DEDUP_REMOVED lines=12> */
[----:B------:R-:W-:Y:S02]  /*9bc0*/  LEA.HI.X R30, R10, R5, R11, 0x6, P4 ;  /* 0x000000050a1e7211 */ /* 0x000fe400020f340b */
[----:B------:R-:W-:Y:S01]  /*9bd0*/  LEA R72, P4, R28, UR4, 0x1 ;  /* 0x000000041c487c11 */ /* 0x000fe2000f8808ff */
[----:B------:R-:W-:Y:S02]  /*9be0*/  ULDC UR4, c[0x0][0x3d4] ;  /* 0x0000f50000047ab9 */ /* 0x000fe40000000800 */
[----:B------:R-:W-:Y:S01]  /*9bf0*/  IMAD.X R3, R30, 0x1, R69, P5 ;  /* 0x000000011e037824 */ /* 0x000fe200028e0645 */
[----:B------:R-:W-:Y:S02]  /*9c00*/  LEA R74, P5, R0, UR6, 0x1 ;  /* 0x00000006004a7c11 */ /* 0x000fe4000f8a08ff */
[----:B------:R-:W-:-:S02]  /*9c10*/  CS2R R30, SRZ ;  /* 0x00000000001e7805 */ /* 0x000fc4000001ff00 */
        /* <DEDUP_REMOVED lines=9> */
.L_x_2345:
[----:B------:R-:W-:Y:S05]  /*9cb0*/  BSYNC B1 ;  /* 0x0000000000017941 */ /* 0x000fea0003800000 */
.L_x_2344:
        /* <DEDUP_REMOVED lines=27> */
.L_x_2347:
[----:B------:R-:W-:Y:S05]  /*9e70*/  BSYNC B1 ;  /* 0x0000000000017941 */ /* 0x000fea0003800000 */
.L_x_2346:
[----:B------:R-:W-:Y:S01]  /*9e80*/  ULDC.64 UR4, c[0x0][0x3c8] ;  /* 0x0000f20000047ab9 */ /* 0x000fe20000000a00 */
[----:B------:R-:W-:Y:S01]  /*9e90*/  ULDC.64 UR6, c[0x0][0x3e0] ;  /* 0x0000f80000067ab9 */ /* 0x000fe20000000a00 */
[----:B---3--:R-:W-:Y:S01]  /*9ea0*/  IMAD.IADD R5, R59, 0x1, R57 ;  /* 0x000000013b057824 */ /* 0x008fe200078e0239 */
        /* <DEDUP_REMOVED lines=9> */
[----:B--2---:R-:W-:Y:S02]  /*9f40*/  PRMT R72, R7, 0x7610, R72 ;  /* 0x0000761007487816 */ /* 0x004fe40000000048 */
[----:B------:R-:W-:Y:S01]  /*9f50*/  LEA.HI R6, R223, R223, RZ, 0x1 ;  /* 0x000000dfdf067211 */ /* 0x000fe200078f08ff */
[----:B------:R-:W-:Y:S06]  /*9f60*/  BRA.DIV UR4, `(.L_x_2348) ;  /* 0x0000015a04707947 */ /* 0x000fec000b800000 */
.L_x_2567:
[----:B------:R-:W-:-:S03]  /*9f70*/  UMOV UR4, 0xffffffff ;  /* 0xffffffff00047882 */ /* 0x000fc60000000000 */
[----:B------:R-:W-:Y:S05]  /*9f80*/  BRA.DIV UR4, `(.L_x_2349) ;  /* 0x0000015a04907947 */ /* 0x000fea000b800000 */
.L_x_2570:
[----:B------:R-:W-:-:S03]  /*9f90*/  UMOV UR4, 0xffffffff ;  /* 0xffffffff00047882 */ /* 0x000fc60000000000 */
[----:B------:R-:W-:Y:S05]  /*9fa0*/  BRA.DIV UR4, `(.L_x_2350) ;  /* 0x0000015a04b07947 */ /* 0x000fea000b800000 */
.L_x_2573:
[----:B------:R-:W-:-:S03]  /*9fb0*/  UMOV UR4, 0xffffffff ;  /* 0xffffffff00047882 */ /* 0x000fc60000000000 */
[----:B------:R-:W-:Y:S05]  /*9fc0*/  BRA.DIV UR4, `(.L_x_2351) ;  /* 0x0000015a04d07947 */ /* 0x000fea000b800000 */
.L_x_2576:
[----:B------:R-:W-:-:S03]  /*9fd0*/  UMOV UR4, 0xffffffff ;  /* 0xffffffff00047882 */ /* 0x000fc60000000000 */
[----:B------:R-:W-:Y:S05]  /*9fe0*/  BRA.DIV UR4, `(.L_x_2352) ;  /* 0x0000015a04f07947 */ /* 0x000fea000b800000 */
.L_x_2579:
[----:B------:R-:W-:-:S03]  /*9ff0*/  UMOV UR4, 0xffffffff ;  /* 0xffffffff00047882 */ /* 0x000fc60000000000 */
[----:B------:R-:W-:Y:S05]  /*a000*/  BRA.DIV UR4, `(.L_x_2353) ;  /* 0x0000015e04107947 */ /* 0x000fea000b800000 */
.L_x_2582:
[----:B------:R-:W-:-:S03]  /*a010*/  UMOV UR4, 0xffffffff ;  /* 0xffffffff00047882 */ /* 0x000fc60000000000 */
[----:B------:R-:W-:Y:S05]  /*a020*/  BRA.DIV UR4, `(.L_x_2354) ;  /* 0x0000015e04307947 */ /* 0x000fea000b800000 */
.L_x_2585:
[----:B------:R-:W-:-:S03]  /*a030*/  UMOV UR4, 0xffffffff ;  /* 0xffffffff00047882 */ /* 0x000fc60000000000 */
[----:B------:R-:W-:Y:S05]  /*a040*/  BRA.DIV UR4, `(.L_x_2355) ;  /* 0x0000015e04507947 */ /* 0x000fea000b800000 */
.L_x_2588:
[----:B------:R-:W-:-:S03]  /*a050*/  UMOV UR4, 0xffffffff ;  /* 0xffffffff00047882 */ /* 0x000fc60000000000 */
[----:B------:R-:W-:Y:S05]  /*a060*/  BRA.DIV UR4, `(.L_x_2356) ;  /* 0x0000015e04707947 */ /* 0x000fea000b800000 */
.L_x_2591:
[----:B------:R-:W-:-:S03]  /*a070*/  UMOV UR4, 0xffffffff ;  /* 0xffffffff00047882 */ /* 0x000fc60000000000 */
[----:B------:R-:W-:Y:S05]  /*a080*/  BRA.DIV UR4, `(.L_x_2357) ;  /* 0x0000015e04907947 */ /* 0x000fea000b800000 */
.L_x_2594:
[----:B------:R-:W-:-:S03]  /*a090*/  UMOV UR4, 0xffffffff ;  /* 0xffffffff00047882 */ /* 0x000fc60000000000 */
[----:B------:R-:W-:Y:S05]  /*a0a0*/  BRA.DIV UR4, `(.L_x_2358) ;  /* 0x0000015e04b07947 */ /* 0x000fea000b800000 */
.L_x_2597:
[----:B------:R-:W-:-:S03]  /*a0b0*/  UMOV UR4, 0xffffffff ;  /* 0xffffffff00047882 */ /* 0x000fc60000000000 */
[----:B------:R-:W-:Y:S05]  /*a0c0*/  BRA.DIV UR4, `(.L_x_2359) ;  /* 0x0000015e04d07947 */ /* 0x000fea000b800000 */
.L_x_2600:
[----:B------:R-:W-:-:S03]  /*a0d0*/  UMOV UR4, 0xffffffff ;  /* 0xffffffff00047882 */ /* 0x000fc60000000000 */
[----:B------:R-:W-:Y:S05]  /*a0e0*/  BRA.DIV UR4, `(.L_x_2360) ;  /* 0x0000015e04f07947 */ /* 0x000fea000b800000 */
.L_x_2603:
[----:B------:R-:W-:Y:S01]  /*a0f0*/  UMOV UR4, 0xffffffff ;  /* 0xffffffff00047882 */ /* 0x000fe20000000000 */
[----:B------:R-:W-:Y:S02]  /*a100*/  LOP3.LUT R6, R6, 0xfffffffe, RZ, 0xc0, !PT ;  /* 0xfffffffe06067812 */ /* 0x000fe400078ec0ff */
[----:B------:R-:W-:Y:S05]  /*a110*/  BRA.DIV UR4, `(.L_x_2361) ;  /* 0x00000162040c7947 */ /* 0x000fea000b800000 */
.L_x_2606:
[----:B------:R-:W-:Y:S01]  /*a120*/  UMOV UR4, 0xffffffff ;  /* 0xffffffff00047882 */ /* 0x000fe20000000000 */
[----:B------:R-:W-:Y:S02]  /*a130*/  IMAD.IADD R5, R223, 0x1, -R6 ;  /* 0x00000001df057824 */ /* 0x000fe400078e0a06 */
[----:B------:R-:W-:Y:S05]  /*a140*/  BRA.DIV UR4, `(.L_x_2362) ;  /* 0x0000016204287947 */ /* 0x000fea000b800000 */
.L_x_2609:
[----:B------:R-:W-:Y:S01]  /*a150*/  UMOV UR4, 0xffffffff ;  /* 0xffffffff00047882 */ /* 0x000fe20000000000 */
[----:B------:R-:W-:Y:S02]  /*a160*/  SHF.L.U32 R5, R5, 0x1f, RZ ;  /* 0x0000001f05057819 */ /* 0x000fe400000006ff */
[----:B------:R-:W-:Y:S05]  /*a170*/  BRA.DIV UR4, `(.L_x_2363) ;  /* 0x0000016204447947 */ /* 0x000fea000b800000 */
.L_x_2612:
[----:B------:R-:W2:Y:S01]  /*a180*/  SYNCS.PHASECHK.TRANS64.TRYWAIT P4, [R2+URZ+0x28800], R5 ;  /* 0x02880005020075a7 */ /* 0x000ea2000808017f */
        /* <DEDUP_REMOVED lines=8> */
[----:B------:R-:W-:-:S02]  /*a210*/  MOV R6, R33 ;  /* 0x0000002100067202 */ /* 0x000fc40000000f00 */
        /* <DEDUP_REMOVED lines=24> */
[----:B--2---:R-:W-:Y:S06]  /*a3a0*/  @!P4 BRA `(.L_x_2365) ;  /* 0x0000015c00e0c947 */ /* 0x004fec0003800000 */
.L_x_2613:
[----:B------:R-:W-:Y:S05]  /*a3b0*/  BSYNC B1 ;  /* 0x0000000000017941 */ /* 0x000fea0003800000 */
.L_x_2364:
[----:B------:R-:W-:Y:S01]  /*a3c0*/  BSSY B1, `(.L_x_2366) ;  /* 0x0000067000017945 */ /* 0x000fe20003800000 */
[----:B------:R-:W-:Y:S02]  /*a3d0*/  PRMT R10, R4, 0x7610, R10 ;  /* 0x00007610040a7816 */ /* 0x000fe4000000000a */
[----:B------:R-:W-:Y:S01]  /*a3e0*/  PRMT R11, R6, 0x7610, R11 ;  /* 0x00007610060b7816 */ /* 0x000fe2000000000b */
[----:B------:R-:W-:Y:S06]  /*a3f0*/  @P0 BRA `(.L_x_2367) ;  /* 0x00000004008c0947 */ /* 0x000fec0003800000 */
[----:B--2---:R-:W2:Y:S01]  /*a400*/  LDC R5, c[0x0][0x3d4] ;  /* 0x0000f500ff057b82 */ /* 0x004ea20000000800 */
[----:B------:R-:W-:Y:S01]  /*a410*/  BSSY B2, `(.L_x_2368) ;  /* 0x0000032000027945 */ /* 0x000fe20003800000 */
[-C--:B--2---:R-:W-:Y:S02]  /*a420*/  ISETP.GE.AND P0, PT, R22, R5.reuse, PT ;  /* 0x000000051600720c */ /* 0x084fe40003f06270 */
[----:B------:R-:W-:-:S11]  /*a430*/  ISETP.GE.AND P4, PT, R186, R5, PT ;  /* 0x00000005ba00720c */ /* 0x000fd60003f86270 */
[----:B------:R-:W-:Y:S05]  /*a440*/  @P0 BRA `(.L_x_2369) ;  /* 0x0000000000b80947 */ /* 0x000fea0003800000 */
[----:B------:R-:W2:Y:S01]  /*a450*/  LDS.128 R4, [R211] ;  /* 0x00000000d3047984 */ /* 0x000ea20000000c00 */
[----:B------:R-:W-:Y:S02]  /*a460*/  SHF.R.U32.HI R77, RZ, 0x10, R49 ;  /* 0x00000010ff4d7819 */ /* 0x000fe40000011631 */
[----:B------:R-:W-:Y:S02]  /*a470*/  SHF.R.U32.HI R74, RZ, 0x10, R51 ;  /* 0x00000010ff4a7819 */ /* 0x000fe40000011633 */
[----:B------:R-:W-:Y:S02]  /*a480*/  PRMT R77, R78, 0x5410, R77 ;  /* 0x000054104e4d7816 */ /* 0x000fe4000000004d */
[----:B------:R-:W-:Y:S02]  /*a490*/  PRMT R74, R54, 0x5432, R74 ;  /* 0x00005432364a7816 */ /* 0x000fe4000000004a */
[----:B------:R-:W-:Y:S01]  /*a4a0*/  SHF.R.U64 R76, R48, 0x10, R49 ;  /* 0x00000010304c7819 */ /* 0x000fe20000001231 */
[C---:B------:R-:W-:Y:S01]  /*a4b0*/  IMAD.U32 R78, R77.reuse, 0x10000, RZ ;  /* 0x000100004d4e7824 */ /* 0x040fe200078e00ff */
[----:B------:R-:W-:Y:S01]  /*a4c0*/  SHF.R.U64 R73, R50, 0x10, R51 ;  /* 0x0000001032497819 */ /* 0x000fe20000001233 */
[----:B------:R-:W-:Y:S01]  /*a4d0*/  IMAD.U32 R75, R74, 0x10000, RZ ;  /* 0x000100004a4b7824 */ /* 0x000fe200078e00ff */
[----:B------:R-:W-:-:S02]  /*a4e0*/  LOP3.LUT R77, R77, 0xffff0000, RZ, 0xc0, !PT ;  /* 0xffff00004d4d7812 */ /* 0x000fc400078ec0ff */
[----:B------:R-:W-:Y:S02]  /*a4f0*/  PRMT R73, R79, 0x5410, R73 ;  /* 0x000054104f497816 */ /* 0x000fe40000000049 */
[----:B------:R-:W-:Y:S02]  /*a500*/  LOP3.LUT R74, R74, 0xffff0000, RZ, 0xc0, !PT ;  /* 0xffff00004a4a7812 */ /* 0x000fe400078ec0ff */
[----:B------:R-:W-:Y:S02]  /*a510*/  PRMT R76, R53, 0x5432, R76 ;  /* 0x00005432354c7816 */ /* 0x000fe4000000004c */
[C---:B--2---:R-:W-:Y:S01]  /*a520*/  LOP3.LUT R49, R6.reuse, 0xffff0000, RZ, 0xc0, !PT ;  /* 0xffff000006317812 */ /* 0x044fe200078ec0ff */
        /* <DEDUP_REMOVED lines=32> */
.L_x_2369:
[----:B------:R-:W-:Y:S05]  /*a730*/  BSYNC B2 ;  /* 0x0000000000027941 */ /* 0x000fea0003800000 */
.L_x_2368:
[----:B------:R-:W-:Y:S05]  /*a740*/  @P4 BRA `(.L_x_2367) ;  /* 0x0000000000b84947 */ /* 0x000fea0003800000 */
[----:B--2---:R-:W2:Y:S01]  /*a750*/  LDS.128 R4, [R211+0x4000] ;  /* 0x00400000d3047984 */ /* 0x004ea20000000c00 */
[--C-:B------:R-:W-:Y:S02]  /*a760*/  SHF.R.U64 R49, R46, 0x10, R47.reuse ;  /* 0x000000102e317819 */ /* 0x100fe4000000122f */
[----:B------:R-:W-:Y:S02]  /*a770*/  SHF.R.U32.HI R46, RZ, 0x10, R47 ;  /* 0x00000010ff2e7819 */ /* 0x000fe4000001162f */
[--C-:B------:R-:W-:Y:S02]  /*a780*/  SHF.R.U64 R47, R44, 0x10, R45.reuse ;  /* 0x000000102c2f7819 */ /* 0x100fe4000000122d */
        /* <DEDUP_REMOVED lines=9> */
[C---:B--2---:R-:W-:Y:S01]  /*a820*/  LOP3.LUT R45, R6.reuse, 0xffff0000, RZ, 0xc0, !PT ;  /* 0xffff0000062d7812 */ /* 0x044fe200078ec0ff */
[----:B------:R-:W-:Y:S01]  /*a830*/  IMAD.U32 R44, R6, 0x10000, RZ ;  /* 0x00010000062c7824 */ /* 0x000fe200078e00ff */
[C---:B------:R-:W-:Y:S01]  /*a840*/  LOP3.LUT R47, R7.reuse, 0xffff0000, RZ, 0xc0, !PT ;  /* 0xffff0000072f7812 */ /* 0x040fe200078ec0ff */
[----:B------:R-:W-:-:S02]  /*a850*/  IMAD.U32 R46, R7, 0x10000, RZ ;  /* 0x00010000072e7824 */ /* 0x000fc400078e00ff */
[CC--:B------:R-:W-:Y:S01]  /*a860*/  FMUL.FTZ R50, R45.reuse, R48.reuse ;  /* 0x000000302d327220 */ /* 0x0c0fe20000410000 */
[----:B------:R-:W-:Y:S01]  /*a870*/  FMUL.FTZ R51, R45, R49 ;  /* 0x000000312d337220 */ /* 0x000fe20000410000 */
[C---:B------:R-:W-:Y:S01]  /*a880*/  FMUL.FTZ R45, R47.reuse, R67 ;  /* 0x000000432f2d7220 */ /* 0x040fe20000410000 */
[----:B------:R-:W-:Y:S02]  /*a890*/  IMAD.U32 R6, R4, 0x10000, RZ ;  /* 0x0001000004067824 */ /* 0x000fe400078e00ff */
[----:B------:R-:W-:Y:S01]  /*a8a0*/  FFMA.FTZ R73, R44, R49, R50 ;  /* 0x000000312c497223 */ /* 0x000fe20000010032 */
[-C--:B------:R-:W-:Y:S01]  /*a8b0*/  FMUL.FTZ R49, R47, R71.reuse ;  /* 0x000000472f317220 */ /* 0x080fe20000410000 */
[----:B------:R-:W-:Y:S01]  /*a8c0*/  FFMA.FTZ R71, R46, R71, -R45 ;  /* 0x000000472e477223 */ /* 0x000fe2000001082d */
[C---:B------:R-:W-:Y:S01]  /*a8d0*/  IMAD.U32 R7, R5.reuse, 0x10000, RZ ;  /* 0x0001000005077824 */ /* 0x040fe200078e00ff */
[----:B------:R-:W-:Y:S01]  /*a8e0*/  LOP3.LUT R4, R4, 0xffff0000, RZ, 0xc0, !PT ;  /* 0xffff000004047812 */ /* 0x000fe200078ec0ff */
[----:B------:R-:W-:Y:S01]  /*a8f0*/  IMAD.U32 R47, R68, 0x10000, RZ ;  /* 0x00010000442f7824 */ /* 0x000fe200078e00ff */
[----:B------:R-:W-:Y:S01]  /*a900*/  LOP3.LUT R5, R5, 0xffff0000, RZ, 0xc0, !PT ;  /* 0xffff000005057812 */ /* 0x000fe200078ec0ff */
[----:B------:R-:W-:Y:S01]  /*a910*/  IMAD.U32 R45, R70, 0x10000, RZ ;  /* 0x00010000462d7824 */ /* 0x000fe200078e00ff */
[----:B------:R-:W-:Y:S01]  /*a920*/  LOP3.LUT R68, R68, 0xffff0000, RZ, 0xc0, !PT ;  /* 0xffff000044447812 */ /* 0x000fe200078ec0ff */
[----:B------:R-:W-:Y:S01]  /*a930*/  FFMA.FTZ R48, R44, R48, -R51 ;  /* 0x000000302c307223 */ /* 0x000fe20000010833 */
        /* <DEDUP_REMOVED lines=15> */
.L_x_2367:
[----:B------:R-:W-:Y:S05]  /*aa30*/  BSYNC B1 ;  /* 0x0000000000017941 */ /* 0x000fea0003800000 */
.L_x_2366:
[----:B------:R-:W-:Y:S04]  /*aa40*/  BSSY B1, `(.L_x_2370) ;  /* 0x0000065000017945 */ /* 0x000fe80003800000 */
[----:B------:R-:W-:Y:S05]  /*aa50*/  @P1 BRA `(.L_x_2371) ;  /* 0x00000004008c1947 */ /* 0x000fea0003800000 */
[----:B--23--:R-:W2:Y:S01]  /*aa60*/  LDC R5, c[0x0][0x3d4] ;  /* 0x0000f500ff057b82 */ /* 0x00cea20000000800 */
[----:B------:R-:W-:Y:S01]  /*aa70*/  BSSY B2, `(.L_x_2372) ;  /* 0x0000032000027945 */ /* 0x000fe20003800000 */
[-C--:B--2---:R-:W-:Y:S02]  /*aa80*/  ISETP.GE.AND P0, PT, R22, R5.reuse, PT ;  /* 0x000000051600720c */ /* 0x084fe40003f06270 */
[----:B------:R-:W-:-:S11]  /*aa90*/  ISETP.GE.AND P1, PT, R186, R5, PT ;  /* 0x00000005ba00720c */ /* 0x000fd60003f26270 */
[----:B------:R-:W-:Y:S05]  /*aaa0*/  @P0 BRA `(.L_x_2373) ;  /* 0x0000000000b80947 */ /* 0x000fea0003800000 */
[----:B------:R-:W2:Y:S01]  /*aab0*/  LDS.128 R4, [R211+0x1000] ;  /* 0x00100000d3047984 */ /* 0x000ea20000000c00 */
        /* <DEDUP_REMOVED lines=12> */
[C---:B--2---:R-:W-:Y:S01]  /*ab80*/  LOP3.LUT R41, R6.reuse, 0xffff0000, RZ, 0xc0, !PT ;  /* 0xffff000006297812 */ /* 0x044fe200078ec0ff */
        /* <DEDUP_REMOVED lines=32> */
.L_x_2373:
[----:B------:R-:W-:Y:S05]  /*ad90*/  BSYNC B2 ;  /* 0x0000000000027941 */ /* 0x000fea0003800000 */
.L_x_2372:
[----:B------:R-:W-:Y:S05]  /*ada0*/  @P1 BRA `(.L_x_2371) ;  /* 0x0000000000b81947 */ /* 0x000fea0003800000 */
[----:B--2---:R-:W2:Y:S01]  /*adb0*/  LDS.128 R4, [R211+0x5000] ;  /* 0x00500000d3047984 */ /* 0x004ea20000000c00 */
        /* <DEDUP_REMOVED lines=45> */
.L_x_2371:
[----:B------:R-:W-:Y:S05]  /*b090*/  BSYNC B1 ;  /* 0x0000000000017941 */ /* 0x000fea0003800000 */
.L_x_2370:
[----:B------:R-:W-:Y:S04]  /*b0a0*/  BSSY B1, `(.L_x_2374) ;  /* 0x0000065000017945 */ /* 0x000fe80003800000 */
[----:B------:R-:W-:Y:S05]  /*b0b0*/  @P2 BRA `(.L_x_2375) ;  /* 0x00000004008c2947 */ /* 0x000fea0003800000 */
[----:B--234-:R-:W2:Y:S01]  /*b0c0*/  LDC R5, c[0x0][0x3d4] ;  /* 0x0000f500ff057b82 */ /* 0x01cea20000000800 */
        /* <DEDUP_REMOVED lines=50> */
.L_x_2377:
[----:B------:R-:W-:Y:S05]  /*b3f0*/  BSYNC B2 ;  /* 0x0000000000027941 */ /* 0x000fea0003800000 */
.L_x_2376:
        /* <DEDUP_REMOVED lines=47> */
.L_x_2375:
[----:B------:R-:W-:Y:S05]  /*b6f0*/  BSYNC B1 ;  /* 0x0000000000017941 */ /* 0x000fea0003800000 */
.L_x_2374:
[----:B------:R-:W-:Y:S05]  /*b700*/  @P3 BRA `(.L_x_2378) ;  /* 0x0000002c00703947 */ /* 0x000fea0003800000 */
[----:B--234-:R-:W2:Y:S01]  /*b710*/  LDC R5, c[0x0][0x3d4] ;  /* 0x0000f500ff057b82 */ /* 0x01cea20000000800 */
[----:B------:R-:W-:Y:S01]  /*b720*/  BSSY B1, `(.L_x_2379) ;  /* 0x0000032000017945 */ /* 0x000fe20003800000 */
[-C--:B--2---:R-:W-:Y:S02]  /*b730*/  ISETP.GE.AND P0, PT, R22, R5.reuse, PT ;  /* 0x000000051600720c */ /* 0x084fe40003f06270 */
[----:B------:R-:W-:-:S11]  /*b740*/  ISETP.GE.AND P1, PT, R186, R5, PT ;  /* 0x00000005ba00720c */ /* 0x000fd60003f26270 */
[----:B------:R-:W-:Y:S05]  /*b750*/  @P0 BRA `(.L_x_2380) ;  /* 0x0000000000b80947 */ /* 0x000fea0003800000 */
[----:B------:R-:W2:Y:S01]  /*b760*/  LDS.128 R4, [R211+0x3000] ;  /* 0x00300000d3047984 */ /* 0x000ea20000000c00 */
        /* <DEDUP_REMOVED lines=12> */
[C---:B--2---:R-:W-:Y:S01]  /*b830*/  LOP3.LUT R13, R6.reuse, 0xffff0000, RZ, 0xc0, !PT ;  /* 0xffff0000060d7812 */ /* 0x044fe200078ec0ff */
        /* <DEDUP_REMOVED lines=32> */
.L_x_2380:
[----:B------:R-:W-:Y:S05]  /*ba40*/  BSYNC B1 ;  /* 0x0000000000017941 */ /* 0x000fea0003800000 */
.L_x_2379:
[----:B------:R-:W-:Y:S05]  /*ba50*/  @P1 BRA `(.L_x_2378) ;  /* 0x00000028009c1947 */ /* 0x000fea0003800000 */
[----:B--2---:R-:W2:Y:S01]  /*ba60*/  LDS.128 R4, [R211+0x7000] ;  /* 0x00700000d3047984 */ /* 0x004ea20000000c00 */
        /* <DEDUP_REMOVED lines=46> */
.L_x_2339:
[----:B------:R-:W2:Y:S01]  /*bd50*/  LDC R21, c[0x0][0x3d4] ;  /* 0x0000f500ff157b82 */ /* 0x000ea20000000800 */
[-C--:B------:R-:W-:Y:S01]  /*bd60*/  ISETP.GE.AND P0, PT, R188, R72.reuse, PT ;  /* 0x00000048bc00720c */ /* 0x080fe20003f06270 */
[----:B------:R-:W-:Y:S01]  /*bd70*/  ULDC.64 UR4, c[0x0][0x3c8] ;  /* 0x0000f20000047ab9 */ /* 0x000fe20000000a00 */
[-C--:B------:R-:W-:Y:S01]  /*bd80*/  ISETP.GE.AND P1, PT, R187, R72.reuse, PT ;  /* 0x00000048bb00720c */ /* 0x080fe20003f26270 */
[----:B------:R-:W-:Y:S01]  /*bd90*/  ULDC.64 UR6, c[0x0][0x3e0] ;  /* 0x0000f80000067ab9 */ /* 0x000fe20000000a00 */
[-C--:B------:R-:W-:Y:S02]  /*bda0*/  ISETP.GE.AND P2, PT, R189, R72.reuse, PT ;  /* 0x00000048bd00720c */ /* 0x080fe40003f46270 */
[----:B------:R-:W-:Y:S02]  /*bdb0*/  ISETP.GE.AND P3, PT, R18, R72, PT ;  /* 0x000000481200720c */ /* 0x000fe40003f66270 */
[CC--:B--2---:R-:W-:Y:S02]  /*bdc0*/  ISETP.GE.OR P0, PT, R16.reuse, R21.reuse, P0 ;  /* 0x000000151000720c */ /* 0x0c4fe40000706670 */
[----:B------:R-:W-:-:S02]  /*bdd0*/  ISETP.GE.OR P1, PT, R16, R21, P1 ;  /* 0x000000151000720c */ /* 0x000fc40000f26670 */
[CC--:B------:R-:W-:Y:S02]  /*bde0*/  ISETP.GE.OR P2, PT, R16.reuse, R21.reuse, P2 ;  /* 0x000000151000720c */ /* 0x0c0fe40001746670 */
[----:B------:R-:W-:-:S07]  /*bdf0*/  ISETP.GE.OR P3, PT, R16, R21, P3 ;  /* 0x000000151000720c */ /* 0x000fce0001f66670 */
[--C-:B------:R-:W-:Y:S01]  /*be00*/  @!P0 IADD3 R29, P4, P5, R27, R29, R6.reuse ;  /* 0x0000001d1b1d8210 */ /* 0x100fe20007d9e006 */
[----:B------:R-:W2:Y:S03]  /*be10*/  @!P0 LDC.64 R62, c[0x0][0x3e0] ;  /* 0x0000f800ff3e8b82 */ /* 0x000ea60000000a00 */
[--C-:B------:R-:W-:Y:S01]  /*be20*/  @!P0 IADD3.X R30, R31, R30, R7.reuse, P4, P5 ;  /* 0x0000001e1f1e8210 */ /* 0x100fe200027ea407 */
[C---:B------:R-:W-:Y:S01]  /*be30*/  @!P2 IMAD.WIDE.U32 R8, R12.reuse, 0x60, R6 ;  /* 0x000000600c08a825 */ /* 0x040fe200078e0006 */
[----:B------:R-:W-:-:S03]  /*be40*/  @!P1 LEA R0, P4, R12, R6, 0x6 ;  /* 0x000000060c009211 */ /* 0x000fc600078830ff */
[----:B------:R-:W3:Y:S01]  /*be50*/  @!P1 LDC.64 R66, c[0x0][0x3e0] ;  /* 0x0000f800ff429b82 */ /* 0x000ee20000000a00 */
[----:B------:R-:W-:Y:S01]  /*be60*/  @!P1 IADD3 R25, P5, R0, R27, RZ ;  /* 0x0000001b00199210 */ /* 0x000fe20007fbe0ff */
[----:B------:R-:W-:Y:S01]  /*be70*/  @!P2 IMAD R0, R13, 0x60, RZ ;  /* 0x000000600d00a824 */ /* 0x000fe200078e02ff */
[----:B------:R-:W-:Y:S02]  /*be80*/  @!P1 LEA.HI.X R26, R12, R7, R13, 0x6, P4 ;  /* 0x000000070c1a9211 */ /* 0x000fe400020f340d */
[----:B------:R-:W-:-:S03]  /*be90*/  @!P3 IADD3 R3, P4, R6, R27, RZ ;  /* 0x0000001b0603b210 */ /* 0x000fc60007f9e0ff */
[--C-:B------:R-:W-:Y:S01]  /*bea0*/  @!P1 IMAD.X R26, R26, 0x1, R31.reuse, P5 ;  /* 0x000000011a1a9824 */ /* 0x100fe200028e061f */
[----:B------:R-:W-:Y:S01]  /*beb0*/  @!P2 IADD3 R6, P5, R27, R8, RZ ;  /* 0x000000081b06a210 */ /* 0x000fe20007fbe0ff */
[----:B------:R-:W-:Y:S01]  /*bec0*/  @!P3 IMAD.X R14, R7, 0x1, R31, P4 ;  /* 0x00000001070eb824 */ /* 0x000fe200020e061f */
[----:B------:R-:W4:Y:S02]  /*bed0*/  @!P2 LDC.64 R70, c[0x0][0x3e0] ;  /* 0x0000f800ff46ab82 */ /* 0x000f240000000a00 */
[----:B------:R-:W-:Y:S01]  /*bee0*/  @!P2 IADD3.X R7, R31, R0, R9, P5, !PT ;  /* 0x000000001f07a210 */ /* 0x000fe20002ffe409 */
[----:B------:R-:W-:Y:S01]  /*bef0*/  @!P2 IMAD R31, R11, 0x60, RZ ;  /* 0x000000600b1fa824 */ /* 0x000fe200078e02ff */
[----:B------:R-:W-:-:S04]  /*bf00*/  @!P0 IADD3 R27, P4, P5, R33, R24, R4 ;  /* 0x00000018211b8210 */ /* 0x000fc80007d9e004 */
[----:B------:R-:W-:Y:S01]  /*bf10*/  @!P0 IADD3.X R28, R35, R28, R5, P4, P5 ;  /* 0x0000001c231c8210 */ /* 0x000fe200027ea405 */
[----:B------:R-:W0:Y:S01]  /*bf20*/  @!P0 LDC.64 R60, c[0x0][0x3c8] ;  /* 0x0000f200ff3c8b82 */ /* 0x000e220000000a00 */
[----:B------:R-:W-:Y:S02]  /*bf30*/  @!P3 IADD3 R15, P4, R4, R33, RZ ;  /* 0x00000021040fb210 */ /* 0x000fe40007f9e0ff */
[----:B------:R-:W-:-:S03]  /*bf40*/  @!P1 LEA R20, P5, R10, R4, 0x6 ;  /* 0x000000040a149211 */ /* 0x000fc600078a30ff */
[----:B------:R-:W-:Y:S01]  /*bf50*/  @!P3 IMAD.X R32, R5, 0x1, R35, P4 ;  /* 0x000000010520b824 */ /* 0x000fe200020e0623 */
[C---:B------:R-:W-:Y:S01]  /*bf60*/  @!P3 LEA R8, P4, R3.reuse, UR4, 0x1 ;  /* 0x000000040308bc11 */ /* 0x040fe2000f8808ff */
[----:B------:R-:W1:Y:S01]  /*bf70*/  @!P1 LDC.64 R64, c[0x0][0x3c8] ;  /* 0x0000f200ff409b82 */ /* 0x000e620000000a00 */
[C---:B------:R-:W-:Y:S01]  /*bf80*/  @!P1 LEA.HI.X R24, R10.reuse, R5, R11, 0x6, P5 ;  /* 0x000000050a189211 */ /* 0x040fe200028f340b */
[----:B------:R-:W-:Y:S01]  /*bf90*/  @!P2 IMAD.WIDE.U32 R4, R10, 0x60, R4 ;  /* 0x000000600a04a825 */ /* 0x000fe200078e0004 */
[----:B------:R-:W-:Y:S02]  /*bfa0*/  @!P3 LEA.HI.X R9, R3, UR5, R14, 0x1, P4 ;  /* 0x000000050309bc11 */ /* 0x000fe4000a0f0c0e */
[C---:B------:R-:W-:Y:S02]  /*bfb0*/  @!P3 LEA R14, P4, R15.reuse, UR6, 0x1 ;  /* 0x000000060f0ebc11 */ /* 0x040fe4000f8808ff */
[----:B------:R-:W-:Y:S01]  /*bfc0*/  @!P1 IADD3 R20, P5, R20, R33, RZ ;  /* 0x0000002114149210 */ /* 0x000fe20007fbe0ff */
[----:B------:R-:W1:Y:S01]  /*bfd0*/  @!P2 LDC.64 R68, c[0x0][0x3c8] ;  /* 0x0000f200ff44ab82 */ /* 0x000e620000000a00 */
[----:B------:R-:W-:-:S02]  /*bfe0*/  @!P3 LEA.HI.X R15, R15, UR7, R32, 0x1, P4 ;  /* 0x000000070f0fbc11 */ /* 0x000fc4000a0f0c20 */
[----:B--2---:R-:W-:Y:S01]  /*bff0*/  @!P0 LEA R62, P4, R27, R62, 0x1 ;  /* 0x0000003e1b3e8211 */ /* 0x004fe200078808ff */
[----:B------:R-:W-:Y:S01]  /*c000*/  @!P1 IMAD.X R24, R24, 0x1, R35, P5 ;  /* 0x0000000118189824 */ /* 0x000fe200028e0623 */
[----:B------:R-:W-:Y:S02]  /*c010*/  @!P2 IADD3 R0, P5, R33, R4, RZ ;  /* 0x000000042100a210 */ /* 0x000fe40007fbe0ff */
[----:B------:R-:W-:Y:S02]  /*c020*/  @!P0 LEA.HI.X R63, R27, R63, R28, 0x1, P4 ;  /* 0x0000003f1b3f8211 */ /* 0x000fe400020f0c1c */
[C---:B---3--:R-:W-:Y:S02]  /*c030*/  @!P1 LEA R66, P4, R20.reuse, R66, 0x1 ;  /* 0x0000004214429211 */ /* 0x048fe400078808ff */
[----:B------:R-:W-:Y:S02]  /*c040*/  @!P2 IADD3.X R3, R35, R31, R5, P5, !PT ;  /* 0x0000001f2303a210 */ /* 0x000fe40002ffe405 */
[----:B------:R-:W-:-:S02]  /*c050*/  @!P1 LEA.HI.X R67, R20, R67, R24, 0x1, P4 ;  /* 0x0000004314439211 */ /* 0x000fc400020f0c18 */
[----:B------:R-:W-:Y:S02]  /*c060*/  CS2R R32, SRZ ;  /* 0x0000000000207805 */ /* 0x000fe4000001ff00 */
[C---:B----4-:R-:W-:Y:S02]  /*c070*/  @!P2 LEA R70, P4, R0.reuse, R70, 0x1 ;  /* 0x000000460046a211 */ /* 0x050fe400078808ff */
[----:B------:R-:W-:Y:S02]  /*c080*/  CS2R R34, SRZ ;  /* 0x0000000000227805 */ /* 0x000fe4000001ff00 */
[----:B0-----:R-:W-:Y:S02]  /*c090*/  @!P0 LEA R60, P5, R29, R60, 0x1 ;  /* 0x0000003c1d3c8211 */ /* 0x001fe400078a08ff */
[----:B------:R-:W-:Y:S02]  /*c0a0*/  CS2R R4, SRZ ;  /* 0x0000000000047805 */ /* 0x000fe4000001ff00 */
[----:B------:R-:W-:-:S02]  /*c0b0*/  @!P2 LEA.HI.X R71, R0, R71, R3, 0x1, P4 ;  /* 0x000000470047a211 */ /* 0x000fc400020f0c03 */
[----:B------:R-:W0:Y:S01]  /*c0c0*/  LDC R0, c[0x0][0x428] ;  /* 0x00010a00ff007b82 */ /* 0x000e220000000800 */
[----:B------:R-:W-:Y:S02]  /*c0d0*/  @!P0 LEA.HI.X R61, R29, R61, R30, 0x1, P5 ;  /* 0x0000003d1d3d8211 */ /* 0x000fe400028f0c1e */
[----:B------:R-:W-:Y:S02]  /*c0e0*/  CS2R R28, SRZ ;  /* 0x00000000001c7805 */ /* 0x000fe4000001ff00 */
[----:B------:R-:W-:Y:S02]  /*c0f0*/  CS2R R30, SRZ ;  /* 0x00000000001e7805 */ /* 0x000fe4000001ff00 */
[C---:B-1----:R-:W-:Y:S01]  /*c100*/  @!P1 LEA R64, P5, R25.reuse, R64, 0x1 ;  /* 0x0000004019409211 */ /* 0x042fe200078a08ff */
        /* <DEDUP_REMOVED lines=11> */
[----:B0-----:R-:W-:-:S13]  /*c1c0*/  ISETP.NE.AND P0, PT, R0, 0x1, PT ;  /* 0x000000010000780c */ /* 0x001fda0003f05270 */
[----:B-1----:R-:W0:Y:S08]  /*c1d0*/  @P0 LDC R8, c[0x0][0x42c] ;  /* 0x00010b00ff080b82 */ /* 0x002e300000000800 */
        /* <DEDUP_REMOVED lines=38> */
.L_x_2616:
[----:B------:R-:W-:-:S03]  /*c440*/  UMOV UR4, 0xffffffff ;  /* 0xffffffff00047882 */ /* 0x000fc60000000000 */
[----:B------:R-:W-:Y:S05]  /*c450*/  BRA.DIV UR4, `(.L_x_2382) ;  /* 0x0000013e04f07947 */ /* 0x000fea000b800000 */
.L_x_2619:
[----:B------:R-:W-:-:S03]  /*c460*/  UMOV UR4, 0xffffffff ;  /* 0xffffffff00047882 */ /* 0x000fc60000000000 */
[----:B------:R-:W-:Y:S05]  /*c470*/  BRA.DIV UR4, `(.L_x_2383) ;  /* 0x0000014204107947 */ /* 0x000fea000b800000 */
.L_x_2622:
[----:B------:R-:W-:-:S03]  /*c480*/  UMOV UR4, 0xffffffff ;  /* 0xffffffff00047882 */ /* 0x000fc60000000000 */
[----:B------:R-:W-:Y:S05]  /*c490*/  BRA.DIV UR4, `(.L_x_2384) ;  /* 0x0000014204307947 */ /* 0x000fea000b800000 */
.L_x_2625:
[----:B------:R-:W-:-:S03]  /*c4a0*/  UMOV UR4, 0xffffffff ;  /* 0xffffffff00047882 */ /* 0x000fc60000000000 */
[----:B------:R-:W-:Y:S05]  /*c4b0*/  BRA.DIV UR4, `(.L_x_2385) ;  /* 0x0000014204507947 */ /* 0x000fea000b800000 */
.L_x_2628:
[----:B------:R-:W-:-:S03]  /*c4c0*/  UMOV UR4, 0xffffffff ;  /* 0xffffffff00047882 */ /* 0x000fc60000000000 */
[----:B------:R-:W-:Y:S05]  /*c4d0*/  BRA.DIV UR4, `(.L_x_2386) ;  /* 0x0000014204707947 */ /* 0x000fea000b800000 */
.L_x_2631:
[----:B------:R-:W-:-:S03]  /*c4e0*/  UMOV UR4, 0xffffffff ;  /* 0xffffffff00047882 */ /* 0x000fc60000000000 */
[----:B------:R-:W-:Y:S05]  /*c4f0*/  BRA.DIV UR4, `(.L_x_2387) ;  /* 0x0000014204907947 */ /* 0x000fea000b800000 */
.L_x_2634:
[----:B------:R-:W-:-:S03]  /*c500*/  UMOV UR4, 0xffffffff ;  /* 0xffffffff00047882 */ /* 0x000fc60000000000 */
[----:B------:R-:W-:Y:S05]  /*c510*/  BRA.DIV UR4, `(.L_x_2388) ;  /* 0x0000014204b07947 */ /* 0x000fea000b800000 */
.L_x_2637:
[----:B------:R-:W-:-:S03]  /*c520*/  UMOV UR4, 0xffffffff ;  /* 0xffffffff00047882 */ /* 0x000fc60000000000 */
[----:B------:R-:W-:Y:S05]  /*c530*/  BRA.DIV UR4, `(.L_x_2389) ;  /* 0x0000014204d07947 */ /* 0x000fea000b800000 */
.L_x_2640:
[----:B------:R-:W-:-:S03]  /*c540*/  UMOV UR4, 0xffffffff ;  /* 0xffffffff00047882 */ /* 0x000fc60000000000 */
[----:B------:R-:W-:Y:S05]  /*c550*/  BRA.DIV UR4, `(.L_x_2390) ;  /* 0x0000014204f07947 */ /* 0x000fea000b800000 */
.L_x_2643:
[----:B------:R-:W-:-:S03]  /*c560*/  UMOV UR4, 0xffffffff ;  /* 0xffffffff00047882 */ /* 0x000fc60000000000 */
[----:B------:R-:W-:Y:S05]  /*c570*/  BRA.DIV UR4, `(.L_x_2391) ;  /* 0x0000014604107947 */ /* 0x000fea000b800000 */
.L_x_2646:
[----:B------:R-:W-:-:S03]  /*c580*/  UMOV UR4, 0xffffffff ;  /* 0xffffffff00047882 */ /* 0x000fc60000000000 */
[----:B------:R-:W-:Y:S05]  /*c590*/  BRA.DIV UR4, `(.L_x_2392) ;  /* 0x0000014604307947 */ /* 0x000fea000b800000 */
.L_x_2649:
[----:B------:R-:W-:-:S03]  /*c5a0*/  UMOV UR4, 0xffffffff ;  /* 0xffffffff00047882 */ /* 0x000fc60000000000 */
[----:B------:R-:W-:Y:S05]  /*c5b0*/  BRA.DIV UR4, `(.L_x_2393) ;  /* 0x0000014604507947 */ /* 0x000fea000b800000 */
.L_x_2652:
[----:B------:R-:W-:-:S03]  /*c5c0*/  UMOV UR4, 0xffffffff ;  /* 0xffffffff00047882 */ /* 0x000fc60000000000 */
[----:B------:R-:W-:Y:S05]  /*c5d0*/  BRA.DIV UR4, `(.L_x_2394) ;  /* 0x0000014604707947 */ /* 0x000fea000b800000 */
.L_x_2655:
[----:B------:R-:W-:-:S03]  /*c5e0*/  UMOV UR4, 0xffffffff ;  /* 0xffffffff00047882 */ /* 0x000fc60000000000 */
[----:B------:R-:W-:Y:S05]  /*c5f0*/  BRA.DIV UR4, `(.L_x_2395) ;  /* 0x0000014604907947 */ /* 0x000fea000b800000 */
.L_x_2658:
[----:B------:R-:W-:-:S03]  /*c600*/  UMOV UR4, 0xffffffff ;  /* 0xffffffff00047882 */ /* 0x000fc60000000000 */
[----:B------:R-:W-:Y:S05]  /*c610*/  BRA.DIV UR4, `(.L_x_2396) ;  /* 0x0000014604b07947 */ /* 0x000fea000b800000 */
.L_x_2661:
        /* <DEDUP_REMOVED lines=69> */
.L_x_2662:
[----:B------:R-:W-:Y:S05]  /*ca70*/  BSYNC B1 ;  /* 0x0000000000017941 */ /* 0x000fea0003800000 */
.L_x_2397:
        /* <DEDUP_REMOVED lines=105> */
.L_x_2400:
[----:B------:R-:W-:Y:S05]  /*d110*/  BSYNC B1 ;  /* 0x0000000000017941 */ /* 0x000fea0003800000 */
.L_x_2399:
        /* <DEDUP_REMOVED lines=104> */
.L_x_2402:
[----:B------:R-:W-:Y:S05]  /*d7a0*/  BSYNC B1 ;  /* 0x0000000000017941 */ /* 0x000fea0003800000 */
.L_x_2401:
        /* <DEDUP_REMOVED lines=33> */
[----:B------:R-:W-:-:S02]  /*d9c0*/  PRMT R61, R61, 0x5410, R38 ;  /* 0x000054103d3d7816 */ /* 0x000fc40000000026 */
[C---:B0-----:R-:W-:Y:S01]  /*d9d0*/  SHF.L.U32 R13, R4.reuse, 0x10, RZ ;  /* 0x00000010040d7819 */ /* 0x041fe200000006ff */
[----:B------:R-:W-:Y:S01]  /*d9e0*/  IMAD.U32 R14, R5, 0x10000, RZ ;  /* 0x00010000050e7824 */ /* 0x000fe200078e00ff */
[----:B------:R-:W-:Y:S01]  /*d9f0*/  LOP3.LUT R4, R4, 0xffff0000, RZ, 0xc0, !PT ;  /* 0xffff000004047812 */ /* 0x000fe200078ec0ff */
[----:B------:R-:W-:Y:S01]  /*da00*/  IMAD.U32 R24, R7, 0x10000, RZ ;  /* 0x0001000007187824 */ /* 0x000fe200078e00ff */
[----:B------:R-:W-:Y:S01]  /*da10*/  LOP3.LUT R5, R5, 0xffff0000, RZ, 0xc0, !PT ;  /* 0xffff000005057812 */ /* 0x000fe200078ec0ff */
[C---:B------:R-:W-:Y:S01]  /*da20*/  IMAD.U32 R15, R6.reuse, 0x10000, RZ ;  /* 0x00010000060f7824 */ /* 0x040fe200078e00ff */
[----:B------:R-:W-:Y:S02]  /*da30*/  LOP3.LUT R6, R6, 0xffff0000, RZ, 0xc0, !PT ;  /* 0xffff000006067812 */ /* 0x000fe400078ec0ff */
        /* <DEDUP_REMOVED lines=63> */
.L_x_2404:
[----:B------:R-:W-:Y:S05]  /*de30*/  BSYNC B1 ;  /* 0x0000000000017941 */ /* 0x000fea0003800000 */
.L_x_2403:
[----:B--23--:R-:W-:Y:S02]  /*de40*/  PRMT R12, R12, 0x5410, R0 ;  /* 0x000054100c0c7816 */ /* 0x00cfe40000000000 */
[----:B------:R-:W-:Y:S01]  /*de50*/  PRMT R14, R14, 0x5410, R3 ;  /* 0x000054100e0e7816 */ /* 0x000fe20000000003 */
[----:B------:R-:W-:Y:S06]  /*de60*/  @P0 BRA `(.L_x_2378) ;  /* 0x0000000400980947 */ /* 0x000fec0003800000 */
[----:B------:R-:W-:Y:S02]  /*de70*/  LEA.HI R21, R21, R219, RZ, 0x1d ;  /* 0x000000db15157211 */ /* 0x000fe400078fe8ff */
[----:B------:R-:W-:Y:S02]  /*de80*/  SHF.R.U64 R25, R44, 0x10, R45 ;  /* 0x000000102c197819 */ /* 0x000fe4000000122d */
[----:B-1----:R-:W-:Y:S01]  /*de90*/  SHF.R.S32.HI R4, RZ, 0x1f, R21 ;  /* 0x0000001fff047819 */ /* 0x002fe20000011415 */
        /* <DEDUP_REMOVED lines=12> */
[----:B------:R-:W1:Y:S01]  /*df60*/  LDS.128 R4, [R228] ;  /* 0x00000000e4047984 */ /* 0x000e620000000c00 */
[----:B------:R-:W-:Y:S01]  /*df70*/  SHF.R.U32.HI R44, RZ, 0x10, R45 ;  /* 0x00000010ff2c7819 */ /* 0x000fe2000001162d */
[----:B------:R-:W-:Y:S01]  /*df80*/  IMAD.U32 R27, R56, 0x10000, RZ ;  /* 0x00010000381b7824 */ /* 0x000fe200078e00ff */
[----:B------:R-:W-:Y:S01]  /*df90*/  SHF.R.U32.HI R48, RZ, 0x10, R49 ;  /* 0x00000010ff307819 */ /* 0x000fe20000011631 */
[----:B------:R-:W-:Y:S01]  /*dfa0*/  IMAD R3, R3, 0x2, R2 ;  /* 0x0000000203037824 */ /* 0x000fe200078e0202 */
[----:B------:R-:W-:Y:S02]  /*dfb0*/  PRMT R54, R54, 0x5410, R15 ;  /* 0x0000541036367816 */ /* 0x000fe4000000000f */
[----:B------:R-:W-:Y:S02]  /*dfc0*/  SHF.R.U32.HI R30, RZ, 0x10, R51 ;  /* 0x00000010ff1e7819 */ /* 0x000fe40000011633 */
[----:B0-----:R-:W0:Y:S01]  /*dfd0*/  LDS.128 R8, [R3+0x10400] ;  /* 0x0104000003087984 */ /* 0x001e220000000c00 */
[----:B------:R-:W-:-:S02]  /*dfe0*/  PRMT R53, R53, 0x5410, R44 ;  /* 0x0000541035357816 */ /* 0x000fc4000000002c */
[----:B------:R-:W-:Y:S02]  /*dff0*/  PRMT R57, R57, 0x5410, R48 ;  /* 0x0000541039397816 */ /* 0x000fe40000000030 */
[----:B------:R-:W-:Y:S02]  /*e000*/  SHF.R.U32.HI R46, RZ, 0x10, R47 ;  /* 0x00000010ff2e7819 */ /* 0x000fe4000001162f */
[----:B------:R-:W-:Y:S01]  /*e010*/  SHF.R.U64 R28, R50, 0x10, R51 ;  /* 0x00000010321c7819 */ /* 0x000fe20000001233 */
[----:B------:R-:W-:Y:S01]  /*e020*/  IMAD.U32 R29, R57, 0x10000, RZ ;  /* 0x00010000391d7824 */ /* 0x000fe200078e00ff */
[----:B------:R-:W-:Y:S02]  /*e030*/  PRMT R30, R14, 0x5432, R30 ;  /* 0x000054320e1e7816 */ /* 0x000fe4000000001e */
[----:B------:R-:W-:Y:S02]  /*e040*/  PRMT R55, R55, 0x5410, R46 ;  /* 0x0000541037377816 */ /* 0x000fe4000000002e */
[----:B------:R-:W-:-:S02]  /*e050*/  PRMT R28, R12, 0x5432, R28 ;  /* 0x000054320c1c7816 */ /* 0x000fc4000000001c */
[----:B------:R-:W-:Y:S01]  /*e060*/  LOP3.LUT R25, R25, 0xffff0000, RZ, 0xc0, !PT ;  /* 0xffff000019197812 */ /* 0x000fe200078ec0ff */
[C---:B-1----:R-:W-:Y:S01]  /*e070*/  IMAD.U32 R0, R4.reuse, 0x10000, RZ ;  /* 0x0001000004007824 */ /* 0x042fe200078e00ff */
[----:B------:R-:W-:Y:S01]  /*e080*/  LOP3.LUT R4, R4, 0xffff0000, RZ, 0xc0, !PT ;  /* 0xffff000004047812 */ /* 0x000fe200078ec0ff */
[C---:B------:R-:W-:Y:S01]  /*e090*/  IMAD.U32 R12, R5.reuse, 0x10000, RZ ;  /* 0x00010000050c7824 */ /* 0x040fe200078e00ff */
[----:B------:R-:W-:Y:S01]  /*e0a0*/  LOP3.LUT R5, R5, 0xffff0000, RZ, 0xc0, !PT ;  /* 0xffff000005057812 */ /* 0x000fe200078ec0ff */
[C---:B------:R-:W-:Y:S01]  /*e0b0*/  IMAD.U32 R14, R7.reuse, 0x10000, RZ ;  /* 0x00010000070e7824 */ /* 0x040fe200078e00ff */
[----:B------:R-:W-:Y:S01]  /*e0c0*/  LOP3.LUT R7, R7, 0xffff0000, RZ, 0xc0, !PT ;  /* 0xffff000007077812 */ /* 0x000fe200078ec0ff */
[C---:B------:R-:W-:Y:S01]  /*e0d0*/  IMAD.U32 R13, R6.reuse, 0x10000, RZ ;  /* 0x00010000060d7824 */ /* 0x040fe200078e00ff */
        /* <DEDUP_REMOVED lines=63> */
.L_x_2378:
[----:B------:R-:W-:Y:S05]  /*e4d0*/  BSYNC B0 ;  /* 0x0000000000007941 */ /* 0x000fea0003800000 */
.L_x_2338:
        /* <DEDUP_REMOVED lines=8> */
.L_x_2336:
[----:B------:R-:W-:-:S13]  /*e560*/  ISETP.NE.AND P0, PT, R197, 0x3, PT ;  /* 0x00000003c500780c */ /* 0x000fda0003f05270 */
[----:B------:R-:W-:Y:S05]  /*e570*/  @!P0 BRA `(.L_x_2405) ;  /* 0x0000000000048947 */ /* 0x000fea0003800000 */
[----:B------:R-:W-:Y:S01]  /*e580*/  BPT.TRAP 0x1 ;  /* 0x000000040000795c */ /* 0x000fe20000300000 */
.L_x_2405:
[----:B------:R-:W-:Y:S01]  /*e590*/  IMAD R0, R185, 0x8, R2 ;  /* 0x00000008b9007824 */ /* 0x000fe200078e0202 */
[----:B0-23--:R-:W-:-:S04]  /*e5a0*/  SHF.L.U32 R3, R190, 0x1f, RZ ;  /* 0x0000001fbe037819 */ /* 0x00dfc800000006ff */
[----:B------:R0:W2:Y:S01]  /*e5b0*/  SYNCS.PHASECHK.TRANS64.TRYWAIT P2, [R0+URZ+0x28830], R3 ;  /* 0x02883003000075a7 */ /* 0x0000a2000804017f */
[----:B------:R-:W-:Y:S05]  /*e5c0*/  @!P0 BRA `(.L_x_2406) ;  /* 0x0000000000048947 */ /* 0x000fea0003800000 */
[----:B------:R-:W-:Y:S01]  /*e5d0*/  BPT.TRAP 0x1 ;  /* 0x000000040000795c */ /* 0x000fe20000300000 */
.L_x_2406:
[----:B-1--4-:R-:W1:Y:S01]  /*e5e0*/  S2R R4, SR_TID.X ;  /* 0x0000000000047919 */ /* 0x012e620000002100 */
[----:B------:R-:W-:Y:S01]  /*e5f0*/  IMAD.MOV.U32 R151, RZ, RZ, RZ ;  /* 0x000000ffff977224 */ /* 0x000fe200078e00ff */
[----:B-1----:R-:W-:-:S04]  /*e600*/  LOP3.LUT R4, R4, 0x7f, RZ, 0xc0, !PT ;  /* 0x0000007f04047812 */ /* 0x002fc800078ec0ff */
[----:B------:R-:W-:Y:S01]  /*e610*/  ISETP.NE.AND P1, PT, R4, RZ, PT ;  /* 0x000000ff0400720c */ /* 0x000fe20003f25270 */
[----:B--2---:R-:W-:-:S12]  /*e620*/  @P2 BRA `(.L_x_2407) ;  /* 0x0000000000082947 */ /* 0x004fd80003800000 */
[----:B------:R-:W1:Y:S02]  /*e630*/  SYNCS.PHASECHK.TRANS64.TRYWAIT P2, [R0+URZ+0x28830], R3 ;  /* 0x02883003000075a7 */ /* 0x000e64000804017f */
[----:B-1----:R-:W-:Y:S05]  /*e640*/  @!P2 BRA `(.L_x_2408) ;  /* 0x0000012400e0a947 */ /* 0x002fea0003800000 */
.L_x_2407:
[----:B------:R-:W-:Y:S05]  /*e650*/  WARPSYNC.ALL ;  /* 0x0000000000007948 */ /* 0x000fea0003800000 */
[----:B01----:R-:W-:Y:S01]  /*e660*/  VIADD R3, R2, 0x18400 ;  /* 0x0001840002037836 */ /* 0x003fe20000000000 */
[----:B------:R-:W-:Y:S01]  /*e670*/  R2UR UR44, R52 ;  /* 0x00000000342c72ca */ /* 0x000fe200000e0000 */
[----:B------:R-:W-:Y:S01]  /*e680*/  IMAD.MOV.U32 R7, RZ, RZ, 0x40000040 ;  /* 0x40000040ff077424 */ /* 0x000fe200078e00ff */
        /* <DEDUP_REMOVED lines=47> */
[----:B------:R-:W-:Y:S01]  /*e980*/  ULDC UR4, c[0x0][0x9d8] ;  /* 0x0002760000047ab9 */ /* 0x000fe20000000800 */
[----:B------:R-:W-:Y:S01]  /*e990*/  IMAD R89, R193, 0x80, R213 ;  /* 0x00000080c1597824 */ /* 0x000fe200078e02d5 */
[----:B------:R-:W-:Y:S01]  /*e9a0*/  R2UR UR26, R8 ;  /* 0x00000000081a72ca */ /* 0x000fe200000e0000 */
[C---:B------:R-:W-:Y:S01]  /*e9b0*/  VIADD R8, R6.reuse, 0x404 ;  /* 0x0000040406087836 */ /* 0x040fe20000000000 */
[----:B------:R-:W-:Y:S01]  /*e9c0*/  ULDC UR5, c[0x0][0x988] ;  /* 0x0002620000057ab9 */ /* 0x000fe20000000800 */
[----:B------:R-:W-:Y:S01]  /*e9d0*/  VIADD R6, R6, 0x406 ;  /* 0x0000040606067836 */ /* 0x000fe20000000000 */
[----:B------:R-:W-:Y:S01]  /*e9e0*/  ULDC UR6, c[0x0][0x9d8] ;  /* 0x0002760000067ab9 */ /* 0x000fe20000000800 */
[----:B------:R-:W-:Y:S01]  /*e9f0*/  @!P1 VIADD R0, R0, 0x28840 ;  /* 0x0002884000009836 */ /* 0x000fe20000000000 */
[----:B------:R-:W-:Y:S01]  /*ea00*/  R2UR UR30, R8 ;  /* 0x00000000081e72ca */ /* 0x000fe200000e0000 */
[----:B------:R-:W-:Y:S01]  /*ea10*/  ULDC UR7, c[0x0][0x9d8] ;  /* 0x0002760000077ab9 */ /* 0x000fe20000000800 */
[----:B------:R-:W-:Y:S01]  /*ea20*/  R2UR UR34, R6 ;  /* 0x00000000062272ca */ /* 0x000fe200000e0000 */
[--C-:B------:R-:W-:Y:S01]  /*ea30*/  IMAD.MOV.U32 R150, RZ, RZ, R151.reuse ;  /* 0x000000ffff967224 */ /* 0x100fe200078e0097 */
[----:B------:R-:W-:Y:S01]  /*ea40*/  @!P1 PRMT R0, RZ, 0x654, R0 ;  /* 0x00000654ff009816 */ /* 0x000fe20000000000 */
        /* <DEDUP_REMOVED lines=31> */
[--C-:B-----5:R-:W-:Y:S02]  /*ec40*/  IMAD.MOV.U32 R117, RZ, RZ, R151.reuse ;  /* 0x000000ffff757224 */ /* 0x120fe400078e0097 */
        /* <DEDUP_REMOVED lines=55> */
[----:B0-----:R-:W-:-:S02]  /*efc0*/  IMAD.MOV.U32 R26, RZ, RZ, -0x80 ;  /* 0xffffff80ff1a7424 */ /* 0x001fc400078e00ff */
[----:B------:R-:W-:Y:S01]  /*efd0*/  FMUL.FTZ R14, R44, UR4 ;  /* 0x000000042c0e7c20 */ /* 0x000fe20008410000 */
[----:B------:R-:W-:Y:S01]  /*efe0*/  FMUL.FTZ R42, R42, UR4 ;  /* 0x000000042a2a7c20 */ /* 0x000fe20008410000 */
[----:B------:R-:W-:Y:S01]  /*eff0*/  FMUL.FTZ R43, R43, UR4 ;  /* 0x000000042b2b7c20 */ /* 0x000fe20008410000 */
[----:B------:R-:W-:Y:S02]  /*f000*/  IMAD R7, R123, R26, 0x80 ;  /* 0x000000807b077424 */ /* 0x000fe400078e021a */
[----:B------:R-:W-:Y:S01]  /*f010*/  FMUL.FTZ R46, R46, UR4 ;  /* 0x000000042e2e7c20 */ /* 0x000fe20008410000 */
[----:B------:R-:W-:Y:S01]  /*f020*/  FMUL.FTZ R47, R47, UR4 ;  /* 0x000000042f2f7c20 */ /* 0x000fe20008410000 */
[----:B------:R-:W0:Y:S01]  /*f030*/  MUFU.TANH R27, R27 ;  /* 0x0000001b001b7308 */ /* 0x000e220000002400 */
[----:B--2---:R-:W-:Y:S02]  /*f040*/  IMAD.IADD R30, R198, 0x1, R7 ;  /* 0x00000001c61e7824 */ /* 0x004fe400078e0207 */
[----:B------:R-:W-:Y:S01]  /*f050*/  FMUL.FTZ R50, R50, UR4 ;  /* 0x0000000432327c20 */ /* 0x000fe20008410000 */
[----:B------:R-:W-:Y:S01]  /*f060*/  FMUL.FTZ R5, R25, UR4 ;  /* 0x0000000419057c20 */ /* 0x000fe20008410000 */
[----:B------:R-:W-:Y:S01]  /*f070*/  FMUL.FTZ R6, R28, UR4 ;  /* 0x000000041c067c20 */ /* 0x000fe20008410000 */
[----:B------:R-:W-:Y:S01]  /*f080*/  FMUL.FTZ R25, R49, UR4 ;  /* 0x0000000431197c20 */ /* 0x000fe20008410000 */
[--C-:B------:R-:W-:Y:S01]  /*f090*/  IADD3 R33, -R195, 0x1, R30.reuse ;  /* 0x00000001c3217810 */ /* 0x100fe20007ffe11e */
[C---:B------:R-:W-:Y:S01]  /*f0a0*/  IMAD R30, R212.reuse, -0x2, R30 ;  /* 0xfffffffed41e7824 */ /* 0x040fe200078e021e */
[----:B------:R-:W2:Y:S01]  /*f0b0*/  MUFU.TANH R31, R31 ;  /* 0x0000001f001f7308 */ /* 0x000ea20000002400 */
[----:B------:R-:W-:Y:S01]  /*f0c0*/  FMUL.FTZ R28, R53, UR4 ;  /* 0x00000004351c7c20 */ /* 0x000fe20008410000 */
[----:B------:R-:W-:Y:S01]  /*f0d0*/  FMUL.FTZ R51, R51, UR4 ;  /* 0x0000000433337c20 */ /* 0x000fe20008410000 */
[----:B------:R-:W-:-:S02]  /*f0e0*/  IMAD R26, R212, -0x2, R33 ;  /* 0xfffffffed41a7824 */ /* 0x000fc400078e0221 */
[----:B------:R-:W-:Y:S01]  /*f0f0*/  FMUL.FTZ R55, R55, UR4 ;  /* 0x0000000437377c20 */ /* 0x000fe20008410000 */
[----:B------:R-:W-:Y:S01]  /*f100*/  FMUL.FTZ R20, R45, UR4 ;  /* 0x000000042d147c20 */ /* 0x000fe20008410000 */
[----:B------:R-:W-:Y:S01]  /*f110*/  FMUL.FTZ R54, R54, UR4 ;  /* 0x0000000436367c20 */ /* 0x000fe20008410000 */
[----:B------:R-:W-:Y:S01]  /*f120*/  FMUL.FTZ R9, R32, UR4 ;  /* 0x0000000420097c20 */ /* 0x000fe20008410000 */
[----:B------:R-:W-:Y:S01]  /*f130*/  IADD3 R37, R26, 0x8, R89 ;  /* 0x000000081a257810 */ /* 0x000fe20007ffe059 */
[----:B------:R0:W3:Y:S01]  /*f140*/  MUFU.TANH R95, R34 ;  /* 0x00000022005f7308 */ /* 0x0000e20000002400 */
[----:B------:R-:W-:Y:S01]  /*f150*/  FMUL.FTZ R15, R41, UR4 ;  /* 0x00000004290f7c20 */ /* 0x000fe20008410000 */
[----:B------:R-:W-:Y:S01]  /*f160*/  FMUL.FTZ R32, R57, UR4 ;  /* 0x0000000439207c20 */ /* 0x000fe20008410000 */
[----:B------:R-:W-:Y:S01]  /*f170*/  VIMNMX R40, R30, R37, PT ;  /* 0x000000251e287248 */ /* 0x000fe20003fe0100 */
[----:B------:R-:W-:Y:S01]  /*f180*/  FMUL.FTZ R59, R59, UR4 ;  /* 0x000000043b3b7c20 */ /* 0x000fe20008410000 */
[----:B------:R-:W-:Y:S01]  /*f190*/  FMUL.FTZ R10, R36, UR4 ;  /* 0x00000004240a7c20 */ /* 0x000fe20008410000 */
[----:B------:R-:W-:Y:S01]  /*f1a0*/  FMUL.FTZ R58, R58, UR4 ;  /* 0x000000043a3a7c20 */ /* 0x000fe20008410000 */
[C---:B------:R-:W-:Y:S01]  /*f1b0*/  ISETP.GT.AND P2, PT, R40.reuse, RZ, PT ;  /* 0x000000ff2800720c */ /* 0x040fe20003f44270 */
[----:B------:R-:W4:Y:S01]  /*f1c0*/  MUFU.TANH R35, R35 ;  /* 0x0000002300237308 */ /* 0x000f220000002400 */
[----:B------:R-:W-:Y:S01]  /*f1d0*/  ISETP.GT.AND P3, PT, R40, 0x1, PT ;  /* 0x000000012800780c */ /* 0x000fe20003f64270 */
[----:B------:R-:W-:Y:S01]  /*f1e0*/  FMUL.FTZ R62, R62, UR4 ;  /* 0x000000043e3e7c20 */ /* 0x000fe20008410000 */
[----:B------:R-:W-:Y:S01]  /*f1f0*/  ISETP.GT.AND P4, PT, R40, 0x8, PT ;  /* 0x000000082800780c */ /* 0x000fe20003f84270 */
[----:B------:R-:W-:Y:S01]  /*f200*/  FMUL.FTZ R63, R63, UR4 ;  /* 0x000000043f3f7c20 */ /* 0x000fe20008410000 */
[----:B-1----:R-:W-:Y:S01]  /*f210*/  FSEL R101, R101, -INF , P2 ;  /* 0xff80000065657808 */ /* 0x002fe20001000000 */
[----:B------:R-:W-:Y:S01]  /*f220*/  FMUL.FTZ R66, R66, UR4 ;  /* 0x0000000442427c20 */ /* 0x000fe20008410000 */
[----:B0-----:R-:W-:Y:S01]  /*f230*/  FSEL R34, R27, -INF , P3 ;  /* 0xff8000001b227808 */ /* 0x001fe20001800000 */
[----:B------:R-:W0:Y:S01]  /*f240*/  MUFU.TANH R38, R38 ;  /* 0x0000002600267308 */ /* 0x000e220000002400 */
[----:B------:R-:W-:Y:S01]  /*f250*/  ISETP.GT.AND P2, PT, R40, 0x9, PT ;  /* 0x000000092800780c */ /* 0x000fe20003f44270 */
[----:B------:R-:W-:Y:S01]  /*f260*/  FMUL.FTZ R27, R67, UR4 ;  /* 0x00000004431b7c20 */ /* 0x000fe20008410000 */
[----:B------:R-:W-:Y:S01]  /*f270*/  FSEL R103, R103, -INF , P4 ;  /* 0xff80000067677808 */ /* 0x000fe20002000000 */
[----:B------:R-:W-:Y:S01]  /*f280*/  FMUL.FTZ R70, R70, UR4 ;  /* 0x0000000446467c20 */ /* 0x000fe20008410000 */
[----:B------:R-:W-:Y:S01]  /*f290*/  FMNMX.FTZ R44, R101, R34, !PT ;  /* 0x00000022652c7209 */ /* 0x000fe20007810000 */
[----:B------:R-:W-:Y:S01]  /*f2a0*/  FMUL.FTZ R71, R71, UR4 ;  /* 0x0000000447477c20 */ /* 0x000fe20008410000 */
[----:B------:R-:W-:Y:S01]  /*f2b0*/  ISETP.GT.AND P3, PT, R40, 0x10, PT ;  /* 0x000000102800780c */ /* 0x000fe20003f64270 */
[----:B------:R-:W1:Y:S01]  /*f2c0*/  MUFU.TANH R39, R39 ;  /* 0x0000002700277308 */ /* 0x000e620000002400 */
[----:B--2---:R-:W-:Y:S01]  /*f2d0*/  FSEL R99, R31, -INF , P2 ;  /* 0xff8000001f637808 */ /* 0x004fe20001000000 */
[----:B------:R-:W-:Y:S01]  /*f2e0*/  FMUL.FTZ R74, R74, UR4 ;  /* 0x000000044a4a7c20 */ /* 0x000fe20008410000 */
[----:B------:R-:W-:Y:S01]  /*f2f0*/  FMNMX.FTZ R44, R103, R44, !PT ;  /* 0x0000002c672c7209 */ /* 0x000fe20007810000 */
[----:B------:R-:W-:Y:S01]  /*f300*/  FMUL.FTZ R75, R75, UR4 ;  /* 0x000000044b4b7c20 */ /* 0x000fe20008410000 */
[----:B------:R-:W-:Y:S01]  /*f310*/  ISETP.GT.AND P2, PT, R40, 0x11, PT ;  /* 0x000000112800780c */ /* 0x000fe20003f44270 */
[----:B------:R-:W-:Y:S01]  /*f320*/  FMUL.FTZ R78, R78, UR4 ;  /* 0x000000044e4e7c20 */ /* 0x000fe20008410000 */
[----:B---3--:R-:W-:Y:S01]  /*f330*/  FSEL R95, R95, -INF , P3 ;  /* 0xff8000005f5f7808 */ /* 0x008fe20001800000 */
[----:B------:R-:W2:Y:S01]  /*f340*/  MUFU.TANH R42, R42 ;  /* 0x0000002a002a7308 */ /* 0x000ea20000002400 */
[----:B------:R-:W-:Y:S01]  /*f350*/  FMNMX.FTZ R44, R99, R44, !PT ;  /* 0x0000002c632c7209 */ /* 0x000fe20007810000 */
[----:B------:R-:W-:Y:S01]  /*f360*/  FMUL.FTZ R79, R79, UR4 ;  /* 0x000000044f4f7c20 */ /* 0x000fe20008410000 */
[----:B------:R-:W-:Y:S01]  /*f370*/  ISETP.GT.AND P3, PT, R40, 0x18, PT ;  /* 0x000000182800780c */ /* 0x000fe20003f64270 */
[----:B------:R-:W-:Y:S01]  /*f380*/  FMUL.FTZ R82, R82, UR4 ;  /* 0x0000000452527c20 */ /* 0x000fe20008410000 */
[----:B----4-:R-:W-:Y:S01]  /*f390*/  FSEL R93, R35, -INF , P2 ;  /* 0xff800000235d7808 */ /* 0x010fe20001000000 */
[----:B------:R-:W-:Y:S01]  /*f3a0*/  FMUL.FTZ R83, R83, UR4 ;  /* 0x0000000453537c20 */ /* 0x000fe20008410000 */
[----:B------:R-:W-:Y:S01]  /*f3b0*/  FMNMX.FTZ R44, R95, R44, !PT ;  /* 0x0000002c5f2c7209 */ /* 0x000fe20007810000 */
[----:B------:R-:W-:Y:S01]  /*f3c0*/  MUFU.TANH R43, R43 ;  /* 0x0000002b002b7308 */ /* 0x000fe20000002400 */
[----:B------:R-:W-:Y:S01]  /*f3d0*/  ISETP.GT.AND P2, PT, R40, 0x19, PT ;  /* 0x000000192800780c */ /* 0x000fe20003f44270 */
[----:B------:R-:W-:Y:S01]  /*f3e0*/  FMUL.FTZ R86, R86, UR4 ;  /* 0x0000000456567c20 */ /* 0x000fe20008410000 */
[----:B0-----:R-:W-:Y:S01]  /*f3f0*/  FSEL R91, R38, -INF , P3 ;  /* 0xff800000265b7808 */ /* 0x001fe20001800000 */
[----:B------:R-:W-:Y:S01]  /*f400*/  FMUL.FTZ R3, R24, UR4 ;  /* 0x0000000418037c20 */ /* 0x000fe20008410000 */
[----:B------:R-:W-:Y:S01]  /*f410*/  FMNMX.FTZ R44, R93, R44, !PT ;  /* 0x0000002c5d2c7209 */ /* 0x000fe20007810000 */
[----:B------:R-:W-:Y:S01]  /*f420*/  FMUL.FTZ R8, R29, UR4 ;  /* 0x000000041d087c20 */ /* 0x000fe20008410000 */
[C---:B------:R-:W-:Y:S01]  /*f430*/  ISETP.GT.AND P3, PT, R40.reuse, 0x20, PT ;  /* 0x000000202800780c */ /* 0x040fe20003f64270 */
[----:B------:R-:W0:Y:S01]  /*f440*/  MUFU.TANH R46, R46 ;  /* 0x0000002e002e7308 */ /* 0x000e220000002400 */
[----:B-1----:R-:W-:Y:S01]  /*f450*/  FSEL R67, R39, -INF , P2 ;  /* 0xff80000027437808 */ /* 0x002fe20001000000 */
[----:B------:R-:W-:Y:S01]  /*f460*/  FMUL.FTZ R65, R65, UR4 ;  /* 0x0000000441417c20 */ /* 0x000fe20008410000 */
[----:B------:R-:W-:Y:S01]  /*f470*/  FMNMX.FTZ R44, R91, R44, !PT ;  /* 0x0000002c5b2c7209 */ /* 0x000fe20007810000 */
[----:B------:R-:W-:Y:S01]  /*f480*/  FMUL.FTZ R69, R69, UR4 ;  /* 0x0000000445457c20 */ /* 0x000fe20008410000 */
[----:B------:R-:W-:Y:S01]  /*f490*/  ISETP.GT.AND P2, PT, R40, 0x21, PT ;  /* 0x000000212800780c */ /* 0x000fe20003f44270 */
[----:B------:R-:W-:Y:S01]  /*f4a0*/  FMUL.FTZ R73, R73, UR4 ;  /* 0x0000000449497c20 */ /* 0x000fe20008410000 */
[----:B--2---:R-:W-:Y:S01]  /*f4b0*/  FSEL R53, R42, -INF , P3 ;  /* 0xff8000002a357808 */ /* 0x004fe20001800000 */
[----:B------:R-:W-:Y:S01]  /*f4c0*/  MUFU.TANH R47, R47 ;  /* 0x0000002f002f7308 */ /* 0x000fe20000002400 */
[----:B------:R-:W-:Y:S01]  /*f4d0*/  FMNMX.FTZ R44, R67, R44, !PT ;  /* 0x0000002c432c7209 */ /* 0x000fe20007810000 */
[----:B------:R-:W-:Y:S01]  /*f4e0*/  IMAD.U32 R42, RZ, RZ, UR5 ;  /* 0x00000005ff2a7e24 */ /* 0x000fe2000f8e00ff */
[----:B------:R-:W-:Y:S01]  /*f4f0*/  ISETP.GT.AND P3, PT, R40, 0x28, PT ;  /* 0x000000282800780c */ /* 0x000fe20003f64270 */
[----:B------:R-:W-:Y:S01]  /*f500*/  FMUL.FTZ R21, R48, UR4 ;  /* 0x0000000430157c20 */ /* 0x000fe20008410000 */
[----:B------:R-:W-:Y:S01]  /*f510*/  FMNMX.FTZ R44, R53, R44, !PT ;  /* 0x0000002c352c7209 */ /* 0x000fe20007810000 */
[----:B------:R-:W-:Y:S01]  /*f520*/  FMUL.FTZ R24, R52, UR4 ;  /* 0x0000000434187c20 */ /* 0x000fe20008410000 */
[----:B------:R-:W-:Y:S01]  /*f530*/  FMUL.FTZ R77, R77, UR4 ;  /* 0x000000044d4d7c20 */ /* 0x000fe20008410000 */
[----:B------:R-:W1:Y:S01]  /*f540*/  MUFU.TANH R49, R50 ;  /* 0x0000003200317308 */ /* 0x000e620000002400 */
[----:B0-----:R-:W-:Y:S01]  /*f550*/  FSEL R57, R46, -INF , P3 ;  /* 0xff8000002e397808 */ /* 0x001fe20001800000 */
[----:B------:R-:W-:Y:S01]  /*f560*/  FMUL.FTZ R29, R56, UR4 ;  /* 0x00000004381d7c20 */ /* 0x000fe20008410000 */
[----:B------:R-:W-:Y:S01]  /*f570*/  ISETP.GT.AND P3, PT, R40, 0x30, PT ;  /* 0x000000302800780c */ /* 0x000fe20003f64270 */
        /* <DEDUP_REMOVED lines=10> */
[----:B------:R2:W-:Y:S01]  /*f620*/  @!P1 SYNCS.ARRIVE.TRANS64.RED.A1T0 RZ, [R0+URZ], RZ ;  /* 0x000000ff00ff99a7 */ /* 0x0005e2000810043f */
[----:B------:R-:W-:Y:S01]  /*f630*/  ULDC UR5, c[0x0][0x988] ;  /* 0x0002620000057ab9 */ /* 0x000fe20000000800 */
[----:B------:R3:W-:Y:S01]  /*f640*/  MUFU.TANH R7, R55 ;  /* 0x0000003700077308 */ /* 0x0007e20000002400 */
[----:B-1----:R-:W-:-:S02]  /*f650*/  FSEL R49, R49, -INF , P3 ;  /* 0xff80000031317808 */ /* 0x002fc40001800000 */
[----:B------:R-:W-:-:S05]  /*f660*/  ISETP.GT.AND P3, PT, R40, 0x38, PT ;  /* 0x000000382800780c */ /* 0x000fca0003f64270 */
[----:B------:R-:W1:Y:S01]  /*f670*/  MUFU.TANH R41, R54 ;  /* 0x0000003600297308 */ /* 0x000e620000002400 */
[----:B---3--:R-:W-:Y:S02]  /*f680*/  FSEL R55, R43, -INF , P2 ;  /* 0xff8000002b377808 */ /* 0x008fe40001000000 */
[----:B------:R-:W-:Y:S02]  /*f690*/  ISETP.GT.AND P2, PT, R40, 0x29, PT ;  /* 0x000000292800780c */ /* 0x000fe40003f44270 */
[----:B------:R-:W-:-:S03]  /*f6a0*/  FMNMX.FTZ R44, R55, R44, !PT ;  /* 0x0000002c372c7209 */ /* 0x000fc60007810000 */
[----:B------:R3:W-:Y:S01]  /*f6b0*/  MUFU.TANH R36, R59 ;  /* 0x0000003b00247308 */ /* 0x0007e20000002400 */
[----:B------:R-:W-:-:S07]  /*f6c0*/  FMNMX.FTZ R44, R57, R44, !PT ;  /* 0x0000002c392c7209 */ /* 0x000fce0007810000 */
[----:B------:R-:W4:Y:S01]  /*f6d0*/  MUFU.TANH R33, R58 ;  /* 0x0000003a00217308 */ /* 0x000f220000002400 */
[----:B---3--:R-:W-:Y:S02]  /*f6e0*/  FSEL R59, R47, -INF , P2 ;  /* 0xff8000002f3b7808 */ /* 0x008fe40001000000 */
[C---:B------:R-:W-:Y:S02]  /*f6f0*/  ISETP.GT.AND P2, PT, R40.reuse, 0x31, PT ;  /* 0x000000312800780c */ /* 0x040fe40003f44270 */
[----:B------:R-:W-:Y:S02]  /*f700*/  FMNMX.FTZ R44, R59, R44, !PT ;  /* 0x0000002c3b2c7209 */ /* 0x000fe40007810000 */
[----:B0-----:R-:W-:Y:S01]  /*f710*/  FSEL R45, R45, -INF , P2 ;  /* 0xff8000002d2d7808 */ /* 0x001fe20001000000 */
[----:B------:R-:W0:Y:S01]  /*f720*/  MUFU.TANH R62, R62 ;  /* 0x0000003e003e7308 */ /* 0x000e220000002400 */
[----:B------:R-:W-:Y:S02]  /*f730*/  FMNMX.FTZ R44, R49, R44, !PT ;  /* 0x0000002c312c7209 */ /* 0x000fe40007810000 */
[----:B------:R-:W-:-:S02]  /*f740*/  ISETP.GT.AND P2, PT, R40, 0x39, PT ;  /* 0x000000392800780c */ /* 0x000fc40003f44270 */
[----:B-1----:R-:W-:Y:S02]  /*f750*/  FSEL R41, R41, -INF , P3 ;  /* 0xff80000029297808 */ /* 0x002fe40001800000 */
[----:B------:R-:W-:Y:S01]  /*f760*/  FMNMX.FTZ R44, R45, R44, !PT ;  /* 0x0000002c2d2c7209 */ /* 0x000fe20007810000 */
[----:B------:R-:W1:Y:S01]  /*f770*/  MUFU.TANH R63, R63 ;  /* 0x0000003f003f7308 */ /* 0x000e620000002400 */
[C---:B------:R-:W-:Y:S02]  /*f780*/  ISETP.GT.AND P3, PT, R40.reuse, 0x40, PT ;  /* 0x000000402800780c */ /* 0x040fe40003f64270 */
[----:B------:R-:W-:Y:S02]  /*f790*/  FSEL R39, R7, -INF , P2 ;  /* 0xff80000007277808 */ /* 0x000fe40001000000 */
[----:B------:R-:W-:Y:S02]  /*f7a0*/  FMNMX.FTZ R44, R41, R44, !PT ;  /* 0x0000002c292c7209 */ /* 0x000fe40007810000 */
[----:B------:R-:W-:Y:S01]  /*f7b0*/  ISETP.GT.AND P2, PT, R40, 0x41, PT ;  /* 0x000000412800780c */ /* 0x000fe20003f44270 */
[----:B------:R-:W3:Y:S01]  /*f7c0*/  MUFU.TANH R37, R66 ;  /* 0x0000004200257308 */ /* 0x000ee20000002400 */
[----:B----4-:R-:W-:-:S02]  /*f7d0*/  FSEL R33, R33, -INF , P3 ;  /* 0xff80000021217808 */ /* 0x010fc40001800000 */
[----:B------:R-:W-:Y:S02]  /*f7e0*/  FMNMX.FTZ R44, R39, R44, !PT ;  /* 0x0000002c272c7209 */ /* 0x000fe40007810000 */
[----:B------:R-:W-:Y:S02]  /*f7f0*/  ISETP.GT.AND P3, PT, R40, 0x48, PT ;  /* 0x000000482800780c */ /* 0x000fe40003f64270 */
[----:B------:R-:W-:Y:S01]  /*f800*/  FMNMX.FTZ R44, R33, R44, !PT ;  /* 0x0000002c212c7209 */ /* 0x000fe20007810000 */
[----:B------:R4:W2:Y:S01]  /*f810*/  MUFU.TANH R38, R27 ;  /* 0x0000001b00267308 */ /* 0x0008a20000002400 */
[----:B0-----:R-:W-:Y:S02]  /*f820*/  FSEL R31, R62, -INF , P3 ;  /* 0xff8000003e1f7808 */ /* 0x001fe40001800000 */
[----:B------:R-:W-:-:S05]  /*f830*/  ISETP.GT.AND P3, PT, R40, 0x50, PT ;  /* 0x000000502800780c */ /* 0x000fca0003f64270 */
[----:B------:R-:W0:Y:S01]  /*f840*/  MUFU.TANH R70, R70 ;  /* 0x0000004600467308 */ /* 0x000e220000002400 */
[----:B----4-:R-:W-:Y:S01]  /*f850*/  FSEL R27, R36, -INF , P2 ;  /* 0xff800000241b7808 */ /* 0x010fe20001000000 */
[----:B------:R-:W-:Y:S01]  /*f860*/  FMUL.FTZ R36, R87, UR4 ;  /* 0x0000000457247c20 */ /* 0x000fe20008410000 */
[C---:B------:R-:W-:Y:S02]  /*f870*/  ISETP.GT.AND P2, PT, R40.reuse, 0x49, PT ;  /* 0x000000492800780c */ /* 0x040fe40003f44270 */
[----:B------:R-:W-:Y:S02]  /*f880*/  FMNMX.FTZ R44, R27, R44, !PT ;  /* 0x0000002c1b2c7209 */ /* 0x000fe40007810000 */
[----:B-1----:R-:W-:Y:S01]  /*f890*/  FSEL R35, R63, -INF , P2 ;  /* 0xff8000003f237808 */ /* 0x002fe20001000000 */
[----:B------:R-:W1:Y:S01]  /*f8a0*/  MUFU.TANH R51, R71 ;  /* 0x0000004700337308 */ /* 0x000e620000002400 */
[----:B------:R-:W-:Y:S02]  /*f8b0*/  FMNMX.FTZ R44, R31, R44, !PT ;  /* 0x0000002c1f2c7209 */ /* 0x000fe40007810000 */
[----:B------:R-:W-:-:S02]  /*f8c0*/  ISETP.GT.AND P2, PT, R40, 0x51, PT ;  /* 0x000000512800780c */ /* 0x000fc40003f44270 */
[----:B---3--:R-:W-:Y:S02]  /*f8d0*/  FSEL R37, R37, -INF , P3 ;  /* 0xff80000025257808 */ /* 0x008fe40001800000 */
[----:B------:R-:W-:Y:S01]  /*f8e0*/  FMNMX.FTZ R44, R35, R44, !PT ;  /* 0x0000002c232c7209 */ /* 0x000fe20007810000 */
[----:B------:R-:W3:Y:S01]  /*f8f0*/  MUFU.TANH R74, R74 ;  /* 0x0000004a004a7308 */ /* 0x000ee20000002400 */
[----:B------:R-:W-:Y:S02]  /*f900*/  ISETP.GT.AND P3, PT, R40, 0x58, PT ;  /* 0x000000582800780c */ /* 0x000fe40003f64270 */
[----:B--2---:R-:W-:Y:S02]  /*f910*/  FSEL R43, R38, -INF , P2 ;  /* 0xff800000262b7808 */ /* 0x004fe40001000000 */
[----:B------:R-:W-:Y:S02]  /*f920*/  FMNMX.FTZ R44, R37, R44, !PT ;  /* 0x0000002c252c7209 */ /* 0x000fe40007810000 */
[----:B------:R-:W-:Y:S01]  /*f930*/  ISETP.GT.AND P2, PT, R40, 0x59, PT ;  /* 0x000000592800780c */ /* 0x000fe20003f44270 */
[----:B------:R-:W2:Y:S01]  /*f940*/  MUFU.TANH R71, R75 ;  /* 0x0000004b00477308 */ /* 0x000ea20000002400 */
[----:B0-----:R-:W-:-:S02]  /*f950*/  FSEL R47, R70, -INF , P3 ;  /* 0xff800000462f7808 */ /* 0x001fc40001800000 */
[----:B------:R-:W-:Y:S02]  /*f960*/  FMNMX.FTZ R44, R43, R44, !PT ;  /* 0x0000002c2b2c7209 */ /* 0x000fe40007810000 */
[C---:B------:R-:W-:Y:S02]  /*f970*/  ISETP.GT.AND P3, PT, R40.reuse, 0x60, PT ;  /* 0x000000602800780c */ /* 0x040fe40003f64270 */
[----:B-1----:R-:W-:Y:S01]  /*f980*/  FSEL R51, R51, -INF , P2 ;  /* 0xff80000033337808 */ /* 0x002fe20001000000 */
[----:B------:R-:W0:Y:S01]  /*f990*/  MUFU.TANH R78, R78 ;  /* 0x0000004e004e7308 */ /* 0x000e220000002400 */
[----:B------:R-:W-:Y:S02]  /*f9a0*/  FMNMX.FTZ R44, R47, R44, !PT ;  /* 0x0000002c2f2c7209 */ /* 0x000fe40007810000 */
[----:B------:R-:W-:Y:S02]  /*f9b0*/  ISETP.GT.AND P2, PT, R40, 0x61, PT ;  /* 0x000000612800780c */ /* 0x000fe40003f44270 */
[----:B---3--:R-:W-:-:S02]  /*f9c0*/  FSEL R63, R74, -INF , P3 ;  /* 0xff8000004a3f7808 */ /* 0x008fc40001800000 */
[----:B------:R-:W-:Y:S01]  /*f9d0*/  FMNMX.FTZ R44, R51, R44, !PT ;  /* 0x0000002c332c7209 */ /* 0x000fe20007810000 */
[----:B------:R-:W1:Y:S01]  /*f9e0*/  MUFU.TANH R79, R79 ;  /* 0x0000004f004f7308 */ /* 0x000e620000002400 */
[C---:B------:R-:W-:Y:S02]  /*f9f0*/  ISETP.GT.AND P3, PT, R40.reuse, 0x68, PT ;  /* 0x000000682800780c */ /* 0x040fe40003f64270 */
[----:B--2---:R-:W-:Y:S02]  /*fa00*/  FSEL R71, R71, -INF , P2 ;  /* 0xff80000047477808 */ /* 0x004fe40001000000 */
[----:B------:R-:W-:Y:S02]  /*fa10*/  FMNMX.FTZ R44, R63, R44, !PT ;  /* 0x0000002c3f2c7209 */ /* 0x000fe40007810000 */
[----:B------:R-:W-:Y:S01]  /*fa20*/  ISETP.GT.AND P2, PT, R40, 0x69, PT ;  /* 0x000000692800780c */ /* 0x000fe20003f44270 */
[----:B------:R-:W2:Y:S01]  /*fa30*/  MUFU.TANH R82, R82 ;  /* 0x0000005200527308 */ /* 0x000ea20000002400 */
[----:B0-----:R-:W-:-:S02]  /*fa40*/  FSEL R75, R78, -INF , P3 ;  /* 0xff8000004e4b7808 */ /* 0x001fc40001800000 */
[----:B------:R-:W-:Y:S02]  /*fa50*/  FMNMX.FTZ R44, R71, R44, !PT ;  /* 0x0000002c472c7209 */ /* 0x000fe40007810000 */
[C---:B------:R-:W-:Y:S02]  /*fa60*/  ISETP.GT.AND P3, PT, R40.reuse, 0x70, PT ;  /* 0x000000702800780c */ /* 0x040fe40003f64270 */
[----:B------:R-:W-:Y:S01]  /*fa70*/  FMNMX.FTZ R44, R75, R44, !PT ;  /* 0x0000002c4b2c7209 */ /* 0x000fe20007810000 */
[----:B------:R2:W0:Y:S01]  /*fa80*/  MUFU.TANH R7, R83 ;  /* 0x0000005300077308 */ /* 0x0004220000002400 */
        /* <DEDUP_REMOVED lines=8> */
[----:B0-----:R-:W-:Y:S01]  /*fb10*/  FSEL R87, R7, -INF , P2 ;  /* 0xff80000007577808 */ /* 0x001fe20001000000 */
[----:B------:R-:W-:Y:S01]  /*fb20*/  FMUL.FTZ R7, R61, UR4 ;  /* 0x000000043d077c20 */ /* 0x000fe20008410000 */
[----:B------:R-:W-:Y:S01]  /*fb30*/  ISETP.GT.AND P2, PT, R40, 0x79, PT ;  /* 0x000000792800780c */ /* 0x000fe20003f44270 */
[----:B------:R-:W-:Y:S01]  /*fb40*/  ULDC UR4, c[0x0][0x988] ;  /* 0x0002620000047ab9 */ /* 0x000fe20000000800 */
[----:B------:R-:W-:-:S03]  /*fb50*/  FMNMX.FTZ R44, R87, R44, !PT ;  /* 0x0000002c572c7209 */ /* 0x000fc60007810000 */
[----:B------:R0:W-:Y:S01]  /*fb60*/  MUFU.TANH R38, R7 ;  /* 0x0000000700267308 */ /* 0x0001e20000002400 */
[----:B-1----:R-:W-:-:S04]  /*fb70*/  FSEL R61, R86, -INF , P3 ;  /* 0xff800000563d7808 */ /* 0x002fc80001800000 */
[----:B------:R-:W-:-:S03]  /*fb80*/  FMNMX.FTZ R44, R61, R44, !PT ;  /* 0x0000002c3d2c7209 */ /* 0x000fc60007810000 */
[----:B------:R-:W1:Y:S01]  /*fb90*/  MUFU.TANH R3, R3 ;  /* 0x0000000300037308 */ /* 0x000e620000002400 */
[----:B--2---:R-:W-:-:S04]  /*fba0*/  FSEL R97, R36, -INF , P2 ;  /* 0xff80000024617808 */ /* 0x004fc80001000000 */
[----:B------:R-:W-:-:S03]  /*fbb0*/  FMNMX.FTZ R36, R97, R44, !PT ;  /* 0x0000002c61247209 */ /* 0x000fc60007810000 */
[----:B------:R-:W2:Y:S02]  /*fbc0*/  MUFU.TANH R5, R5 ;  /* 0x0000000500057308 */ /* 0x000ea40000002400 */
[----:B------:R-:W3:Y:S06]  /*fbd0*/  SHFL.BFLY PT, R105, R36, 0x2, 0x1f ;  /* 0x0c401f0024697f89 */ /* 0x000eec00000e0000 */
[----:B------:R-:W4:Y:S08]  /*fbe0*/  MUFU.TANH R6, R6 ;  /* 0x0000000600067308 */ /* 0x000f300000002400 */
[----:B------:R-:W4:Y:S08]  /*fbf0*/  MUFU.TANH R8, R8 ;  /* 0x0000000800087308 */ /* 0x000f300000002400 */
[----:B------:R-:W4:Y:S01]  /*fc00*/  MUFU.TANH R9, R9 ;  /* 0x0000000900097308 */ /* 0x000f220000002400 */
[----:B---3--:R-:W-:-:S05]  /*fc10*/  FMNMX.FTZ R105, R36, R105, !PT ;  /* 0x0000006924697209 */ /* 0x008fca0007810000 */
[----:B------:R-:W0:Y:S02]  /*fc20*/  SHFL.BFLY PT, R36, R105, 0x1, 0x1f ;  /* 0x0c201f0069247f89 */ /* 0x000e2400000e0000 */
[----:B------:R-:W3:Y:S08]  /*fc30*/  MUFU.TANH R11, R11 ;  /* 0x0000000b000b7308 */ /* 0x000ef00000002400 */
[----:B------:R1:W-:Y:S08]  /*fc40*/  MUFU.TANH R40, R65 ;  /* 0x0000004100287308 */ /* 0x0003f00000002400 */
[----:B------:R-:W3:Y:S01]  /*fc50*/  MUFU.TANH R10, R10 ;  /* 0x0000000a000a7308 */ /* 0x000ee20000002400 */
[----:B0-----:R-:W-:-:S07]  /*fc60*/  FMNMX.FTZ R7, R105, R36, !PT ;  /* 0x0000002469077209 */ /* 0x001fce0007810000 */
[----:B------:R-:W-:Y:S01]  /*fc70*/  MUFU.TANH R12, R12 ;  /* 0x0000000c000c7308 */ /* 0x000fe20000002400 */
[----:B------:R-:W-:Y:S01]  /*fc80*/  IMAD.MOV.U32 R105, RZ, RZ, R151 ;  /* 0x000000ffff697224 */ /* 0x000fe200078e0097 */
[C---:B------:R-:W-:Y:S01]  /*fc90*/  FSETP.NEU.FTZ.AND P2, PT, R7.reuse, -INF , PT ;  /* 0xff8000000700780b */ /* 0x040fe20003f5d000 */
[----:B------:R-:W-:-:S05]  /*fca0*/  FMUL.FTZ R36, R7, R42 ;  /* 0x0000002a07247220 */ /* 0x000fca0000410000 */
[----:B------:R-:W0:Y:S01]  /*fcb0*/  MUFU.TANH R13, R13 ;  /* 0x0000000d000d7308 */ /* 0x000e220000002400 */
[----:B------:R-:W-:-:S05]  /*fcc0*/  FSEL R36, R36, RZ, P2 ;  /* 0x000000ff24247208 */ /* 0x000fca0001000000 */
[----:B------:R-:W-:Y:S01]  /*fcd0*/  FFMA.FTZ R54, R34, R42, -R36 ;  /* 0x0000002a22367223 */ /* 0x000fe20000010824 */
[----:B------:R-:W-:Y:S01]  /*fce0*/  VIADDMNMX R34, R89, R26, R30, PT ;  /* 0x0000001a59227246 */ /* 0x000fe2000380011e */
[----:B------:R-:W0:Y:S01]  /*fcf0*/  MUFU.TANH R15, R15 ;  /* 0x0000000f000f7308 */ /* 0x000e220000002400 */
[-CC-:B------:R-:W-:Y:S01]  /*fd00*/  FFMA.FTZ R173, R53, R42.reuse, -R36.reuse ;  /* 0x0000002a35ad7223 */ /* 0x180fe20000010824 */
[-CC-:B------:R-:W-:Y:S01]  /*fd10*/  FFMA.FTZ R175, R57, R42.reuse, -R36.reuse ;  /* 0x0000002a39af7223 */ /* 0x180fe20000010824 */
[C---:B------:R-:W-:Y:S01]  /*fd20*/  ISETP.GT.AND P2, PT, R34.reuse, RZ, PT ;  /* 0x000000ff2200720c */ /* 0x040fe20003f44270 */
[-CC-:B------:R-:W-:Y:S01]  /*fd30*/  FFMA.FTZ R169, R49, R42.reuse, -R36.reuse ;  /* 0x0000002a31a97223 */ /* 0x180fe20000010824 */
[C---:B------:R-:W-:Y:S01]  /*fd40*/  ISETP.GT.AND P3, PT, R34.reuse, 0x1, PT ;  /* 0x000000012200780c */ /* 0x040fe20003f64270 */
[-CC-:B------:R-:W-:Y:S01]  /*fd50*/  FFMA.FTZ R179, R91, R42.reuse, -R36.reuse ;  /* 0x0000002a5bb37223 */ /* 0x180fe20000010824 */
[C---:B------:R-:W-:Y:S01]  /*fd60*/  ISETP.GT.AND P4, PT, R34.reuse, 0x8, PT ;  /* 0x000000082200780c */ /* 0x040fe20003f84270 */
[----:B------:R3:W-:Y:S01]  /*fd70*/  MUFU.EX2 R26, R54 ;  /* 0x00000036001a7308 */ /* 0x0007e20000000800 */
[----:B-1----:R-:W-:Y:S01]  /*fd80*/  FSEL R65, R3, -INF , P2 ;  /* 0xff80000003417808 */ /* 0x002fe20001000000 */
[-CC-:B------:R-:W-:Y:S01]  /*fd90*/  FFMA.FTZ R171, R41, R42.reuse, -R36.reuse ;  /* 0x0000002a29ab7223 */ /* 0x180fe20000010824 */
[----:B--2---:R-:W-:Y:S01]  /*fda0*/  FSEL R30, R5, -INF , P3 ;  /* 0xff800000051e7808 */ /* 0x004fe20001800000 */
[-CC-:B------:R-:W-:Y:S01]  /*fdb0*/  FFMA.FTZ R177, R95, R42.reuse, -R36.reuse ;  /* 0x0000002a5fb17223 */ /* 0x180fe20000010824 */
[----:B------:R-:W-:Y:S01]  /*fdc0*/  ISETP.GT.AND P2, PT, R34, 0x9, PT ;  /* 0x000000092200780c */ /* 0x000fe20003f44270 */
[--C-:B------:R-:W-:Y:S01]  /*fdd0*/  FFMA.FTZ R153, R33, R42, -R36.reuse ;  /* 0x0000002a21997223 */ /* 0x100fe20000010824 */
[----:B----4-:R-:W-:Y:S01]  /*fde0*/  FSEL R3, R6, -INF , P4 ;  /* 0xff80000006037808 */ /* 0x010fe20002000000 */
[----:B------:R-:W-:Y:S01]  /*fdf0*/  MUFU.TANH R14, R14 ;  /* 0x0000000e000e7308 */ /* 0x000fe20000002400 */
[----:B---3--:R-:W-:Y:S01]  /*fe00*/  FMNMX.FTZ R54, R65, R30, !PT ;  /* 0x0000001e41367209 */ /* 0x008fe20007810000 */
[-CC-:B------:R-:W-:Y:S01]  /*fe10*/  FFMA.FTZ R6, R99, R42.reuse, -R36.reuse ;  /* 0x0000002a63067223 */ /* 0x180fe20000010824 */
[----:B------:R-:W-:Y:S01]  /*fe20*/  ISETP.GT.AND P3, PT, R34, 0x10, PT ;  /* 0x000000102200780c */ /* 0x000fe20003f64270 */
[-CC-:B------:R-:W-:Y:S01]  /*fe30*/  FFMA.FTZ R155, R31, R42.reuse, -R36.reuse ;  /* 0x0000002a1f9b7223 */ /* 0x180fe20000010824 */
[----:B------:R-:W-:Y:S01]  /*fe40*/  FSEL R5, R8, -INF , P2 ;  /* 0xff80000008057808 */ /* 0x000fe20001000000 */
[--C-:B------:R-:W-:Y:S01]  /*fe50*/  FFMA.FTZ R8, R93, R42, -R36.reuse ;  /* 0x0000002a5d087223 */ /* 0x100fe20000010824 */
[----:B------:R-:W-:Y:S01]  /*fe60*/  FMNMX.FTZ R54, R3, R54, !PT ;  /* 0x0000003603367209 */ /* 0x000fe20007810000 */
[----:B------:R1:W-:Y:S01]  /*fe70*/  MUFU.TANH R44, R69 ;  /* 0x00000045002c7308 */ /* 0x0003e20000002400 */
[C---:B------:R-:W-:Y:S01]  /*fe80*/  ISETP.GT.AND P2, PT, R34.reuse, 0x11, PT ;  /* 0x000000112200780c */ /* 0x040fe20003f44270 */
[-CC-:B------:R-:W-:Y:S01]  /*fe90*/  FFMA.FTZ R181, R101, R42.reuse, -R36.reuse ;  /* 0x0000002a65b57223 */ /* 0x180fe20000010824 */
[----:B------:R-:W-:Y:S01]  /*fea0*/  FSEL R9, R9, -INF , P3 ;  /* 0xff80000009097808 */ /* 0x000fe20001800000 */
[--C-:B------:R-:W-:Y:S01]  /*feb0*/  FFMA.FTZ R183, R103, R42, -R36.reuse ;  /* 0x0000002a67b77223 */ /* 0x100fe20000010824 */
[----:B------:R-:W-:Y:S01]  /*fec0*/  FMNMX.FTZ R54, R5, R54, !PT ;  /* 0x0000003605367209 */ /* 0x000fe20007810000 */
[-CC-:B------:R-:W-:Y:S01]  /*fed0*/  FFMA.FTZ R157, R37, R42.reuse, -R36.reuse ;  /* 0x0000002a259d7223 */ /* 0x180fe20000010824 */
[C---:B------:R-:W-:Y:S01]  /*fee0*/  ISETP.GT.AND P3, PT, R34.reuse, 0x18, PT ;  /* 0x000000182200780c */ /* 0x040fe20003f64270 */
[----:B------:R-:W2:Y:S01]  /*fef0*/  MUFU.TANH R20, R20 ;  /* 0x0000001400147308 */ /* 0x000ea20000002400 */
[----:B------:R-:W-:Y:S01]  /*ff00*/  FSEL R11, R11, -INF , P2 ;  /* 0xff8000000b0b7808 */ /* 0x000fe20001000000 */
[--C-:B------:R-:W-:Y:S01]  /*ff10*/  FFMA.FTZ R159, R47, R42, -R36.reuse ;  /* 0x0000002a2f9f7223 */ /* 0x100fe20000010824 */
[----:B------:R-:W-:Y:S01]  /*ff20*/  FMNMX.FTZ R54, R9, R54, !PT ;  /* 0x0000003609367209 */ /* 0x000fe20007810000 */
[-CC-:B------:R-:W-:Y:S01]  /*ff30*/  FFMA.FTZ R161, R63, R42.reuse, -R36.reuse ;  /* 0x0000002a3fa17223 */ /* 0x180fe20000010824 */
[----:B------:R-:W-:Y:S01]  /*ff40*/  ISETP.GT.AND P2, PT, R34, 0x19, PT ;  /* 0x000000192200780c */ /* 0x000fe20003f44270 */
[--C-:B------:R-:W-:Y:S01]  /*ff50*/  FFMA.FTZ R163, R75, R42, -R36.reuse ;  /* 0x0000002a4ba37223 */ /* 0x100fe20000010824 */
[----:B-1----:R-:W-:Y:S01]  /*ff60*/  FSEL R69, R10, -INF , P3 ;  /* 0xff8000000a457808 */ /* 0x002fe20001800000 */
[----:B------:R1:W-:Y:S01]  /*ff70*/  MUFU.TANH R46, R73 ;  /* 0x00000049002e7308 */ /* 0x0003e20000002400 */
[----:B------:R-:W-:Y:S01]  /*ff80*/  FMNMX.FTZ R54, R11, R54, !PT ;  /* 0x000000360b367209 */ /* 0x000fe20007810000 */
[-CC-:B------:R-:W-:Y:S01]  /*ff90*/  FFMA.FTZ R10, R67, R42.reuse, -R36.reuse ;  /* 0x0000002a430a7223 */ /* 0x180fe20000010824 */
[----:B------:R-:W-:Y:S01]  /*ffa0*/  ISETP.GT.AND P3, PT, R34, 0x20, PT ;  /* 0x000000202200780c */ /* 0x000fe20003f64270 */
[--C-:B------:R-:W-:Y:S01]  /*ffb0*/  FFMA.FTZ R165, R83, R42, -R36.reuse ;  /* 0x0000002a53a57223 */ /* 0x100fe20000010824 */
[----:B------:R-:W-:Y:S01]  /*ffc0*/  FMNMX.FTZ R54, R69, R54, !PT ;  /* 0x0000003645367209 */ /* 0x000fe20007810000 */
[-CC-:B------:R-:W-:Y:S01]  /*ffd0*/  FFMA.FTZ R87, R87, R42.reuse, -R36.reuse ;  /* 0x0000002a57577223 */ /* 0x180fe20000010824 */
[----:B0-----:R-:W-:Y:S01]  /*ffe0*/  FSEL R13, R13, -INF , P3 ;  /* 0xff8000000d0d7808 */ /* 0x001fe20001800000 */
[----:B------:R-:W-:Y:S01]  /*fff0*/  MUFU.TANH R21, R21 ;  /* 0x0000001500157308 */ /* 0x000fe20000002400 */
[----:B-1----:R-:W-:Y:S01]  /*10000*/  FSEL R73, R12, -INF , P2 ;  /* 0xff8000000c497808 */ /* 0x002fe20001000000 */
[-CC-:B------:R-:W-:Y:S01]  /*10010*/  FFMA.FTZ R12, R55, R42.reuse, -R36.reuse ;  /* 0x0000002a370c7223 */ /* 0x180fe20000010824 */
[C---:B------:R-:W-:Y:S01]  /*10020*/  ISETP.GT.AND P2, PT, R34.reuse, 0x21, PT ;  /* 0x000000212200780c */ /* 0x040fe20003f44270 */
[----:B------:R-:W-:Y:S01]  /*10030*/  FFMA.FTZ R167, R61, R42, -R36 ;  /* 0x0000002a3da77223 */ /* 0x000fe20000010824 */
[----:B------:R-:W-:Y:S01]  /*10040*/  FMNMX.FTZ R54, R73, R54, !PT ;  /* 0x0000003649367209 */ /* 0x000fe20007810000 */
[--C-:B------:R-:W-:Y:S01]  /*10050*/  IMAD.MOV.U32 R103, RZ, RZ, R151.reuse ;  /* 0x000000ffff677224 */ /* 0x100fe200078e0097 */
[----:B------:R-:W-:Y:S01]  /*10060*/  ISETP.GT.AND P3, PT, R34, 0x28, PT ;  /* 0x000000282200780c */ /* 0x000fe20003f64270 */
[----:B------:R-:W0:Y:S01]  /*10070*/  MUFU.TANH R25, R25 ;  /* 0x0000001900197308 */ /* 0x000e220000002400 */
[----:B------:R-:W-:Y:S01]  /*10080*/  FSEL R15, R15, -INF , P2 ;  /* 0xff8000000f0f7808 */ /* 0x000fe20001000000 */
[----:B------:R-:W-:Y:S01]  /*10090*/  IMAD.MOV.U32 R101, RZ, RZ, R151 ;  /* 0x000000ffff657224 */ /* 0x000fe200078e0097 */
[----:B------:R-:W-:-:S02]  /*100a0*/  FMNMX.FTZ R54, R13, R54, !PT ;  /* 0x000000360d367209 */ /* 0x000fc40007810000 */
[----:B------:R-:W-:Y:S02]  /*100b0*/  ISETP.GT.AND P2, PT, R34, 0x29, PT ;  /* 0x000000292200780c */ /* 0x000fe40003f44270 */
[----:B------:R-:W-:Y:S01]  /*100c0*/  FMNMX.FTZ R54, R15, R54, !PT ;  /* 0x000000360f367209 */ /* 0x000fe20007810000 */
[----:B------:R-:W1:Y:S01]  /*100d0*/  MUFU.TANH R24, R24 ;  /* 0x0000001800187308 */ /* 0x000e620000002400 */
[----:B--2---:R-:W-:Y:S01]  /*100e0*/  FSEL R67, R20, -INF , P2 ;  /* 0xff80000014437808 */ /* 0x004fe20001000000 */
[----:B------:R-:W-:Y:S01]  /*100f0*/  FFMA.FTZ R20, R45, R42, -R36 ;  /* 0x0000002a2d147223 */ /* 0x000fe20000010824 */
[----:B------:R-:W-:-:S05]  /*10100*/  ISETP.GT.AND P2, PT, R34, 0x31, PT ;  /* 0x000000312200780c */ /* 0x000fca0003f44270 */
[----:B------:R2:W-:Y:S01]  /*10110*/  MUFU.TANH R48, R77 ;  /* 0x0000004d00307308 */ /* 0x0005e20000002400 */
[----:B0-----:R-:W-:Y:S02]  /*10120*/  FSEL R25, R25, -INF , P2 ;  /* 0xff80000019197808 */ /* 0x001fe40001000000 */
[----:B------:R-:W-:-:S05]  /*10130*/  ISETP.GT.AND P2, PT, R34, 0x39, PT ;  /* 0x000000392200780c */ /* 0x000fca0003f44270 */
[----:B------:R-:W0:Y:S01]  /*10140*/  MUFU.TANH R28, R28 ;  /* 0x0000001c001c7308 */ /* 0x000e220000002400 */
[----:B--2---:R-:W-:Y:S01]  /*10150*/  FSEL R77, R14, -INF , P3 ;  /* 0xff8000000e4d7808 */ /* 0x004fe20001800000 */
[----:B------:R-:W-:Y:S01]  /*10160*/  FFMA.FTZ R14, R59, R42, -R36 ;  /* 0x0000002a3b0e7223 */ /* 0x000fe20000010824 */
[C---:B------:R-:W-:Y:S02]  /*10170*/  ISETP.GT.AND P3, PT, R34.reuse, 0x30, PT ;  /* 0x000000302200780c */ /* 0x040fe40003f64270 */
[----:B------:R-:W-:Y:S02]  /*10180*/  FMNMX.FTZ R54, R77, R54, !PT ;  /* 0x000000364d367209 */ /* 0x000fe40007810000 */
[----:B------:R-:W-:Y:S01]  /*10190*/  FSEL R21, R21, -INF , P3 ;  /* 0xff80000015157808 */ /* 0x000fe20001800000 */
[----:B------:R-:W2:Y:S01]  /*101a0*/  MUFU.TANH R29, R29 ;  /* 0x0000001d001d7308 */ /* 0x000ea20000002400 */
[----:B------:R-:W-:Y:S02]  /*101b0*/  FMNMX.FTZ R54, R67, R54, !PT ;  /* 0x0000003643367209 */ /* 0x000fe40007810000 */
[----:B------:R-:W-:-:S02]  /*101c0*/  ISETP.GT.AND P3, PT, R34, 0x38, PT ;  /* 0x000000382200780c */ /* 0x000fc40003f64270 */
[----:B------:R-:W-:Y:S02]  /*101d0*/  FMNMX.FTZ R54, R21, R54, !PT ;  /* 0x0000003615367209 */ /* 0x000fe40007810000 */
[----:B-1----:R-:W-:Y:S01]  /*101e0*/  FSEL R53, R24, -INF , P3 ;  /* 0xff80000018357808 */ /* 0x002fe20001800000 */
[----:B------:R-:W1:Y:S01]  /*101f0*/  MUFU.TANH R32, R32 ;  /* 0x0000002000207308 */ /* 0x000e620000002400 */
[----:B------:R-:W-:Y:S01]  /*10200*/  FMNMX.FTZ R54, R25, R54, !PT ;  /* 0x0000003619367209 */ /* 0x000fe20007810000 */
[-CC-:B------:R-:W-:Y:S01]  /*10210*/  FFMA.FTZ R24, R39, R42.reuse, -R36.reuse ;  /* 0x0000002a27187223 */ /* 0x180fe20000010824 */
[----:B------:R-:W-:Y:S02]  /*10220*/  ISETP.GT.AND P3, PT, R34, 0x40, PT ;  /* 0x000000402200780c */ /* 0x000fe40003f64270 */
[----:B0-----:R-:W-:Y:S01]  /*10230*/  FSEL R55, R28, -INF , P2 ;  /* 0xff8000001c377808 */ /* 0x001fe20001000000 */
[----:B------:R-:W-:Y:S01]  /*10240*/  FFMA.FTZ R28, R27, R42, -R36 ;  /* 0x0000002a1b1c7223 */ /* 0x000fe20000010824 */
[----:B------:R-:W-:Y:S01]  /*10250*/  FMNMX.FTZ R54, R53, R54, !PT ;  /* 0x0000003635367209 */ /* 0x000fe20007810000 */
[----:B------:R-:W0:Y:S01]  /*10260*/  MUFU.TANH R60, R60 ;  /* 0x0000003c003c7308 */ /* 0x000e220000002400 */
[----:B------:R-:W-:-:S02]  /*10270*/  ISETP.GT.AND P2, PT, R34, 0x41, PT ;  /* 0x000000412200780c */ /* 0x000fc40003f44270 */
[----:B--2---:R-:W-:Y:S02]  /*10280*/  FSEL R29, R29, -INF , P3 ;  /* 0xff8000001d1d7808 */ /* 0x004fe40001800000 */
[----:B------:R-:W-:Y:S02]  /*10290*/  FMNMX.FTZ R54, R55, R54, !PT ;  /* 0x0000003637367209 */ /* 0x000fe40007810000 */
[----:B------:R-:W-:Y:S01]  /*102a0*/  ISETP.GT.AND P3, PT, R34, 0x48, PT ;  /* 0x000000482200780c */ /* 0x000fe20003f64270 */
[----:B------:R-:W2:Y:S01]  /*102b0*/  MUFU.TANH R64, R64 ;  /* 0x0000004000407308 */ /* 0x000ea20000002400 */
[----:B-1----:R-:W-:Y:S01]  /*102c0*/  FSEL R57, R32, -INF , P2 ;  /* 0xff80000020397808 */ /* 0x002fe20001000000 */
[----:B------:R-:W-:Y:S01]  /*102d0*/  FFMA.FTZ R32, R35, R42, -R36 ;  /* 0x0000002a23207223 */ /* 0x000fe20000010824 */
[----:B------:R-:W-:Y:S02]  /*102e0*/  FMNMX.FTZ R54, R29, R54, !PT ;  /* 0x000000361d367209 */ /* 0x000fe40007810000 */
[----:B------:R-:W-:-:S02]  /*102f0*/  ISETP.GT.AND P2, PT, R34, 0x49, PT ;  /* 0x000000492200780c */ /* 0x000fc40003f44270 */
[----:B------:R-:W-:Y:S01]  /*10300*/  FMNMX.FTZ R54, R57, R54, !PT ;  /* 0x0000003639367209 */ /* 0x000fe20007810000 */
[----:B------:R-:W1:Y:S01]  /*10310*/  MUFU.TANH R68, R68 ;  /* 0x0000004400447308 */ /* 0x000e620000002400 */
[----:B------:R-:W-:Y:S01]  /*10320*/  FSEL R59, R38, -INF , P2 ;  /* 0xff800000263b7808 */ /* 0x000fe20001000000 */
[----:B------:R-:W-:Y:S01]  /*10330*/  FFMA.FTZ R38, R51, R42, -R36 ;  /* 0x0000002a33267223 */ /* 0x000fe20000010824 */
[----:B------:R-:W-:-:S04]  /*10340*/  ISETP.GT.AND P2, PT, R34, 0x51, PT ;  /* 0x000000512200780c */ /* 0x000fc80003f44270 */
[----:B------:R-:W-:Y:S01]  /*10350*/  FSEL R89, R40, -INF , P2 ;  /* 0xff80000028597808 */ /* 0x000fe20001000000 */
[----:B------:R0:W-:Y:S01]  /*10360*/  MUFU.TANH R50, R81 ;  /* 0x0000005100327308 */ /* 0x0001e20000002400 */
[----:B------:R-:W-:Y:S01]  /*10370*/  ISETP.GT.AND P2, PT, R34, 0x59, PT ;  /* 0x000000592200780c */ /* 0x000fe20003f44270 */
[----:B------:R-:W-:-:S03]  /*10380*/  FFMA.FTZ R40, R71, R42, -R36 ;  /* 0x0000002a47287223 */ /* 0x000fc60000010824 */
[----:B------:R-:W-:Y:S01]  /*10390*/  FSEL R45, R44, -INF , P2 ;  /* 0xff8000002c2d7808 */ /* 0x000fe20001000000 */
[----:B------:R-:W-:Y:S01]  /*103a0*/  FFMA.FTZ R44, R79, R42, -R36 ;  /* 0x0000002a4f2c7223 */ /* 0x000fe20000010824 */
[----:B------:R-:W-:Y:S01]  /*103b0*/  ISETP.GT.AND P2, PT, R34, 0x61, PT ;  /* 0x000000612200780c */ /* 0x000fe20003f44270 */
[----:B------:R-:W3:Y:S01]  /*103c0*/  MUFU.TANH R72, R72 ;  /* 0x0000004800487308 */ /* 0x000ee20000002400 */
[----:B0-----:R-:W-:Y:S02]  /*103d0*/  FSEL R81, R60, -INF , P3 ;  /* 0xff8000003c517808 */ /* 0x001fe40001800000 */
[----:B------:R-:W-:Y:S02]  /*103e0*/  ISETP.GT.AND P3, PT, R34, 0x50, PT ;  /* 0x000000502200780c */ /* 0x000fe40003f64270 */
[----:B------:R-:W-:Y:S02]  /*103f0*/  FMNMX.FTZ R54, R81, R54, !PT ;  /* 0x0000003651367209 */ /* 0x000fe40007810000 */
[----:B------:R-:W-:Y:S01]  /*10400*/  FSEL R41, R46, -INF , P2 ;  /* 0xff8000002e297808 */ /* 0x000fe20001000000 */
[----:B------:R2:W-:Y:S01]  /*10410*/  MUFU.TANH R52, R85 ;  /* 0x0000005500347308 */ /* 0x0005e20000002400 */
[----:B------:R-:W-:-:S02]  /*10420*/  FMNMX.FTZ R54, R59, R54, !PT ;  /* 0x000000363b367209 */ /* 0x000fc40007810000 */
[----:B------:R-:W-:-:S04]  /*10430*/  ISETP.GT.AND P2, PT, R34, 0x69, PT ;  /* 0x000000692200780c */ /* 0x000fc80003f44270 */
[----:B------:R-:W-:Y:S01]  /*10440*/  FSEL R39, R48, -INF , P2 ;  /* 0xff80000030277808 */ /* 0x000fe20001000000 */
[----:B------:R-:W0:Y:S01]  /*10450*/  MUFU.TANH R76, R76 ;  /* 0x0000004c004c7308 */ /* 0x000e220000002400 */
[----:B--2---:R-:W-:Y:S02]  /*10460*/  FSEL R85, R64, -INF , P3 ;  /* 0xff80000040557808 */ /* 0x004fe40001800000 */
[----:B------:R-:W-:Y:S02]  /*10470*/  ISETP.GT.AND P3, PT, R34, 0x58, PT ;  /* 0x000000582200780c */ /* 0x000fe40003f64270 */
[----:B------:R-:W-:Y:S02]  /*10480*/  FMNMX.FTZ R54, R85, R54, !PT ;  /* 0x0000003655367209 */ /* 0x000fe40007810000 */
[----:B-1----:R-:W-:Y:S01]  /*10490*/  FSEL R49, R68, -INF , P3 ;  /* 0xff80000044317808 */ /* 0x002fe20001800000 */
[----:B------:R-:W1:Y:S01]  /*104a0*/  MUFU.TANH R80, R80 ;  /* 0x0000005000507308 */ /* 0x000e620000002400 */
[----:B------:R-:W-:-:S02]  /*104b0*/  FMNMX.FTZ R54, R89, R54, !PT ;  /* 0x0000003659367209 */ /* 0x000fc40007810000 */
[----:B------:R-:W-:Y:S02]  /*104c0*/  ISETP.GT.AND P3, PT, R34, 0x60, PT ;  /* 0x000000602200780c */ /* 0x000fe40003f64270 */
[----:B------:R-:W-:Y:S02]  /*104d0*/  FMNMX.FTZ R54, R49, R54, !PT ;  /* 0x0000003631367209 */ /* 0x000fe40007810000 */
[----:B---3--:R-:W-:Y:S01]  /*104e0*/  FSEL R91, R72, -INF , P3 ;  /* 0xff800000485b7808 */ /* 0x008fe20001800000 */
[----:B------:R-:W2:Y:S01]  /*104f0*/  MUFU.TANH R84, R84 ;  /* 0x0000005400547308 */ /* 0x000ea20000002400 */
[----:B------:R-:W-:Y:S02]  /*10500*/  FMNMX.FTZ R54, R45, R54, !PT ;  /* 0x000000362d367209 */ /* 0x000fe40007810000 */
[----:B------:R-:W-:Y:S02]  /*10510*/  ISETP.GT.AND P3, PT, R34, 0x68, PT ;  /* 0x000000682200780c */ /* 0x000fe40003f64270 */
[----:B------:R-:W-:-:S02]  /*10520*/  FMNMX.FTZ R54, R91, R54, !PT ;  /* 0x000000365b367209 */ /* 0x000fc40007810000 */
[----:B0-----:R-:W-:Y:S01]  /*10530*/  FSEL R93, R76, -INF , P3 ;  /* 0xff8000004c5d7808 */ /* 0x001fe20001800000 */
[----:B------:R-:W0:Y:S01]  /*10540*/  MUFU.EX2 R181, R181 ;  /* 0x000000b500b57308 */ /* 0x000e220000000800 */
[----:B------:R-:W-:Y:S02]  /*10550*/  FMNMX.FTZ R54, R41, R54, !PT ;  /* 0x0000003629367209 */ /* 0x000fe40007810000 */
[C---:B------:R-:W-:Y:S02]  /*10560*/  ISETP.GT.AND P3, PT, R34.reuse, 0x70, PT ;  /* 0x000000702200780c */ /* 0x040fe40003f64270 */
[----:B------:R-:W-:Y:S02]  /*10570*/  FMNMX.FTZ R54, R93, R54, !PT ;  /* 0x000000365d367209 */ /* 0x000fe40007810000 */
[----:B------:R-:W-:Y:S01]  /*10580*/  ISETP.GT.AND P2, PT, R34, 0x71, PT ;  /* 0x000000712200780c */ /* 0x000fe20003f44270 */
[----:B------:R-:W3:Y:S01]  /*10590*/  MUFU.EX2 R183, R183 ;  /* 0x000000b700b77308 */ /* 0x000ee20000000800 */
[----:B-1----:R-:W-:-:S02]  /*105a0*/  FSEL R95, R80, -INF , P3 ;  /* 0xff800000505f7808 */ /* 0x002fc40001800000 */
[----:B------:R-:W-:Y:S02]  /*105b0*/  FMNMX.FTZ R54, R39, R54, !PT ;  /* 0x0000003627367209 */ /* 0x000fe40007810000 */
[----:B------:R-:W-:Y:S02]  /*105c0*/  ISETP.GT.AND P3, PT, R34, 0x78, PT ;  /* 0x000000782200780c */ /* 0x000fe40003f64270 */
[----:B------:R-:W-:Y:S01]  /*105d0*/  FSEL R33, R50, -INF , P2 ;  /* 0xff80000032217808 */ /* 0x000fe20001000000 */
[----:B------:R-:W1:Y:S01]  /*105e0*/  MUFU.EX2 R6, R6 ;  /* 0x0000000600067308 */ /* 0x000e620000000800 */
[----:B------:R-:W-:Y:S02]  /*105f0*/  FMNMX.FTZ R54, R95, R54, !PT ;  /* 0x000000365f367209 */ /* 0x000fe40007810000 */
[----:B------:R-:W-:Y:S01]  /*10600*/  ISETP.GT.AND P2, PT, R34, 0x79, PT ;  /* 0x000000792200780c */ /* 0x000fe20003f44270 */
[-CC-:B------:R-:W-:Y:S01]  /*10610*/  FFMA.FTZ R34, R43, R42.reuse, -R36.reuse ;  /* 0x0000002a2b227223 */ /* 0x180fe20000010824 */
[----:B--2---:R-:W-:Y:S01]  /*10620*/  FSEL R99, R84, -INF , P3 ;  /* 0xff80000054637808 */ /* 0x004fe20001800000 */
[----:B------:R-:W-:Y:S01]  /*10630*/  FFMA.FTZ R36, R97, R42, -R36 ;  /* 0x0000002a61247223 */ /* 0x000fe20000010824 */
[----:B------:R-:W-:Y:S01]  /*10640*/  FMNMX.FTZ R54, R33, R54, !PT ;  /* 0x0000003621367209 */ /* 0x000fe20007810000 */
[----:B------:R-:W2:Y:S01]  /*10650*/  MUFU.EX2 R177, R177 ;  /* 0x000000b100b17308 */ /* 0x000ea20000000800 */
[----:B------:R-:W-:Y:S01]  /*10660*/  FSEL R27, R52, -INF , P2 ;  /* 0xff800000341b7808 */ /* 0x000fe20001000000 */
[----:B------:R-:W-:Y:S01]  /*10670*/  IMAD.IADD R52, R198, 0x1, -R195 ;  /* 0x00000001c6347824 */ /* 0x000fe200078e0ac3 */
[----:B------:R-:W-:Y:S01]  /*10680*/  FMNMX.FTZ R54, R99, R54, !PT ;  /* 0x0000003663367209 */ /* 0x000fe20007810000 */
[----:B------:R-:W-:-:S02]  /*10690*/  IMAD.MOV.U32 R97, RZ, RZ, R151 ;  /* 0x000000ffff617224 */ /* 0x000fc400078e0097 */
[----:B------:R-:W-:Y:S01]  /*106a0*/  IMAD R52, R193, 0x80, R52 ;  /* 0x00000080c1347824 */ /* 0x000fe200078e0234 */
[----:B------:R-:W-:Y:S01]  /*106b0*/  FMNMX.FTZ R54, R27, R54, !PT ;  /* 0x000000361b367209 */ /* 0x000fe20007810000 */
[----:B------:R-:W4:Y:S03]  /*106c0*/  MUFU.EX2 R8, R8 ;  /* 0x0000000800087308 */ /* 0x000f260000000800 */
[----:B------:R-:W-:Y:S01]  /*106d0*/  SHF.R.S32.HI R43, RZ, 0x1f, R52 ;  /* 0x0000001fff2b7819 */ /* 0x000fe20000011434 */
[----:B------:R-:W0:Y:S04]  /*106e0*/  SHFL.BFLY PT, R31, R54, 0x2, 0x1f ;  /* 0x0c401f00361f7f89 */ /* 0x000e2800000e0000 */
[----:B------:R-:W4:Y:S08]  /*106f0*/  MUFU.EX2 R179, R179 ;  /* 0x000000b300b37308 */ /* 0x000f300000000800 */
[----:B------:R-:W4:Y:S08]  /*10700*/  MUFU.EX2 R10, R10 ;  /* 0x0000000a000a7308 */ /* 0x000f300000000800 */
        /* <DEDUP_REMOVED lines=9> */
[----:B------:R-:W-:Y:S02]  /*107a0*/  FMUL.FTZ R31, R35, R42 ;  /* 0x0000002a231f7220 */ /* 0x000fe40000410000 */
[----:B------:R-:W-:Y:S03]  /*107b0*/  MUFU.EX2 R20, R20 ;  /* 0x0000001400147308 */ /* 0x000fe60000000800 */
[----:B------:R-:W-:-:S05]  /*107c0*/  FSEL R48, R31, RZ, P2 ;  /* 0x000000ff1f307208 */ /* 0x000fca0001000000 */
[-CC-:B------:R-:W-:Y:S01]  /*107d0*/  FFMA.FTZ R180, R65, R42.reuse, -R48.reuse ;  /* 0x0000002a41b47223 */ /* 0x180fe20000010830 */
[-C--:B------:R-:W-:Y:S01]  /*107e0*/  FFMA.FTZ R31, R30, R42.reuse, -R48 ;  /* 0x0000002a1e1f7223 */ /* 0x080fe20000010830 */
[----:B------:R-:W-:Y:S01]  /*107f0*/  FADD.FTZ R30, R181, R26 ;  /* 0x0000001ab51e7221 */ /* 0x000fe20000010000 */
[-CC-:B------:R-:W-:Y:S01]  /*10800*/  FFMA.FTZ R182, R3, R42.reuse, -R48.reuse ;  /* 0x0000002a03b67223 */ /* 0x180fe20000010830 */
[-CC-:B------:R-:W-:Y:S01]  /*10810*/  FFMA.FTZ R3, R5, R42.reuse, -R48.reuse ;  /* 0x0000002a05037223 */ /* 0x180fe20000010830 */
[-C--:B------:R-:W-:Y:S01]  /*10820*/  FFMA.FTZ R176, R9, R42.reuse, -R48 ;  /* 0x0000002a09b07223 */ /* 0x080fe20000010830 */
[----:B------:R-:W-:Y:S01]  /*10830*/  MUFU.EX2 R180, R180 ;  /* 0x000000b400b47308 */ /* 0x000fe20000000800 */
[----:B---3--:R-:W-:Y:S01]  /*10840*/  FADD.FTZ R5, R183, R30 ;  /* 0x0000001eb7057221 */ /* 0x008fe20000010000 */
[-CC-:B------:R-:W-:Y:S01]  /*10850*/  FFMA.FTZ R9, R11, R42.reuse, -R48.reuse ;  /* 0x0000002a0b097223 */ /* 0x180fe20000010830 */
[-CC-:B------:R-:W-:Y:S01]  /*10860*/  FFMA.FTZ R178, R69, R42.reuse, -R48.reuse ;  /* 0x0000002a45b27223 */ /* 0x180fe20000010830 */
[-CC-:B------:R-:W-:Y:S01]  /*10870*/  FFMA.FTZ R11, R73, R42.reuse, -R48.reuse ;  /* 0x0000002a490b7223 */ /* 0x180fe20000010830 */
[----:B-1----:R-:W-:Y:S01]  /*10880*/  FADD.FTZ R30, R6, R5 ;  /* 0x00000005061e7221 */ /* 0x002fe20000010000 */
[-CC-:B------:R-:W-:Y:S01]  /*10890*/  FFMA.FTZ R172, R13, R42.reuse, -R48.reuse ;  /* 0x0000002a0dac7223 */ /* 0x180fe20000010830 */
[-C--:B------:R-:W-:Y:S01]  /*108a0*/  FFMA.FTZ R13, R15, R42.reuse, -R48 ;  /* 0x0000002a0f0d7223 */ /* 0x080fe20000010830 */
[----:B------:R-:W0:Y:S01]  /*108b0*/  MUFU.EX2 R31, R31 ;  /* 0x0000001f001f7308 */ /* 0x000e220000000800 */
[----:B--2---:R-:W-:Y:S01]  /*108c0*/  FADD.FTZ R5, R177, R30 ;  /* 0x0000001eb1057221 */ /* 0x004fe20000010000 */
        /* <DEDUP_REMOVED lines=14> */
[----:B------:R-:W2:Y:S01]  /*109b0*/  MUFU.EX2 R3, R3 ;  /* 0x0000000300037308 */ /* 0x000ea20000000800 */
[----:B0-----:R-:W-:Y:S01]  /*109c0*/  FADD.FTZ R5, R180, R31 ;  /* 0x0000001fb4057221 */ /* 0x001fe20000010000 */
[----:B------:R-:W-:Y:S01]  /*109d0*/  FADD.FTZ R37, R173, R50 ;  /* 0x00000032ad257221 */ /* 0x000fe20000010000 */
[-CC-:B------:R-:W-:Y:S01]  /*109e0*/  FFMA.FTZ R85, R85, R42.reuse, -R48.reuse ;  /* 0x0000002a55557223 */ /* 0x180fe20000010830 */
[-CC-:B------:R-:W-:Y:S01]  /*109f0*/  FFMA.FTZ R89, R89, R42.reuse, -R48.reuse ;  /* 0x0000002a59597223 */ /* 0x180fe20000010830 */
[-CC-:B------:R-:W-:Y:S01]  /*10a00*/  FFMA.FTZ R49, R49, R42.reuse, -R48.reuse ;  /* 0x0000002a31317223 */ /* 0x180fe20000010830 */
[----:B------:R-:W-:Y:S01]  /*10a10*/  FADD.FTZ R50, R12, R37 ;  /* 0x000000250c327221 */ /* 0x000fe20000010000 */
[----:B------:R-:W-:Y:S01]  /*10a20*/  F2FP.BF16.F32.PACK_AB R183, R6, R183 ;  /* 0x000000b706b7723e */ /* 0x000fe200000010ff */
        /* <DEDUP_REMOVED lines=12> */
[----:B------:R-:W-:Y:S01]  /*10af0*/  FFMA.FTZ R27, R27, R42, -R48 ;  /* 0x0000002a1b1b7223 */ /* 0x000fe20000010830 */
[----:B------:R-:W-:-:S02]  /*10b00*/  F2FP.BF16.F32.PACK_AB R180, R31, R180 ;  /* 0x000000b41fb4723e */ /* 0x000fc400000010ff */
[----:B------:R-:W-:Y:S01]  /*10b10*/  F2FP.BF16.F32.PACK_AB R173, R12, R173 ;  /* 0x000000ad0cad723e */ /* 0x000fe200000010ff */
[----:B------:R-:W2:Y:S01]  /*10b20*/  MUFU.EX2 R178, R178 ;  /* 0x000000b200b27308 */ /* 0x000ea20000000800 */
[----:B0-----:R-:W-:Y:S01]  /*10b30*/  FADD.FTZ R30, R176, R5 ;  /* 0x00000005b01e7221 */ /* 0x001fe20000010000 */
[----:B------:R-:W-:Y:S01]  /*10b40*/  FADD.FTZ R5, R175, R50 ;  /* 0x00000032af057221 */ /* 0x000fe20000010000 */
[----:B------:R-:W-:Y:S01]  /*10b50*/  VIADD R12, R123, 0xfffffffe ;  /* 0xfffffffe7b0c7836 */ /* 0x000fe20000000000 */
[----:B------:R-:W-:Y:S01]  /*10b60*/  F2FP.BF16.F32.PACK_AB R182, R3, R182 ;  /* 0x000000b603b6723e */ /* 0x000fe200000010ff */
[----:B------:R-:W-:Y:S02]  /*10b70*/  IMAD.MOV.U32 R123, RZ, RZ, R151 ;  /* 0x000000ffff7b7224 */ /* 0x000fe400078e0097 */
[----:B------:R-:W-:Y:S01]  /*10b80*/  FADD.FTZ R50, R14, R5 ;  /* 0x000000050e327221 */ /* 0x000fe20000010000 */
[----:B------:R-:W-:Y:S01]  /*10b90*/  LEA.HI R5, R43, R52, RZ, 0x7 ;  /* 0x000000342b057211 */ /* 0x000fe200078f38ff */
[----:B------:R-:W0:Y:S01]  /*10ba0*/  MUFU.EX2 R11, R11 ;  /* 0x0000000b000b7308 */ /* 0x000e220000000800 */
[----:B-1----:R-:W-:Y:S01]  /*10bb0*/  FADD.FTZ R37, R9, R30 ;  /* 0x0000001e09257221 */ /* 0x002fe20000010000 */
[----:B------:R-:W-:Y:S01]  /*10bc0*/  FADD.FTZ R43, R169, R50 ;  /* 0x00000032a92b7221 */ /* 0x000fe20000010000 */
[----:B------:R-:W-:-:S02]  /*10bd0*/  SHF.R.S32.HI R5, RZ, 0x7, R5 ;  /* 0x00000007ff057819 */ /* 0x000fc40000011405 */
[----:B------:R-:W-:Y:S01]  /*10be0*/  F2FP.BF16.F32.PACK_AB R181, R26, R181 ;  /* 0x000000b51ab5723e */ /* 0x000fe200000010ff */
[----:B------:R-:W-:Y:S01]  /*10bf0*/  FADD.FTZ R50, R20, R43 ;  /* 0x0000002b14327221 */ /* 0x000fe20000010000 */
[----:B------:R-:W-:Y:S01]  /*10c00*/  VIMNMX R5, RZ, R5, !PT ;  /* 0x00000005ff057248 */ /* 0x000fe20007fe0100 */
[----:B------:R-:W1:Y:S01]  /*10c10*/  MUFU.EX2 R172, R172 ;  /* 0x000000ac00ac7308 */ /* 0x000e620000000800 */
[----:B--2---:R-:W-:Y:S01]  /*10c20*/  FADD.FTZ R30, R178, R37 ;  /* 0x00000025b21e7221 */ /* 0x004fe20000010000 */
[----:B------:R-:W-:Y:S02]  /*10c30*/  F2FP.BF16.F32.PACK_AB R177, R8, R177 ;  /* 0x000000b108b1723e */ /* 0x000fe400000010ff */
[----:B------:R-:W-:Y:S02]  /*10c40*/  ISETP.GE.AND P2, PT, R12, R5, PT ;  /* 0x000000050c00720c */ /* 0x000fe40003f46270 */
        /* <DEDUP_REMOVED lines=8> */
[----:B------:R-:W-:-:S06]  /*10cd0*/  F2FP.BF16.F32.PACK_AB R178, R11, R178 ;  /* 0x000000b20bb2723e */ /* 0x000fcc00000010ff */
        /* <DEDUP_REMOVED lines=55> */
[----:B------:R-:W-:Y:S01]  /*11050*/  MUFU.EX2 R163, R163 ;  /* 0x000000a300a37308 */ /* 0x000fe20000000800 */
[C---:B0-----:R-:W-:Y:S01]  /*11060*/  FADD.FTZ R6, R40.reuse, R37 ;  /* 0x0000002528067221 */ /* 0x041fe20000010000 */
[----:B------:R-:W-:-:S06]  /*11070*/  F2FP.BF16.F32.PACK_AB R161, R40, R161 ;  /* 0x000000a128a1723e */ /* 0x000fcc00000010ff */
[----:B------:R0:W2:Y:S01]  /*11080*/  MUFU.EX2 R156, R89 ;  /* 0x00000059009c7308 */ /* 0x0000a20000000800 */
[----:B-1----:R-:W-:-:S07]  /*11090*/  FADD.FTZ R37, R85, R0 ;  /* 0x0000000055257221 */ /* 0x002fce0000010000 */
[----:B------:R-:W-:Y:S01]  /*110a0*/  MUFU.EX2 R44, R44 ;  /* 0x0000002c002c7308 */ /* 0x000fe20000000800 */
[----:B0-----:R-:W-:-:S07]  /*110b0*/  IMAD.MOV.U32 R89, RZ, RZ, R151 ;  /* 0x000000ffff597224 */ /* 0x001fce00078e0097 */
[----:B------:R-:W0:Y:S01]  /*110c0*/  MUFU.EX2 R49, R49 ;  /* 0x0000003100317308 */ /* 0x000e220000000800 */
[C---:B--2---:R-:W-:Y:S01]  /*110d0*/  FADD.FTZ R0, R156.reuse, R37 ;  /* 0x000000259c007221 */ /* 0x044fe20000010000 */
[----:B------:R-:W-:-:S06]  /*110e0*/  F2FP.BF16.F32.PACK_AB R156, R156, R85 ;  /* 0x000000559c9c723e */ /* 0x000fcc00000010ff */
[----:B------:R-:W-:Y:S08]  /*110f0*/  MUFU.EX2 R165, R165 ;  /* 0x000000a500a57308 */ /* 0x000ff00000000800 */
[----:B------:R-:W1:Y:S01]  /*11100*/  MUFU.EX2 R158, R45 ;  /* 0x0000002d009e7308 */ /* 0x000e620000000800 */
[----:B0-----:R-:W-:-:S07]  /*11110*/  FADD.FTZ R37, R49, R0 ;  /* 0x0000000031257221 */ /* 0x001fce0000010000 */
[----:B------:R-:W-:Y:S08]  /*11120*/  MUFU.EX2 R46, R87 ;  /* 0x00000057002e7308 */ /* 0x000ff00000000800 */
[----:B------:R-:W0:Y:S01]  /*11130*/  MUFU.EX2 R91, R91 ;  /* 0x0000005b005b7308 */ /* 0x000e220000000800 */
[C---:B-1----:R-:W-:Y:S01]  /*11140*/  FADD.FTZ R0, R158.reuse, R37 ;  /* 0x000000259e007221 */ /* 0x042fe20000010000 */
[----:B------:R-:W-:-:S06]  /*11150*/  F2FP.BF16.F32.PACK_AB R158, R158, R49 ;  /* 0x000000319e9e723e */ /* 0x000fcc00000010ff */
[----:B------:R-:W1:Y:S08]  /*11160*/  MUFU.EX2 R167, R167 ;  /* 0x000000a700a77308 */ /* 0x000e700000000800 */
[----:B------:R2:W3:Y:S01]  /*11170*/  MUFU.EX2 R160, R41 ;  /* 0x0000002900a07308 */ /* 0x0004e20000000800 */
[----:B0-----:R-:W-:-:S07]  /*11180*/  FADD.FTZ R37, R91, R0 ;  /* 0x000000005b257221 */ /* 0x001fce0000010000 */
[----:B------:R-:W0:Y:S01]  /*11190*/  MUFU.EX2 R93, R93 ;  /* 0x0000005d005d7308 */ /* 0x000e220000000800 */
[----:B--2---:R-:W-:Y:S01]  /*111a0*/  FADD.FTZ R41, R163, R6 ;  /* 0x00000006a3297221 */ /* 0x004fe20000010000 */
[----:B------:R-:W-:-:S03]  /*111b0*/  F2FP.BF16.F32.PACK_AB R163, R44, R163 ;  /* 0x000000a32ca3723e */ /* 0x000fc600000010ff */
[----:B------:R-:W-:-:S03]  /*111c0*/  FADD.FTZ R6, R44, R41 ;  /* 0x000000292c067221 */ /* 0x000fc60000010000 */
[----:B------:R2:W4:Y:S08]  /*111d0*/  MUFU.EX2 R162, R39 ;  /* 0x0000002700a27308 */ /* 0x0005300000000800 */
[----:B------:R-:W4:Y:S01]  /*111e0*/  MUFU.EX2 R95, R95 ;  /* 0x0000005f005f7308 */ /* 0x000f220000000800 */
[----:B--2---:R-:W-:Y:S01]  /*111f0*/  FADD.FTZ R39, R165, R6 ;  /* 0x00000006a5277221 */ /* 0x004fe20000010000 */
[----:B------:R-:W-:-:S03]  /*11200*/  F2FP.BF16.F32.PACK_AB R165, R46, R165 ;  /* 0x000000a52ea5723e */ /* 0x000fc600000010ff */
[----:B------:R-:W-:-:S03]  /*11210*/  FADD.FTZ R6, R46, R39 ;  /* 0x000000272e067221 */ /* 0x000fc60000010000 */
[----:B------:R-:W2:Y:S01]  /*11220*/  MUFU.EX2 R164, R33 ;  /* 0x0000002100a47308 */ /* 0x000ea20000000800 */
[----:B-1----:R-:W-:Y:S01]  /*11230*/  FADD.FTZ R39, R167, R6 ;  /* 0x00000006a7277221 */ /* 0x002fe20000010000 */
[C---:B---3--:R-:W-:Y:S01]  /*11240*/  FADD.FTZ R6, R160.reuse, R37 ;  /* 0x00000025a0067221 */ /* 0x048fe20000010000 */
[----:B------:R-:W-:Y:S01]  /*11250*/  F2FP.BF16.F32.PACK_AB R160, R160, R91 ;  /* 0x0000005ba0a0723e */ /* 0x000fe200000010ff */
[----:B------:R-:W-:Y:S02]  /*11260*/  IMAD.MOV.U32 R91, RZ, RZ, R151 ;  /* 0x000000ffff5b7224 */ /* 0x000fe400078e0097 */
[----:B0-----:R-:W-:Y:S02]  /*11270*/  FADD.FTZ R31, R93, R6 ;  /* 0x000000065d1f7221 */ /* 0x001fe40000010000 */
[----:B------:R-:W0:Y:S02]  /*11280*/  MUFU.EX2 R99, R99 ;  /* 0x0000006300637308 */ /* 0x000e240000000800 */
[C---:B----4-:R-:W-:Y:S01]  /*11290*/  FADD.FTZ R6, R162.reuse, R31 ;  /* 0x0000001fa2067221 */ /* 0x050fe20000010000 */
[----:B------:R-:W-:Y:S01]  /*112a0*/  F2FP.BF16.F32.PACK_AB R162, R162, R93 ;  /* 0x0000005da2a2723e */ /* 0x000fe200000010ff */
[----:B------:R-:W-:-:S02]  /*112b0*/  IMAD.MOV.U32 R93, RZ, RZ, R151 ;  /* 0x000000ffff5d7224 */ /* 0x000fc400078e0097 */
[----:B------:R-:W-:Y:S02]  /*112c0*/  FADD.FTZ R3, R95, R6 ;  /* 0x000000065f037221 */ /* 0x000fe40000010000 */
[----:B------:R-:W1:Y:S02]  /*112d0*/  MUFU.EX2 R166, R27 ;  /* 0x0000001b00a67308 */ /* 0x000e640000000800 */
[C---:B--2---:R-:W-:Y:S01]  /*112e0*/  FADD.FTZ R6, R164.reuse, R3 ;  /* 0x00000003a4067221 */ /* 0x044fe20000010000 */
[----:B------:R-:W-:Y:S01]  /*112f0*/  F2FP.BF16.F32.PACK_AB R164, R164, R95 ;  /* 0x0000005fa4a4723e */ /* 0x000fe200000010ff */
[----:B------:R-:W-:-:S04]  /*11300*/  IMAD.MOV.U32 R95, RZ, RZ, R151 ;  /* 0x000000ffff5f7224 */ /* 0x000fc800078e0097 */
[----:B------:R-:W2:Y:S01]  /*11310*/  MUFU.EX2 R36, R36 ;  /* 0x0000002400247308 */ /* 0x000ea20000000800 */
[----:B0-----:R-:W-:-:S04]  /*11320*/  FADD.FTZ R3, R99, R6 ;  /* 0x0000000663037221 */ /* 0x001fc80000010000 */
[C---:B-1----:R-:W-:Y:S01]  /*11330*/  FADD.FTZ R3, R166.reuse, R3 ;  /* 0x00000003a6037221 */ /* 0x042fe20000010000 */
[----:B------:R-:W-:Y:S01]  /*11340*/  F2FP.BF16.F32.PACK_AB R166, R166, R99 ;  /* 0x00000063a6a6723e */ /* 0x000fe200000010ff */
[----:B------:R-:W-:Y:S02]  /*11350*/  IMAD.MOV.U32 R99, RZ, RZ, R151 ;  /* 0x000000ffff637224 */ /* 0x000fe400078e0097 */
[C---:B--2---:R-:W-:Y:S01]  /*11360*/  FADD.FTZ R0, R36.reuse, R39 ;  /* 0x0000002724007221 */ /* 0x044fe20000010000 */
[----:B------:R-:W-:Y:S01]  /*11370*/  F2FP.BF16.F32.PACK_AB R167, R36, R167 ;  /* 0x000000a724a7723e */ /* 0x000fe200000010ff */
[----:B------:R-:W-:Y:S06]  /*11380*/  @!P2 BRA `(.L_x_2409) ;  /* 0x000000340038a947 */ /* 0x000fec0003800000 */
[----:B------:R-:W-:Y:S01]  /*11390*/  IMAD.MOV.U32 R10, RZ, RZ, R7 ;  /* 0x000000ffff0a7224 */ /* 0x000fe200078e0007 */
[----:B------:R-:W-:Y:S01]  /*113a0*/  CS2R R150, SRZ ;  /* 0x0000000000967805 */ /* 0x000fe2000001ff00 */
[----:B------:R-:W-:Y:S01]  /*113b0*/  IMAD.MOV.U32 R11, RZ, RZ, R35 ;  /* 0x000000ffff0b7224 */ /* 0x000fe200078e0023 */
[----:B------:R-:W-:Y:S01]  /*113c0*/  CS2R R148, SRZ ;  /* 0x0000000000947805 */ /* 0x000fe2000001ff00 */
[----:B------:R-:W-:Y:S01]  /*113d0*/  IMAD.MOV.U32 R14, RZ, RZ, R190 ;  /* 0x000000ffff0e7224 */ /* 0x000fe200078e00be */
[----:B------:R-:W-:Y:S01]  /*113e0*/  CS2R R146, SRZ ;  /* 0x0000000000927805 */ /* 0x000fe2000001ff00 */
[----:B------:R-:W-:Y:S01]  /*113f0*/  IMAD.MOV.U32 R13, RZ, RZ, R185 ;  /* 0x000000ffff0d7224 */ /* 0x000fe200078e00b9 */
        /* <DEDUP_REMOVED lines=28> */
[----:B------:R-:W-:-:S07]  /*115c0*/  CS2R R88, SRZ ;  /* 0x0000000000587805 */ /* 0x000fce000001ff00 */
.L_x_2419:
        /* <DEDUP_REMOVED lines=10> */
.L_x_2411:
[----:B------:R-:W-:Y:S01]  /*11670*/  IMAD R6, R185, 0x8, R2 ;  /* 0x00000008b9067824 */ /* 0x000fe200078e0202 */
[----:B------:R-:W-:-:S04]  /*11680*/  SHF.L.U32 R7, R190, 0x1f, RZ ;  /* 0x0000001fbe077819 */ /* 0x000fc800000006ff */
[----:B------:R0:W1:Y:S01]  /*11690*/  SYNCS.PHASECHK.TRANS64.TRYWAIT P3, [R6+URZ+0x28830], R7 ;  /* 0x02883007060075a7 */ /* 0x000062000806017f */
[----:B------:R-:W-:Y:S05]  /*116a0*/  @!P0 BRA `(.L_x_2412) ;  /* 0x0000000000048947 */ /* 0x000fea0003800000 */
[----:B------:R-:W-:Y:S01]  /*116b0*/  BPT.TRAP 0x1 ;  /* 0x000000040000795c */ /* 0x000fe20000300000 */
.L_x_2412:
[----:B------:R-:W-:Y:S04]  /*116c0*/  BSSY B0, `(.L_x_2410) ;  /* 0x0000004000007945 */ /* 0x000fe80003800000 */
[----:B-1----:R-:W-:Y:S05]  /*116d0*/  @P3 BRA `(.L_x_2413) ;  /* 0x0000000000083947 */ /* 0x002fea0003800000 */
[----:B------:R-:W1:Y:S02]  /*116e0*/  SYNCS.PHASECHK.TRANS64.TRYWAIT P3, [R6+URZ+0x28830], R7 ;  /* 0x02883007060075a7 */ /* 0x000e64000806017f */
[----:B-1----:R-:W-:Y:S05]  /*116f0*/  @!P3 BRA `(.L_x_2414) ;  /* 0x000000f400c8b947 */ /* 0x002fea0003800000 */
.L_x_2413:
[----:B------:R-:W-:Y:S05]  /*11700*/  BSYNC B0 ;  /* 0x0000000000007941 */ /* 0x000fea0003800000 */
.L_x_2410:
        /* <DEDUP_REMOVED lines=64> */
.L_x_2416:
[----:B------:R-:W-:Y:S01]  /*11b10*/  SHF.L.U32 R6, R14, 0x1f, RZ ;  /* 0x0000001f0e067819 */ /* 0x000fe200000006ff */
[----:B------:R-:W-:-:S04]  /*11b20*/  IMAD R7, R13, 0x8, R2 ;  /* 0x000000080d077824 */ /* 0x000fc800078e0202 */
[----:B------:R0:W1:Y:S01]  /*11b30*/  SYNCS.PHASECHK.TRANS64.TRYWAIT P2, [R7+URZ+0x28850], R6 ;  /* 0x02885006070075a7 */ /* 0x000062000804017f */
[----:B------:R-:W-:Y:S05]  /*11b40*/  @!P0 BRA `(.L_x_2417) ;  /* 0x0000000000048947 */ /* 0x000fea0003800000 */
[----:B------:R-:W-:Y:S01]  /*11b50*/  BPT.TRAP 0x1 ;  /* 0x000000040000795c */ /* 0x000fe20000300000 */
.L_x_2417:
[----:B-1----:R-:W-:Y:S05]  /*11b60*/  @P2 BRA `(.L_x_2415) ;  /* 0x0000000000082947 */ /* 0x002fea0003800000 */
[----:B------:R-:W1:Y:S02]  /*11b70*/  SYNCS.PHASECHK.TRANS64.TRYWAIT P2, [R7+URZ+0x28850], R6 ;  /* 0x02885006070075a7 */ /* 0x000e64000804017f */
[----:B-1----:R-:W-:Y:S05]  /*11b80*/  @!P2 BRA `(.L_x_2418) ;  /* 0x000000f000b8a947 */ /* 0x002fea0003800000 */
.L_x_2415:
[----:B01----:R-:W-:Y:S01]  /*11b90*/  VIADD R6, R2, 0x400 ;  /* 0x0000040002067836 */ /* 0x003fe20000000000 */
[----:B------:R-:W-:Y:S05]  /*11ba0*/  WARPSYNC.ALL ;  /* 0x0000000000007948 */ /* 0x000fea0003800000 */
[----:B------:R-:W-:Y:S01]  /*11bb0*/  SHF.R.U32.HI R6, RZ, 0x4, R6 ;  /* 0x00000004ff067819 */ /* 0x000fe20000011606 */
[----:B------:R-:W-:Y:S01]  /*11bc0*/  IMAD.MOV.U32 R7, RZ, RZ, 0x40000040 ;  /* 0x40000040ff077424 */ /* 0x000fe200078e00ff */
[----:B------:R-:W-:Y:S01]  /*11bd0*/  WARPGROUP.ARRIVE ;  /* 0x00000000000079c5 */ /* 0x000fe20000000000 */
[----:B------:R-:W-:Y:S01]  /*11be0*/  IMAD.MOV.U32 R9, RZ, RZ, 0x40000040 ;  /* 0x40000040ff097424 */ /* 0x000fe200078e00ff */
[----:B------:R-:W-:Y:S01]  /*11bf0*/  LOP3.LUT R6, R6, 0x3fff, RZ, 0xc0, !PT ;  /* 0x00003fff06067812 */ /* 0x000fe200078ec0ff */
[----:B------:R-:W-:Y:S01]  /*11c00*/  FMUL.FTZ R20, R27, UR7 ;  /* 0x000000071b147c20 */ /* 0x000fe20008410000 */
        /* <DEDUP_REMOVED lines=9> */
[----:B------:R-:W-:Y:S01]  /*11ca0*/  FMUL.FTZ R14, R25, UR7 ;  /* 0x00000007190e7c20 */ /* 0x000fe20008410000 */
[----:B------:R-:W-:Y:S01]  /*11cb0*/  FMUL.FTZ R21, R28, UR7 ;  /* 0x000000071c157c20 */ /* 0x000fe20008410000 */
[C---:B------:R-:W-:Y:S01]  /*11cc0*/  VIADD R8, R6.reuse, 0x80 ;  /* 0x0000008006087836 */ /* 0x040fe20000000000 */
[----:B------:R-:W-:Y:S01]  /*11cd0*/  R2UR UR10, R6 ;  /* 0x00000000060a72ca */ /* 0x000fe200000e0000 */
        /* <DEDUP_REMOVED lines=12> */
[----:B------:R-:W-:Y:S01]  /*11da0*/  HGMMA.64x128x16.F32.BF16 R88, R180, gdesc[UR8].tnspB, R88, gsb0 ;  /* 0x41e00008b4587df0 */ /* 0x000fe20008001858 */
[----:B------:R-:W-:Y:S01]  /*11db0*/  R2UR UR10, R8 ;  /* 0x00000000080a72ca */ /* 0x000fe200000e0000 */
[----:B------:R-:W-:Y:S01]  /*11dc0*/  VIADD R8, R6, 0x100 ;  /* 0x0000010006087836 */ /* 0x000fe20000000000 */
[----:B------:R-:W-:Y:S01]  /*11dd0*/  R2UR UR11, R9 ;  /* 0x00000000090b72ca */ /* 0x000fe200000e0000 */
[----:B------:R-:W-:-:S02]  /*11de0*/  IMAD.MOV.U32 R9, RZ, RZ, 0x40000040 ;  /* 0x40000040ff097424 */ /* 0x000fc400078e00ff */
[----:B------:R-:W-:Y:S01]  /*11df0*/  FMUL.FTZ R30, R33, UR7 ;  /* 0x00000007211e7c20 */ /* 0x000fe20008410000 */
[----:B------:R-:W2:Y:S01]  /*11e00*/  MUFU.TANH R21, R21 ;  /* 0x0000001500157308 */ /* 0x000ea20000002400 */
        /* <DEDUP_REMOVED lines=22> */
[----:B------:R-:W5:Y:S01]  /*11f70*/  S2R R194, SR_TID.X ;  /* 0x0000000000c27919 */ /* 0x000f620000002100 */
[----:B------:R-:W4:Y:S01]  /*11f80*/  MUFU.TANH R30, R30 ;  /* 0x0000001e001e7308 */ /* 0x000f220000002400 */
[----:B------:R-:W-:-:S04]  /*11f90*/  @!P1 IMAD R13, R13, 0x8, R2 ;  /* 0x000000080d0d9824 */ /* 0x000fc800078e0202 */
[----:B------:R-:W-:-:S03]  /*11fa0*/  @!P1 VIADD R13, R13, 0x28860 ;  /* 0x000288600d0d9836 */ /* 0x000fc60000000000 */
[----:B------:R-:W4:Y:S02]  /*11fb0*/  MUFU.TANH R31, R31 ;  /* 0x0000001f001f7308 */ /* 0x000f240000002400 */
[----:B------:R-:W-:-:S06]  /*11fc0*/  @!P1 PRMT R13, RZ, 0x654, R13 ;  /* 0x00000654ff0d9816 */ /* 0x000fcc000000000d */
[----:B------:R-:W4:Y:S08]  /*11fd0*/  MUFU.TANH R33, R33 ;  /* 0x0000002100217308 */ /* 0x000f300000002400 */
[----:B------:R-:W-:Y:S01]  /*11fe0*/  MUFU.TANH R35, R35 ;  /* 0x0000002300237308 */ /* 0x000fe20000002400 */
[----:B-----5:R-:W-:-:S07]  /*11ff0*/  SHF.R.U32.HI R194, RZ, 0x7, R194 ;  /* 0x00000007ffc27819 */ /* 0x020fce00000116c2 */
[----:B------:R-:W5:Y:S08]  /*12000*/  MUFU.TANH R37, R37 ;  /* 0x0000002500257308 */ /* 0x000f700000002400 */
[----:B------:R-:W-:Y:S08]  /*12010*/  MUFU.TANH R41, R41 ;  /* 0x0000002900297308 */ /* 0x000ff00000002400 */
[----:B------:R-:W5:Y:S08]  /*12020*/  MUFU.TANH R42, R42 ;  /* 0x0000002a002a7308 */ /* 0x000f700000002400 */
[----:B------:R-:W-:Y:S08]  /*12030*/  MUFU.TANH R45, R45 ;  /* 0x0000002d002d7308 */ /* 0x000ff00000002400 */
[----:B------:R-:W5:Y:S08]  /*12040*/  MUFU.TANH R46, R46 ;  /* 0x0000002e002e7308 */ /* 0x000f700000002400 */
[----:B------:R-:W-:Y:S08]  /*12050*/  MUFU.TANH R49, R49 ;  /* 0x0000003100317308 */ /* 0x000ff00000002400 */
[----:B------:R-:W5:Y:S08]  /*12060*/  MUFU.TANH R50, R50 ;  /* 0x0000003200327308 */ /* 0x000f700000002400 */
[----:B------:R-:W-:Y:S08]  /*12070*/  MUFU.TANH R52, R52 ;  /* 0x0000003400347308 */ /* 0x000ff00000002400 */
[----:B------:R-:W5:Y:S08]  /*12080*/  MUFU.TANH R55, R55 ;  /* 0x0000003700377308 */ /* 0x000f700000002400 */
[----:B------:R-:W-:Y:S01]  /*12090*/  MUFU.TANH R80, R80 ;  /* 0x0000005000507308 */ /* 0x000fe20000002400 */
[----:B------:R-:W-:-:S02]  /*120a0*/  WARPGROUP.DEPBAR.LE gsb0, 0x0 ;  /* 0x00008000000079c5 */ /* 0x000fc40000010000 */
[----:B------:R-:W-:Y:S01]  /*120b0*/  WARPGROUP.ARRIVE ;  /* 0x00000000000079c5 */ /* 0x000fe20000000000 */
[----:B------:R-:W-:Y:S01]  /*120c0*/  FMUL.FTZ R183, R77, UR7 ;  /* 0x000000074db77c20 */ /* 0x000fe20008410000 */
[----:B------:R-:W-:-:S03]  /*120d0*/  FMUL.FTZ R181, R72, UR7 ;  /* 0x0000000748b57c20 */ /* 0x000fc60008410000 */
[----:B------:R-:W-:Y:S01]  /*120e0*/  MUFU.TANH R15, R15 ;  /* 0x0000000f000f7308 */ /* 0x000fe20000002400 */
[----:B------:R-:W-:Y:S01]  /*120f0*/  FMUL.FTZ R72, R87, UR7 ;  /* 0x0000000757487c20 */ /* 0x000fe20008410000 */
[----:B------:R-:W-:Y:S01]  /*12100*/  HGMMA.64x128x16.F32.BF16 R88, R176, gdesc[UR8].tnspB, R88, gsb0 ;  /* 0x41e00008b0587df0 */ /* 0x000fe20008001858 */
[----:B------:R-:W-:Y:S02]  /*12110*/  R2UR UR10, R8 ;  /* 0x00000000080a72ca */ /* 0x000fe400000e0000 */
[----:B------:R-:W-:Y:S01]  /*12120*/  R2UR UR11, R9 ;  /* 0x00000000090b72ca */ /* 0x000fe200000e0000 */
[----:B------:R-:W-:Y:S02]  /*12130*/  IMAD.MOV.U32 R9, RZ, RZ, -0x80 ;  /* 0xffffff80ff097424 */ /* 0x000fe400078e00ff */
[----:B------:R-:W-:Y:S02]  /*12140*/  MUFU.TANH R181, R181 ;  /* 0x000000b500b57308 */ /* 0x000fe40000002400 */
[----:B------:R-:W-:-:S04]  /*12150*/  IMAD R8, R12, R9, 0x1 ;  /* 0x000000010c087424 */ /* 0x000fc800078e0209 */
[----:B------:R-:W-:Y:S01]  /*12160*/  IMAD R9, R193, 0x80, R8 ;  /* 0x00000080c1097824 */ /* 0x000fe200078e0208 */
[----:B------:R-:W-:Y:S01]  /*12170*/  IADD3 R8, R6, 0x180, RZ ;  /* 0x0000018006087810 */ /* 0x000fe20007ffe0ff */
[----:B------:R-:W-:Y:S03]  /*12180*/  MUFU.TANH R183, R183 ;  /* 0x000000b700b77308 */ /* 0x000fe60000002400 */
[----:B------:R-:W-:Y:S01]  /*12190*/  IADD3 R53, -R195, R9, R198 ;  /* 0x00000009c3357210 */ /* 0x000fe20007ffe1c6 */
[----:B------:R-:W-:-:S04]  /*121a0*/  IMAD.MOV.U32 R9, RZ, RZ, 0x40000040 ;  /* 0x40000040ff097424 */ /* 0x000fc800078e00ff */
[----:B------:R-:W-:Y:S01]  /*121b0*/  IMAD R56, R212, -0x2, R53 ;  /* 0xfffffffed4387824 */ /* 0x000fe200078e0235 */
[----:B------:R-:W-:Y:S03]  /*121c0*/  MUFU.TANH R20, R20 ;  /* 0x0000001400147308 */ /* 0x000fe60000002400 */
[----:B------:R-:W-:Y:S02]  /*121d0*/  IMAD.IADD R53, R213, 0x1, R56 ;  /* 0x00000001d5357824 */ /* 0x000fe400078e0238 */
[----:B------:R-:W-:Y:S01]  /*121e0*/  FMUL.FTZ R56, R70, UR7 ;  /* 0x0000000746387c20 */ /* 0x000fe20008410000 */
[----:B------:R-:W-:Y:S02]  /*121f0*/  FMUL.FTZ R70, R83, UR7 ;  /* 0x0000000753467c20 */ /* 0x000fe40008410000 */
[C---:B------:R-:W-:Y:S01]  /*12200*/  ISETP.GT.AND P2, PT, R53.reuse, RZ, PT ;  /* 0x000000ff3500720c */ /* 0x040fe20003f44270 */
[----:B------:R-:W-:Y:S01]  /*12210*/  MUFU.TANH R24, R24 ;  /* 0x0000001800187308 */ /* 0x000fe20000002400 */
[----:B------:R-:W-:-:S02]  /*12220*/  ISETP.GT.AND P3, PT, R53, 0x1, PT ;  /* 0x000000013500780c */ /* 0x000fc40003f64270 */
[----:B0-----:R-:W-:Y:S02]  /*12230*/  FSEL R7, R7, -INF , P2 ;  /* 0xff80000007077808 */ /* 0x001fe40001000000 */
[----:B-1----:R-:W-:Y:S02]  /*12240*/  FSEL R57, R14, -INF , P3 ;  /* 0xff8000000e397808 */ /* 0x002fe40001800000 */
[----:B------:R-:W-:Y:S01]  /*12250*/  ISETP.GT.AND P2, PT, R53, 0x8, PT ;  /* 0x000000083500780c */ /* 0x000fe20003f44270 */
[----:B------:R-:W-:Y:S01]  /*12260*/  MUFU.TANH R26, R26 ;  /* 0x0000001a001a7308 */ /* 0x000fe20000002400 */
[----:B------:R-:W-:Y:S02]  /*12270*/  FMNMX.FTZ R14, R7, R11, !PT ;  /* 0x0000000b070e7209 */ /* 0x000fe40007810000 */
[----:B------:R-:W-:Y:S02]  /*12280*/  ISETP.GT.AND P3, PT, R53, 0x9, PT ;  /* 0x000000093500780c */ /* 0x000fe40003f64270 */
[----:B--2---:R-:W-:-:S02]  /*12290*/  FSEL R21, R21, -INF , P2 ;  /* 0xff80000015157808 */ /* 0x004fc40001000000 */
[----:B------:R-:W-:Y:S01]  /*122a0*/  FMNMX.FTZ R14, R57, R14, !PT ;  /* 0x0000000e390e7209 */ /* 0x000fe20007810000 */
[----:B------:R-:W-:Y:S01]  /*122b0*/  MUFU.TANH R28, R28 ;  /* 0x0000001c001c7308 */ /* 0x000fe20000002400 */
[----:B------:R-:W-:Y:S02]  /*122c0*/  ISETP.GT.AND P2, PT, R53, 0x10, PT ;  /* 0x000000103500780c */ /* 0x000fe40003f44270 */
[----:B---3--:R-:W-:Y:S02]  /*122d0*/  FSEL R25, R25, -INF , P3 ;  /* 0xff80000019197808 */ /* 0x008fe40001800000 */
[----:B------:R-:W-:Y:S02]  /*122e0*/  FMNMX.FTZ R14, R21, R14, !PT ;  /* 0x0000000e150e7209 */ /* 0x000fe40007810000 */
[----:B------:R-:W-:Y:S01]  /*122f0*/  ISETP.GT.AND P3, PT, R53, 0x11, PT ;  /* 0x000000113500780c */ /* 0x000fe20003f64270 */
[----:B------:R-:W-:Y:S01]  /*12300*/  MUFU.TANH R29, R29 ;  /* 0x0000001d001d7308 */ /* 0x000fe20000002400 */
[----:B----4-:R-:W-:-:S02]  /*12310*/  FSEL R27, R27, -INF , P2 ;  /* 0xff8000001b1b7808 */ /* 0x010fc40001000000 */
[----:B------:R-:W-:Y:S02]  /*12320*/  FMNMX.FTZ R14, R25, R14, !PT ;  /* 0x0000000e190e7209 */ /* 0x000fe40007810000 */
[----:B------:R-:W-:Y:S02]  /*12330*/  ISETP.GT.AND P2, PT, R53, 0x18, PT ;  /* 0x000000183500780c */ /* 0x000fe40003f44270 */
[----:B------:R-:W-:Y:S01]  /*12340*/  FSEL R59, R30, -INF , P3 ;  /* 0xff8000001e3b7808 */ /* 0x000fe20001800000 */
[----:B------:R-:W-:Y:S01]  /*12350*/  MUFU.TANH R32, R32 ;  /* 0x0000002000207308 */ /* 0x000fe20000002400 */
[----:B------:R-:W-:Y:S02]  /*12360*/  FMNMX.FTZ R14, R27, R14, !PT ;  /* 0x0000000e1b0e7209 */ /* 0x000fe40007810000 */
[----:B------:R-:W-:Y:S02]  /*12370*/  ISETP.GT.AND P3, PT, R53, 0x19, PT ;  /* 0x000000193500780c */ /* 0x000fe40003f64270 */
[----:B------:R-:W-:-:S02]  /*12380*/  FSEL R31, R31, -INF , P2 ;  /* 0xff8000001f1f7808 */ /* 0x000fc40001000000 */
[----:B------:R-:W-:Y:S01]  /*12390*/  FMNMX.FTZ R14, R59, R14, !PT ;  /* 0x0000000e3b0e7209 */ /* 0x000fe20007810000 */
[----:B------:R-:W-:Y:S01]  /*123a0*/  MUFU.TANH R34, R34 ;  /* 0x0000002200227308 */ /* 0x000fe20000002400 */
[----:B------:R-:W-:Y:S02]  /*123b0*/  ISETP.GT.AND P2, PT, R53, 0x20, PT ;  /* 0x000000203500780c */ /* 0x000fe40003f44270 */
[----:B------:R-:W-:Y:S02]  /*123c0*/  FSEL R33, R33, -INF , P3 ;  /* 0xff80000021217808 */ /* 0x000fe40001800000 */
[----:B------:R-:W-:Y:S02]  /*123d0*/  FMNMX.FTZ R14, R31, R14, !PT ;  /* 0x0000000e1f0e7209 */ /* 0x000fe40007810000 */
[----:B------:R-:W-:Y:S01]  /*123e0*/  ISETP.GT.AND P3, PT, R53, 0x21, PT ;  /* 0x000000213500780c */ /* 0x000fe20003f64270 */
[----:B------:R-:W-:Y:S01]  /*123f0*/  MUFU.TANH R36, R36 ;  /* 0x0000002400247308 */ /* 0x000fe20000002400 */
[----:B------:R-:W-:-:S02]  /*12400*/  FMNMX.FTZ R14, R33, R14, !PT ;  /* 0x0000000e210e7209 */ /* 0x000fc40007810000 */
[----:B-----5:R-:W-:Y:S02]  /*12410*/  FSEL R37, R37, -INF , P3 ;  /* 0xff80000025257808 */ /* 0x020fe40001800000 */
[----:B------:R-:W-:-:S03]  /*12420*/  ISETP.GT.AND P3, PT, R53, 0x29, PT ;  /* 0x000000293500780c */ /* 0x000fc60003f64270 */
        /* <DEDUP_REMOVED lines=13> */
[----:B------:R-:W-:Y:S01]  /*12500*/  R2UR UR10, R8 ;  /* 0x00000000080a72ca */ /* 0x000fe200000e0000 */
[----:B------:R-:W-:Y:S01]  /*12510*/  VIADD R8, R6, 0x200 ;  /* 0x0000020006087836 */ /* 0x000fe20000000000 */
[----:B------:R-:W-:Y:S01]  /*12520*/  R2UR UR11, R9 ;  /* 0x00000000090b72ca */ /* 0x000fe200000e0000 */
[----:B------:R-:W-:-:S03]  /*12530*/  IMAD.MOV.U32 R9, RZ, RZ, 0x40000040 ;  /* 0x40000040ff097424 */ /* 0x000fc600078e00ff */
[----:B------:R-:W-:Y:S01]  /*12540*/  MUFU.TANH R177, R177 ;  /* 0x000000b100b17308 */ /* 0x000fe20000002400 */
[----:B------:R-:W-:Y:S01]  /*12550*/  R2UR UR14, R8 ;  /* 0x00000000080e72ca */ /* 0x000fe200000e0000 */
[----:B------:R-:W-:Y:S01]  /*12560*/  FMUL.FTZ R8, R60, UR7 ;  /* 0x000000073c087c20 */ /* 0x000fe20008410000 */
[----:B------:R-:W-:Y:S01]  /*12570*/  R2UR UR15, R9 ;  /* 0x00000000090f72ca */ /* 0x000fe200000e0000 */
[----:B------:R-:W-:Y:S01]  /*12580*/  FMUL.FTZ R9, R68, UR7 ;  /* 0x0000000744097c20 */ /* 0x000fe20008410000 */
[----:B------:R-:W-:-:S03]  /*12590*/  FMUL.FTZ R60, R74, UR7 ;  /* 0x000000074a3c7c20 */ /* 0x000fc60008410000 */
[----:B------:R-:W-:Y:S08]  /*125a0*/  MUFU.TANH R179, R179 ;  /* 0x000000b300b37308 */ /* 0x000ff00000002400 */
[----:B------:R-:W0:Y:S08]  /*125b0*/  MUFU.TANH R8, R8 ;  /* 0x0000000800087308 */ /* 0x000e300000002400 */
        /* <DEDUP_REMOVED lines=11> */
[----:B------:R-:W-:Y:S01]  /*12670*/  FSEL R65, R42, -INF , P3 ;  /* 0xff8000002a417808 */ /* 0x000fe20001800000 */
[----:B------:R-:W-:Y:S01]  /*12680*/  FMUL.FTZ R173, R64, UR7 ;  /* 0x0000000740ad7c20 */ /* 0x000fe20008410000 */
[----:B------:R-:W-:Y:S01]  /*12690*/  ISETP.GT.AND P3, PT, R53, 0x31, PT ;  /* 0x000000313500780c */ /* 0x000fe20003f64270 */
[----:B------:R-:W-:Y:S01]  /*126a0*/  FMUL.FTZ R64, R78, UR7 ;  /* 0x000000074e407c20 */ /* 0x000fe20008410000 */
[----:B------:R-:W-:Y:S01]  /*126b0*/  HGMMA.64x128x16.F32.BF16 R88, R168, gdesc[UR8].tnspB, R88, gsb0 ;  /* 0x41e00008a8587df0 */ /* 0x000fe20008001858 */
[----:B------:R-:W-:Y:S01]  /*126c0*/  MUFU.TANH R175, R175 ;  /* 0x000000af00af7308 */ /* 0x000fe20000002400 */
[----:B------:R-:W-:Y:S01]  /*126d0*/  FSEL R69, R46, -INF , P3 ;  /* 0xff8000002e457808 */ /* 0x000fe20001800000 */
[----:B------:R-:W-:Y:S01]  /*126e0*/  FMUL.FTZ R46, R63, UR7 ;  /* 0x000000073f2e7c20 */ /* 0x000fe20008410000 */
[----:B------:R-:W-:-:S04]  /*126f0*/  ISETP.GT.AND P3, PT, R53, 0x39, PT ;  /* 0x000000393500780c */ /* 0x000fc80003f64270 */
[----:B------:R-:W-:Y:S01]  /*12700*/  FSEL R73, R50, -INF , P3 ;  /* 0xff80000032497808 */ /* 0x000fe20001800000 */
[----:B------:R-:W-:Y:S01]  /*12710*/  MUFU.TANH R173, R173 ;  /* 0x000000ad00ad7308 */ /* 0x000fe20000002400 */
[----:B------:R-:W-:Y:S01]  /*12720*/  ISETP.GT.AND P3, PT, R53, 0x41, PT ;  /* 0x000000413500780c */ /* 0x000fe20003f64270 */
[----:B------:R-:W-:Y:S01]  /*12730*/  FMUL.FTZ R50, R66, UR7 ;  /* 0x0000000742327c20 */ /* 0x000fe20008410000 */
[----:B------:R-:W-:Y:S02]  /*12740*/  FMUL.FTZ R66, R79, UR7 ;  /* 0x000000074f427c20 */ /* 0x000fe40008410000 */
[----:B------:R-:W-:Y:S02]  /*12750*/  FSEL R55, R55, -INF , P3 ;  /* 0xff80000037377808 */ /* 0x000fe40001800000 */
[----:B------:R-:W-:Y:S01]  /*12760*/  ISETP.GT.AND P3, PT, R53, 0x49, PT ;  /* 0x000000493500780c */ /* 0x000fe20003f64270 */
[----:B------:R-:W-:Y:S08]  /*12770*/  MUFU.TANH R46, R46 ;  /* 0x0000002e002e7308 */ /* 0x000ff00000002400 */
[----:B------:R-:W-:Y:S08]  /*12780*/  MUFU.TANH R50, R50 ;  /* 0x0000003200327308 */ /* 0x000ff00000002400 */
[----:B------:R-:W-:Y:S08]  /*12790*/  MUFU.TANH R64, R64 ;  /* 0x0000004000407308 */ /* 0x000ff00000002400 */
[----:B------:R-:W-:Y:S01]  /*127a0*/  MUFU.TANH R66, R66 ;  /* 0x0000004200427308 */ /* 0x000fe20000002400 */
[----:B------:R-:W-:-:S02]  /*127b0*/  WARPGROUP.DEPBAR.LE gsb0, 0x0 ;  /* 0x00008000000079c5 */ /* 0x000fc40000010000 */
[----:B------:R-:W-:Y:S01]  /*127c0*/  FMUL.FTZ R171, R61, UR7 ;  /* 0x000000073dab7c20 */ /* 0x000fe20008410000 */
[----:B------:R-:W-:Y:S01]  /*127d0*/  FSEL R61, R35, -INF , P2 ;  /* 0xff800000233d7808 */ /* 0x000fe20001000000 */
[----:B------:R-:W-:Y:S01]  /*127e0*/  WARPGROUP.ARRIVE ;  /* 0x00000000000079c5 */ /* 0x000fe20000000000 */
[----:B------:R-:W-:Y:S02]  /*127f0*/  ISETP.GT.AND P2, PT, R53, 0x28, PT ;  /* 0x000000283500780c */ /* 0x000fe40003f44270 */
[----:B------:R-:W-:Y:S01]  /*12800*/  FMNMX.FTZ R14, R61, R14, !PT ;  /* 0x0000000e3d0e7209 */ /* 0x000fe20007810000 */
[----:B------:R-:W1:Y:S01]  /*12810*/  MUFU.TANH R171, R171 ;  /* 0x000000ab00ab7308 */ /* 0x000e620000002400 */
[----:B------:R-:W-:Y:S01]  /*12820*/  FSEL R41, R41, -INF , P2 ;  /* 0xff80000029297808 */ /* 0x000fe20001000000 */
[----:B------:R-:W-:Y:S01]  /*12830*/  HGMMA.64x128x16.F32.BF16 R88, R152, gdesc[UR12].tnspB, R88, gsb0 ;  /* 0x41e0000c98587df0 */ /* 0x000fe20008001858 */
[----:B------:R-:W-:Y:S02]  /*12840*/  FMNMX.FTZ R14, R37, R14, !PT ;  /* 0x0000000e250e7209 */ /* 0x000fe40007810000 */
[----:B------:R-:W-:-:S02]  /*12850*/  ISETP.GT.AND P2, PT, R53, 0x30, PT ;  /* 0x000000303500780c */ /* 0x000fc40003f44270 */
[----:B------:R-:W-:Y:S02]  /*12860*/  FMNMX.FTZ R14, R41, R14, !PT ;  /* 0x0000000e290e7209 */ /* 0x000fe40007810000 */
[----:B------:R-:W-:Y:S02]  /*12870*/  FSEL R45, R45, -INF , P2 ;  /* 0xff8000002d2d7808 */ /* 0x000fe40001000000 */
[----:B------:R-:W-:Y:S02]  /*12880*/  FMNMX.FTZ R14, R65, R14, !PT ;  /* 0x0000000e410e7209 */ /* 0x000fe40007810000 */
[----:B------:R-:W-:Y:S02]  /*12890*/  ISETP.GT.AND P2, PT, R53, 0x38, PT ;  /* 0x000000383500780c */ /* 0x000fe40003f44270 */
[----:B------:R-:W-:Y:S02]  /*128a0*/  FMNMX.FTZ R14, R45, R14, !PT ;  /* 0x0000000e2d0e7209 */ /* 0x000fe40007810000 */
[----:B------:R-:W-:-:S02]  /*128b0*/  FSEL R49, R49, -INF , P2 ;  /* 0xff80000031317808 */ /* 0x000fc40001000000 */
[----:B------:R-:W-:Y:S02]  /*128c0*/  FMNMX.FTZ R14, R69, R14, !PT ;  /* 0x0000000e450e7209 */ /* 0x000fe40007810000 */
[----:B------:R-:W-:Y:S02]  /*128d0*/  ISETP.GT.AND P2, PT, R53, 0x40, PT ;  /* 0x000000403500780c */ /* 0x000fe40003f44270 */
[----:B------:R-:W-:Y:S01]  /*128e0*/  FMNMX.FTZ R30, R49, R14, !PT ;  /* 0x0000000e311e7209 */ /* 0x000fe20007810000 */
[----:B------:R-:W-:Y:S01]  /*128f0*/  FMUL.FTZ R14, R76, UR7 ;  /* 0x000000074c0e7c20 */ /* 0x000fe20008410000 */
[----:B------:R-:W-:Y:S01]  /*12900*/  FSEL R169, R52, -INF , P2 ;  /* 0xff80000034a97808 */ /* 0x000fe20001000000 */
[----:B------:R-:W-:Y:S01]  /*12910*/  FMUL.FTZ R52, R67, UR7 ;  /* 0x0000000743347c20 */ /* 0x000fe20008410000 */
[----:B------:R-:W-:Y:S01]  /*12920*/  FMNMX.FTZ R30, R73, R30, !PT ;  /* 0x0000001e491e7209 */ /* 0x000fe20007810000 */
[----:B------:R-:W-:Y:S01]  /*12930*/  FMUL.FTZ R67, R82, UR7 ;  /* 0x0000000752437c20 */ /* 0x000fe20008410000 */
[----:B------:R-:W-:Y:S01]  /*12940*/  ISETP.GT.AND P2, PT, R53, 0x48, PT ;  /* 0x000000483500780c */ /* 0x000fe20003f44270 */
[----:B------:R-:W2:Y:S01]  /*12950*/  MUFU.TANH R14, R14 ;  /* 0x0000000e000e7308 */ /* 0x000ea20000002400 */
[----:B------:R-:W-:-:S02]  /*12960*/  FMNMX.FTZ R30, R169, R30, !PT ;  /* 0x0000001ea91e7209 */ /* 0x000fc40007810000 */
[----:B0-----:R-:W-:Y:S01]  /*12970*/  FSEL R77, R8, -INF , P2 ;  /* 0xff800000084d7808 */ /* 0x001fe20001000000 */
[----:B------:R-:W-:Y:S01]  /*12980*/  FMUL.FTZ R8, R81, UR7 ;  /* 0x0000000751087c20 */ /* 0x000fe20008410000 */
[----:B------:R-:W-:Y:S02]  /*12990*/  FMNMX.FTZ R30, R55, R30, !PT ;  /* 0x0000001e371e7209 */ /* 0x000fe40007810000 */
[----:B------:R-:W-:Y:S01]  /*129a0*/  ISETP.GT.AND P2, PT, R53, 0x50, PT ;  /* 0x000000503500780c */ /* 0x000fe20003f44270 */
[----:B------:R-:W-:Y:S01]  /*129b0*/  MUFU.TANH R52, R52 ;  /* 0x0000003400347308 */ /* 0x000fe20000002400 */
[----:B-1----:R-:W-:Y:S02]  /*129c0*/  FSEL R171, R171, -INF , P3 ;  /* 0xff800000abab7808 */ /* 0x002fe40001800000 */
[----:B------:R-:W-:Y:S02]  /*129d0*/  FMNMX.FTZ R30, R77, R30, !PT ;  /* 0x0000001e4d1e7209 */ /* 0x000fe40007810000 */
[----:B------:R-:W-:-:S02]  /*129e0*/  ISETP.GT.AND P3, PT, R53, 0x51, PT ;  /* 0x000000513500780c */ /* 0x000fc40003f64270 */
[----:B------:R-:W-:Y:S01]  /*129f0*/  FSEL R173, R173, -INF , P2 ;  /* 0xff800000adad7808 */ /* 0x000fe20001000000 */
[----:B------:R-:W0:Y:S01]  /*12a00*/  MUFU.TANH R8, R8 ;  /* 0x0000000800087308 */ /* 0x000e220000002400 */
[----:B------:R-:W-:Y:S02]  /*12a10*/  FMNMX.FTZ R30, R171, R30, !PT ;  /* 0x0000001eab1e7209 */ /* 0x000fe40007810000 */
[----:B------:R-:W-:Y:S02]  /*12a20*/  ISETP.GT.AND P2, PT, R53, 0x58, PT ;  /* 0x000000583500780c */ /* 0x000fe40003f44270 */
[----:B------:R-:W-:Y:S02]  /*12a30*/  FSEL R175, R175, -INF , P3 ;  /* 0xff800000afaf7808 */ /* 0x000fe40001800000 */
[----:B------:R-:W-:Y:S01]  /*12a40*/  FMNMX.FTZ R30, R173, R30, !PT ;  /* 0x0000001ead1e7209 */ /* 0x000fe20007810000 */
[----:B------:R-:W-:Y:S01]  /*12a50*/  MUFU.TANH R67, R67 ;  /* 0x0000004300437308 */ /* 0x000fe20000002400 */
[----:B------:R-:W-:-:S02]  /*12a60*/  ISETP.GT.AND P3, PT, R53, 0x59, PT ;  /* 0x000000593500780c */ /* 0x000fc40003f64270 */
[----:B------:R-:W-:Y:S01]  /*12a70*/  FSEL R81, R9, -INF , P2 ;  /* 0xff80000009517808 */ /* 0x000fe20001000000 */
[----:B------:R-:W-:Y:S01]  /*12a80*/  FMUL.FTZ R9, R85, UR7 ;  /* 0x0000000755097c20 */ /* 0x000fe20008410000 */
[----:B------:R-:W-:Y:S02]  /*12a90*/  FMNMX.FTZ R30, R175, R30, !PT ;  /* 0x0000001eaf1e7209 */ /* 0x000fe40007810000 */
[----:B------:R-:W-:Y:S02]  /*12aa0*/  ISETP.GT.AND P2, PT, R53, 0x60, PT ;  /* 0x000000603500780c */ /* 0x000fe40003f44270 */
[----:B------:R-:W-:Y:S01]  /*12ab0*/  FSEL R177, R177, -INF , P3 ;  /* 0xff800000b1b17808 */ /* 0x000fe20001800000 */
[----:B------:R-:W-:Y:S01]  /*12ac0*/  MUFU.TANH R9, R9 ;  /* 0x0000000900097308 */ /* 0x000fe20000002400 */
[----:B------:R-:W-:Y:S02]  /*12ad0*/  FMNMX.FTZ R30, R81, R30, !PT ;  /* 0x0000001e511e7209 */ /* 0x000fe40007810000 */
[----:B------:R-:W-:-:S02]  /*12ae0*/  ISETP.GT.AND P3, PT, R53, 0x61, PT ;  /* 0x000000613500780c */ /* 0x000fc40003f64270 */
[----:B------:R-:W-:Y:S02]  /*12af0*/  FSEL R181, R181, -INF , P2 ;  /* 0xff800000b5b57808 */ /* 0x000fe40001000000 */
[----:B------:R-:W-:Y:S02]  /*12b00*/  FMNMX.FTZ R42, R177, R30, !PT ;  /* 0x0000001eb12a7209 */ /* 0x000fe40007810000 */
[----:B------:R-:W-:Y:S01]  /*12b10*/  ISETP.GT.AND P2, PT, R53, 0x68, PT ;  /* 0x000000683500780c */ /* 0x000fe20003f44270 */
[----:B------:R-:W1:Y:S01]  /*12b20*/  MUFU.TANH R30, R84 ;  /* 0x00000054001e7308 */ /* 0x000e620000002400 */
[----:B------:R-:W-:Y:S02]  /*12b30*/  FSEL R179, R179, -INF , P3 ;  /* 0xff800000b3b37808 */ /* 0x000fe40001800000 */
[----:B------:R-:W-:Y:S02]  /*12b40*/  FMNMX.FTZ R42, R181, R42, !PT ;  /* 0x0000002ab52a7209 */ /* 0x000fe40007810000 */
[----:B------:R-:W-:-:S02]  /*12b50*/  ISETP.GT.AND P3, PT, R53, 0x69, PT ;  /* 0x000000693500780c */ /* 0x000fc40003f64270 */
[----:B--2---:R-:W-:Y:S01]  /*12b60*/  FSEL R85, R14, -INF , P2 ;  /* 0xff8000000e557808 */ /* 0x004fe20001000000 */
[----:B------:R-:W-:Y:S01]  /*12b70*/  FMUL.FTZ R14, R62, UR7 ;  /* 0x000000073e0e7c20 */ /* 0x000fe20008410000 */
[----:B------:R-:W-:Y:S01]  /*12b80*/  FMNMX.FTZ R42, R179, R42, !PT ;  /* 0x0000002ab32a7209 */ /* 0x000fe20007810000 */
[----:B------:R-:W-:Y:S01]  /*12b90*/  FMUL.FTZ R62, R75, UR7 ;  /* 0x000000074b3e7c20 */ /* 0x000fe20008410000 */
[----:B------:R-:W-:Y:S02]  /*12ba0*/  ISETP.GT.AND P2, PT, R53, 0x70, PT ;  /* 0x000000703500780c */ /* 0x000fe40003f44270 */
[----:B------:R-:W-:Y:S01]  /*12bb0*/  FSEL R183, R183, -INF , P3 ;  /* 0xff800000b7b77808 */ /* 0x000fe20001800000 */
[----:B------:R-:W2:Y:S01]  /*12bc0*/  MUFU.TANH R14, R14 ;  /* 0x0000000e000e7308 */ /* 0x000ea20000002400 */
[----:B------:R-:W-:Y:S02]  /*12bd0*/  FMNMX.FTZ R42, R85, R42, !PT ;  /* 0x0000002a552a7209 */ /* 0x000fe40007810000 */
[----:B------:R-:W-:-:S02]  /*12be0*/  ISETP.GT.AND P3, PT, R53, 0x71, PT ;  /* 0x000000713500780c */ /* 0x000fc40003f64270 */
[----:B------:R-:W-:Y:S02]  /*12bf0*/  FSEL R235, R80, -INF , P2 ;  /* 0xff80000050eb7808 */ /* 0x000fe40001000000 */
[----:B------:R-:W-:Y:S01]  /*12c00*/  FMNMX.FTZ R42, R183, R42, !PT ;  /* 0x0000002ab72a7209 */ /* 0x000fe20007810000 */
[----:B------:R-:W3:Y:S01]  /*12c10*/  MUFU.TANH R62, R62 ;  /* 0x0000003e003e7308 */ /* 0x000ee20000002400 */
[----:B------:R-:W-:Y:S02]  /*12c20*/  ISETP.GT.AND P2, PT, R53, 0x78, PT ;  /* 0x000000783500780c */ /* 0x000fe40003f44270 */
[----:B0-----:R-:W-:Y:S02]  /*12c30*/  FSEL R237, R8, -INF , P3 ;  /* 0xff80000008ed7808 */ /* 0x001fe40001800000 */
[----:B------:R-:W-:Y:S02]  /*12c40*/  FMNMX.FTZ R42, R235, R42, !PT ;  /* 0x0000002aeb2a7209 */ /* 0x000fe40007810000 */
[C---:B------:R-:W-:Y:S01]  /*12c50*/  ISETP.GT.AND P3, PT, R53.reuse, 0x79, PT ;  /* 0x000000793500780c */ /* 0x040fe20003f64270 */
[----:B------:R-:W-:Y:S01]  /*12c60*/  VIADD R53, R53, 0x8 ;  /* 0x0000000835357836 */ /* 0x000fe20000000000 */
[----:B-1----:R-:W-:-:S02]  /*12c70*/  FSEL R30, R30, -INF , P2 ;  /* 0xff8000001e1e7808 */ /* 0x002fc40001000000 */
[----:B------:R-:W-:Y:S01]  /*12c80*/  FMNMX.FTZ R35, R237, R42, !PT ;  /* 0x0000002aed237209 */ /* 0x000fe20007810000 */
[----:B------:R-:W-:Y:S01]  /*12c90*/  IMAD.U32 R42, RZ, RZ, UR5 ;  /* 0x00000005ff2a7e24 */ /* 0x000fe2000f8e00ff */
[----:B------:R-:W-:Y:S02]  /*12ca0*/  FSEL R63, R9, -INF , P3 ;  /* 0xff800000093f7808 */ /* 0x000fe40001800000 */
[----:B------:R-:W-:Y:S02]  /*12cb0*/  FMNMX.FTZ R8, R30, R35, !PT ;  /* 0x000000231e087209 */ /* 0x000fe40007810000 */
[----:B------:R-:W-:Y:S02]  /*12cc0*/  ISETP.GT.AND P3, PT, R53, RZ, PT ;  /* 0x000000ff3500720c */ /* 0x000fe40003f64270 */
[----:B------:R-:W-:Y:S02]  /*12cd0*/  FMNMX.FTZ R8, R63, R8, !PT ;  /* 0x000000083f087209 */ /* 0x000fe40007810000 */
[----:B------:R-:W-:-:S03]  /*12ce0*/  ISETP.GT.AND P4, PT, R53, 0x1, PT ;  /* 0x000000013500780c */ /* 0x000fc60003f84270 */
[----:B------:R-:W0:Y:S02]  /*12cf0*/  SHFL.BFLY PT, R9, R8, 0x2, 0x1f ;  /* 0x0c401f0008097f89 */ /* 0x000e2400000e0000 */
[----:B0-----:R-:W-:Y:S01]  /*12d00*/  FMNMX.FTZ R9, R8, R9, !PT ;  /* 0x0000000908097209 */ /* 0x001fe20007810000 */
[----:B------:R-:W-:Y:S02]  /*12d10*/  WARPGROUP.DEPBAR.LE gsb0, 0x0 ;  /* 0x00008000000079c5 */ /* 0x000fe40000010000 */
[----:B------:R-:W-:Y:S02]  /*12d20*/  WARPGROUP.ARRIVE ;  /* 0x00000000000079c5 */ /* 0x000fe40000000000 */
[----:B------:R-:W0:Y:S02]  /*12d30*/  SHFL.BFLY PT, R8, R9, 0x1, 0x1f ;  /* 0x0c201f0009087f89 */ /* 0x000e2400000e0000 */
[----:B0-----:R-:W-:Y:S01]  /*12d40*/  FMNMX.FTZ R35, R9, R8, !PT ;  /* 0x0000000809237209 */ /* 0x001fe20007810000 */
[----:B------:R-:W-:-:S02]  /*12d50*/  VIADD R8, R6, 0x280 ;  /* 0x0000028006087836 */ /* 0x000fc40000000000 */
[----:B------:R-:W-:Y:S01]  /*12d60*/  IMAD.MOV.U32 R9, RZ, RZ, 0x40000040 ;  /* 0x40000040ff097424 */ /* 0x000fe200078e00ff */
[C---:B------:R-:W-:Y:S01]  /*12d70*/  FSETP.NEU.FTZ.AND P2, PT, R35.reuse, -INF , PT ;  /* 0xff8000002300780b */ /* 0x040fe20003f5d000 */
[----:B------:R-:W-:Y:S01]  /*12d80*/  FMUL.FTZ R68, R35, R42 ;  /* 0x0000002a23447220 */ /* 0x000fe20000410000 */
[----:B------:R-:W-:Y:S02]  /*12d90*/  R2UR UR10, R8 ;  /* 0x00000000080a72ca */ /* 0x000fe400000e0000 */
[----:B------:R-:W-:Y:S01]  /*12da0*/  R2UR UR11, R9 ;  /* 0x00000000090b72ca */ /* 0x000fe200000e0000 */
[----:B------:R-:W-:Y:S01]  /*12db0*/  IMAD.MOV.U32 R9, RZ, RZ, 0x40000040 ;  /* 0x40000040ff097424 */ /* 0x000fe200078e00ff */
[----:B------:R-:W-:-:S05]  /*12dc0*/  FSEL R68, R68, RZ, P2 ;  /* 0x000000ff44447208 */ /* 0x000fca0001000000 */
[-CC-:B------:R-:W-:Y:S01]  /*12dd0*/  FFMA.FTZ R182, R21, R42.reuse, -R68.reuse ;  /* 0x0000002a15b67223 */ /* 0x180fe20000010844 */
[----:B------:R-:W-:Y:S01]  /*12de0*/  FSEL R21, R15, -INF , P3 ;  /* 0xff8000000f157808 */ /* 0x000fe20001800000 */
[-CC-:B------:R-:W-:Y:S01]  /*12df0*/  FFMA.FTZ R180, R7, R42.reuse, -R68.reuse ;  /* 0x0000002a07b47223 */ /* 0x180fe20000010844 */
[-CC-:B------:R-:W-:Y:S01]  /*12e00*/  FFMA.FTZ R7, R25, R42.reuse, -R68.reuse ;  /* 0x0000002a19077223 */ /* 0x180fe20000010844 */
[----:B------:R-:W-:Y:S01]  /*12e10*/  ISETP.GT.AND P3, PT, R53, 0x8, PT ;  /* 0x000000083500780c */ /* 0x000fe20003f64270 */
[-CC-:B------:R-:W-:Y:S01]  /*12e20*/  FFMA.FTZ R176, R27, R42.reuse, -R68.reuse ;  /* 0x0000002a1bb07223 */ /* 0x180fe20000010844 */
[----:B------:R-:W-:Y:S01]  /*12e30*/  HGMMA.64x128x16.F32.BF16 R88, R156, gdesc[UR8].tnspB, R88, gsb0 ;  /* 0x41e000089c587df0 */ /* 0x000fe20008001858 */
        /* <DEDUP_REMOVED lines=15> */
[----:B------:R0:W-:Y:S01]  /*12f30*/  MUFU.EX2 R15, R7 ;  /* 0x00000007000f7308 */ /* 0x0001e20000000800 */
        /* <DEDUP_REMOVED lines=32> */
[----:B------:R-:W-:Y:S01]  /*13140*/  FSEL R155, R38, -INF , P4 ;  /* 0xff800000269b7808 */ /* 0x000fe20002000000 */
[--C-:B------:R-:W-:Y:S01]  /*13150*/  FFMA.FTZ R30, R30, R42, -R68.reuse ;  /* 0x0000002a1e1e7223 */ /* 0x100fe20000010844 */
[----:B------:R-:W-:Y:S01]  /*13160*/  FMNMX.FTZ R8, R153, R8, !PT ;  /* 0x0000000899087209 */ /* 0x000fe20007810000 */
[----:B------:R-:W-:Y:S01]  /*13170*/  FFMA.FTZ R63, R63, R42, -R68 ;  /* 0x0000002a3f3f7223 */ /* 0x000fe20000010844 */
        /* <DEDUP_REMOVED lines=9> */
[----:B------:R-:W-:-:S02]  /*13210*/  FSEL R43, R43, -INF , P3 ;  /* 0xff8000002b2b7808 */ /* 0x000fc40001800000 */
[----:B------:R-:W-:Y:S01]  /*13220*/  FMNMX.FTZ R8, R61, R8, !PT ;  /* 0x000000083d087209 */ /* 0x000fe20007810000 */
[----:B------:R-:W-:Y:S01]  /*13230*/  MUFU.EX2 R178, R178 ;  /* 0x000000b200b27308 */ /* 0x000fe20000000800 */
[----:B------:R-:W-:Y:S02]  /*13240*/  ISETP.GT.AND P3, PT, R53, 0x38, PT ;  /* 0x000000383500780c */ /* 0x000fe40003f64270 */
[----:B------:R-:W-:Y:S02]  /*13250*/  FMNMX.FTZ R8, R43, R8, !PT ;  /* 0x000000082b087209 */ /* 0x000fe40007810000 */
[----:B------:R-:W-:Y:S02]  /*13260*/  FSEL R47, R47, -INF , P3 ;  /* 0xff8000002f2f7808 */ /* 0x000fe40001800000 */
[----:B------:R-:W-:Y:S01]  /*13270*/  ISETP.GT.AND P3, PT, R53, 0x40, PT ;  /* 0x000000403500780c */ /* 0x000fe20003f64270 */
[----:B------:R-:W-:Y:S01]  /*13280*/  MUFU.EX2 R31, R31 ;  /* 0x0000001f001f7308 */ /* 0x000fe20000000800 */
[----:B------:R-:W-:-:S02]  /*13290*/  R2UR UR11, R9 ;  /* 0x00000000090b72ca */ /* 0x000fc400000e0000 */
[----:B------:R-:W-:Y:S02]  /*132a0*/  FSEL R51, R51, -INF , P3 ;  /* 0xff80000033337808 */ /* 0x000fe40001800000 */
[----:B------:R-:W-:-:S03]  /*132b0*/  ISETP.GT.AND P3, PT, R53, 0x48, PT ;  /* 0x000000483500780c */ /* 0x000fc60003f64270 */
        /* <DEDUP_REMOVED lines=8> */
[----:B------:R-:W-:Y:S01]  /*13340*/  FSEL R157, R44, -INF , P4 ;  /* 0xff8000002c9d7808 */ /* 0x000fe20002000000 */
[----:B------:R-:W-:Y:S01]  /*13350*/  WARPGROUP.ARRIVE ;  /* 0x00000000000079c5 */ /* 0x000fe20000000000 */
[----:B------:R-:W-:Y:S01]  /*13360*/  ISETP.GT.AND P4, PT, R53, 0x39, PT ;  /* 0x000000393500780c */ /* 0x000fe20003f84270 */
[--C-:B------:R-:W-:Y:S01]  /*13370*/  FFMA.FTZ R158, R81, R42, -R68.reuse ;  /* 0x0000002a519e7223 */ /* 0x100fe20000010844 */
[----:B------:R-:W-:Y:S01]  /*13380*/  FMNMX.FTZ R8, R157, R8, !PT ;  /* 0x000000089d087209 */ /* 0x000fe20007810000 */
[-CC-:B------:R-:W-:Y:S01]  /*13390*/  FFMA.FTZ R81, R183, R42.reuse, -R68.reuse ;  /* 0x0000002ab7517223 */ /* 0x180fe20000010844 */
[----:B------:R-:W-:Y:S01]  /*133a0*/  FSEL R41, R48, -INF , P4 ;  /* 0xff80000030297808 */ /* 0x000fe20002000000 */
[----:B------:R-:W-:Y:S01]  /*133b0*/  FFMA.FTZ R156, R173, R42, -R68 ;  /* 0x0000002aad9c7223 */ /* 0x000fe20000010844 */
[----:B------:R-:W-:Y:S01]  /*133c0*/  FMNMX.FTZ R8, R47, R8, !PT ;  /* 0x000000082f087209 */ /* 0x000fe20007810000 */
[----:B------:R-:W-:Y:S01]  /*133d0*/  MUFU.EX2 R49, R49 ;  /* 0x0000003100317308 */ /* 0x000fe20000000800 */
[----:B------:R-:W-:-:S02]  /*133e0*/  ISETP.GT.AND P4, PT, R53, 0x41, PT ;  /* 0x000000413500780c */ /* 0x000fc40003f84270 */
[----:B------:R-:W-:Y:S02]  /*133f0*/  FMNMX.FTZ R8, R41, R8, !PT ;  /* 0x0000000829087209 */ /* 0x000fe40007810000 */
[----:B------:R-:W-:Y:S02]  /*13400*/  FSEL R65, R54, -INF , P4 ;  /* 0xff80000036417808 */ /* 0x000fe40002000000 */
[----:B------:R-:W-:Y:S01]  /*13410*/  FMNMX.FTZ R8, R51, R8, !PT ;  /* 0x0000000833087209 */ /* 0x000fe20007810000 */
[----:B------:R-:W-:Y:S01]  /*13420*/  MUFU.EX2 R152, R152 ;  /* 0x0000009800987308 */ /* 0x000fe20000000800 */
[----:B------:R-:W-:Y:S02]  /*13430*/  ISETP.GT.AND P4, PT, R53, 0x49, PT ;  /* 0x000000493500780c */ /* 0x000fe40003f84270 */
[----:B--2---:R-:W-:Y:S02]  /*13440*/  FSEL R159, R14, -INF , P3 ;  /* 0xff8000000e9f7808 */ /* 0x004fe40001800000 */
[----:B------:R-:W-:-:S02]  /*13450*/  FMNMX.FTZ R8, R65, R8, !PT ;  /* 0x0000000841087209 */ /* 0x000fc40007810000 */
[----:B------:R-:W-:Y:S01]  /*13460*/  ISETP.GT.AND P3, PT, R53, 0x50, PT ;  /* 0x000000503500780c */ /* 0x000fe20003f64270 */
[----:B------:R-:W-:Y:S01]  /*13470*/  MUFU.EX2 R55, R55 ;  /* 0x0000003700377308 */ /* 0x000fe20000000800 */
[----:B------:R-:W-:Y:S02]  /*13480*/  FSEL R46, R46, -INF , P4 ;  /* 0xff8000002e2e7808 */ /* 0x000fe40002000000 */
[----:B0-----:R-:W-:Y:S02]  /*13490*/  FMNMX.FTZ R7, R159, R8, !PT ;  /* 0x000000089f077209 */ /* 0x001fe40007810000 */
[----:B------:R-:W-:Y:S02]  /*134a0*/  ISETP.GT.AND P4, PT, R53, 0x51, PT ;  /* 0x000000513500780c */ /* 0x000fe40003f84270 */
[----:B------:R-:W-:Y:S01]  /*134b0*/  FSEL R50, R50, -INF , P3 ;  /* 0xff80000032327808 */ /* 0x000fe20001800000 */
[----:B------:R-:W-:Y:S01]  /*134c0*/  MUFU.EX2 R154, R154 ;  /* 0x0000009a009a7308 */ /* 0x000fe20000000800 */
[----:B------:R-:W-:-:S02]  /*134d0*/  FMNMX.FTZ R7, R46, R7, !PT ;  /* 0x000000072e077209 */ /* 0x000fc40007810000 */
[C---:B------:R-:W-:Y:S02]  /*134e0*/  ISETP.GT.AND P3, PT, R53.reuse, 0x58, PT ;  /* 0x000000583500780c */ /* 0x040fe40003f64270 */
[----:B------:R-:W-:Y:S02]  /*134f0*/  FSEL R69, R52, -INF , P4 ;  /* 0xff80000034457808 */ /* 0x000fe40002000000 */
[----:B------:R-:W-:Y:S01]  /*13500*/  FMNMX.FTZ R8, R50, R7, !PT ;  /* 0x0000000732087209 */ /* 0x000fe20007810000 */
[----:B------:R-:W-:Y:S01]  /*13510*/  MUFU.EX2 R156, R156 ;  /* 0x0000009c009c7308 */ /* 0x000fe20000000800 */
[----:B------:R-:W-:Y:S02]  /*13520*/  ISETP.GT.AND P4, PT, R53, 0x59, PT ;  /* 0x000000593500780c */ /* 0x000fe40003f84270 */
[----:B------:R-:W-:Y:S02]  /*13530*/  FSEL R56, R56, -INF , P3 ;  /* 0xff80000038387808 */ /* 0x000fe40001800000 */
[----:B------:R-:W-:-:S02]  /*13540*/  FMNMX.FTZ R7, R69, R8, !PT ;  /* 0x0000000845077209 */ /* 0x000fc40007810000 */
[C---:B------:R-:W-:Y:S01]  /*13550*/  ISETP.GT.AND P3, PT, R53.reuse, 0x60, PT ;  /* 0x000000603500780c */ /* 0x040fe20003f64270 */
[----:B------:R-:W-:Y:S01]  /*13560*/  MUFU.EX2 R158, R158 ;  /* 0x0000009e009e7308 */ /* 0x000fe20000000800 */
[----:B------:R-:W-:Y:S02]  /*13570*/  FSEL R58, R58, -INF , P4 ;  /* 0xff8000003a3a7808 */ /* 0x000fe40002000000 */
[----:B------:R-:W-:Y:S02]  /*13580*/  FMNMX.FTZ R7, R56, R7, !PT ;  /* 0x0000000738077209 */ /* 0x000fe40007810000 */
[----:B------:R-:W-:Y:S02]  /*13590*/  ISETP.GT.AND P4, PT, R53, 0x61, PT ;  /* 0x000000613500780c */ /* 0x000fe40003f84270 */
[----:B------:R-:W-:Y:S01]  /*135a0*/  FSEL R60, R60, -INF , P3 ;  /* 0xff8000003c3c7808 */ /* 0x000fe20001800000 */
[----:B------:R-:W-:Y:S01]  /*135b0*/  MUFU.EX2 R20, R20 ;  /* 0x0000001400147308 */ /* 0x000fe20000000800 */
[----:B------:R-:W-:-:S02]  /*135c0*/  FMNMX.FTZ R7, R58, R7, !PT ;  /* 0x000000073a077209 */ /* 0x000fc40007810000 */
[C---:B------:R-:W-:Y:S02]  /*135d0*/  ISETP.GT.AND P3, PT, R53.reuse, 0x68, PT ;  /* 0x000000683500780c */ /* 0x040fe40003f64270 */
[----:B---3--:R-:W-:Y:S02]  /*135e0*/  FSEL R73, R62, -INF , P4 ;  /* 0xff8000003e497808 */ /* 0x008fe40002000000 */
        /* <DEDUP_REMOVED lines=11> */
[----:B------:R-:W-:Y:S01]  /*136a0*/  FFMA.FTZ R67, R175, R42, -R68 ;  /* 0x0000002aaf437223 */ /* 0x000fe20000010844 */
[----:B------:R-:W-:Y:S01]  /*136b0*/  FMNMX.FTZ R7, R169, R8, !PT ;  /* 0x00000008a9077209 */ /* 0x000fe20007810000 */
[----:B------:R-:W-:Y:S01]  /*136c0*/  MUFU.EX2 R81, R81 ;  /* 0x0000005100517308 */ /* 0x000fe20000000800 */
[----:B------:R-:W-:-:S02]  /*136d0*/  ISETP.GT.AND P3, PT, R53, 0x78, PT ;  /* 0x000000783500780c */ /* 0x000fc40003f64270 */
[----:B------:R-:W-:Y:S02]  /*136e0*/  FSEL R70, R70, -INF , P4 ;  /* 0xff80000046467808 */ /* 0x000fe40002000000 */
[----:B------:R-:W-:Y:S02]  /*136f0*/  FMNMX.FTZ R7, R14, R7, !PT ;  /* 0x000000070e077209 */ /* 0x000fe40007810000 */
[----:B------:R-:W-:Y:S01]  /*13700*/  ISETP.GT.AND P4, PT, R53, 0x79, PT ;  /* 0x000000793500780c */ /* 0x000fe20003f84270 */
[-CC-:B------:R-:W-:Y:S01]  /*13710*/  FFMA.FTZ R53, R171, R42.reuse, -R68.reuse ;  /* 0x0000002aab357223 */ /* 0x180fe20000010844 */
[----:B------:R-:W-:Y:S01]  /*13720*/  FSEL R26, R71, -INF , P3 ;  /* 0xff800000471a7808 */ /* 0x000fe20001800000 */
[----:B------:R-:W-:Y:S01]  /*13730*/  FFMA.FTZ R71, R177, R42, -R68 ;  /* 0x0000002ab1477223 */ /* 0x000fe20000010844 */
[----:B------:R-:W-:Y:S01]  /*13740*/  FMNMX.FTZ R7, R70, R7, !PT ;  /* 0x0000000746077209 */ /* 0x000fe20007810000 */
[----:B------:R-:W-:Y:S01]  /*13750*/  MUFU.EX2 R67, R67 ;  /* 0x0000004300437308 */ /* 0x000fe20000000800 */
[----:B------:R-:W-:-:S02]  /*13760*/  FSEL R72, R72, -INF , P4 ;  /* 0xff80000048487808 */ /* 0x000fc40002000000 */
[----:B------:R-:W-:-:S04]  /*13770*/  FMNMX.FTZ R7, R26, R7, !PT ;  /* 0x000000071a077209 */ /* 0x000fc80007810000 */
[----:B------:R-:W-:Y:S01]  /*13780*/  FMNMX.FTZ R7, R72, R7, !PT ;  /* 0x0000000748077209 */ /* 0x000fe20007810000 */
[----:B------:R-:W-:Y:S04]  /*13790*/  MUFU.EX2 R53, R53 ;  /* 0x0000003500357308 */ /* 0x000fe80000000800 */
[----:B------:R-:W0:Y:S04]  /*137a0*/  SHFL.BFLY PT, R8, R7, 0x2, 0x1f ;  /* 0x0c401f0007087f89 */ /* 0x000e2800000e0000 */
[----:B------:R-:W-:Y:S08]  /*137b0*/  MUFU.EX2 R71, R71 ;  /* 0x0000004700477308 */ /* 0x000ff00000000800 */
[----:B------:R-:W-:Y:S08]  /*137c0*/  MUFU.EX2 R28, R28 ;  /* 0x0000001c001c7308 */ /* 0x000ff00000000800 */
[----:B------:R-:W-:Y:S01]  /*137d0*/  MUFU.EX2 R85, R85 ;  /* 0x0000005500557308 */ /* 0x000fe20000000800 */
[----:B0-----:R-:W-:Y:S01]  /*137e0*/  FMNMX.FTZ R32, R7, R8, !PT ;  /* 0x0000000807207209 */ /* 0x001fe20007810000 */
[----:B------:R-:W-:-:S06]  /*137f0*/  VIADD R8, R6, 0x300 ;  /* 0x0000030006087836 */ /* 0x000fcc0000000000 */
[----:B------:R-:W-:Y:S01]  /*13800*/  MUFU.EX2 R30, R30 ;  /* 0x0000001e001e7308 */ /* 0x000fe20000000800 */
[----:B------:R-:W0:Y:S01]  /*13810*/  SHFL.BFLY PT, R7, R32, 0x1, 0x1f ;  /* 0x0c201f0020077f89 */ /* 0x000e2200000e0000 */
[----:B------:R-:W-:Y:S01]  /*13820*/  R2UR UR10, R8 ;  /* 0x00000000080a72ca */ /* 0x000fe200000e0000 */
[----:B------:R-:W-:-:S05]  /*13830*/  VIADD R8, R6, 0x380 ;  /* 0x0000038006087836 */ /* 0x000fca0000000000 */
[----:B------:R-:W-:Y:S07]  /*13840*/  MUFU.EX2 R63, R63 ;  /* 0x0000003f003f7308 */ /* 0x000fee0000000800 */
[----:B------:R-:W-:Y:S01]  /*13850*/  HGMMA.64x128x16.F32.BF16 R88, R160, gdesc[UR8].tnspB, R88, gsb0 ;  /* 0x41e00008a0587df0 */ /* 0x000fe20008001858 */
[----:B------:R-:W-:Y:S02]  /*13860*/  R2UR UR10, R8 ;  /* 0x00000000080a72ca */ /* 0x000fe400000e0000 */
[----:B0-----:R-:W-:-:S02]  /*13870*/  FMNMX.FTZ R7, R32, R7, !PT ;  /* 0x0000000720077209 */ /* 0x001fc40007810000 */
[----:B------:R-:W-:Y:S02]  /*13880*/  FSEL R32, R35, RZ, P2 ;  /* 0x000000ff23207208 */ /* 0x000fe40001000000 */
[C---:B------:R-:W-:Y:S01]  /*13890*/  FSETP.NEU.FTZ.AND P2, PT, R7.reuse, -INF , PT ;  /* 0xff8000000700780b */ /* 0x040fe20003f5d000 */
[----:B------:R-:W-:Y:S02]  /*138a0*/  FMUL.FTZ R52, R7, R42 ;  /* 0x0000002a07347220 */ /* 0x000fe40000410000 */
[----:B------:R-:W-:-:S03]  /*138b0*/  FADD.FTZ R9, -R32, R11 ;  /* 0x0000000b20097221 */ /* 0x000fc60000010100 */
[----:B------:R-:W-:Y:S01]  /*138c0*/  FSEL R52, R52, RZ, P2 ;  /* 0x000000ff34347208 */ /* 0x000fe20001000000 */
[----:B------:R-:W-:-:S04]  /*138d0*/  FMUL.FTZ R9, R9, R42 ;  /* 0x0000002a09097220 */ /* 0x000fc80000410000 */
[----:B------:R0:W1:Y:S01]  /*138e0*/  MUFU.EX2 R11, R9 ;  /* 0x00000009000b7308 */ /* 0x0000620000000800 */
        /* <DEDUP_REMOVED lines=8> */
[----:B0-----:R-:W-:Y:S01]  /*13970*/  FSEL R9, R7, RZ, P2 ;  /* 0x000000ff07097208 */ /* 0x001fe20001000000 */
[----:B------:R-:W-:Y:S01]  /*13980*/  FFMA.FTZ R38, R87, R42, -R52 ;  /* 0x0000002a57267223 */ /* 0x000fe20000010834 */
[----:B------:R-:W-:-:S02]  /*13990*/  @!P1 IMAD R29, R185, 0x8, R2 ;  /* 0x00000008b91d9824 */ /* 0x000fc400078e0202 */
[-CC-:B------:R-:W-:Y:S01]  /*139a0*/  FFMA.FTZ R173, R153, R42.reuse, -R52.reuse ;  /* 0x0000002a99ad7223 */ /* 0x180fe20000010834 */
[-C--:B------:R-:W-:Y:S01]  /*139b0*/  FFMA.FTZ R40, R155, R42.reuse, -R52 ;  /* 0x0000002a9b287223 */ /* 0x080fe20000010834 */
[----:B------:R-:W-:Y:S01]  /*139c0*/  FADD.FTZ R9, -R9, R10 ;  /* 0x0000000a09097221 */ /* 0x000fe20000010100 */
[-C--:B------:R-:W-:Y:S01]  /*139d0*/  FFMA.FTZ R175, R39, R42.reuse, -R52 ;  /* 0x0000002a27af7223 */ /* 0x080fe20000010834 */
[----:B------:R-:W-:Y:S01]  /*139e0*/  MUFU.EX2 R32, R32 ;  /* 0x0000002000207308 */ /* 0x000fe20000000800 */
[----:B-1----:R-:W-:Y:S01]  /*139f0*/  FFMA.FTZ R54, R11, R3, R180 ;  /* 0x000000030b367223 */ /* 0x002fe200000100b4 */
[-C--:B------:R-:W-:Y:S01]  /*13a00*/  FMUL.FTZ R10, R9, R42.reuse ;  /* 0x0000002a090a7220 */ /* 0x080fe20000410000 */
[----:B------:R-:W-:Y:S02]  /*13a10*/  IMAD.MOV.U32 R9, RZ, RZ, 0x40000040 ;  /* 0x40000040ff097424 */ /* 0x000fe400078e00ff */
[-C--:B------:R-:W-:Y:S01]  /*13a20*/  FFMA.FTZ R48, R157, R42.reuse, -R52 ;  /* 0x0000002a9d307223 */ /* 0x080fe20000010834 */
[----:B------:R-:W-:Y:S01]  /*13a30*/  FADD.FTZ R3, R57, R54 ;  /* 0x0000003639037221 */ /* 0x000fe20000010000 */
[-CC-:B------:R-:W-:Y:S01]  /*13a40*/  FFMA.FTZ R157, R50, R42.reuse, -R52.reuse ;  /* 0x0000002a329d7223 */ /* 0x180fe20000010834 */
[-CC-:B------:R-:W-:Y:S01]  /*13a50*/  FFMA.FTZ R44, R61, R42.reuse, -R52.reuse ;  /* 0x0000002a3d2c7223 */ /* 0x180fe20000010834 */
[----:B------:R-:W-:Y:S01]  /*13a60*/  R2UR UR11, R9 ;  /* 0x00000000090b72ca */ /* 0x000fe200000e0000 */
[----:B------:R0:W1:Y:S01]  /*13a70*/  MUFU.EX2 R6, R10 ;  /* 0x0000000a00067308 */ /* 0x0000620000000800 */
        /* <DEDUP_REMOVED lines=9> */
[----:B------:R-:W-:Y:S01]  /*13b10*/  IADD3 R3, -R194, 0xb, RZ ;  /* 0x0000000bc2037810 */ /* 0x000fe20007ffe1ff */
[-CC-:B------:R-:W-:Y:S01]  /*13b20*/  FFMA.FTZ R159, R56, R42.reuse, -R52.reuse ;  /* 0x0000002a389f7223 */ /* 0x180fe20000010834 */
[-C--:B0-----:R-:W-:Y:S01]  /*13b30*/  FFMA.FTZ R10, R65, R42.reuse, -R52 ;  /* 0x0000002a410a7223 */ /* 0x081fe20000010834 */
[----:B------:R-:W-:Y:S01]  /*13b40*/  FADD.FTZ R25, R27, R54 ;  /* 0x000000361b197221 */ /* 0x000fe20000010000 */
[-CC-:B------:R-:W-:Y:S01]  /*13b50*/  FFMA.FTZ R73, R73, R42.reuse, -R52.reuse ;  /* 0x0000002a49497223 */ /* 0x180fe20000010834 */
[--C-:B------:R-:W-:Y:S01]  /*13b60*/  FFMA.FTZ R169, R169, R42, -R52.reuse ;  /* 0x0000002aa9a97223 */ /* 0x100fe20000010834 */
[----:B------:R-:W0:Y:S01]  /*13b70*/  MUFU.EX2 R34, R34 ;  /* 0x0000002200227308 */ /* 0x000e220000000800 */
[----:B-1----:R-:W-:Y:S01]  /*13b80*/  FFMA.FTZ R9, R6, R0, R181 ;  /* 0x0000000006097223 */ /* 0x002fe200000100b5 */
[----:B------:R-:W-:Y:S01]  /*13b90*/  FADD.FTZ R0, R178, R25 ;  /* 0x00000019b2007221 */ /* 0x000fe20000010000 */
[----:B------:R-:W-:Y:S01]  /*13ba0*/  F2FP.BF16.F32.PACK_AB R182, R15, R182 ;  /* 0x000000b60fb6723e */ /* 0x000fe200000010ff */
[-C--:B------:R-:W-:Y:S01]  /*13bb0*/  FFMA.FTZ R70, R70, R42.reuse, -R52 ;  /* 0x0000002a46467223 */ /* 0x080fe20000010834 */
[----:B------:R-:W-:Y:S01]  /*13bc0*/  FADD.FTZ R54, R32, R9 ;  /* 0x0000000920367221 */ /* 0x000fe20000010000 */
[----:B------:R-:W-:Y:S01]  /*13bd0*/  FADD.FTZ R9, R31, R0 ;  /* 0x000000001f097221 */ /* 0x000fe20000010000 */
[----:B------:R-:W-:Y:S01]  /*13be0*/  FFMA.FTZ R0, R46, R42, -R52 ;  /* 0x0000002a2e007223 */ /* 0x000fe20000010834 */
[----:B------:R-:W-:Y:S01]  /*13bf0*/  MUFU.EX2 R177, R177 ;  /* 0x000000b100b17308 */ /* 0x000fe20000000800 */
[----:B--2---:R-:W-:Y:S01]  /*13c00*/  FADD.FTZ R25, R183, R54 ;  /* 0x00000036b7197221 */ /* 0x004fe20000010000 */
[----:B------:R-:W-:Y:S01]  /*13c10*/  FADD.FTZ R54, R172, R9 ;  /* 0x00000009ac367221 */ /* 0x000fe20000010000 */
[----:B------:R-:W-:-:S02]  /*13c20*/  @!P1 VIADD R9, R29, 0x28840 ;  /* 0x000288401d099836 */ /* 0x000fc40000000000 */
[----:B------:R-:W-:Y:S01]  /*13c30*/  FFMA.FTZ R26, R26, R42, -R52 ;  /* 0x0000002a1a1a7223 */ /* 0x000fe20000010834 */
[C---:B------:R-:W-:Y:S01]  /*13c40*/  ISETP.GT.AND P2, PT, R12.reuse, R5, PT ;  /* 0x000000050c00720c */ /* 0x040fe20003f44270 */
[----:B------:R-:W-:Y:S01]  /*13c50*/  VIADD R12, R12, 0xffffffff ;  /* 0xffffffff0c0c7836 */ /* 0x000fe20000000000 */
[----:B------:R-:W-:Y:S01]  /*13c60*/  F2FP.BF16.F32.PACK_AB R180, R57, R180 ;  /* 0x000000b439b4723e */ /* 0x000fe200000010ff */
[----:B------:R-:W-:Y:S01]  /*13c70*/  MUFU.EX2 R36, R36 ;  /* 0x0000002400247308 */ /* 0x000fe20000000800 */
[----:B0-----:R-:W-:Y:S01]  /*13c80*/  FADD.FTZ R46, R34, R25 ;  /* 0x00000019222e7221 */ /* 0x001fe20000010000 */
[----:B------:R-:W-:Y:S01]  /*13c90*/  FADD.FTZ R25, R33, R54 ;  /* 0x0000003621197221 */ /* 0x000fe20000010000 */
[----:B------:R-:W-:Y:S02]  /*13ca0*/  @!P1 PRMT R9, RZ, 0x654, R9 ;  /* 0x00000654ff099816 */ /* 0x000fe40000000009 */
[----:B------:R-:W-:Y:S02]  /*13cb0*/  F2FP.BF16.F32.PACK_AB R176, R27, R176 ;  /* 0x000000b01bb0723e */ /* 0x000fe400000010ff */
[----:B------:R-:W-:Y:S01]  /*13cc0*/  F2FP.BF16.F32.PACK_AB R178, R31, R178 ;  /* 0x000000b21fb2723e */ /* 0x000fe200000010ff */
[----:B------:R-:W-:Y:S01]  /*13cd0*/  MUFU.EX2 R179, R179 ;  /* 0x000000b300b37308 */ /* 0x000fe20000000800 */
[----:B------:R-:W-:-:S02]  /*13ce0*/  F2FP.BF16.F32.PACK_AB R172, R33, R172 ;  /* 0x000000ac21ac723e */ /* 0x000fc400000010ff */
[----:B------:R-:W-:Y:S02]  /*13cf0*/  F2FP.BF16.F32.PACK_AB R181, R32, R181 ;  /* 0x000000b520b5723e */ /* 0x000fe400000010ff */
[----:B------:R-:W-:-:S03]  /*13d00*/  F2FP.BF16.F32.PACK_AB R183, R34, R183 ;  /* 0x000000b722b7723e */ /* 0x000fc600000010ff */
        /* <DEDUP_REMOVED lines=8> */
[----:B------:R-:W-:-:S04]  /*13d90*/  FFMA.FTZ R161, R60, R42, -R52 ;  /* 0x0000002a3ca17223 */ /* 0x000fc80000010834 */
[----:B------:R-:W0:Y:S01]  /*13da0*/  MUFU.EX2 R48, R48 ;  /* 0x0000003000307308 */ /* 0x000e220000000800 */
[----:B------:R-:W-:Y:S01]  /*13db0*/  FFMA.FTZ R163, R64, R42, -R52 ;  /* 0x0000002a40a37223 */ /* 0x000fe20000010834 */
[----:B------:R-:W-:Y:S01]  /*13dc0*/  F2FP.BF16.F32.PACK_AB R160, R77, R20 ;  /* 0x000000144da0723e */ /* 0x000fe200000010ff */
[----:B------:R-:W-:Y:S01]  /*13dd0*/  HGMMA.64x128x16.F32.BF16 R88, R164, gdesc[UR8].tnspB, R88, gsb0 ;  /* 0x41e00008a4587df0 */ /* 0x000fe20008001858 */
[----:B------:R-:W-:-:S04]  /*13de0*/  F2FP.BF16.F32.PACK_AB R162, R81, R24 ;  /* 0x0000001851a2723e */ /* 0x000fc800000010ff */
[----:B------:R-:W1:Y:S08]  /*13df0*/  MUFU.EX2 R171, R171 ;  /* 0x000000ab00ab7308 */ /* 0x000e700000000800 */
[----:B------:R-:W2:Y:S08]  /*13e00*/  MUFU.EX2 R8, R8 ;  /* 0x0000000800087308 */ /* 0x000eb00000000800 */
[----:B------:R-:W3:Y:S08]  /*13e10*/  MUFU.EX2 R153, R153 ;  /* 0x0000009900997308 */ /* 0x000ef00000000800 */
[----:B------:R-:W4:Y:S08]  /*13e20*/  MUFU.EX2 R10, R10 ;  /* 0x0000000a000a7308 */ /* 0x000f300000000800 */
[----:B------:R-:W5:Y:S08]  /*13e30*/  MUFU.EX2 R155, R155 ;  /* 0x0000009b009b7308 */ /* 0x000f700000000800 */
[----:B------:R-:W5:Y:S08]  /*13e40*/  MUFU.EX2 R0, R0 ;  /* 0x0000000000007308 */ /* 0x000f700000000800 */
[----:B------:R-:W5:Y:S08]  /*13e50*/  MUFU.EX2 R157, R157 ;  /* 0x0000009d009d7308 */ /* 0x000f700000000800 */
[----:B------:R-:W-:Y:S08]  /*13e60*/  MUFU.EX2 R159, R159 ;  /* 0x0000009f009f7308 */ /* 0x000ff00000000800 */
[----:B------:R-:W-:Y:S08]  /*13e70*/  MUFU.EX2 R161, R161 ;  /* 0x000000a100a17308 */ /* 0x000ff00000000800 */
[----:B------:R-:W-:Y:S08]  /*13e80*/  MUFU.EX2 R163, R163 ;  /* 0x000000a300a37308 */ /* 0x000ff00000000800 */
[----:B------:R0:W-:Y:S08]  /*13e90*/  MUFU.EX2 R15, R169 ;  /* 0x000000a9000f7308 */ /* 0x0001f00000000800 */
[----:B------:R-:W-:Y:S01]  /*13ea0*/  MUFU.EX2 R70, R70 ;  /* 0x0000004600467308 */ /* 0x000fe20000000800 */
[----:B0-----:R-:W-:Y:S01]  /*13eb0*/  F2FP.BF16.F32.PACK_AB R169, R48, R21 ;  /* 0x0000001530a9723e */ /* 0x001fe200000010ff */
[----:B------:R-:W-:-:S02]  /*13ec0*/  WARPGROUP.DEPBAR.LE gsb0, 0x0 ;  /* 0x00008000000079c5 */ /* 0x000fc40000010000 */
[----:B------:R0:W-:Y:S06]  /*13ed0*/  BAR.ARV R3, 0x100 ;  /* 0x000400030000751d */ /* 0x0001ec0000002000 */
[----:B------:R1:W-:Y:S01]  /*13ee0*/  @!P1 SYNCS.ARRIVE.TRANS64.RED.A1T0 RZ, [R9+URZ], RZ ;  /* 0x000000ff09ff99a7 */ /* 0x0003e2000810043f */
[----:B------:R-:W-:Y:S01]  /*13ef0*/  MUFU.EX2 R167, R26 ;  /* 0x0000001a00a77308 */ /* 0x000fe20000000800 */
[----:B0-----:R-:W-:Y:S01]  /*13f00*/  FADD.FTZ R3, R177, R46 ;  /* 0x0000002eb1037221 */ /* 0x001fe20000010000 */
[----:B------:R-:W-:Y:S01]  /*13f10*/  FADD.FTZ R46, R174, R25 ;  /* 0x00000019ae2e7221 */ /* 0x000fe20000010000 */
[-C--:B------:R-:W-:Y:S01]  /*13f20*/  FMUL.FTZ R88, R88, R11.reuse ;  /* 0x0000000b58587220 */ /* 0x080fe20000410000 */
[-C--:B------:R-:W-:Y:S01]  /*13f30*/  FMUL.FTZ R89, R89, R11.reuse ;  /* 0x0000000b59597220 */ /* 0x080fe20000410000 */
[----:B------:R-:W-:Y:S01]  /*13f40*/  FADD.FTZ R50, R36, R3 ;  /* 0x0000000324327221 */ /* 0x000fe20000010000 */
[-C--:B------:R-:W-:Y:S01]  /*13f50*/  FMUL.FTZ R92, R92, R11.reuse ;  /* 0x0000000b5c5c7220 */ /* 0x080fe20000410000 */
[----:B-1----:R-:W-:Y:S01]  /*13f60*/  FADD.FTZ R9, R37, R46 ;  /* 0x0000002e25097221 */ /* 0x002fe20000010000 */
[----:B------:R0:W-:Y:S01]  /*13f70*/  @!P1 SYNCS.ARRIVE.TRANS64.RED.A1T0 RZ, [R13+URZ], RZ ;  /* 0x000000ff0dff99a7 */ /* 0x0001e2000810043f */
[----:B------:R-:W-:Y:S01]  /*13f80*/  FADD.FTZ R3, R179, R50 ;  /* 0x00000032b3037221 */ /* 0x000fe20000010000 */
[-C--:B------:R-:W-:Y:S01]  /*13f90*/  FFMA.FTZ R46, R69, R42.reuse, -R52 ;  /* 0x0000002a452e7223 */ /* 0x080fe20000010834 */
        /* <DEDUP_REMOVED lines=9> */
[-C--:B------:R-:W-:Y:S01]  /*14030*/  FMUL.FTZ R100, R100, R11.reuse ;  /* 0x0000000b64647220 */ /* 0x080fe20000410000 */
[----:B------:R-:W-:Y:S01]  /*14040*/  FADD.FTZ R54, R40, R3 ;  /* 0x0000000328367221 */ /* 0x000fe20000010000 */
[-C--:B------:R-:W-:Y:S01]  /*14050*/  FMUL.FTZ R101, R101, R11.reuse ;  /* 0x0000000b65657220 */ /* 0x080fe20000410000 */
        /* <DEDUP_REMOVED lines=13> */
[-CC-:B------:R-:W-:Y:S01]  /*14130*/  FFMA.FTZ R3, R14, R42.reuse, -R52.reuse ;  /* 0x0000002a0e037223 */ /* 0x180fe20000010834 */
[----:B------:R-:W-:Y:S01]  /*14140*/  FADD.FTZ R14, R48, R9 ;  /* 0x00000009300e7221 */ /* 0x000fe20000010000 */
[----:B------:R-:W-:Y:S01]  /*14150*/  FFMA.FTZ R52, R72, R42, -R52 ;  /* 0x0000002a48347223 */ /* 0x000fe20000010834 */
[----:B0-----:R-:W-:Y:S01]  /*14160*/  FADD.FTZ R13, R53, R54 ;  /* 0x00000036350d7221 */ /* 0x001fe20000010000 */
[----:B------:R0:W-:Y:S01]  /*14170*/  MUFU.EX2 R165, R3 ;  /* 0x0000000300a57308 */ /* 0x0001e20000000800 */
[----:B------:R-:W-:Y:S01]  /*14180*/  FADD.FTZ R9, R171, R14 ;  /* 0x0000000eab097221 */ /* 0x000fe20000010000 */
[-C--:B------:R-:W-:Y:S01]  /*14190*/  FMUL.FTZ R112, R112, R11.reuse ;  /* 0x0000000b70707220 */ /* 0x080fe20000410000 */
[----:B------:R-:W-:Y:S01]  /*141a0*/  FADD.FTZ R56, R156, R13 ;  /* 0x0000000d9c387221 */ /* 0x000fe20000010000 */
[-C--:B------:R-:W-:Y:S01]  /*141b0*/  FMUL.FTZ R113, R113, R11.reuse ;  /* 0x0000000b71717220 */ /* 0x080fe20000410000 */
[----:B--2---:R-:W-:Y:S01]  /*141c0*/  FADD.FTZ R54, R8, R9 ;  /* 0x0000000908367221 */ /* 0x004fe20000010000 */
[----:B------:R-:W-:Y:S01]  /*141d0*/  FMUL.FTZ R116, R116, R11 ;  /* 0x0000000b74747220 */ /* 0x000fe20000410000 */
[----:B------:R-:W-:Y:S01]  /*141e0*/  FADD.FTZ R13, R67, R56 ;  /* 0x00000038430d7221 */ /* 0x000fe20000010000 */
[----:B------:R-:W2:Y:S01]  /*141f0*/  MUFU.EX2 R14, R73 ;  /* 0x00000049000e7308 */ /* 0x000ea20000000800 */
[----:B---3--:R-:W-:Y:S01]  /*14200*/  FADD.FTZ R9, R153, R54 ;  /* 0x0000003699097221 */ /* 0x008fe20000010000 */
[----:B----4-:R-:W-:Y:S01]  /*14210*/  F2FP.BF16.F32.PACK_AB R153, R10, R153 ;  /* 0x000000990a99723e */ /* 0x010fe200000010ff */
[----:B------:R-:W-:Y:S01]  /*14220*/  FADD.FTZ R56, R158, R13 ;  /* 0x0000000d9e387221 */ /* 0x000fe20000010000 */
[-C--:B------:R-:W-:Y:S01]  /*14230*/  FMUL.FTZ R117, R117, R11.reuse ;  /* 0x0000000b75757220 */ /* 0x080fe20000410000 */
[----:B------:R-:W-:Y:S01]  /*14240*/  FADD.FTZ R54, R10, R9 ;  /* 0x000000090a367221 */ /* 0x000fe20000010000 */
[----:B------:R-:W-:Y:S01]  /*14250*/  FMUL.FTZ R120, R120, R11 ;  /* 0x0000000b78787220 */ /* 0x000fe20000410000 */
[----:B------:R-:W-:Y:S01]  /*14260*/  FADD.FTZ R13, R71, R56 ;  /* 0x00000038470d7221 */ /* 0x000fe20000010000 */
[----:B------:R-:W3:Y:S01]  /*14270*/  MUFU.EX2 R52, R52 ;  /* 0x0000003400347308 */ /* 0x000ee20000000800 */
[----:B-----5:R-:W-:Y:S01]  /*14280*/  FADD.FTZ R9, R155, R54 ;  /* 0x000000369b097221 */ /* 0x020fe20000010000 */
[----:B------:R-:W-:Y:S01]  /*14290*/  F2FP.BF16.F32.PACK_AB R155, R0, R155 ;  /* 0x0000009b009b723e */ /* 0x000fe200000010ff */
        /* <DEDUP_REMOVED lines=10> */
[----:B-1----:R-:W-:Y:S01]  /*14340*/  FADD.FTZ R54, R46, R9 ;  /* 0x000000092e367221 */ /* 0x002fe20000010000 */
        /* <DEDUP_REMOVED lines=10> */
[----:B------:R-:W-:Y:S01]  /*143f0*/  FMUL.FTZ R141, R141, R11 ;  /* 0x0000000b8d8d7220 */ /* 0x000fe20000410000 */
[----:B0-----:R-:W-:Y:S01]  /*14400*/  FADD.FTZ R3, R161, R54 ;  /* 0x00000036a1037221 */ /* 0x001fe20000010000 */
[----:B--2---:R-:W-:Y:S01]  /*14410*/  F2FP.BF16.F32.PACK_AB R161, R14, R161 ;  /* 0x000000a10ea1723e */ /* 0x004fe200000010ff */
[----:B------:R-:W-:Y:S01]  /*14420*/  FADD.FTZ R24, R30, R9 ;  /* 0x000000091e187221 */ /* 0x000fe20000010000 */
[-C--:B------:R-:W-:Y:S01]  /*14430*/  FMUL.FTZ R144, R144, R11.reuse ;  /* 0x0000000b90907220 */ /* 0x080fe20000410000 */
[----:B------:R-:W-:Y:S01]  /*14440*/  FADD.FTZ R20, R14, R3 ;  /* 0x000000030e147221 */ /* 0x000fe20000010000 */
[-C--:B------:R-:W-:Y:S01]  /*14450*/  FMUL.FTZ R145, R145, R11.reuse ;  /* 0x0000000b91917220 */ /* 0x080fe20000410000 */
        /* <DEDUP_REMOVED lines=8> */
[----:B------:R-:W-:Y:S01]  /*144e0*/  FMUL.FTZ R90, R90, R6 ;  /* 0x000000065a5a7220 */ /* 0x000fe20000410000 */
        /* <DEDUP_REMOVED lines=11> */
[-C--:B------:R-:W-:Y:S01]  /*145a0*/  FMUL.FTZ R95, R95, R6.reuse ;  /* 0x000000065f5f7220 */ /* 0x080fe20000410000 */
[----:B------:R-:W-:Y:S01]  /*145b0*/  F2FP.BF16.F32.PACK_AB R177, R36, R177 ;  /* 0x000000b124b1723e */ /* 0x000fe200000010ff */
[----:B---3--:R-:W-:Y:S01]  /*145c0*/  FADD.FTZ R0, R52, R20 ;  /* 0x0000001434007221 */ /* 0x008fe20000010000 */
        /* <DEDUP_REMOVED lines=41> */
[----:B------:R-:W-:Y:S06]  /*14860*/  @P2 BRA `(.L_x_2419) ;  /* 0xffffffcc00582947 */ /* 0x000fec000383ffff */
.L_x_2409:
[----:B------:R-:W-:-:S13]  /*14870*/  ISETP.GE.AND P2, PT, R12, RZ, PT ;  /* 0x000000ff0c00720c */ /* 0x000fda0003f46270 */
[----:B------:R-:W-:Y:S05]  /*14880*/  @!P2 BRA `(.L_x_2420) ;  /* 0x000000280084a947 */ /* 0x000fea0003800000 */
[----:B------:R-:W-:Y:S02]  /*14890*/  IMAD.MOV.U32 R5, RZ, RZ, R7 ;  /* 0x000000ffff057224 */ /* 0x000fe400078e0007 */
[----:B------:R-:W-:Y:S02]  /*148a0*/  IMAD.MOV.U32 R10, RZ, RZ, R35 ;  /* 0x000000ffff0a7224 */ /* 0x000fe400078e0023 */
[----:B------:R-:W-:Y:S02]  /*148b0*/  IMAD.MOV.U32 R13, RZ, RZ, R190 ;  /* 0x000000ffff0d7224 */ /* 0x000fe400078e00be */
[----:B------:R-:W-:-:S07]  /*148c0*/  IMAD.MOV.U32 R11, RZ, RZ, R185 ;  /* 0x000000ffff0b7224 */ /* 0x000fce00078e00b9 */
.L_x_2430:
        /* <DEDUP_REMOVED lines=10> */
.L_x_2422:
[----:B------:R-:W-:Y:S01]  /*14970*/  IMAD R6, R185, 0x8, R2 ;  /* 0x00000008b9067824 */ /* 0x000fe200078e0202 */
[----:B------:R-:W-:-:S04]  /*14980*/  SHF.L.U32 R7, R190, 0x1f, RZ ;  /* 0x0000001fbe077819 */ /* 0x000fc800000006ff */
[----:B------:R0:W1:Y:S01]  /*14990*/  SYNCS.PHASECHK.TRANS64.TRYWAIT P3, [R6+URZ+0x28830], R7 ;  /* 0x02883007060075a7 */ /* 0x000062000806017f */
[----:B------:R-:W-:Y:S05]  /*149a0*/  @!P0 BRA `(.L_x_2423) ;  /* 0x0000000000048947 */ /* 0x000fea0003800000 */
[----:B------:R-:W-:Y:S01]  /*149b0*/  BPT.TRAP 0x1 ;  /* 0x000000040000795c */ /* 0x000fe20000300000 */
.L_x_2423:
[----:B------:R-:W-:Y:S04]  /*149c0*/  BSSY B0, `(.L_x_2421) ;  /* 0x0000004000007945 */ /* 0x000fe80003800000 */
[----:B-1----:R-:W-:Y:S05]  /*149d0*/  @P3 BRA `(.L_x_2424) ;  /* 0x0000000000083947 */ /* 0x002fea0003800000 */
[----:B------:R-:W1:Y:S02]  /*149e0*/  SYNCS.PHASECHK.TRANS64.TRYWAIT P3, [R6+URZ+0x28830], R7 ;  /* 0x02883007060075a7 */ /* 0x000e64000806017f */
[----:B-1----:R-:W-:Y:S05]  /*149f0*/  @!P3 BRA `(.L_x_2425) ;  /* 0x000000c40030b947 */ /* 0x002fea0003800000 */
.L_x_2424:
[----:B------:R-:W-:Y:S05]  /*14a00*/  BSYNC B0 ;  /* 0x0000000000007941 */ /* 0x000fea0003800000 */
.L_x_2421:
        /* <DEDUP_REMOVED lines=64> */
.L_x_2427:
[----:B------:R-:W-:Y:S01]  /*14e10*/  SHF.L.U32 R6, R13, 0x1f, RZ ;  /* 0x0000001f0d067819 */ /* 0x000fe200000006ff */
[----:B------:R-:W-:-:S04]  /*14e20*/  IMAD R7, R11, 0x8, R2 ;  /* 0x000000080b077824 */ /* 0x000fc800078e0202 */
[----:B------:R0:W1:Y:S01]  /*14e30*/  SYNCS.PHASECHK.TRANS64.TRYWAIT P2, [R7+URZ+0x28850], R6 ;  /* 0x02885006070075a7 */ /* 0x000062000804017f */
[----:B------:R-:W-:Y:S05]  /*14e40*/  @!P0 BRA `(.L_x_2428) ;  /* 0x0000000000048947 */ /* 0x000fea0003800000 */
[----:B------:R-:W-:Y:S01]  /*14e50*/  BPT.TRAP 0x1 ;  /* 0x000000040000795c */ /* 0x000fe20000300000 */
.L_x_2428:
[----:B-1----:R-:W-:Y:S05]  /*14e60*/  @P2 BRA `(.L_x_2426) ;  /* 0x0000000000082947 */ /* 0x002fea0003800000 */
[----:B------:R-:W1:Y:S02]  /*14e70*/  SYNCS.PHASECHK.TRANS64.TRYWAIT P2, [R7+URZ+0x28850], R6 ;  /* 0x02885006070075a7 */ /* 0x000e64000804017f */
[----:B-1----:R-:W-:Y:S05]  /*14e80*/  @!P2 BRA `(.L_x_2429) ;  /* 0x000000c00020a947 */ /* 0x002fea0003800000 */
.L_x_2426:
        /* <DEDUP_REMOVED lines=13> */
[----:B------:R-:W0:Y:S01]  /*14f60*/  MUFU.TANH R13, R13 ;  /* 0x0000000d000d7308 */ /* 0x000e220000002400 */
[----:B------:R-:W-:Y:S01]  /*14f70*/  FMUL.FTZ R31, R37, UR6 ;  /* 0x00000006251f7c20 */ /* 0x000fe20008410000 */
[----:B------:R-:W-:-:S02]  /*14f80*/  IMAD R6, R11, 0x800, R6 ;  /* 0x000008000b067824 */ /* 0x000fc400078e0206 */
[----:B------:R-:W-:Y:S01]  /*14f90*/  FMUL.FTZ R37, R40, UR6 ;  /* 0x0000000628257c20 */ /* 0x000fe20008410000 */
[----:B------:R-:W-:Y:S01]  /*14fa0*/  FMUL.FTZ R21, R29, UR6 ;  /* 0x000000061d157c20 */ /* 0x000fe20008410000 */
[----:B------:R-:W-:Y:S01]  /*14fb0*/  FMUL.FTZ R14, R26, UR6 ;  /* 0x000000061a0e7c20 */ /* 0x000fe20008410000 */
[C---:B------:R-:W-:Y:S01]  /*14fc0*/  VIADD R8, R6.reuse, 0x80 ;  /* 0x0000008006087836 */ /* 0x040fe20000000000 */
[----:B------:R-:W-:Y:S01]  /*14fd0*/  R2UR UR10, R6 ;  /* 0x00000000060a72ca */ /* 0x000fe200000e0000 */
        /* <DEDUP_REMOVED lines=9> */
[----:B------:R-:W-:Y:S01]  /*15070*/  FMUL.FTZ R195, R53, UR6 ;  /* 0x0000000635c37c20 */ /* 0x000fe20008410000 */
[----:B------:R-:W-:Y:S01]  /*15080*/  FMUL.FTZ R235, R56, UR6 ;  /* 0x0000000638eb7c20 */ /* 0x000fe20008410000 */
[----:B------:R-:W-:Y:S01]  /*15090*/  FMUL.FTZ R237, R57, UR6 ;  /* 0x0000000639ed7c20 */ /* 0x000fe20008410000 */
[----:B------:R-:W-:Y:S01]  /*150a0*/  HGMMA.64x128x16.F32.BF16 R88, R180, gdesc[UR8].tnspB, R88, gsb0 ;  /* 0x41e00008b4587df0 */ /* 0x000fe20008001858 */
[----:B------:R-:W-:Y:S01]  /*150b0*/  R2UR UR10, R8 ;  /* 0x00000000080a72ca */ /* 0x000fe200000e0000 */
[----:B------:R-:W-:Y:S01]  /*150c0*/  FMUL.FTZ R28, R34, UR6 ;  /* 0x00000006221c7c20 */ /* 0x000fe20008410000 */
[----:B------:R-:W-:Y:S01]  /*150d0*/  R2UR UR11, R9 ;  /* 0x00000000090b72ca */ /* 0x000fe200000e0000 */
[----:B------:R-:W3:Y:S01]  /*150e0*/  MUFU.TANH R21, R21 ;  /* 0x0000001500157308 */ /* 0x000ee20000002400 */
[----:B0-----:R-:W-:Y:S01]  /*150f0*/  FMNMX.FTZ R8, R13, R10, !PT ;  /* 0x0000000a0d087209 */ /* 0x001fe20007810000 */
[----:B------:R-:W-:Y:S01]  /*15100*/  FMUL.FTZ R34, R60, UR6 ;  /* 0x000000063c227c20 */ /* 0x000fe20008410000 */
[----:B------:R-:W-:Y:S01]  /*15110*/  FMUL.FTZ R36, R61, UR6 ;  /* 0x000000063d247c20 */ /* 0x000fe20008410000 */
[----:B------:R-:W-:Y:S01]  /*15120*/  FMUL.FTZ R32, R38, UR6 ;  /* 0x0000000626207c20 */ /* 0x000fe20008410000 */
[----:B-1----:R-:W-:Y:S01]  /*15130*/  FMNMX.FTZ R9, R7, R8, !PT ;  /* 0x0000000807097209 */ /* 0x002fe20007810000 */
[----:B------:R-:W-:-:S02]  /*15140*/  VIADD R8, R6, 0x100 ;  /* 0x0000010006087836 */ /* 0x000fc40000000000 */
[----:B------:R-:W-:Y:S01]  /*15150*/  FMUL.FTZ R38, R64, UR6 ;  /* 0x0000000640267c20 */ /* 0x000fe20008410000 */
[----:B------:R-:W0:Y:S01]  /*15160*/  MUFU.TANH R26, R26 ;  /* 0x0000001a001a7308 */ /* 0x000e220000002400 */
[----:B--2---:R-:W-:Y:S01]  /*15170*/  FMNMX.FTZ R40, R20, R9, !PT ;  /* 0x0000000914287209 */ /* 0x004fe20007810000 */
[----:B------:R-:W-:Y:S02]  /*15180*/  IMAD.MOV.U32 R9, RZ, RZ, 0x40000040 ;  /* 0x40000040ff097424 */ /* 0x000fe400078e00ff */
[----:B------:R-:W-:Y:S01]  /*15190*/  FMUL.FTZ R65, R65, UR6 ;  /* 0x0000000641417c20 */ /* 0x000fe20008410000 */
[----:B------:R-:W-:Y:S01]  /*151a0*/  FMUL.FTZ R69, R69, UR6 ;  /* 0x0000000645457c20 */ /* 0x000fe20008410000 */
[----:B------:R-:W-:Y:S01]  /*151b0*/  FMUL.FTZ R73, R73, UR6 ;  /* 0x0000000649497c20 */ /* 0x000fe20008410000 */
[----:B------:R-:W-:Y:S01]  /*151c0*/  FMUL.FTZ R29, R35, UR6 ;  /* 0x00000006231d7c20 */ /* 0x000fe20008410000 */
[----:B------:R-:W-:Y:S01]  /*151d0*/  FMUL.FTZ R33, R39, UR6 ;  /* 0x0000000627217c20 */ /* 0x000fe20008410000 */
[----:B------:R-:W1:Y:S01]  /*151e0*/  MUFU.TANH R27, R27 ;  /* 0x0000001b001b7308 */ /* 0x000e620000002400 */
[----:B------:R-:W-:Y:S01]  /*151f0*/  FMUL.FTZ R39, R42, UR6 ;  /* 0x000000062a277c20 */ /* 0x000fe20008410000 */
[----:B------:R-:W-:-:S02]  /*15200*/  IMAD.U32 R42, RZ, RZ, UR4 ;  /* 0x00000004ff2a7e24 */ /* 0x000fc4000f8e00ff */
        /* <DEDUP_REMOVED lines=19> */
[----:B------:R-:W5:Y:S01]  /*15340*/  S2R R194, SR_TID.X ;  /* 0x0000000000c27919 */ /* 0x000f620000002100 */
[C---:B------:R-:W-:Y:S01]  /*15350*/  ISETP.GT.AND P2, PT, R12.reuse, RZ, PT ;  /* 0x000000ff0c00720c */ /* 0x040fe20003f44270 */
[----:B------:R-:W4:Y:S01]  /*15360*/  MUFU.TANH R37, R37 ;  /* 0x0000002500257308 */ /* 0x000f220000002400 */
[----:B------:R-:W-:-:S07]  /*15370*/  VIADD R12, R12, 0xffffffff ;  /* 0xffffffff0c0c7836 */ /* 0x000fce0000000000 */
[----:B------:R-:W4:Y:S08]  /*15380*/  MUFU.TANH R41, R41 ;  /* 0x0000002900297308 */ /* 0x000f300000002400 */
[----:B------:R-:W-:Y:S08]  /*15390*/  MUFU.TANH R193, R193 ;  /* 0x000000c100c17308 */ /* 0x000ff00000002400 */
[----:B------:R-:W-:Y:S01]  /*153a0*/  MUFU.TANH R195, R195 ;  /* 0x000000c300c37308 */ /* 0x000fe20000002400 */
[----:B-----5:R-:W-:-:S07]  /*153b0*/  SHF.R.U32.HI R194, RZ, 0x7, R194 ;  /* 0x00000007ffc27819 */ /* 0x020fce00000116c2 */
        /* <DEDUP_REMOVED lines=17> */
[----:B------:R-:W-:Y:S01]  /*154d0*/  R2UR UR10, R8 ;  /* 0x00000000080a72ca */ /* 0x000fe200000e0000 */
[----:B------:R-:W5:Y:S01]  /*154e0*/  MUFU.TANH R181, R181 ;  /* 0x000000b500b57308 */ /* 0x000f620000002400 */
[----:B------:R-:W-:Y:S01]  /*154f0*/  R2UR UR11, R9 ;  /* 0x00000000090b72ca */ /* 0x000fe200000e0000 */
[----:B------:R-:W-:Y:S01]  /*15500*/  FMUL.FTZ R77, R81, UR6 ;  /* 0x00000006514d7c20 */ /* 0x000fe20008410000 */
[----:B---3--:R-:W-:Y:S01]  /*15510*/  FMNMX.FTZ R9, R21, R40, !PT ;  /* 0x0000002815097209 */ /* 0x008fe20007810000 */
[----:B------:R-:W-:Y:S01]  /*15520*/  FMUL.FTZ R40, R76, UR6 ;  /* 0x000000064c287c20 */ /* 0x000fe20008410000 */
[----:B------:R-:W-:Y:S01]  /*15530*/  FMUL.FTZ R81, R85, UR6 ;  /* 0x0000000655517c20 */ /* 0x000fe20008410000 */
[----:B------:R-:W-:Y:S01]  /*15540*/  FMUL.FTZ R85, R66, UR6 ;  /* 0x0000000642557c20 */ /* 0x000fe20008410000 */
[----:B0-----:R-:W-:Y:S01]  /*15550*/  FMNMX.FTZ R8, R26, R9, !PT ;  /* 0x000000091a087209 */ /* 0x001fe20007810000 */
[----:B------:R-:W0:Y:S03]  /*15560*/  MUFU.TANH R183, R183 ;  /* 0x000000b700b77308 */ /* 0x000e260000002400 */
[----:B-1----:R-:W-:-:S04]  /*15570*/  FMNMX.FTZ R9, R27, R8, !PT ;  /* 0x000000081b097209 */ /* 0x002fc80007810000 */
[----:B--2---:R-:W-:Y:S01]  /*15580*/  FMNMX.FTZ R8, R30, R9, !PT ;  /* 0x000000091e087209 */ /* 0x004fe20007810000 */
[----:B------:R-:W-:Y:S03]  /*15590*/  MUFU.TANH R40, R40 ;  /* 0x0000002800287308 */ /* 0x000fe60000002400 */
[----:B----4-:R-:W-:-:S04]  /*155a0*/  FMNMX.FTZ R8, R31, R8, !PT ;  /* 0x000000081f087209 */ /* 0x010fc80007810000 */
[----:B------:R-:W-:Y:S01]  /*155b0*/  FMNMX.FTZ R8, R37, R8, !PT ;  /* 0x0000000825087209 */ /* 0x000fe20007810000 */
[----:B------:R-:W-:Y:S03]  /*155c0*/  MUFU.TANH R44, R44 ;  /* 0x0000002c002c7308 */ /* 0x000fe60000002400 */
[----:B------:R-:W-:-:S04]  /*155d0*/  FMNMX.FTZ R8, R41, R8, !PT ;  /* 0x0000000829087209 */ /* 0x000fc80007810000 */
[----:B-----5:R-:W-:Y:S01]  /*155e0*/  FMNMX.FTZ R8, R181, R8, !PT ;  /* 0x00000008b5087209 */ /* 0x020fe20007810000 */
[----:B------:R-:W-:Y:S03]  /*155f0*/  MUFU.TANH R46, R46 ;  /* 0x0000002e002e7308 */ /* 0x000fe60000002400 */
[----:B0-----:R-:W-:-:S05]  /*15600*/  FMNMX.FTZ R8, R183, R8, !PT ;  /* 0x00000008b7087209 */ /* 0x001fca0007810000 */
        /* <DEDUP_REMOVED lines=21> */
[----:B------:R-:W-:-:S06]  /*15760*/  FMUL.FTZ R50, R78, UR6 ;  /* 0x000000064e327c20 */ /* 0x000fcc0008410000 */
[----:B------:R-:W0:Y:S08]  /*15770*/  MUFU.TANH R177, R177 ;  /* 0x000000b100b17308 */ /* 0x000e300000002400 */
[----:B------:R-:W1:Y:S08]  /*15780*/  MUFU.TANH R179, R179 ;  /* 0x000000b300b37308 */ /* 0x000e700000002400 */
[----:B------:R-:W-:Y:S01]  /*15790*/  MUFU.TANH R48, R48 ;  /* 0x0000003000307308 */ /* 0x000fe20000002400 */
[----:B0-----:R-:W-:-:S07]  /*157a0*/  FMNMX.FTZ R8, R177, R8, !PT ;  /* 0x00000008b1087209 */ /* 0x001fce0007810000 */
[----:B------:R-:W-:Y:S01]  /*157b0*/  MUFU.TANH R49, R49 ;  /* 0x0000003100317308 */ /* 0x000fe20000002400 */
[----:B-1----:R-:W-:-:S04]  /*157c0*/  FMNMX.FTZ R8, R179, R8, !PT ;  /* 0x00000008b3087209 */ /* 0x002fc80007810000 */
[----:B------:R-:W-:-:S03]  /*157d0*/  FMNMX.FTZ R8, R193, R8, !PT ;  /* 0x00000008c1087209 */ /* 0x000fc60007810000 */
[----:B------:R-:W-:Y:S01]  /*157e0*/  MUFU.TANH R53, R53 ;  /* 0x0000003500357308 */ /* 0x000fe20000002400 */
[----:B------:R-:W-:-:S04]  /*157f0*/  FMNMX.FTZ R8, R195, R8, !PT ;  /* 0x00000008c3087209 */ /* 0x000fc80007810000 */
        /* <DEDUP_REMOVED lines=8> */
[----:B------:R-:W-:-:S07]  /*15880*/  FMNMX.FTZ R8, R65, R8, !PT ;  /* 0x0000000841087209 */ /* 0x000fce0007810000 */
        /* <DEDUP_REMOVED lines=10> */
[----:B------:R-:W-:Y:S01]  /*15930*/  FMUL.FTZ R173, R68, UR6 ;  /* 0x0000000644ad7c20 */ /* 0x000fe20008410000 */
[----:B------:R-:W-:Y:S01]  /*15940*/  FMUL.FTZ R175, R72, UR6 ;  /* 0x0000000648af7c20 */ /* 0x000fe20008410000 */
[----:B------:R-:W-:-:S03]  /*15950*/  WARPGROUP.ARRIVE ;  /* 0x00000000000079c5 */ /* 0x000fc60000000000 */
[----:B------:R-:W-:Y:S08]  /*15960*/  MUFU.TANH R83, R83 ;  /* 0x0000005300537308 */ /* 0x000ff00000002400 */
[----:B------:R-:W0:Y:S08]  /*15970*/  MUFU.TANH R173, R173 ;  /* 0x000000ad00ad7308 */ /* 0x000e300000002400 */
[----:B------:R-:W1:Y:S08]  /*15980*/  MUFU.TANH R175, R175 ;  /* 0x000000af00af7308 */ /* 0x000e700000002400 */
[----:B------:R-:W-:Y:S01]  /*15990*/  MUFU.TANH R54, R54 ;  /* 0x0000003600367308 */ /* 0x000fe20000002400 */
[----:B0-----:R-:W-:-:S04]  /*159a0*/  FMNMX.FTZ R8, R173, R8, !PT ;  /* 0x00000008ad087209 */ /* 0x001fc80007810000 */
[----:B------:R-:W-:-:S03]  /*159b0*/  FMNMX.FTZ R8, R69, R8, !PT ;  /* 0x0000000845087209 */ /* 0x000fc60007810000 */
[----:B------:R-:W-:Y:S01]  /*159c0*/  MUFU.TANH R87, R87 ;  /* 0x0000005700577308 */ /* 0x000fe20000002400 */
[----:B-1----:R-:W-:-:S04]  /*159d0*/  FMNMX.FTZ R8, R175, R8, !PT ;  /* 0x00000008af087209 */ /* 0x002fc80007810000 */
[----:B------:R-:W-:Y:S01]  /*159e0*/  FMNMX.FTZ R9, R73, R8, !PT ;  /* 0x0000000849097209 */ /* 0x000fe20007810000 */
[----:B------:R-:W-:-:S03]  /*159f0*/  VIADD R8, R6, 0x180 ;  /* 0x0000018006087836 */ /* 0x000fc60000000000 */
[----:B------:R-:W-:Y:S01]  /*15a00*/  FMNMX.FTZ R35, R40, R9, !PT ;  /* 0x0000000928237209 */ /* 0x000fe20007810000 */
[----:B------:R-:W-:Y:S01]  /*15a10*/  IMAD.MOV.U32 R9, RZ, RZ, 0x40000040 ;  /* 0x40000040ff097424 */ /* 0x000fe200078e00ff */
[----:B------:R-:W-:Y:S02]  /*15a20*/  R2UR UR10, R8 ;  /* 0x00000000080a72ca */ /* 0x000fe400000e0000 */
[----:B------:R-:W-:Y:S02]  /*15a30*/  FMNMX.FTZ R35, R44, R35, !PT ;  /* 0x000000232c237209 */ /* 0x000fe40007810000 */
[----:B------:R-:W-:Y:S02]  /*15a40*/  R2UR UR11, R9 ;  /* 0x00000000090b72ca */ /* 0x000fe400000e0000 */
[----:B------:R-:W-:-:S04]  /*15a50*/  FMNMX.FTZ R8, R46, R35, !PT ;  /* 0x000000232e087209 */ /* 0x000fc80007810000 */
[----:B------:R-:W-:-:S04]  /*15a60*/  FMNMX.FTZ R9, R77, R8, !PT ;  /* 0x000000084d097209 */ /* 0x000fc80007810000 */
[----:B------:R-:W-:-:S03]  /*15a70*/  FMNMX.FTZ R8, R48, R9, !PT ;  /* 0x0000000930087209 */ /* 0x000fc60007810000 */
[----:B------:R-:W-:Y:S01]  /*15a80*/  HGMMA.64x128x16.F32.BF16 R88, R168, gdesc[UR8].tnspB, R88, gsb0 ;  /* 0x41e00008a8587df0 */ /* 0x000fe20008001858 */
[----:B------:R-:W-:-:S05]  /*15a90*/  FMNMX.FTZ R8, R81, R8, !PT ;  /* 0x0000000851087209 */ /* 0x000fca0007810000 */
[----:B------:R-:W0:Y:S02]  /*15aa0*/  SHFL.BFLY PT, R9, R8, 0x2, 0x1f ;  /* 0x0c401f0008097f89 */ /* 0x000e2400000e0000 */
[----:B0-----:R-:W-:-:S05]  /*15ab0*/  FMNMX.FTZ R9, R8, R9, !PT ;  /* 0x0000000908097209 */ /* 0x001fca0007810000 */
[----:B------:R-:W0:Y:S02]  /*15ac0*/  SHFL.BFLY PT, R8, R9, 0x1, 0x1f ;  /* 0x0c201f0009087f89 */ /* 0x000e2400000e0000 */
[----:B0-----:R-:W-:Y:S01]  /*15ad0*/  FMNMX.FTZ R35, R9, R8, !PT ;  /* 0x0000000809237209 */ /* 0x001fe20007810000 */
[----:B------:R-:W-:-:S04]  /*15ae0*/  VIADD R8, R6, 0x200 ;  /* 0x0000020006087836 */ /* 0x000fc80000000000 */
[C---:B------:R-:W-:Y:S01]  /*15af0*/  FADD.FTZ R9, -R35.reuse, R10 ;  /* 0x0000000a23097221 */ /* 0x040fe20000010100 */
[----:B------:R-:W-:Y:S01]  /*15b00*/  R2UR UR10, R8 ;  /* 0x00000000080a72ca */ /* 0x000fe200000e0000 */
[-C--:B------:R-:W-:Y:S01]  /*15b10*/  FMUL.FTZ R56, R35, R42.reuse ;  /* 0x0000002a23387220 */ /* 0x080fe20000410000 */
[----:B------:R-:W-:Y:S01]  /*15b20*/  FMNMX.FTZ R8, R14, R5, !PT ;  /* 0x000000050e087209 */ /* 0x000fe20007810000 */
[-C--:B------:R-:W-:Y:S01]  /*15b30*/  FMUL.FTZ R10, R9, R42.reuse ;  /* 0x0000002a090a7220 */ /* 0x080fe20000410000 */
[----:B------:R-:W-:Y:S02]  /*15b40*/  IMAD.MOV.U32 R9, RZ, RZ, 0x40000040 ;  /* 0x40000040ff097424 */ /* 0x000fe400078e00ff */
[--C-:B------:R-:W-:Y:S01]  /*15b50*/  FFMA.FTZ R180, R7, R42, -R56.reuse ;  /* 0x0000002a07b47223 */ /* 0x100fe20000010838 */
[----:B------:R-:W-:Y:S01]  /*15b60*/  FMNMX.FTZ R7, R15, R8, !PT ;  /* 0x000000080f077209 */ /* 0x000fe20007810000 */
[-CC-:B------:R-:W-:Y:S01]  /*15b70*/  FFMA.FTZ R182, R20, R42.reuse, -R56.reuse ;  /* 0x0000002a14b67223 */ /* 0x180fe20000010838 */
[-CC-:B------:R-:W-:Y:S01]  /*15b80*/  FFMA.FTZ R176, R26, R42.reuse, -R56.reuse ;  /* 0x0000002a1ab07223 */ /* 0x180fe20000010838 */
[----:B------:R-:W-:Y:S01]  /*15b90*/  R2UR UR11, R9 ;  /* 0x00000000090b72ca */ /* 0x000fe200000e0000 */
[----:B------:R-:W-:Y:S01]  /*15ba0*/  IMAD.MOV.U32 R9, RZ, RZ, 0x40000040 ;  /* 0x40000040ff097424 */ /* 0x000fe200078e00ff */
        /* <DEDUP_REMOVED lines=13> */
[----:B------:R-:W-:Y:S01]  /*15c80*/  FFMA.FTZ R77, R77, R42, -R56 ;  /* 0x0000002a4d4d7223 */ /* 0x000fe20000010838 */
[----:B------:R-:W-:Y:S02]  /*15c90*/  MUFU.EX2 R10, R10 ;  /* 0x0000000a000a7308 */ /* 0x000fe40000000800 */
[----:B------:R-:W-:-:S04]  /*15ca0*/  FMNMX.FTZ R8, R32, R7, !PT ;  /* 0x0000000720087209 */ /* 0x000fc80007810000 */
[----:B------:R-:W-:Y:S02]  /*15cb0*/  FMNMX.FTZ R8, R33, R8, !PT ;  /* 0x0000000821087209 */ /* 0x000fe40007810000 */
[----:B------:R-:W0:Y:S02]  /*15cc0*/  MUFU.EX2 R13, R13 ;  /* 0x0000000d000d7308 */ /* 0x000e240000000800 */
[----:B------:R-:W-:-:S04]  /*15cd0*/  FMNMX.FTZ R8, R39, R8, !PT ;  /* 0x0000000827087209 */ /* 0x000fc80007810000 */
[----:B------:R-:W-:Y:S02]  /*15ce0*/  FMNMX.FTZ R8, R43, R8, !PT ;  /* 0x000000082b087209 */ /* 0x000fe40007810000 */
[----:B------:R-:W1:Y:S02]  /*15cf0*/  MUFU.EX2 R180, R180 ;  /* 0x000000b400b47308 */ /* 0x000e640000000800 */
[----:B------:R-:W-:-:S04]  /*15d00*/  FMNMX.FTZ R8, R45, R8, !PT ;  /* 0x000000082d087209 */ /* 0x000fc80007810000 */
[----:B------:R-:W-:Y:S02]  /*15d10*/  FMNMX.FTZ R8, R47, R8, !PT ;  /* 0x000000082f087209 */ /* 0x000fe40007810000 */
[----:B------:R-:W-:Y:S01]  /*15d20*/  MUFU.EX2 R182, R182 ;  /* 0x000000b600b67308 */ /* 0x000fe20000000800 */
[----:B0-----:R-:W-:Y:S01]  /*15d30*/  FFMA.FTZ R3, R10, R3, R13 ;  /* 0x000000030a037223 */ /* 0x001fe2000001000d */
[----:B------:R-:W-:-:S04]  /*15d40*/  FMNMX.FTZ R8, R49, R8, !PT ;  /* 0x0000000831087209 */ /* 0x000fc80007810000 */
[----:B------:R-:W-:Y:S02]  /*15d50*/  FMNMX.FTZ R8, R51, R8, !PT ;  /* 0x0000000833087209 */ /* 0x000fe40007810000 */
[----:B------:R-:W-:Y:S01]  /*15d60*/  MUFU.EX2 R21, R21 ;  /* 0x0000001500157308 */ /* 0x000fe20000000800 */
[C---:B-1----:R-:W-:Y:S01]  /*15d70*/  FADD.FTZ R3, R180.reuse, R3 ;  /* 0x00000003b4037221 */ /* 0x042fe20000010000 */
[----:B------:R-:W-:Y:S02]  /*15d80*/  FMNMX.FTZ R8, R53, R8, !PT ;  /* 0x0000000835087209 */ /* 0x000fe40007810000 */
[----:B------:R-:W-:Y:S02]  /*15d90*/  F2FP.BF16.F32.PACK_AB R180, R180, R13 ;  /* 0x0000000db4b4723e */ /* 0x000fe400000010ff */
[----:B------:R-:W-:Y:S02]  /*15da0*/  FMNMX.FTZ R8, R55, R8, !PT ;  /* 0x0000000837087209 */ /* 0x000fe40007810000 */
[----:B------:R-:W-:Y:S02]  /*15db0*/  MUFU.EX2 R176, R176 ;  /* 0x000000b000b07308 */ /* 0x000fe40000000800 */
[----:B------:R-:W-:-:S04]  /*15dc0*/  FMNMX.FTZ R8, R57, R8, !PT ;  /* 0x0000000839087209 */ /* 0x000fc80007810000 */
[----:B------:R-:W-:Y:S01]  /*15dd0*/  FMNMX.FTZ R20, R59, R8, !PT ;  /* 0x000000083b147209 */ /* 0x000fe20007810000 */
[----:B------:R-:W-:Y:S01]  /*15de0*/  VIADD R8, R6, 0x280 ;  /* 0x0000028006087836 */ /* 0x000fe20000000000 */
[----:B------:R-:W-:Y:S02]  /*15df0*/  MUFU.EX2 R178, R178 ;  /* 0x000000b200b27308 */ /* 0x000fe40000000800 */
[----:B------:R-:W-:Y:S01]  /*15e00*/  FMNMX.FTZ R20, R61, R20, !PT ;  /* 0x000000143d147209 */ /* 0x000fe20007810000 */
[----:B------:R-:W-:Y:S02]  /*15e10*/  WARPGROUP.DEPBAR.LE gsb0, 0x0 ;  /* 0x00008000000079c5 */ /* 0x000fe40000010000 */
[----:B------:R-:W-:Y:S01]  /*15e20*/  WARPGROUP.ARRIVE ;  /* 0x00000000000079c5 */ /* 0x000fe20000000000 */
[----:B------:R-:W-:Y:S01]  /*15e30*/  FMUL.FTZ R169, R70, UR6 ;  /* 0x0000000646a97c20 */ /* 0x000fe20008410000 */
[----:B------:R-:W-:Y:S01]  /*15e40*/  FMUL.FTZ R171, R74, UR6 ;  /* 0x000000064aab7c20 */ /* 0x000fe20008410000 */
[----:B------:R-:W-:Y:S01]  /*15e50*/  FMNMX.FTZ R20, R63, R20, !PT ;  /* 0x000000143f147209 */ /* 0x000fe20007810000 */
[-CC-:B------:R-:W-:Y:S01]  /*15e60*/  FFMA.FTZ R170, R193, R42.reuse, -R56.reuse ;  /* 0x0000002ac1aa7223 */ /* 0x180fe20000010838 */
[--C-:B------:R-:W-:Y:S01]  /*15e70*/  FFMA.FTZ R168, R177, R42, -R56.reuse ;  /* 0x0000002ab1a87223 */ /* 0x100fe20000010838 */
[----:B------:R-:W-:Y:S01]  /*15e80*/  HGMMA.64x128x16.F32.BF16 R88, R152, gdesc[UR8].tnspB, R88, gsb0 ;  /* 0x41e0000898587df0 */ /* 0x000fe20008001858 */
[----:B------:R-:W-:Y:S01]  /*15e90*/  R2UR UR10, R8 ;  /* 0x00000000080a72ca */ /* 0x000fe200000e0000 */
[----:B------:R-:W0:Y:S01]  /*15ea0*/  MUFU.TANH R169, R169 ;  /* 0x000000a900a97308 */ /* 0x000e220000002400 */
[----:B------:R-:W-:Y:S01]  /*15eb0*/  R2UR UR11, R9 ;  /* 0x00000000090b72ca */ /* 0x000fe200000e0000 */
[----:B------:R-:W-:Y:S01]  /*15ec0*/  IMAD.MOV.U32 R9, RZ, RZ, 0x40000040 ;  /* 0x40000040ff097424 */ /* 0x000fe200078e00ff */
[----:B------:R-:W-:Y:S01]  /*15ed0*/  FMNMX.FTZ R20, R85, R20, !PT ;  /* 0x0000001455147209 */ /* 0x000fe20007810000 */
[----:B------:R-:W-:-:S03]  /*15ee0*/  FFMA.FTZ R193, R237, R42, -R56 ;  /* 0x0000002aedc17223 */ /* 0x000fc60000010838 */
[----:B------:R-:W-:Y:S01]  /*15ef0*/  FMNMX.FTZ R20, R67, R20, !PT ;  /* 0x0000001443147209 */ /* 0x000fe20007810000 */
[----:B------:R-:W1:Y:S08]  /*15f00*/  MUFU.TANH R171, R171 ;  /* 0x000000ab00ab7308 */ /* 0x000e700000002400 */
[----:B------:R-:W-:Y:S01]  /*15f10*/  MUFU.EX2 R172, R172 ;  /* 0x000000ac00ac7308 */ /* 0x000fe20000000800 */
[----:B0-----:R-:W-:-:S04]  /*15f20*/  FMNMX.FTZ R20, R169, R20, !PT ;  /* 0x00000014a9147209 */ /* 0x001fc80007810000 */
[----:B------:R-:W-:-:S03]  /*15f30*/  FMNMX.FTZ R20, R71, R20, !PT ;  /* 0x0000001447147209 */ /* 0x000fc60007810000 */
[----:B------:R-:W-:Y:S01]  /*15f40*/  MUFU.EX2 R174, R174 ;  /* 0x000000ae00ae7308 */ /* 0x000fe20000000800 */
[----:B-1----:R-:W-:-:S04]  /*15f50*/  FMNMX.FTZ R20, R171, R20, !PT ;  /* 0x00000014ab147209 */ /* 0x002fc80007810000 */
[----:B------:R-:W-:Y:S01]  /*15f60*/  FMNMX.FTZ R7, R75, R20, !PT ;  /* 0x000000144b077209 */ /* 0x000fe20007810000 */
[----:B------:R-:W-:Y:S02]  /*15f70*/  FFMA.FTZ R20, R175, R42, -R56 ;  /* 0x0000002aaf147223 */ /* 0x000fe40000010838 */
        /* <DEDUP_REMOVED lines=9> */
[----:B------:R-:W-:Y:S02]  /*16010*/  MUFU.EX2 R193, R193 ;  /* 0x000000c100c17308 */ /* 0x000fe40000000800 */
[----:B------:R-:W0:Y:S06]  /*16020*/  SHFL.BFLY PT, R7, R8, 0x2, 0x1f ;  /* 0x0c401f0008077f89 */ /* 0x000e2c00000e0000 */
[----:B------:R-:W-:Y:S08]  /*16030*/  MUFU.EX2 R65, R65 ;  /* 0x0000004100417308 */ /* 0x000ff00000000800 */
[----:B------:R-:W-:Y:S08]  /*16040*/  MUFU.EX2 R20, R20 ;  /* 0x0000001400147308 */ /* 0x000ff00000000800 */
[----:B------:R-:W-:Y:S01]  /*16050*/  MUFU.EX2 R26, R26 ;  /* 0x0000001a001a7308 */ /* 0x000fe20000000800 */
[----:B0-----:R-:W-:Y:S01]  /*16060*/  FMNMX.FTZ R7, R8, R7, !PT ;  /* 0x0000000708077209 */ /* 0x001fe20007810000 */
[----:B------:R-:W-:-:S06]  /*16070*/  VIADD R8, R6, 0x300 ;  /* 0x0000030006087836 */ /* 0x000fcc0000000000 */
[----:B------:R-:W-:Y:S08]  /*16080*/  MUFU.EX2 R30, R30 ;  /* 0x0000001e001e7308 */ /* 0x000ff00000000800 */
        /* <DEDUP_REMOVED lines=9> */
[----:B------:R-:W-:Y:S01]  /*16120*/  R2UR UR10, R8 ;  /* 0x00000000080a72ca */ /* 0x000fe200000e0000 */
[-CC-:B------:R-:W-:Y:S01]  /*16130*/  FFMA.FTZ R155, R195, R42.reuse, -R56.reuse ;  /* 0x0000002ac39b7223 */ /* 0x180fe20000010838 */
[----:B------:R-:W-:Y:S01]  /*16140*/  R2UR UR11, R9 ;  /* 0x00000000090b72ca */ /* 0x000fe200000e0000 */
[-CC-:B------:R-:W-:Y:S01]  /*16150*/  FFMA.FTZ R152, R235, R42.reuse, -R56.reuse ;  /* 0x0000002aeb987223 */ /* 0x180fe20000010838 */
[----:B------:R-:W-:Y:S01]  /*16160*/  FFMA.FTZ R34, R48, R42, -R56 ;  /* 0x0000002a30227223 */ /* 0x000fe20000010838 */
[----:B------:R-:W-:Y:S01]  /*16170*/  VIADD R8, R6, 0x380 ;  /* 0x0000038006087836 */ /* 0x000fe20000000000 */
[----:B------:R-:W-:Y:S01]  /*16180*/  MUFU.EX2 R153, R153 ;  /* 0x0000009900997308 */ /* 0x000fe20000000800 */
[----:B------:R-:W-:Y:S01]  /*16190*/  FADD.FTZ R48, R182, R3 ;  /* 0x00000003b6307221 */ /* 0x000fe20000010000 */
[----:B------:R-:W-:-:S06]  /*161a0*/  F2FP.BF16.F32.PACK_AB R182, R21, R182 ;  /* 0x000000b615b6723e */ /* 0x000fcc00000010ff */
        /* <DEDUP_REMOVED lines=11> */
[----:B------:R-:W0:Y:S01]  /*16260*/  SHFL.BFLY PT, R36, R7, 0x1, 0x1f ;  /* 0x0c201f0007247f89 */ /* 0x000e2200000e0000 */
[-CC-:B------:R-:W-:Y:S01]  /*16270*/  FFMA.FTZ R69, R73, R42.reuse, -R56.reuse ;  /* 0x0000002a49457223 */ /* 0x180fe20000010838 */
[-CC-:B------:R-:W-:Y:S01]  /*16280*/  FFMA.FTZ R156, R38, R42.reuse, -R56.reuse ;  /* 0x0000002a269c7223 */ /* 0x180fe20000010838 */
[----:B------:R-:W-:Y:S01]  /*16290*/  HGMMA.64x128x16.F32.BF16 R88, R160, gdesc[UR8].tnspB, R88, gsb0 ;  /* 0x41e00008a0587df0 */ /* 0x000fe20008001858 */
[-CC-:B------:R-:W-:Y:S01]  /*162a0*/  FFMA.FTZ R158, R173, R42.reuse, -R56.reuse ;  /* 0x0000002aad9e7223 */ /* 0x180fe20000010838 */
[-CC-:B------:R-:W-:Y:S01]  /*162b0*/  FFMA.FTZ R73, R44, R42.reuse, -R56.reuse ;  /* 0x0000002a2c497223 */ /* 0x180fe20000010838 */
[----:B------:R-:W-:Y:S01]  /*162c0*/  FFMA.FTZ R56, R81, R42, -R56 ;  /* 0x0000002a51387223 */ /* 0x000fe20000010838 */
[----:B------:R-:W-:Y:S01]  /*162d0*/  R2UR UR10, R8 ;  /* 0x00000000080a72ca */ /* 0x000fe200000e0000 */
[----:B------:R-:W-:Y:S08]  /*162e0*/  MUFU.EX2 R157, R157 ;  /* 0x0000009d009d7308 */ /* 0x000ff00000000800 */
[----:B------:R-:W-:Y:S01]  /*162f0*/  MUFU.EX2 R156, R156 ;  /* 0x0000009c009c7308 */ /* 0x000fe20000000800 */
[----:B0-----:R-:W-:-:S07]  /*16300*/  FMNMX.FTZ R7, R7, R36, !PT ;  /* 0x0000002407077209 */ /* 0x001fce0007810000 */
[----:B------:R-:W-:Y:S01]  /*16310*/  MUFU.EX2 R158, R158 ;  /* 0x0000009e009e7308 */ /* 0x000fe20000000800 */
[C---:B------:R-:W-:Y:S01]  /*16320*/  FADD.FTZ R9, -R7.reuse, R5 ;  /* 0x0000000507097221 */ /* 0x040fe20000010100 */
[----:B------:R-:W-:-:S03]  /*16330*/  FMUL.FTZ R36, R7, R42 ;  /* 0x0000002a07247220 */ /* 0x000fc60000410000 */
[-C--:B------:R-:W-:Y:S01]  /*16340*/  FMUL.FTZ R9, R9, R42.reuse ;  /* 0x0000002a09097220 */ /* 0x080fe20000410000 */
[-CC-:B------:R-:W-:Y:S01]  /*16350*/  FFMA.FTZ R14, R14, R42.reuse, -R36.reuse ;  /* 0x0000002a0e0e7223 */ /* 0x180fe20000010824 */
[-CC-:B------:R-:W-:Y:S01]  /*16360*/  FFMA.FTZ R181, R15, R42.reuse, -R36.reuse ;  /* 0x0000002a0fb57223 */ /* 0x180fe20000010824 */
[-CC-:B------:R-:W-:Y:S01]  /*16370*/  FFMA.FTZ R183, R24, R42.reuse, -R36.reuse ;  /* 0x0000002a18b77223 */ /* 0x180fe20000010824 */
[----:B------:R0:W-:Y:S01]  /*16380*/  MUFU.EX2 R81, R9 ;  /* 0x0000000900517308 */ /* 0x0001e20000000800 */
[-C--:B------:R-:W-:Y:S01]  /*16390*/  FFMA.FTZ R24, R25, R42.reuse, -R36 ;  /* 0x0000002a19187223 */ /* 0x080fe20000010824 */
[----:B------:R-:W-:Y:S02]  /*163a0*/  @!P1 IMAD R25, R185, 0x8, R2 ;  /* 0x00000008b9199824 */ /* 0x000fe400078e0202 */
[-CC-:B------:R-:W-:Y:S01]  /*163b0*/  FFMA.FTZ R177, R28, R42.reuse, -R36.reuse ;  /* 0x0000002a1cb17223 */ /* 0x180fe20000010824 */
[-CC-:B------:R-:W-:Y:S01]  /*163c0*/  FFMA.FTZ R28, R29, R42.reuse, -R36.reuse ;  /* 0x0000002a1d1c7223 */ /* 0x180fe20000010824 */
[----:B------:R-:W-:Y:S01]  /*163d0*/  FFMA.FTZ R179, R32, R42, -R36 ;  /* 0x0000002a20b37223 */ /* 0x000fe20000010824 */
[----:B------:R-:W-:-:S02]  /*163e0*/  @!P1 VIADD R29, R25, 0x28840 ;  /* 0x00028840191d9836 */ /* 0x000fc40000000000 */
[-CC-:B------:R-:W-:Y:S01]  /*163f0*/  FFMA.FTZ R32, R33, R42.reuse, -R36.reuse ;  /* 0x0000002a21207223 */ /* 0x180fe20000010824 */
[----:B------:R-:W1:Y:S01]  /*16400*/  MUFU.EX2 R14, R14 ;  /* 0x0000000e000e7308 */ /* 0x000e620000000800 */
[----:B0-----:R-:W-:Y:S01]  /*16410*/  IMAD.MOV.U32 R9, RZ, RZ, 0x40000040 ;  /* 0x40000040ff097424 */ /* 0x001fe200078e00ff */
[----:B------:R-:W-:Y:S01]  /*16420*/  IADD3 R33, -R194, 0xb, RZ ;  /* 0x0000000bc2217810 */ /* 0x000fe20007ffe1ff */
[-CC-:B------:R-:W-:Y:S01]  /*16430*/  FFMA.FTZ R173, R39, R42.reuse, -R36.reuse ;  /* 0x0000002a27ad7223 */ /* 0x180fe20000010824 */
[----:B------:R-:W-:Y:S01]  /*16440*/  @!P1 PRMT R29, RZ, 0x654, R29 ;  /* 0x00000654ff1d9816 */ /* 0x000fe2000000001d */
[-CC-:B------:R-:W-:Y:S01]  /*16450*/  FFMA.FTZ R38, R43, R42.reuse, -R36.reuse ;  /* 0x0000002a2b267223 */ /* 0x180fe20000010824 */
[----:B------:R-:W-:Y:S01]  /*16460*/  R2UR UR11, R9 ;  /* 0x00000000090b72ca */ /* 0x000fe200000e0000 */
[-CC-:B------:R-:W-:Y:S01]  /*16470*/  FFMA.FTZ R175, R45, R42.reuse, -R36.reuse ;  /* 0x0000002a2daf7223 */ /* 0x180fe20000010824 */
[----:B------:R-:W0:Y:S01]  /*16480*/  MUFU.EX2 R181, R181 ;  /* 0x000000b500b57308 */ /* 0x000e220000000800 */
        /* <DEDUP_REMOVED lines=8> */
[----:B-1----:R-:W-:Y:S01]  /*16510*/  FFMA.FTZ R46, R81, R0, R14 ;  /* 0x00000000512e7223 */ /* 0x002fe2000001000e */
[-CC-:B------:R-:W-:Y:S01]  /*16520*/  FFMA.FTZ R61, R61, R42.reuse, -R36.reuse ;  /* 0x0000002a3d3d7223 */ /* 0x180fe20000010824 */
[-CC-:B------:R-:W-:Y:S01]  /*16530*/  FFMA.FTZ R3, R63, R42.reuse, -R36.reuse ;  /* 0x0000002a3f037223 */ /* 0x180fe20000010824 */
[-CC-:B------:R-:W-:Y:S01]  /*16540*/  FFMA.FTZ R75, R75, R42.reuse, -R36.reuse ;  /* 0x0000002a4b4b7223 */ /* 0x180fe20000010824 */
[-CC-:B------:R-:W-:Y:S01]  /*16550*/  FFMA.FTZ R50, R50, R42.reuse, -R36.reuse ;  /* 0x0000002a32327223 */ /* 0x180fe20000010824 */
[-CC-:B------:R-:W-:Y:S01]  /*16560*/  FFMA.FTZ R79, R79, R42.reuse, -R36.reuse ;  /* 0x0000002a4f4f7223 */ /* 0x180fe20000010824 */
[----:B------:R-:W-:Y:S01]  /*16570*/  FFMA.FTZ R52, R52, R42, -R36 ;  /* 0x0000002a34347223 */ /* 0x000fe20000010824 */
[----:B------:R-:W-:Y:S01]  /*16580*/  MUFU.EX2 R24, R24 ;  /* 0x0000001800187308 */ /* 0x000fe20000000800 */
[C---:B0-----:R-:W-:Y:S01]  /*16590*/  FADD.FTZ R46, R181.reuse, R46 ;  /* 0x0000002eb52e7221 */ /* 0x041fe20000010000 */
[----:B------:R-:W-:Y:S01]  /*165a0*/  F2FP.BF16.F32.PACK_AB R181, R181, R14 ;  /* 0x0000000eb5b5723e */ /* 0x000fe200000010ff */
[-CC-:B------:R-:W-:Y:S01]  /*165b0*/  FFMA.FTZ R83, R83, R42.reuse, -R36.reuse ;  /* 0x0000002a53537223 */ /* 0x180fe20000010824 */
[----:B------:R-:W-:-:S04]  /*165c0*/  FFMA.FTZ R54, R54, R42, -R36 ;  /* 0x0000002a36367223 */ /* 0x000fc80000010824 */
        /* <DEDUP_REMOVED lines=12> */
[----:B------:R-:W-:Y:S01]  /*16690*/  MUFU.EX2 R15, R15 ;  /* 0x0000000f000f7308 */ /* 0x000fe20000000800 */
[----:B------:R-:W-:Y:S07]  /*166a0*/  HGMMA.64x128x16.F32.BF16 R88, R164, gdesc[UR8].tnspB, R88, gsb0 ;  /* 0x41e00008a4587df0 */ /* 0x000fee0008001858 */
[----:B------:R-:W-:Y:S08]  /*166b0*/  MUFU.EX2 R44, R44 ;  /* 0x0000002c002c7308 */ /* 0x000ff00000000800 */
[----:B------:R-:W-:Y:S08]  /*166c0*/  MUFU.EX2 R6, R6 ;  /* 0x0000000600067308 */ /* 0x000ff00000000800 */
[----:B------:R-:W0:Y:S08]  /*166d0*/  MUFU.EX2 R9, R9 ;  /* 0x0000000900097308 */ /* 0x000e300000000800 */
[----:B------:R-:W-:Y:S08]  /*166e0*/  MUFU.EX2 R8, R8 ;  /* 0x0000000800087308 */ /* 0x000ff00000000800 */
[----:B------:R-:W-:Y:S01]  /*166f0*/  MUFU.EX2 R25, R25 ;  /* 0x0000001900197308 */ /* 0x000fe20000000800 */
[----:B0-----:R-:W-:-:S07]  /*16700*/  F2FP.BF16.F32.PACK_AB R171, R9, R6 ;  /* 0x0000000609ab723e */ /* 0x001fce00000010ff */
        /* <DEDUP_REMOVED lines=8> */
[----:B------:R-:W0:Y:S08]  /*16790*/  MUFU.EX2 R79, R79 ;  /* 0x0000004f004f7308 */ /* 0x000e300000000800 */
[----:B------:R-:W-:Y:S01]  /*167a0*/  MUFU.EX2 R52, R52 ;  /* 0x0000003400347308 */ /* 0x000fe20000000800 */
[----:B-1----:R-:W-:-:S07]  /*167b0*/  F2FP.BF16.F32.PACK_AB R162, R73, R26 ;  /* 0x0000001a49a2723e */ /* 0x002fce00000010ff */
[----:B------:R-:W-:Y:S01]  /*167c0*/  MUFU.EX2 R83, R83 ;  /* 0x0000005300537308 */ /* 0x000fe20000000800 */
[----:B0-----:R-:W-:-:S07]  /*167d0*/  F2FP.BF16.F32.PACK_AB R163, R79, R50 ;  /* 0x000000324fa3723e */ /* 0x001fce00000010ff */
[----:B------:R-:W-:Y:S01]  /*167e0*/  MUFU.EX2 R54, R54 ;  /* 0x0000003600367308 */ /* 0x000fe20000000800 */
[----:B------:R-:W-:Y:S02]  /*167f0*/  WARPGROUP.DEPBAR.LE gsb0, 0x0 ;  /* 0x00008000000079c5 */ /* 0x000fe40000010000 */
[----:B------:R0:W-:Y:S06]  /*16800*/  BAR.ARV R33, 0x100 ;  /* 0x000400210000751d */ /* 0x0001ec0000002000 */
[----:B------:R1:W-:Y:S01]  /*16810*/  @!P1 SYNCS.ARRIVE.TRANS64.RED.A1T0 RZ, [R29+URZ], RZ ;  /* 0x000000ff1dff99a7 */ /* 0x0003e2000810043f */
[----:B------:R-:W-:Y:S01]  /*16820*/  F2FP.BF16.F32.PACK_AB R166, R5, R34 ;  /* 0x0000002205a6723e */ /* 0x000fe200000010ff */
[-C--:B------:R-:W-:Y:S01]  /*16830*/  FMUL.FTZ R88, R88, R10.reuse ;  /* 0x0000000a58587220 */ /* 0x080fe20000410000 */
[-C--:B------:R-:W-:Y:S01]  /*16840*/  FMUL.FTZ R89, R89, R10.reuse ;  /* 0x0000000a59597220 */ /* 0x080fe20000410000 */
[-C--:B------:R-:W-:Y:S01]  /*16850*/  FMUL.FTZ R92, R92, R10.reuse ;  /* 0x0000000a5c5c7220 */ /* 0x080fe20000410000 */
[-C--:B------:R-:W-:Y:S01]  /*16860*/  FMUL.FTZ R93, R93, R10.reuse ;  /* 0x0000000a5d5d7220 */ /* 0x080fe20000410000 */
[-C--:B------:R-:W-:Y:S01]  /*16870*/  FMUL.FTZ R96, R96, R10.reuse ;  /* 0x0000000a60607220 */ /* 0x080fe20000410000 */
[----:B------:R-:W-:Y:S01]  /*16880*/  FMUL.FTZ R97, R97, R10 ;  /* 0x0000000a61617220 */ /* 0x000fe20000410000 */
[----:B-1----:R-:W-:-:S02]  /*16890*/  @!P1 IMAD R29, R11, 0x8, R2 ;  /* 0x000000080b1d9824 */ /* 0x002fc400078e0202 */
[----:B------:R-:W-:Y:S01]  /*168a0*/  FADD.FTZ R11, R183, R46 ;  /* 0x0000002eb70b7221 */ /* 0x000fe20000010000 */
[----:B------:R-:W-:Y:S01]  /*168b0*/  F2FP.BF16.F32.PACK_AB R183, R24, R183 ;  /* 0x000000b718b7723e */ /* 0x000fe200000010ff */
[----:B------:R-:W-:Y:S01]  /*168c0*/  FMUL.FTZ R100, R100, R10 ;  /* 0x0000000a64647220 */ /* 0x000fe20000410000 */
[----:B------:R-:W-:Y:S02]  /*168d0*/  @!P1 VIADD R29, R29, 0x28860 ;  /* 0x000288601d1d9836 */ /* 0x000fe40000000000 */
[----:B------:R-:W-:Y:S01]  /*168e0*/  FADD.FTZ R46, R24, R11 ;  /* 0x0000000b182e7221 */ /* 0x000fe20000010000 */
[----:B------:R-:W-:Y:S01]  /*168f0*/  FFMA.FTZ R11, R85, R42, -R36 ;  /* 0x0000002a550b7223 */ /* 0x000fe20000010824 */
[-C--:B------:R-:W-:Y:S01]  /*16900*/  FMUL.FTZ R101, R101, R10.reuse ;  /* 0x0000000a65657220 */ /* 0x080fe20000410000 */
[-C--:B------:R-:W-:Y:S01]  /*16910*/  FMUL.FTZ R104, R104, R10.reuse ;  /* 0x0000000a68687220 */ /* 0x080fe20000410000 */
[----:B0-----:R-:W-:Y:S01]  /*16920*/  @!P1 PRMT R33, RZ, 0x654, R29 ;  /* 0x00000654ff219816 */ /* 0x001fe2000000001d */
[----:B------:R-:W-:Y:S01]  /*16930*/  FADD.FTZ R29, R21, R48 ;  /* 0x00000030151d7221 */ /* 0x000fe20000010000 */
[----:B------:R-:W-:Y:S01]  /*16940*/  FMUL.FTZ R105, R105, R10 ;  /* 0x0000000a69697220 */ /* 0x000fe20000410000 */
[----:B------:R-:W-:Y:S01]  /*16950*/  MUFU.EX2 R11, R11 ;  /* 0x0000000b000b7308 */ /* 0x000fe20000000800 */
[----:B------:R0:W-:Y:S01]  /*16960*/  @!P1 SYNCS.ARRIVE.TRANS64.RED.A1T0 RZ, [R33+URZ], RZ ;  /* 0x000000ff21ff99a7 */ /* 0x0001e2000810043f */
[----:B------:R-:W-:Y:S01]  /*16970*/  FADD.FTZ R48, R176, R29 ;  /* 0x0000001db0307221 */ /* 0x000fe20000010000 */
[----:B------:R-:W-:Y:S01]  /*16980*/  FADD.FTZ R29, R177, R46 ;  /* 0x0000002eb11d7221 */ /* 0x000fe20000010000 */
[--C-:B------:R-:W-:Y:S01]  /*16990*/  FFMA.FTZ R46, R67, R42, -R36.reuse ;  /* 0x0000002a432e7223 */ /* 0x100fe20000010824 */
[----:B------:R-:W-:Y:S01]  /*169a0*/  F2FP.BF16.F32.PACK_AB R177, R28, R177 ;  /* 0x000000b11cb1723e */ /* 0x000fe200000010ff */
[----:B------:R-:W-:Y:S01]  /*169b0*/  FMUL.FTZ R108, R108, R10 ;  /* 0x0000000a6c6c7220 */ /* 0x000fe20000410000 */
[----:B------:R-:W-:Y:S01]  /*169c0*/  FADD.FTZ R56, R28, R29 ;  /* 0x0000001d1c387221 */ /* 0x000fe20000010000 */
[-C--:B------:R-:W-:Y:S01]  /*169d0*/  FFMA.FTZ R29, R169, R42.reuse, -R36 ;  /* 0x0000002aa91d7223 */ /* 0x080fe20000010824 */
[----:B0-----:R-:W-:Y:S01]  /*169e0*/  FADD.FTZ R33, R153, R48 ;  /* 0x0000003099217221 */ /* 0x001fe20000010000 */
[----:B------:R-:W0:Y:S01]  /*169f0*/  MUFU.EX2 R46, R46 ;  /* 0x0000002e002e7308 */ /* 0x000e220000000800 */
[----:B------:R-:W-:Y:S01]  /*16a00*/  FFMA.FTZ R48, R71, R42, -R36 ;  /* 0x0000002a47307223 */ /* 0x000fe20000010824 */
[----:B------:R-:W-:Y:S01]  /*16a10*/  F2FP.BF16.F32.PACK_AB R169, R44, R15 ;  /* 0x0000000f2ca9723e */ /* 0x000fe200000010ff */
[----:B------:R-:W-:Y:S01]  /*16a20*/  FADD.FTZ R58, R178, R33 ;  /* 0x00000021b23a7221 */ /* 0x000fe20000010000 */
[----:B------:R-:W-:Y:S01]  /*16a30*/  FADD.FTZ R33, R179, R56 ;  /* 0x00000038b3217221 */ /* 0x000fe20000010000 */
[----:B------:R-:W-:Y:S01]  /*16a40*/  F2FP.BF16.F32.PACK_AB R176, R153, R176 ;  /* 0x000000b099b0723e */ /* 0x000fe200000010ff */
[----:B------:R-:W-:Y:S01]  /*16a50*/  FFMA.FTZ R36, R87, R42, -R36 ;  /* 0x0000002a57247223 */ /* 0x000fe20000010824 */
[----:B------:R-:W-:Y:S01]  /*16a60*/  FADD.FTZ R39, R27, R58 ;  /* 0x0000003a1b277221 */ /* 0x000fe20000010000 */
[----:B------:R-:W-:Y:S01]  /*16a70*/  FADD.FTZ R56, R32, R33 ;  /* 0x0000002120387221 */ /* 0x000fe20000010000 */
[----:B------:R-:W1:Y:S01]  /*16a80*/  MUFU.EX2 R29, R29 ;  /* 0x0000001d001d7308 */ /* 0x000e620000000800 */
[----:B------:R-:W-:Y:S01]  /*16a90*/  F2FP.BF16.F32.PACK_AB R153, R25, R8 ;  /* 0x000000081999723e */ /* 0x000fe200000010ff */
        /* <DEDUP_REMOVED lines=26> */
[----:B------:R-:W-:Y:S01]  /*16c40*/  F2FP.BF16.F32.PACK_AB R170, R155, R170 ;  /* 0x000000aa9baa723e */ /* 0x000fe200000010ff */
[----:B------:R-:W-:Y:S01]  /*16c50*/  FMUL.FTZ R129, R129, R10 ;  /* 0x0000000a81817220 */ /* 0x000fe20000410000 */
[----:B------:R-:W-:Y:S01]  /*16c60*/  FADD.FTZ R13, R155, R14 ;  /* 0x0000000e9b0d7221 */ /* 0x000fe20000010000 */
[----:B------:R-:W-:Y:S01]  /*16c70*/  FADD.FTZ R21, R9, R24 ;  /* 0x0000001809157221 */ /* 0x000fe20000010000 */
[----:B------:R-:W3:Y:S01]  /*16c80*/  MUFU.EX2 R14, R75 ;  /* 0x0000004b000e7308 */ /* 0x000ee20000000800 */
[----:B------:R-:W-:Y:S01]  /*16c90*/  F2FP.BF16.F32.PACK_AB R155, R3, R0 ;  /* 0x00000000039b723e */ /* 0x000fe200000010ff */
        /* <DEDUP_REMOVED lines=25> */
[----:B-1----:R-:W-:Y:S01]  /*16e30*/  FADD.FTZ R9, R29, R24 ;  /* 0x000000181d097221 */ /* 0x002fe20000010000 */
[C---:B------:R-:W-:Y:S01]  /*16e40*/  F2FP.BF16.F32.PACK_AB R158, R159.reuse, R158 ;  /* 0x0000009e9f9e723e */ /* 0x040fe200000010ff */
[-C--:B------:R-:W-:Y:S01]  /*16e50*/  FMUL.FTZ R90, R90, R81.reuse ;  /* 0x000000515a5a7220 */ /* 0x080fe20000410000 */
[----:B------:R-:W-:Y:S01]  /*16e60*/  FADD.FTZ R13, R159, R28 ;  /* 0x0000001c9f0d7221 */ /* 0x000fe20000010000 */
[----:B--2---:R-:W-:Y:S01]  /*16e70*/  FADD.FTZ R6, R48, R9 ;  /* 0x0000000930067221 */ /* 0x004fe20000010000 */
[----:B------:R-:W-:Y:S01]  /*16e80*/  F2FP.BF16.F32.PACK_AB R178, R27, R178 ;  /* 0x000000b21bb2723e */ /* 0x000fe200000010ff */
[----:B------:R-:W-:Y:S01]  /*16e90*/  FMUL.FTZ R91, R91, R81 ;  /* 0x000000515b5b7220 */ /* 0x000fe20000410000 */
[----:B------:R-:W-:Y:S01]  /*16ea0*/  FADD.FTZ R8, R20, R13 ;  /* 0x0000000d14087221 */ /* 0x000fe20000010000 */
[----:B------:R-:W-:Y:S01]  /*16eb0*/  FADD.FTZ R9, R161, R6 ;  /* 0x00000006a1097221 */ /* 0x000fe20000010000 */
[----:B------:R-:W-:Y:S01]  /*16ec0*/  F2FP.BF16.F32.PACK_AB R179, R32, R179 ;  /* 0x000000b320b3723e */ /* 0x000fe200000010ff */
[-C--:B------:R-:W-:Y:S01]  /*16ed0*/  FMUL.FTZ R94, R94, R81.reuse ;  /* 0x000000515e5e7220 */ /* 0x080fe20000410000 */
[----:B------:R-:W-:Y:S01]  /*16ee0*/  FADD.FTZ R3, R69, R8 ;  /* 0x0000000845037221 */ /* 0x000fe20000010000 */
[----:B---3--:R-:W-:Y:S01]  /*16ef0*/  FADD.FTZ R9, R14, R9 ;  /* 0x000000090e097221 */ /* 0x008fe20000010000 */
        /* <DEDUP_REMOVED lines=58> */
.L_x_2420:
[----:B------:R-:W-:Y:S05]  /*172a0*/  WARPSYNC.ALL ;  /* 0x0000000000007948 */ /* 0x000fea0003800000 */
[----:B------:R-:W-:Y:S06]  /*172b0*/  BAR.ARV 0x8, 0x120 ;  /* 0x0204800000007b1d */ /* 0x000fec0000002000 */
[----:B------:R-:W-:Y:S05]  /*172c0*/  @!P0 BRA `(.L_x_2431) ;  /* 0x0000000000048947 */ /* 0x000fea0003800000 */
[----:B------:R-:W-:Y:S01]  /*172d0*/  BPT.TRAP 0x1 ;  /* 0x000000040000795c */ /* 0x000fe20000300000 */
.L_x_2431:
[----:B------:R-:W-:Y:S01]  /*172e0*/  IMAD R11, R185, 0x8, R2 ;  /* 0x00000008b90b7824 */ /* 0x000fe200078e0202 */
[----:B------:R-:W-:-:S04]  /*172f0*/  SHF.L.U32 R4, R190, 0x1f, RZ ;  /* 0x0000001fbe047819 */ /* 0x000fc800000006ff */
[----:B------:R0:W1:Y:S01]  /*17300*/  SYNCS.PHASECHK.TRANS64.TRYWAIT P2, [R11+URZ+0x28850], R4 ;  /* 0x028850040b0075a7 */ /* 0x000062000804017f */
[----:B------:R-:W-:Y:S05]  /*17310*/  @!P0 BRA `(.L_x_2432) ;  /* 0x0000000000048947 */ /* 0x000fea0003800000 */
[----:B------:R-:W-:Y:S01]  /*17320*/  BPT.TRAP 0x1 ;  /* 0x000000040000795c */ /* 0x000fe20000300000 */
.L_x_2432:
[----:B------:R-:W-:-:S05]  /*17330*/  VIADD R2, R2, 0x400 ;  /* 0x0000040002027836 */ /* 0x000fca0000000000 */
[----:B------:R-:W-:-:S04]  /*17340*/  SHF.R.U32.HI R2, RZ, 0x4, R2 ;  /* 0x00000004ff027819 */ /* 0x000fc80000011602 */
[----:B------:R-:W-:-:S04]  /*17350*/  LOP3.LUT R2, R2, 0x3fff, RZ, 0xc0, !PT ;  /* 0x00003fff02027812 */ /* 0x000fc800078ec0ff */
[----:B------:R-:W-:Y:S01]  /*17360*/  LOP3.LUT R2, R2, 0x4000000, RZ, 0xfc, !PT ;  /* 0x0400000002027812 */ /* 0x000fe200078efcff */
[----:B-1----:R-:W-:Y:S06]  /*17370*/  @P2 BRA `(.L_x_2433) ;  /* 0x0000000000082947 */ /* 0x002fec0003800000 */
[----:B------:R-:W1:Y:S02]  /*17380*/  SYNCS.PHASECHK.TRANS64.TRYWAIT P0, [R11+URZ+0x28850], R4 ;  /* 0x028850040b0075a7 */ /* 0x000e64000800017f */
[----:B-1----:R-:W-:Y:S05]  /*17390*/  @!P0 BRA `(.L_x_2434) ;  /* 0x0000009800f08947 */ /* 0x002fea0003800000 */
.L_x_2433:
[----:B01----:R-:W-:Y:S01]  /*173a0*/  IMAD R4, R185, 0x800, R2 ;  /* 0x00000800b9047824 */ /* 0x003fe200078e0202 */
[----:B------:R-:W-:Y:S05]  /*173b0*/  WARPSYNC.ALL ;  /* 0x0000000000007948 */ /* 0x000fea0003800000 */
[----:B------:R-:W-:Y:S01]  /*173c0*/  IMAD.MOV.U32 R5, RZ, RZ, 0x40000040 ;  /* 0x40000040ff057424 */ /* 0x000fe200078e00ff */
[C---:B------:R-:W-:Y:S01]  /*173d0*/  R2UR UR6, R4.reuse ;  /* 0x00000000040672ca */ /* 0x040fe200000e0000 */
[----:B------:R-:W-:Y:S01]  /*173e0*/  WARPGROUP.ARRIVE ;  /* 0x00000000000079c5 */ /* 0x000fe20000000000 */
[----:B------:R-:W-:Y:S01]  /*173f0*/  VIADD R8, R4, 0x80 ;  /* 0x0000008004087836 */ /* 0x000fe20000000000 */
[----:B------:R-:W0:Y:S01]  /*17400*/  SHFL.BFLY PT, R2, R3, 0x2, 0x1f ;  /* 0x0c401f0003027f89 */ /* 0x000e2200000e0000 */
[----:B------:R-:W-:Y:S01]  /*17410*/  R2UR UR7, R5 ;  /* 0x00000000050772ca */ /* 0x000fe200000e0000 */
[----:B------:R-:W-:-:S02]  /*17420*/  IMAD.MOV.U32 R9, RZ, RZ, 0x40000040 ;  /* 0x40000040ff097424 */ /* 0x000fc400078e00ff */
[----:B------:R-:W-:Y:S02]  /*17430*/  IMAD.MOV.U32 R5, RZ, RZ, 0x40000040 ;  /* 0x40000040ff057424 */ /* 0x000fe400078e00ff */
[----:B------:R-:W-:Y:S02]  /*17440*/  IMAD.MOV.U32 R37, RZ, RZ, RZ ;  /* 0x000000ffff257224 */ /* 0x000fe400078e00ff */
[----:B------:R-:W-:Y:S02]  /*17450*/  VIADD R185, R185, 0x1 ;  /* 0x00000001b9b97836 */ /* 0x000fe40000000000 */
[----:B------:R-:W-:-:S03]  /*17460*/  VIADD R223, R223, 0x1 ;  /* 0x00000001dfdf7836 */ /* 0x000fc60000000000 */
[----:B------:R-:W-:Y:S01]  /*17470*/  ISETP.NE.AND P0, PT, R185, 0x2, PT ;  /* 0x00000002b900780c */ /* 0x000fe20003f05270 */
[----:B------:R-:W-:Y:S01]  /*17480*/  HGMMA.64x128x16.F32.BF16 R88, R180, gdesc[UR4].tnspB, R88, gsb0 ;  /* 0x41e00004b4587df0 */ /* 0x000fe20008001858 */
[----:B------:R-:W-:Y:S01]  /*17490*/  R2UR UR6, R8 ;  /* 0x00000000080672ca */ /* 0x000fe200000e0000 */
[----:B------:R-:W-:Y:S01]  /*174a0*/  VIADD R8, R4, 0x100 ;  /* 0x0000010004087836 */ /* 0x000fe20000000000 */
[----:B------:R-:W-:Y:S01]  /*174b0*/  R2UR UR7, R9 ;  /* 0x00000000090772ca */ /* 0x000fe200000e0000 */
[----:B------:R-:W-:Y:S01]  /*174c0*/  IMAD.MOV.U32 R9, RZ, RZ, 0x40000040 ;  /* 0x40000040ff097424 */ /* 0x000fe200078e00ff */
[----:B------:R-:W-:Y:S01]  /*174d0*/  SEL R185, R185, RZ, P0 ;  /* 0x000000ffb9b97207 */ /* 0x000fe20000000000 */
[----:B0-----:R-:W-:Y:S01]  /*174e0*/  FADD.FTZ R2, R2, R3 ;  /* 0x0000000302027221 */ /* 0x001fe20000010000 */
[----:B------:R-:W-:-:S04]  /*174f0*/  SEL R3, RZ, 0x1, P0 ;  /* 0x00000001ff037807 */ /* 0x000fc80000000000 */
[----:B------:R-:W-:Y:S01]  /*17500*/  LOP3.LUT R190, R190, R3, RZ, 0x3c, !PT ;  /* 0x00000003bebe7212 */ /* 0x000fe200078e3cff */
        /* <DEDUP_REMOVED lines=34> */
[----:B------:R-:W-:Y:S01]  /*17730*/  @!P1 VIADD R8, R11, 0x28860 ;  /* 0x000288600b089836 */ /* 0x000fe20000000000 */
[----:B------:R-:W-:-:S04]  /*17740*/  R2UR UR7, R9 ;  /* 0x00000000090772ca */ /* 0x000fc800000e0000 */
[----:B------:R-:W-:Y:S01]  /*17750*/  @!P1 PRMT R8, RZ, 0x654, R8 ;  /* 0x00000654ff089816 */ /* 0x000fe20000000008 */
[----:B------:R-:W-:Y:S02]  /*17760*/  WARPGROUP.DEPBAR.LE gsb0, 0x0 ;  /* 0x00008000000079c5 */ /* 0x000fe40000010000 */
[----:B------:R-:W-:-:S06]  /*17770*/  WARPGROUP.ARRIVE ;  /* 0x00000000000079c5 */ /* 0x000fcc0000000000 */
[----:B------:R-:W-:Y:S01]  /*17780*/  HGMMA.64x128x16.F32.BF16 R88, R160, gdesc[UR4].tnspB, R88, gsb0 ;  /* 0x41e00004a0587df0 */ /* 0x000fe20008001858 */
[----:B------:R-:W-:Y:S02]  /*17790*/  R2UR UR6, R4 ;  /* 0x00000000040672ca */ /* 0x000fe400000e0000 */
[----:B------:R-:W-:Y:S02]  /*177a0*/  R2UR UR7, R5 ;  /* 0x00000000050772ca */ /* 0x000fe400000e0000 */
[----:B------:R-:W0:Y:S02]  /*177b0*/  SHFL.BFLY PT, R5, R0, 0x2, 0x1f ;  /* 0x0c401f0000057f89 */ /* 0x000e2400000e0000 */
[----:B0-----:R-:W-:Y:S01]  /*177c0*/  FADD.FTZ R4, R5, R0 ;  /* 0x0000000005047221 */ /* 0x001fe20000010000 */
[----:B------:R-:W-:Y:S01]  /*177d0*/  IMAD.MOV.U32 R0, RZ, RZ, -0x800000 ;  /* 0xff800000ff007424 */ /* 0x000fe200078e00ff */
[----:B------:R-:W0:Y:S04]  /*177e0*/  SHFL.BFLY PT, R5, R2, 0x1, 0x1f ;  /* 0x0c201f0002057f89 */ /* 0x000e2800000e0000 */
[----:B------:R-:W1:Y:S01]  /*177f0*/  SHFL.BFLY PT, R9, R4, 0x1, 0x1f ;  /* 0x0c201f0004097f89 */ /* 0x000e6200000e0000 */
[----:B0-----:R-:W-:Y:S01]  /*17800*/  FADD.FTZ R10, R2, R5 ;  /* 0x00000005020a7221 */ /* 0x001fe20000010000 */
[----:B-1----:R-:W-:-:S04]  /*17810*/  FADD.FTZ R9, R4, R9 ;  /* 0x0000000904097221 */ /* 0x002fc80000010000 */
[----:B------:R-:W-:Y:S01]  /*17820*/  FSETP.NE.FTZ.AND P2, PT, R10, RZ, PT ;  /* 0x000000ff0a00720b */ /* 0x000fe20003f55000 */
[----:B------:R-:W-:Y:S01]  /*17830*/  IMAD.MOV.U32 R4, RZ, RZ, RZ ;  /* 0x000000ffff047224 */ /* 0x000fe200078e00ff */
[----:B------:R-:W-:-:S11]  /*17840*/  FSETP.NE.FTZ.AND P3, PT, R9, RZ, PT ;  /* 0x000000ff0900720b */ /* 0x000fd60003f75000 */
[----:B------:R-:W0:Y:S01]  /*17850*/  @P2 MUFU.LG2 R5, R10 ;  /* 0x0000000a00052308 */ /* 0x000e220000000c00 */
[C---:B------:R-:W-:Y:S01]  /*17860*/  @P2 FMUL.FTZ R2, R42.reuse, 0.69314718246459960938 ;  /* 0x3f3172182a022820 */ /* 0x040fe20000410000 */
[----:B------:R-:W-:-:S06]  /*17870*/  @P3 FMUL.FTZ R11, R42, 0.69314718246459960938 ;  /* 0x3f3172182a0b3820 */ /* 0x000fcc0000410000 */
[----:B------:R-:W1:Y:S08]  /*17880*/  @P3 MUFU.LG2 R6, R9 ;  /* 0x0000000900063308 */ /* 0x000e700000000c00 */
[----:B------:R-:W2:Y:S01]  /*17890*/  @P2 MUFU.RCP R37, R10 ;  /* 0x0000000a00252308 */ /* 0x000ea20000001000 */
[----:B0-----:R-:W-:-:S04]  /*178a0*/  @P2 FMUL.FTZ R5, R5, 0.69314718246459960938 ;  /* 0x3f31721805052820 */ /* 0x001fc80000410000 */
[----:B------:R-:W-:-:S03]  /*178b0*/  @P2 FFMA.FTZ R3, R2, R35, R5 ;  /* 0x0000002302032223 */ /* 0x000fc60000010005 */
[----:B------:R-:W0:Y:S01]  /*178c0*/  @P3 MUFU.RCP R4, R9 ;  /* 0x0000000900043308 */ /* 0x000e220000001000 */
[----:B-1----:R-:W-:-:S04]  /*178d0*/  @P3 FMUL.FTZ R6, R6, 0.69314718246459960938 ;  /* 0x3f31721806063820 */ /* 0x002fc80000410000 */
[----:B------:R-:W-:Y:S01]  /*178e0*/  @P3 FFMA.FTZ R0, R11, R7, R6 ;  /* 0x000000070b003223 */ /* 0x000fe20000010006 */
        /* <DEDUP_REMOVED lines=37> */
[----:B------:R-:W-:Y:S01]  /*17b40*/  PLOP3.LUT P1, PT, PT, PT, PT, 0x8, 0x0 ;  /* 0x000000000000781c */ /* 0x000fe20003f2e170 */
        /* <DEDUP_REMOVED lines=32> */
.L_x_2329:
[----:B------:R-:W-:Y:S05]  /*17d50*/  WARPSYNC.ALL ;  /* 0x0000000000007948 */ /* 0x000fea0003800000 */
[----:B------:R-:W1:Y:S08]  /*17d60*/  S2UR UR5, SR_CgaCtaId ;  /* 0x00000000000579c3 */ /* 0x000e700000008800 */
[----:B------:R-:W-:Y:S06]  /*17d70*/  BAR.SYNC.DEFER_BLOCKING 0x5, 0x120 ;  /* 0x0144800000007b1d */ /* 0x000fec0000010000 */
[----:B------:R-:W-:Y:S01]  /*17d80*/  UMOV UR4, 0x400 ;  /* 0x0000040000047882 */ /* 0x000fe20000000000 */
[----:B------:R-:W-:Y:S01]  /*17d90*/  BSSY B0, `(.L_x_2435) ;  /* 0x00001c7000007945 */ /* 0x000fe20003800000 */
[----:B-1----:R-:W-:-:S06]  /*17da0*/  ULEA UR4, UR5, UR4, 0x18 ;  /* 0x0000000405047291 */ /* 0x002fcc000f8ec03f */
[----:B------:R-:W-:-:S05]  /*17db0*/  IMAD.U32 R2, RZ, RZ, UR4 ;  /* 0x00000004ff027e24 */ /* 0x000fca000f8e00ff */
[----:B------:R1:W2:Y:S01]  /*17dc0*/  LDS.128 R192, [R2+0x288d0] ;  /* 0x0288d00002c07984 */ /* 0x0002a20000000c00 */
[----:B------:R-:W-:Y:S06]  /*17dd0*/  BAR.ARV 0x4, 0x120 ;  /* 0x0104800000007b1d */ /* 0x000fec0000002000 */
[----:B------:R-:W-:Y:S05]  /*17de0*/  @P1 BRA `(.L_x_2436) ;  /* 0x0000001000a81947 */ /* 0x000fea0003800000 */
[----:B------:R-:W3:Y:S01]  /*17df0*/  S2R R5, SR_SWINHI ;  /* 0x0000000000057919 */ /* 0x000ee20000002f00 */
        /* <DEDUP_REMOVED lines=10> */
[----:B---3--:R-:W-:-:S03]  /*17ea0*/  MOV R21, R5 ;  /* 0x0000000500157202 */ /* 0x008fc60000000f00 */
[----:B------:R-:W-:-:S03]  /*17eb0*/  IMAD.WIDE R8, R232, 0x2, R20 ;  /* 0x00000002e8087825 */ /* 0x000fc600078e0214 */
[C---:B------:R-:W-:Y:S02]  /*17ec0*/  IADD3 R91, P5, R8.reuse, 0x20, RZ ;  /* 0x00000020085b7810 */ /* 0x040fe40007fbe0ff */
[C---:B------:R-:W-:Y:S02]  /*17ed0*/  LOP3.LUT R29, R8.reuse, 0x380, RZ, 0xc0, !PT ;  /* 0x00000380081d7812 */ /* 0x040fe400078ec0ff */
[----:B------:R-:W-:Y:S01]  /*17ee0*/  IADD3 R93, P0, R8, 0x40, RZ ;  /* 0x00000040085d7810 */ /* 0x000fe20007f1e0ff */
[--C-:B------:R-:W-:Y:S01]  /*17ef0*/  IMAD.X R5, RZ, RZ, R9.reuse, P5 ;  /* 0x000000ffff057224 */ /* 0x100fe200028e0609 */
[----:B------:R-:W-:Y:S02]  /*17f00*/  LOP3.LUT R4, R91, 0x380, RZ, 0xc0, !PT ;  /* 0x000003805b047812 */ /* 0x000fe400078ec0ff */
[----:B------:R-:W-:Y:S01]  /*17f10*/  SHF.R.U64 R29, R29, 0x3, RZ ;  /* 0x000000031d1d7819 */ /* 0x000fe200000012ff */
[----:B------:R-:W-:Y:S01]  /*17f20*/  IMAD.X R7, RZ, RZ, R9, P0 ;  /* 0x000000ffff077224 */ /* 0x000fe200000e0609 */
[----:B------:R-:W-:-:S02]  /*17f30*/  LOP3.LUT R6, R93, 0x380, RZ, 0xc0, !PT ;  /* 0x000003805d067812 */ /* 0x000fc400078ec0ff */
[C---:B------:R-:W-:Y:S02]  /*17f40*/  IADD3 R95, P1, R8.reuse, 0x60, RZ ;  /* 0x00000060085f7810 */ /* 0x040fe40007f3e0ff */
[C---:B------:R-:W-:Y:S02]  /*17f50*/  IADD3 R97, P2, R8.reuse, 0x4000, RZ ;  /* 0x0000400008617810 */ /* 0x040fe40007f5e0ff */
[C---:B------:R-:W-:Y:S01]  /*17f60*/  IADD3 R99, P3, R8.reuse, 0x4020, RZ ;  /* 0x0000402008637810 */ /* 0x040fe20007f7e0ff */
[--C-:B------:R-:W-:Y:S01]  /*17f70*/  IMAD.X R13, RZ, RZ, R9.reuse, P1 ;  /* 0x000000ffff0d7224 */ /* 0x100fe200008e0609 */
[C---:B------:R-:W-:Y:S01]  /*17f80*/  IADD3 R101, P4, R8.reuse, 0x4040, RZ ;  /* 0x0000404008657810 */ /* 0x040fe20007f9e0ff */
[--C-:B------:R-:W-:Y:S01]  /*17f90*/  IMAD.X R15, RZ, RZ, R9.reuse, P2 ;  /* 0x000000ffff0f7224 */ /* 0x100fe200010e0609 */
[----:B------:R-:W-:Y:S01]  /*17fa0*/  IADD3 R103, P5, R8, 0x4060, RZ ;  /* 0x0000406008677810 */ /* 0x000fe20007fbe0ff */
[--C-:B------:R-:W-:Y:S01]  /*17fb0*/  IMAD.X R25, RZ, RZ, R9.reuse, P3 ;  /* 0x000000ffff197224 */ /* 0x100fe200018e0609 */
[----:B------:R-:W-:Y:S01]  /*17fc0*/  SHF.R.U64 R4, R4, 0x3, RZ ;  /* 0x0000000304047819 */ /* 0x000fe200000012ff */
[--C-:B------:R-:W-:Y:S01]  /*17fd0*/  IMAD.X R27, RZ, RZ, R9.reuse, P4 ;  /* 0x000000ffff1b7224 */ /* 0x100fe200020e0609 */
[----:B------:R-:W-:Y:S01]  /*17fe0*/  LOP3.LUT R8, R29, R8, RZ, 0x3c, !PT ;  /* 0x000000081d087212 */ /* 0x000fe200078e3cff */
[----:B------:R-:W-:Y:S01]  /*17ff0*/  IMAD.X R29, RZ, RZ, R9, P5 ;  /* 0x000000ffff1d7224 */ /* 0x000fe200028e0609 */
[----:B------:R-:W-:-:S02]  /*18000*/  SHF.R.U64 R6, R6, 0x3, RZ ;  /* 0x0000000306067819 */ /* 0x000fc400000012ff */
[----:B------:R-:W-:Y:S02]  /*18010*/  LOP3.LUT R4, R4, R91, RZ, 0x3c, !PT ;  /* 0x0000005b04047212 */ /* 0x000fe400078e3cff */
[----:B------:R-:W-:Y:S02]  /*18020*/  LOP3.LUT R26, R101, 0x380, RZ, 0xc0, !PT ;  /* 0x00000380651a7812 */ /* 0x000fe400078ec0ff */
[----:B------:R-:W-:Y:S02]  /*18030*/  LOP3.LUT R12, R95, 0x380, RZ, 0xc0, !PT ;  /* 0x000003805f0c7812 */ /* 0x000fe400078ec0ff */
[----:B------:R-:W-:Y:S02]  /*18040*/  LOP3.LUT R14, R97, 0x380, RZ, 0xc0, !PT ;  /* 0x00000380610e7812 */ /* 0x000fe400078ec0ff */
[----:B------:R-:W-:Y:S02]  /*18050*/  MOV R91, R8 ;  /* 0x00000008005b7202 */ /* 0x000fe40000000f00 */
[----:B------:R-:W-:-:S02]  /*18060*/  LOP3.LUT R24, R99, 0x380, RZ, 0xc0, !PT ;  /* 0x0000038063187812 */ /* 0x000fc400078ec0ff */
[----:B------:R-:W-:Y:S02]  /*18070*/  LOP3.LUT R28, R103, 0x380, RZ, 0xc0, !PT ;  /* 0x00000380671c7812 */ /* 0x000fe400078ec0ff */
[----:B------:R-:W-:Y:S02]  /*18080*/  F2FP.BF16.F32.PACK_AB R8, R58, R11 ;  /* 0x0000000b3a08723e */ /* 0x000fe400000010ff */
[----:B------:R-:W-:Y:S02]  /*18090*/  LOP3.LUT R6, R6, R93, RZ, 0x3c, !PT ;  /* 0x0000005d06067212 */ /* 0x000fe400078e3cff */
[----:B------:R-:W-:Y:S02]  /*180a0*/  F2FP.BF16.F32.PACK_AB R9, R89, R90 ;  /* 0x0000005a5909723e */ /* 0x000fe400000010ff */
[----:B------:R-:W-:Y:S02]  /*180b0*/  F2FP.BF16.F32.PACK_AB R11, R87, R88 ;  /* 0x00000058570b723e */ /* 0x000fe400000010ff */
[----:B------:R-:W-:-:S02]  /*180c0*/  SHF.R.U64 R26, R26, 0x3, RZ ;  /* 0x000000031a1a7819 */ /* 0x000fc400000012ff */
[----:B------:R-:W-:Y:S01]  /*180d0*/  SHF.R.U64 R12, R12, 0x3, RZ ;  /* 0x000000030c0c7819 */ /* 0x000fe200000012ff */
[----:B------:R3:W-:Y:S01]  /*180e0*/  STSM.16.M88.4 [R91], R8 ;  /* 0x000000085b007844 */ /* 0x0007e20000000200 */
[----:B------:R-:W-:Y:S02]  /*180f0*/  SHF.R.U64 R14, R14, 0x3, RZ ;  /* 0x000000030e0e7819 */ /* 0x000fe400000012ff */
[----:B------:R-:W-:Y:S02]  /*18100*/  SHF.R.U64 R24, R24, 0x3, RZ ;  /* 0x0000000318187819 */ /* 0x000fe400000012ff */
[----:B------:R-:W-:Y:S02]  /*18110*/  SHF.R.U64 R28, R28, 0x3, RZ ;  /* 0x000000031c1c7819 */ /* 0x000fe400000012ff */
[----:B------:R-:W-:Y:S02]  /*18120*/  MOV R90, R4 ;  /* 0x00000004005a7202 */ /* 0x000fe40000000f00 */
[----:B------:R-:W-:-:S02]  /*18130*/  MOV R89, R6 ;  /* 0x0000000600597202 */ /* 0x000fc40000000f00 */
[----:B------:R-:W-:Y:S02]  /*18140*/  LOP3.LUT R26, R26, R101, RZ, 0x3c, !PT ;  /* 0x000000651a1a7212 */ /* 0x000fe400078e3cff */
[----:B------:R-:W-:Y:S01]  /*18150*/  F2FP.BF16.F32.PACK_AB R4, R50, R49 ;  /* 0x000000313204723e */ /* 0x000fe200000010ff */
[----:B------:R-:W-:Y:S01]  /*18160*/  IMAD.MOV.U32 R49, RZ, RZ, RZ ;  /* 0x000000ffff317224 */ /* 0x000fe200078e00ff */
[----:B------:R-:W-:Y:S02]  /*18170*/  F2FP.BF16.F32.PACK_AB R5, R85, R86 ;  /* 0x000000565505723e */ /* 0x000fe400000010ff */
[----:B------:R-:W-:Y:S02]  /*18180*/  F2FP.BF16.F32.PACK_AB R6, R57, R48 ;  /* 0x000000303906723e */ /* 0x000fe400000010ff */
[----:B------:R-:W-:Y:S02]  /*18190*/  F2FP.BF16.F32.PACK_AB R7, R83, R84 ;  /* 0x000000545307723e */ /* 0x000fe400000010ff */
[----:B------:R-:W-:-:S02]  /*181a0*/  LOP3.LUT R12, R12, R95, RZ, 0x3c, !PT ;  /* 0x0000005f0c0c7212 */ /* 0x000fc400078e3cff */
[----:B------:R-:W-:Y:S01]  /*181b0*/  LOP3.LUT R14, R14, R97, RZ, 0x3c, !PT ;  /* 0x000000610e0e7212 */ /* 0x000fe200078e3cff */
[----:B------:R-:W-:Y:S01]  /*181c0*/  STSM.16.M88.4 [R90], R4 ;  /* 0x000000045a007844 */ /* 0x000fe20000000200 */
[----:B---3--:R-:W-:Y:S02]  /*181d0*/  F2FP.BF16.F32.PACK_AB R8, R56, R47 ;  /* 0x0000002f3808723e */ /* 0x008fe400000010ff */
[----:B------:R-:W-:Y:S02]  /*181e0*/  F2FP.BF16.F32.PACK_AB R9, R81, R82 ;  /* 0x000000525109723e */ /* 0x000fe400000010ff */
[----:B------:R-:W-:Y:S02]  /*181f0*/  F2FP.BF16.F32.PACK_AB R10, R55, R46 ;  /* 0x0000002e370a723e */ /* 0x000fe400000010ff */
[----:B------:R-:W-:Y:S02]  /*18200*/  F2FP.BF16.F32.PACK_AB R11, R79, R80 ;  /* 0x000000504f0b723e */ /* 0x000fe400000010ff */
[----:B------:R-:W-:-:S02]  /*18210*/  LOP3.LUT R24, R24, R99, RZ, 0x3c, !PT ;  /* 0x0000006318187212 */ /* 0x000fc400078e3cff */
[----:B------:R-:W-:Y:S01]  /*18220*/  LOP3.LUT R28, R28, R103, RZ, 0x3c, !PT ;  /* 0x000000671c1c7212 */ /* 0x000fe200078e3cff */
[----:B------:R3:W-:Y:S01]  /*18230*/  STSM.16.M88.4 [R89], R8 ;  /* 0x0000000859007844 */ /* 0x0007e20000000200 */
[----:B------:R-:W-:Y:S02]  /*18240*/  MOV R58, R26 ;  /* 0x0000001a003a7202 */ /* 0x000fe40000000f00 */
[----:B------:R-:W-:Y:S02]  /*18250*/  MOV R88, R12 ;  /* 0x0000000c00587202 */ /* 0x000fe40000000f00 */
[----:B------:R-:W-:Y:S02]  /*18260*/  MOV R87, R14 ;  /* 0x0000000e00577202 */ /* 0x000fe40000000f00 */
[----:B------:R-:W-:Y:S02]  /*18270*/  F2FP.BF16.F32.PACK_AB R26, R51, R42 ;  /* 0x0000002a331a723e */ /* 0x000fe400000010ff */
[----:B------:R-:W-:-:S02]  /*18280*/  MOV R59, R24 ;  /* 0x00000018003b7202 */ /* 0x000fc40000000f00 */
[----:B------:R-:W-:Y:S02]  /*18290*/  F2FP.BF16.F32.PACK_AB R12, R54, R45 ;  /* 0x0000002d360c723e */ /* 0x000fe400000010ff */
[----:B------:R-:W-:Y:S02]  /*182a0*/  F2FP.BF16.F32.PACK_AB R13, R77, R78 ;  /* 0x0000004e4d0d723e */ /* 0x000fe400000010ff */
[----:B------:R-:W-:Y:S02]  /*182b0*/  F2FP.BF16.F32.PACK_AB R14, R53, R44 ;  /* 0x0000002c350e723e */ /* 0x000fe400000010ff */
[----:B------:R-:W-:Y:S02]  /*182c0*/  F2FP.BF16.F32.PACK_AB R15, R75, R76 ;  /* 0x0000004c4b0f723e */ /* 0x000fe400000010ff */
[----:B------:R-:W-:Y:S02]  /*182d0*/  MOV R42, R28 ;  /* 0x0000001c002a7202 */ /* 0x000fe40000000f00 */
[----:B------:R-:W-:Y:S01]  /*182e0*/  F2FP.BF16.F32.PACK_AB R24, R52, R43 ;  /* 0x0000002b3418723e */ /* 0x000fe200000010ff */
[----:B------:R-:W-:Y:S01]  /*182f0*/  STSM.16.M88.4 [R88], R12 ;  /* 0x0000000c58007844 */ /* 0x000fe20000000200 */
[----:B------:R-:W-:-:S02]  /*18300*/  F2FP.BF16.F32.PACK_AB R25, R73, R74 ;  /* 0x0000004a4919723e */ /* 0x000fc400000010ff */
[----:B------:R-:W-:Y:S02]  /*18310*/  F2FP.BF16.F32.PACK_AB R27, R71, R72 ;  /* 0x00000048471b723e */ /* 0x000fe400000010ff */
[----:B------:R-:W-:Y:S02]  /*18320*/  F2FP.BF16.F32.PACK_AB R28, R40, R31 ;  /* 0x0000001f281c723e */ /* 0x000fe400000010ff */
[----:B------:R-:W-:Y:S01]  /*18330*/  ISETP.NE.U32.AND P2, PT, RZ, UR4, PT ;  /* 0x00000004ff007c0c */ /* 0x000fe2000bf45070 */
[----:B------:R-:W-:Y:S01]  /*18340*/  STSM.16.M88.4 [R87], R24 ;  /* 0x0000001857007844 */ /* 0x000fe20000000200 */
[----:B---3--:R-:W-:Y:S02]  /*18350*/  IADD3 R8, P0, R220, UR4, RZ ;  /* 0x00000004dc087c10 */ /* 0x008fe4000ff1e0ff */
[----:B------:R-:W-:Y:S02]  /*18360*/  F2FP.BF16.F32.PACK_AB R29, R69, R70 ;  /* 0x00000046451d723e */ /* 0x000fe400000010ff */
[----:B------:R-:W-:-:S02]  /*18370*/  F2FP.BF16.F32.PACK_AB R31, R67, R68 ;  /* 0x00000044431f723e */ /* 0x000fc400000010ff */
[----:B------:R-:W-:Y:S02]  /*18380*/  F2FP.BF16.F32.PACK_AB R4, R39, R38 ;  /* 0x000000262704723e */ /* 0x000fe400000010ff */
[----:B------:R-:W-:Y:S01]  /*18390*/  F2FP.BF16.F32.PACK_AB R5, R61, R62 ;  /* 0x0000003e3d05723e */ /* 0x000fe200000010ff */
[----:B------:R-:W-:Y:S01]  /*183a0*/  STSM.16.M88.4 [R59], R28 ;  /* 0x0000001c3b007844 */ /* 0x000fe20000000200 */
[----:B------:R-:W-:Y:S02]  /*183b0*/  F2FP.BF16.F32.PACK_AB R6, R37, R36 ;  /* 0x000000242506723e */ /* 0x000fe400000010ff */
[----:B------:R-:W-:Y:S01]  /*183c0*/  F2FP.BF16.F32.PACK_AB R7, R151, R60 ;  /* 0x0000003c9707723e */ /* 0x000fe200000010ff */
[----:B------:R-:W-:Y:S01]  /*183d0*/  STSM.16.M88.4 [R58], R32 ;  /* 0x000000203a007844 */ /* 0x000fe20000000200 */
[----:B------:R-:W-:Y:S02]  /*183e0*/  ISETP.NE.AND.EX P2, PT, RZ, UR5, PT, P2 ;  /* 0x00000005ff007c0c */ /* 0x000fe4000bf45320 */
[----:B------:R-:W-:Y:S01]  /*183f0*/  IADD3.X R9, R221, UR5, RZ, P0, !PT ;  /* 0x00000005dd097c10 */ /* 0x000fe200087fe4ff */
[----:B------:R-:W-:Y:S01]  /*18400*/  ULDC.64 UR4, c[0x0][0xbe0] ;  /* 0x0002f80000047ab9 */ /* 0x000fe20000000a00 */
[----:B------:R3:W-:Y:S01]  /*18410*/  STSM.16.M88.4 [R42], R4 ;  /* 0x000000042a007844 */ /* 0x0007e20000000200 */
[----:B------:R-:W-:Y:S01]  /*18420*/  BAR.SYNC.DEFER_BLOCKING 0x1, 0x100 ;  /* 0x0044000000007b1d */ /* 0x000fe20000010000 */
[----:B------:R-:W-:-:S04]  /*18430*/  ISETP.NE.U32.AND P0, PT, RZ, UR4, PT ;  /* 0x00000004ff007c0c */ /* 0x000fc8000bf05070 */
[----:B------:R-:W-:-:S13]  /*18440*/  ISETP.NE.AND.EX P0, PT, RZ, UR5, PT, P0 ;  /* 0x00000005ff007c0c */ /* 0x000fda000bf05300 */
[----:B------:R-:W-:Y:S01]  /*18450*/  @P0 IADD3 R220, P1, R220, UR4, RZ ;  /* 0x00000004dcdc0c10 */ /* 0x000fe2000ff3e0ff */
[----:B------:R-:W-:Y:S02]  /*18460*/  ULDC UR4, c[0x0][0xa88] ;  /* 0x0002a20000047ab9 */ /* 0x000fe40000000800 */
[----:B------:R-:W-:Y:S01]  /*18470*/  IMAD.U32 R47, RZ, RZ, UR4 ;  /* 0x00000004ff2f7e24 */ /* 0x000fe2000f8e00ff */
[----:B------:R-:W-:Y:S01]  /*18480*/  @P0 IADD3.X R221, R221, UR5, RZ, P1, !PT ;  /* 0x00000005dddd0c10 */ /* 0x000fe20008ffe4ff */
[----:B------:R4:W5:Y:S01]  /*18490*/  @P2 LDG.E R49, desc[UR38][R8.64] ;  /* 0x0000002608312981 */ /* 0x000962000c1e1900 */
[----:B------:R-:W-:-:S03]  /*184a0*/  IMAD.IADD R11, R16, 0x1, R202 ;  /* 0x00000001100b7824 */ /* 0x000fc600078e02ca */
[----:B------:R4:W5:Y:S01]  /*184b0*/  @P0 LDG.E R47, desc[UR38][R220.64] ;  /* 0x00000026dc2f0981 */ /* 0x000962000c1e1900 */
[----:B---3--:R-:W-:Y:S01]  /*184c0*/  IMAD.WIDE R4, R11, 0x2, R20 ;  /* 0x000000020b047825 */ /* 0x008fe200078e0214 */
[----:B------:R-:W-:Y:S06]  /*184d0*/  @P0 BRA `(.L_x_2437) ;  /* 0x0000000000100947 */ /* 0x000fec0003800000 */
[----:B------:R-:W-:Y:S05]  /*184e0*/  @!P2 BRA `(.L_x_2437) ;  /* 0x00000000000ca947 */ /* 0x000fea0003800000 */
[----:B------:R-:W3:Y:S04]  /*184f0*/  LDG.E R6, desc[UR38][R8.64] ;  /* 0x0000002608067981 */ /* 0x000ee8000c1e1900 */
[----:B-----5:R-:W3:Y:S02]  /*18500*/  LDG.E R47, desc[UR38][R8.64+0x4] ;  /* 0x00000426082f7981 */ /* 0x020ee4000c1e1900 */
[----:B---3--:R-:W-:-:S07]  /*18510*/  IMAD.IADD R47, R47, 0x1, -R6 ;  /* 0x000000012f2f7824 */ /* 0x008fce00078e0a06 */
.L_x_2437:
[----:B------:R-:W-:Y:S01]  /*18520*/  SHF.R.S32.HI R48, RZ, 0x1f, R218 ;  /* 0x0000001fff307819 */ /* 0x000fe200000114da */
[----:B------:R-:W-:Y:S01]  /*18530*/  ULDC.64 UR4, c[0x0][0xb70] ;  /* 0x0002dc0000047ab9 */ /* 0x000fe20000000a00 */
[----:B----4-:R-:W-:Y:S01]  /*18540*/  IADD3 R9, P0, R4, 0x1000, RZ ;  /* 0x0000100004097810 */ /* 0x010fe20007f1e0ff */
[--C-:B-----5:R-:W-:Y:S01]  /*18550*/  IMAD.MOV.U32 R20, RZ, RZ, R49.reuse ;  /* 0x000000ffff147224 */ /* 0x120fe200078e0031 */
[----:B------:R-:W-:Y:S01]  /*18560*/  SHF.R.S32.HI R21, RZ, 0x1f, R49 ;  /* 0x0000001fff157819 */ /* 0x000fe20000011431 */
[----:B------:R-:W-:Y:S01]  /*18570*/  IMAD R11, R48, UR4, RZ ;  /* 0x00000004300b7c24 */ /* 0x000fe2000f8e02ff */
[----:B------:R-:W-:Y:S02]  /*18580*/  LOP3.LUT R8, R9, 0x380, RZ, 0xc0, !PT ;  /* 0x0000038009087812 */ /* 0x000fe400078ec0ff */
[----:B------:R-:W-:Y:S01]  /*18590*/  SEL R225, R225, RZ, !P2 ;  /* 0x000000ffe1e17207 */ /* 0x000fe20005000000 */
[----:B------:R-:W-:Y:S01]  /*185a0*/  IMAD.WIDE.U32 R6, R218, UR4, R20 ;  /* 0x00000004da067c25 */ /* 0x000fe2000f8e0014 */
[----:B------:R-:W-:-:S02]  /*185b0*/  SHF.R.U64 R8, R8, 0x3, RZ ;  /* 0x0000000308087819 */ /* 0x000fc400000012ff */
[----:B------:R-:W-:Y:S01]  /*185c0*/  SEL R51, R222, RZ, !P2 ;  /* 0x000000ffde337207 */ /* 0x000fe20005000000 */
[----:B------:R-:W-:Y:S01]  /*185d0*/  IMAD R11, R218, UR5, R11 ;  /* 0x00000005da0b7c24 */ /* 0x000fe2000f8e020b */
[----:B------:R-:W-:Y:S01]  /*185e0*/  ULDC.64 UR4, c[0x0][0xb78] ;  /* 0x0002de0000047ab9 */ /* 0x000fe20000000a00 */
[----:B------:R-:W-:Y:S01]  /*185f0*/  LOP3.LUT R8, R8, R9, RZ, 0x3c, !PT ;  /* 0x0000000908087212 */ /* 0x000fe200078e3cff */
[----:B------:R-:W-:Y:S01]  /*18600*/  IMAD R9, R225, UR4, RZ ;  /* 0x00000004e1097c24 */ /* 0x000fe2000f8e02ff */
[C---:B------:R-:W-:Y:S01]  /*18610*/  IADD3 R25, P2, R4.reuse, 0x3000, RZ ;  /* 0x0000300004197810 */ /* 0x040fe20007f5e0ff */
[----:B------:R-:W-:Y:S01]  /*18620*/  IMAD.IADD R7, R7, 0x1, R11 ;  /* 0x0000000107077824 */ /* 0x000fe200078e020b */
[----:B------:R-:W-:Y:S01]  /*18630*/  IADD3 R13, P1, R4, 0x2000, RZ ;  /* 0x00002000040d7810 */ /* 0x000fe20007f3e0ff */
[----:B------:R-:W-:Y:S01]  /*18640*/  IMAD R11, R224, 0x80, R213 ;  /* 0x00000080e00b7824 */ /* 0x000fe200078e02d5 */
[----:B------:R-:W-:Y:S01]  /*18650*/  LOP3.LUT R24, R25, 0x380, RZ, 0xc0, !PT ;  /* 0x0000038019187812 */ /* 0x000fe200078ec0ff */
[----:B------:R-:W-:Y:S01]  /*18660*/  IMAD.WIDE.U32 R6, R51, UR4, R6 ;  /* 0x0000000433067c25 */ /* 0x000fe2000f8e0006 */
[----:B------:R-:W-:-:S02]  /*18670*/  LOP3.LUT R12, R13, 0x380, RZ, 0xc0, !PT ;  /* 0x000003800d0c7812 */ /* 0x000fc400078ec0ff */
[----:B------:R-:W-:Y:S01]  /*18680*/  SHF.R.U64 R24, R24, 0x3, RZ ;  /* 0x0000000318187819 */ /* 0x000fe200000012ff */
[----:B------:R-:W-:Y:S01]  /*18690*/  IMAD R10, R51, UR5, R9 ;  /* 0x00000005330a7c24 */ /* 0x000fe2000f8e0209 */
[----:B------:R-:W-:Y:S01]  /*186a0*/  SHF.R.S32.HI R9, RZ, 0x1f, R11 ;  /* 0x0000001fff097819 */ /* 0x000fe2000001140b */
[----:B------:R-:W-:Y:S01]  /*186b0*/  ULDC.64 UR4, c[0x0][0xb40] ;  /* 0x0002d00000047ab9 */ /* 0x000fe20000000a00 */
[----:B------:R-:W-:Y:S02]  /*186c0*/  IADD3 R6, P4, R11, R6, RZ ;  /* 0x000000060b067210 */ /* 0x000fe40007f9e0ff */
[----:B------:R-:W-:Y:S02]  /*186d0*/  SHF.R.U64 R12, R12, 0x3, RZ ;  /* 0x000000030c0c7819 */ /* 0x000fe400000012ff */
[----:B------:R-:W-:Y:S02]  /*186e0*/  IADD3.X R9, R9, R7, R10, P4, !PT ;  /* 0x0000000709097210 */ /* 0x000fe400027fe40a */
[----:B------:R-:W-:-:S02]  /*186f0*/  LEA R44, P5, R6, UR4, 0x2 ;  /* 0x00000004062c7c11 */ /* 0x000fc4000f8a10ff */
[----:B------:R-:W-:Y:S01]  /*18700*/  LOP3.LUT R24, R24, R25, RZ, 0x3c, !PT ;  /* 0x0000001918187212 */ /* 0x000fe200078e3cff */
[----:B------:R-:W-:Y:S01]  /*18710*/  IMAD.X R25, RZ, RZ, R5, P2 ;  /* 0x000000ffff197224 */ /* 0x000fe200010e0605 */
[----:B------:R-:W-:Y:S01]  /*18720*/  LEA.HI.X R45, R6, UR5, R9, 0x2, P5 ;  /* 0x00000005062d7c11 */ /* 0x000fe2000a8f1409 */
[----:B------:R-:W-:Y:S01]  /*18730*/  IMAD.X R9, RZ, RZ, R5, P0 ;  /* 0x000000ffff097224 */ /* 0x000fe200000e0605 */
[----:B------:R-:W-:Y:S01]  /*18740*/  LOP3.LUT P0, RZ, R227, 0x3, RZ, 0xc0, !PT ;  /* 0x00000003e3ff7812 */ /* 0x000fe2000780c0ff */
[----:B------:R-:W-:Y:S01]  /*18750*/  VIADD R6, R11, 0x8 ;  /* 0x000000080b067836 */ /* 0x000fe20000000000 */
[C---:B------:R-:W-:Y:S01]  /*18760*/  IADD3 R29, P3, R4.reuse, 0x4000, RZ ;  /* 0x00004000041d7810 */ /* 0x040fe20007f7e0ff */
[----:B------:R-:W-:Y:S01]  /*18770*/  ULDC.64 UR4, c[0x0][0xaa0] ;  /* 0x0002a80000047ab9 */ /* 0x000fe20000000a00 */
        /* <DEDUP_REMOVED lines=28> */
[----:B------:R-:W-:Y:S01]  /*18940*/  LOP3.LUT R40, R6, R7, RZ, 0x3c, !PT ;  /* 0x0000000706287212 */ /* 0x000fe200078e3cff */
[----:B------:R-:W-:-:S02]  /*18950*/  IMAD R46, R21, UR4, RZ ;  /* 0x00000004152e7c24 */ /* 0x000fc4000f8e02ff */
[----:B------:R-:W5:Y:S01]  /*18960*/  LD.E.128 R8, desc[UR38][R8.64] ;  /* 0x0000002608087980 */ /* 0x000f62000c101d00 */
[----:B------:R-:W-:-:S03]  /*18970*/  IMAD.MOV.U32 R20, RZ, RZ, R16 ;  /* 0x000000ffff147224 */ /* 0x000fc600078e0010 */
        /* <DEDUP_REMOVED lines=12> */
[----:B0-----:R-:W0:Y:S01]  /*18a40*/  FENCE.VIEW.ASYNC.S ;  /* 0x00000000000073c6 */ /* 0x001e220000000000 */
[----:B------:R-:W-:-:S04]  /*18a50*/  IMAD.WIDE.U32 R20, R49, UR4, R20 ;  /* 0x0000000431147c25 */ /* 0x000fc8000f8e0014 */
[----:B------:R-:W-:Y:S01]  /*18a60*/  IMAD R49, R49, UR5, R46 ;  /* 0x0000000531317c24 */ /* 0x000fe2000f8e022e */
[----:B------:R-:W-:Y:S01]  /*18a70*/  ULDC.64 UR4, c[0x0][0xae0] ;  /* 0x0002b80000047ab9 */ /* 0x000fe20000000a00 */
[----:B------:R-:W-:Y:S02]  /*18a80*/  IMAD R47, R224, -0x80, R47 ;  /* 0xffffff80e02f7824 */ /* 0x000fe400078e022f */
[----:B------:R-:W-:Y:S02]  /*18a90*/  IMAD.IADD R21, R21, 0x1, R49 ;  /* 0x0000000115157824 */ /* 0x000fe400078e0231 */
[----:B---3--:R-:W-:Y:S01]  /*18aa0*/  IMAD R3, R48, UR4, RZ ;  /* 0x0000000430037c24 */ /* 0x008fe2000f8e02ff */
[----:B------:R-:W-:Y:S01]  /*18ab0*/  ISETP.GE.AND P3, PT, R18, R47, PT ;  /* 0x0000002f1200720c */ /* 0x000fe20003f66270 */
[----:B------:R-:W-:-:S04]  /*18ac0*/  IMAD.WIDE.U32 R20, R218, UR4, R20 ;  /* 0x00000004da147c25 */ /* 0x000fc8000f8e0014 */
[----:B------:R-:W-:Y:S01]  /*18ad0*/  IMAD R3, R218, UR5, R3 ;  /* 0x00000005da037c24 */ /* 0x000fe2000f8e0203 */
[----:B------:R-:W-:Y:S01]  /*18ae0*/  ULDC.64 UR4, c[0x0][0xae8] ;  /* 0x0002ba0000047ab9 */ /* 0x000fe20000000a00 */
[----:B----4-:R-:W-:Y:S02]  /*18af0*/  VIADD R0, R2, 0x28820 ;  /* 0x0002882002007836 */ /* 0x010fe40000000000 */
[----:B------:R-:W-:Y:S02]  /*18b00*/  IMAD R44, R225, UR4, RZ ;  /* 0x00000004e12c7c24 */ /* 0x000fe4000f8e02ff */
[----:B------:R-:W-:Y:S01]  /*18b10*/  IMAD.IADD R21, R21, 0x1, R3 ;  /* 0x0000000115157824 */ /* 0x000fe200078e0203 */
[----:B------:R-:W-:Y:S01]  /*18b20*/  PRMT R0, RZ, 0x654, R0 ;  /* 0x00000654ff007816 */ /* 0x000fe20000000000 */
[----:B------:R-:W-:Y:S01]  /*18b30*/  IMAD R3, R51, UR5, R44 ;  /* 0x0000000533037c24 */ /* 0x000fe2000f8e022c */
[-C--:B------:R-:W-:Y:S02]  /*18b40*/  ISETP.GE.AND P0, PT, R188, R47.reuse, PT ;  /* 0x0000002fbc00720c */ /* 0x080fe40003f06270 */
[-C--:B------:R-:W-:Y:S01]  /*18b50*/  ISETP.GE.AND P1, PT, R187, R47.reuse, PT ;  /* 0x0000002fbb00720c */ /* 0x080fe20003f26270 */
[----:B0-----:R0:W-:Y:S01]  /*18b60*/  SYNCS.ARRIVE.TRANS64.RED.A1T0 RZ, [R0+URZ], RZ ;  /* 0x000000ff00ff79a7 */ /* 0x0011e2000810043f */
[----:B------:R-:W-:Y:S01]  /*18b70*/  ISETP.GE.AND P2, PT, R189, R47, PT ;  /* 0x0000002fbd00720c */ /* 0x000fe20003f46270 */
[----:B------:R-:W-:Y:S01]  /*18b80*/  IMAD.WIDE.U32 R46, R51, UR4, R20 ;  /* 0x00000004332e7c25 */ /* 0x000fe2000f8e0014 */
[----:B------:R-:W-:Y:S03]  /*18b90*/  BSSY B1, `(.L_x_2438) ;  /* 0x0000013000017945 */ /* 0x000fe60003800000 */
[----:B------:R-:W-:-:S04]  /*18ba0*/  IMAD.WIDE R44, R224, 0x80, R18 ;  /* 0x00000080e02c7825 */ /* 0x000fc800078e0212 */
[----:B------:R-:W-:Y:S01]  /*18bb0*/  IMAD.IADD R51, R47, 0x1, R3 ;  /* 0x000000012f337824 */ /* 0x000fe200078e0203 */
[----:B0-----:R-:W-:Y:S06]  /*18bc0*/  @P3 BRA `(.L_x_2439) ;  /* 0x00000000003c3947 */ /* 0x001fec0003800000 */
        /* <DEDUP_REMOVED lines=15> */
.L_x_2439:
[----:B------:R-:W-:Y:S05]  /*18cc0*/  BSYNC B1 ;  /* 0x0000000000017941 */ /* 0x000fea0003800000 */
.L_x_2438:
[----:B------:R-:W-:Y:S04]  /*18cd0*/  BSSY B1, `(.L_x_2440) ;  /* 0x0000013000017945 */ /* 0x000fe80003800000 */
[----:B------:R-:W-:Y:S05]  /*18ce0*/  @P0 BRA `(.L_x_2441) ;  /* 0x0000000000440947 */ /* 0x000fea0003800000 */
[----:B------:R-:W-:Y:S01]  /*18cf0*/  IADD3 R3, P0, R44, 0x20, RZ ;  /* 0x000000202c037810 */ /* 0x000fe20007f1e0ff */
[----:B------:R-:W-:Y:S01]  /*18d00*/  ULDC.64 UR6, c[0x0][0xad8] ;  /* 0x0002b60000067ab9 */ /* 0x000fe20000000a00 */
[----:B0----5:R-:W-:Y:S01]  /*18d10*/  IMAD.MOV.U32 R4, RZ, RZ, R46 ;  /* 0x000000ffff047224 */ /* 0x021fe200078e002e */
        /* <DEDUP_REMOVED lines=14> */
.L_x_2441:
[----:B------:R-:W-:Y:S05]  /*18e00*/  BSYNC B1 ;  /* 0x0000000000017941 */ /* 0x000fea0003800000 */
.L_x_2440:
        /* <DEDUP_REMOVED lines=19> */
.L_x_2443:
[----:B------:R-:W-:Y:S05]  /*18f40*/  BSYNC B1 ;  /* 0x0000000000017941 */ /* 0x000fea0003800000 */
.L_x_2442:
[----:B------:R-:W-:Y:S05]  /*18f50*/  @P2 BRA `(.L_x_2444) ;  /* 0x0000000800a82947 */ /* 0x000fea0003800000 */
[----:B------:R-:W-:Y:S01]  /*18f60*/  IADD3 R3, P0, R44, 0x60, RZ ;  /* 0x000000602c037810 */ /* 0x000fe20007f1e0ff */
[----:B------:R-:W-:Y:S01]  /*18f70*/  ULDC.64 UR6, c[0x0][0xad8] ;  /* 0x0002b60000067ab9 */ /* 0x000fe20000000a00 */
[----:B0----5:R-:W-:Y:S01]  /*18f80*/  IMAD.MOV.U32 R4, RZ, RZ, R46 ;  /* 0x000000ffff047224 */ /* 0x021fe200078e002e */
        /* <DEDUP_REMOVED lines=16> */
.L_x_2436:
[----:B------:R-:W-:Y:S01]  /*19090*/  ULDC.64 UR4, c[0x0][0xbd8] ;  /* 0x0002f60000047ab9 */ /* 0x000fe20000000a00 */
[----:B------:R-:W-:Y:S01]  /*190a0*/  IMAD.MOV.U32 R9, RZ, RZ, RZ ;  /* 0x000000ffff097224 */ /* 0x000fe200078e00ff */
[----:B------:R-:W-:Y:S02]  /*190b0*/  ISETP.NE.U32.AND P0, PT, RZ, UR4, PT ;  /* 0x00000004ff007c0c */ /* 0x000fe4000bf05070 */
[----:B------:R-:W-:Y:S02]  /*190c0*/  IADD3 R4, P1, R220, UR4, RZ ;  /* 0x00000004dc047c10 */ /* 0x000fe4000ff3e0ff */
        /* <DEDUP_REMOVED lines=9> */
[----:B------:R-:W-:-:S05]  /*19160*/  @P1 IADD3.X R221, R221, UR5, RZ, P2, !PT ;  /* 0x00000005dddd1c10 */ /* 0x000fca00097fe4ff */
[----:B------:R3:W5:Y:S01]  /*19170*/  @P1 LDG.E R3, desc[UR38][R220.64] ;  /* 0x00000026dc031981 */ /* 0x000762000c1e1900 */
[----:B------:R-:W-:Y:S01]  /*19180*/  ISETP.GT.AND P2, PT, R233, 0x7f, PT ;  /* 0x0000007fe900780c */ /* 0x000fe20003f44270 */
[----:B------:R-:W-:-:S12]  /*19190*/  @P1 BRA `(.L_x_2445) ;  /* 0x0000000000101947 */ /* 0x000fd80003800000 */
[----:B------:R-:W-:Y:S05]  /*191a0*/  @!P0 BRA `(.L_x_2445) ;  /* 0x00000000000c8947 */ /* 0x000fea0003800000 */
[----:B------:R-:W4:Y:S04]  /*191b0*/  LDG.E R0, desc[UR38][R4.64] ;  /* 0x0000002604007981 */ /* 0x000f28000c1e1900 */
[----:B-----5:R-:W4:Y:S02]  /*191c0*/  LDG.E R3, desc[UR38][R4.64+0x4] ;  /* 0x0000042604037981 */ /* 0x020f24000c1e1900 */
[----:B----4-:R-:W-:-:S07]  /*191d0*/  IMAD.IADD R3, R3, 0x1, -R0 ;  /* 0x0000000103037824 */ /* 0x010fce00078e0a00 */
.L_x_2445:
[----:B------:R-:W-:Y:S01]  /*191e0*/  BSSY B1, `(.L_x_2446) ;  /* 0x000001c000017945 */ /* 0x000fe20003800000 */
[----:B------:R-:W-:Y:S02]  /*191f0*/  SHF.R.S32.HI R10, RZ, 0x1f, R218 ;  /* 0x0000001fff0a7819 */ /* 0x000fe400000114da */
[----:B------:R-:W-:Y:S02]  /*19200*/  SEL R11, R222, RZ, !P0 ;  /* 0x000000ffde0b7207 */ /* 0x000fe40004000000 */
[----:B------:R-:W-:Y:S02]  /*19210*/  SEL R225, R225, RZ, !P0 ;  /* 0x000000ffe1e17207 */ /* 0x000fe40004000000 */
[----:B-----5:R-:W-:Y:S01]  /*19220*/  SHF.R.S32.HI R8, RZ, 0x1f, R9 ;  /* 0x0000001fff087819 */ /* 0x020fe20000011409 */
[----:B------:R-:W-:Y:S06]  /*19230*/  @P2 BRA `(.L_x_2447) ;  /* 0x0000000000582947 */ /* 0x000fec0003800000 */
[----:B---3--:R-:W3:Y:S02]  /*19240*/  S2R R5, SR_TID.X ;  /* 0x0000000000057919 */ /* 0x008ee40000002100 */
[----:B---3--:R-:W-:-:S04]  /*19250*/  IMAD R0, R224, 0x80, R5 ;  /* 0x00000080e0007824 */ /* 0x008fc800078e0205 */
        /* <DEDUP_REMOVED lines=20> */
.L_x_2447:
[----:B------:R-:W-:Y:S05]  /*193a0*/  BSYNC B1 ;  /* 0x0000000000017941 */ /* 0x000fea0003800000 */
.L_x_2446:
[----:B------:R-:W-:Y:S01]  /*193b0*/  ULDC.64 UR4, c[0x0][0xaa0] ;  /* 0x0002a80000047ab9 */ /* 0x000fe20000000a00 */
[----:B---3--:R-:W-:Y:S01]  /*193c0*/  IMAD.MOV.U32 R4, RZ, RZ, R16 ;  /* 0x000000ffff047224 */ /* 0x008fe200078e0010 */
[----:B------:R-:W-:Y:S01]  /*193d0*/  BSSY B1, `(.L_x_2448) ;  /* 0x0000028000017945 */ /* 0x000fe20003800000 */
[----:B----4-:R-:W-:Y:S02]  /*193e0*/  IMAD.MOV.U32 R5, RZ, RZ, R17 ;  /* 0x000000ffff057224 */ /* 0x010fe400078e0011 */
        /* <DEDUP_REMOVED lines=8> */
[----:B------:R-:W-:Y:S01]  /*19470*/  IMAD R7, R218, UR5, R7 ;  /* 0x00000005da077c24 */ /* 0x000fe2000f8e0207 */
        /* <DEDUP_REMOVED lines=15> */
[----:B------:R-:W-:Y:S01]  /*19570*/  MOV R5, R11 ;  /* 0x0000000b00057202 */ /* 0x000fe20000000f00 */
[----:B------:R-:W-:Y:S01]  /*19580*/  IMAD R3, R9, UR6, RZ ;  /* 0x0000000609037c24 */ /* 0x000fe2000f8e02ff */
[----:B------:R-:W-:Y:S01]  /*19590*/  ULDC UR4, c[0x0][0xa8c] ;  /* 0x0002a30000047ab9 */ /* 0x000fe20000000800 */
[----:B------:R-:W-:Y:S01]  /*195a0*/  IMAD.MOV.U32 R4, RZ, RZ, R6 ;  /* 0x000000ffff047224 */ /* 0x000fe200078e0006 */
[----:B------:R-:W-:Y:S01]  /*195b0*/  ISETP.GE.AND P4, PT, R16, UR4, PT ;  /* 0x0000000410007c0c */ /* 0x000fe2000bf86270 */
        /* <DEDUP_REMOVED lines=9> */
.L_x_2449:
[----:B------:R-:W-:Y:S05]  /*19650*/  BSYNC B1 ;  /* 0x0000000000017941 */ /* 0x000fea0003800000 */
.L_x_2448:
        /* <DEDUP_REMOVED lines=17> */
[----:B------:R4:W-:Y:S04]  /*19770*/  @!P3 STG.E.128 desc[UR38][R12.64], RZ ;  /* 0x000000ff0c00b986 */ /* 0x0009e8000c101d26 */
[----:B------:R4:W-:Y:S02]  /*19780*/  @!P4 STG.E.128 desc[UR38][R12.64+0x80], RZ ;  /* 0x000080ff0c00c986 */ /* 0x0009e4000c101d26 */
.L_x_2451:
[----:B------:R-:W-:Y:S05]  /*19790*/  BSYNC B1 ;  /* 0x0000000000017941 */ /* 0x000fea0003800000 */
.L_x_2450:
        /* <DEDUP_REMOVED lines=14> */
[----:B---34-:R-:W-:Y:S01]  /*19880*/  LEA R12, P0, R4, UR6, 0x1 ;  /* 0x00000006040c7c11 */ /* 0x018fe2000f8008ff */
[----:B------:R-:W-:-:S05]  /*19890*/  IMAD.IADD R3, R5, 0x1, R3 ;  /* 0x0000000105037824 */ /* 0x000fca00078e0203 */
[----:B------:R-:W-:-:S05]  /*198a0*/  LEA.HI.X R13, R4, UR7, R3, 0x1, P0 ;  /* 0x00000007040d7c11 */ /* 0x000fca00080f0c03 */
[----:B------:R3:W-:Y:S04]  /*198b0*/  @!P2 STG.E.128 desc[UR38][R12.64], RZ ;  /* 0x000000ff0c00a986 */ /* 0x0007e8000c101d26 */
[----:B------:R3:W-:Y:S02]  /*198c0*/  @!P3 STG.E.128 desc[UR38][R12.64+0x80], RZ ;  /* 0x000080ff0c00b986 */ /* 0x0007e4000c101d26 */
.L_x_2453:
[----:B------:R-:W-:Y:S05]  /*198d0*/  BSYNC B1 ;  /* 0x0000000000017941 */ /* 0x000fea0003800000 */
.L_x_2452:
        /* <DEDUP_REMOVED lines=18> */
.L_x_2444:
[----:B------:R-:W-:Y:S05]  /*19a00*/  BSYNC B0 ;  /* 0x0000000000007941 */ /* 0x000fea0003800000 */
.L_x_2435:
[----:B------:R-:W-:Y:S02]  /*19a10*/  ULDC UR4, c[0x0][0xc14] ;  /* 0x0003050000047ab9 */ /* 0x000fe40000000800 */
[----:B--2---:R-:W-:-:S13]  /*19a20*/  ISETP.GE.AND P0, PT, R195, UR4, PT ;  /* 0x00000004c3007c0c */ /* 0x004fda000bf06270 */
[----:B------:R-:W-:Y:S05]  /*19a30*/  @!P0 BRA `(.L_x_2454) ;  /* 0xfffffe7400b48947 */ /* 0x000fea000383ffff */
[----:B------:R-:W-:Y:S05]  /*19a40*/  BRA `(.L_x_2233) ;  /* 0x0000005c00347947 */ /* 0x000fea0003800000 */
.L_x_2231:
[----:B------:R-:W-:-:S08]  /*19a50*/  NOP ;  /* 0x0000000000007918 */ /* 0x000fd00000000000 */
[----:B--2---:R-:W0:-:S00]  /*19a60*/  USETMAXREG.DEALLOC.CTAPOOL 0x18 ;  /* 0x00000018000079c8 */ /* 0x004e0000080e0500 */
        /* <DEDUP_REMOVED lines=58> */
.L_x_2459:
        /* <DEDUP_REMOVED lines=15> */
.L_x_2458:
[----:B------:R-:W-:Y:S05]  /*19f00*/  BSYNC B0 ;  /* 0x0000000000007941 */ /* 0x000fea0003800000 */
.L_x_2457:
[----:B0----5:R-:W0:Y:S01]  /*19f10*/  SHFL.UP PT, R2, R10, 0x1, RZ ;  /* 0x042000000a027989 */ /* 0x021e2200000e00ff */
[C---:B------:R-:W-:Y:S02]  /*19f20*/  ISETP.NE.AND P0, PT, R8.reuse, RZ, PT ;  /* 0x000000ff0800720c */ /* 0x040fe40003f05270 */
[----:B------:R-:W-:Y:S02]  /*19f30*/  ISETP.GE.U32.AND P1, PT, R8, 0x2, PT ;  /* 0x000000020800780c */ /* 0x000fe40003f26070 */
        /* <DEDUP_REMOVED lines=22> */
.L_x_2455:
        /* <DEDUP_REMOVED lines=20> */
.L_x_2460:
        /* <DEDUP_REMOVED lines=25> */
[----:B------:R-:W-:Y:S01]  /*1a370*/  VIADDMNMX R8, R3, UR4, R8, PT ;  /* 0x0000000403087c46 */ /* 0x000fe2000b800108 */
[----:B------:R-:W-:-:S03]  /*1a380*/  IMAD.IADD R4, R5, 0x1, R4 ;  /* 0x0000000105047824 */ /* 0x000fc600078e0204 */
[----:B------:R-:W-:-:S04]  /*1a390*/  IABS R7, R8 ;  /* 0x0000000800077213 */ /* 0x000fc80000000000 */
[----:B------:R-:W1:Y:S08]  /*1a3a0*/  I2F.RP R10, R7 ;  /* 0x00000007000a7306 */ /* 0x000e700000209400 */
[----:B-1----:R-:W1:Y:S02]  /*1a3b0*/  MUFU.RCP R10, R10 ;  /* 0x0000000a000a7308 */ /* 0x002e640000001000 */
[----:B-1----:R-:W-:-:S06]  /*1a3c0*/  VIADD R2, R10, 0xffffffe ;  /* 0x0ffffffe0a027836 */ /* 0x002fcc0000000000 */
[----:B------:R1:W2:Y:S02]  /*1a3d0*/  F2I.FTZ.U32.TRUNC.NTZ R3, R2 ;  /* 0x0000000200037305 */ /* 0x0002a4000021f000 */
[----:B-1----:R-:W-:Y:S02]  /*1a3e0*/  IMAD.MOV.U32 R2, RZ, RZ, RZ ;  /* 0x000000ffff027224 */ /* 0x002fe400078e00ff */
[----:B--2---:R-:W-:-:S04]  /*1a3f0*/  IMAD.MOV R6, RZ, RZ, -R3 ;  /* 0x000000ffff067224 */ /* 0x004fc800078e0a03 */
        /* <DEDUP_REMOVED lines=22> */
.L_x_2456:
[----:B------:R-:W-:Y:S02]  /*1a560*/  IMAD.MOV.U32 R17, RZ, RZ, RZ ;  /* 0x000000ffff117224 */ /* 0x000fe400078e00ff */
[----:B------:R-:W-:Y:S02]  /*1a570*/  IMAD.U32 R16, RZ, RZ, UR6 ;  /* 0x00000006ff107e24 */ /* 0x000fe4000f8e00ff */
[----:B------:R-:W-:-:S07]  /*1a580*/  IMAD.MOV.U32 R18, RZ, RZ, RZ ;  /* 0x000000ffff127224 */ /* 0x000fce00078e00ff */
.L_x_2461:
        /* <DEDUP_REMOVED lines=16> */
[----:B------:R-:W-:Y:S01]  /*1a690*/  ULDC.64 UR40, c[0x0][0x198] ;  /* 0x0000660000287ab9 */ /* 0x000fe20000000a00 */
[----:B------:R-:W-:Y:S02]  /*1a6a0*/  ULDC UR36, c[0x0][0xc] ;  /* 0x0000030000247ab9 */ /* 0x000fe40000000800 */
[----:B------:R1:W-:Y:S04]  /*1a6b0*/  STL [R1+0x8], R0 ;  /* 0x0000080001007387 */ /* 0x0003e80000100800 */
[----:B------:R1:W-:Y:S04]  /*1a6c0*/  STL [R1+0xc], RZ ;  /* 0x00000cff01007387 */ /* 0x0003e80000100800 */
[----:B------:R1:W-:Y:S04]  /*1a6d0*/  STL [R1+0x10], R0 ;  /* 0x0000100001007387 */ /* 0x0003e80000100800 */
[----:B------:R1:W-:Y:S02]  /*1a6e0*/  STL [R1+0x28], RZ ;  /* 0x000028ff01007387 */ /* 0x0003e40000100800 */
.L_x_2547:
[----:B--2---:R-:W2:Y:S02]  /*1a6f0*/  LDC.64 R2, c[0x0][0xc60] ;  /* 0x00031800ff027b82 */ /* 0x004ea40000000a00 */
[----:B--2---:R-:W-:-:S05]  /*1a700*/  IMAD.WIDE R2, R19, 0x4, R2 ;  /* 0x0000000413027825 */ /* 0x004fca00078e0202 */
[----:B------:R-:W1:Y:S01]  /*1a710*/  LDG.E R11, desc[UR38][R2.64] ;  /* 0x00000026020b7981 */ /* 0x000e62000c1e1900 */
[----:B------:R-:W-:Y:S05]  /*1a720*/  YIELD ;  /* 0x0000000000007946 */ /* 0x000fea0003800000 */
[----:B------:R-:W-:Y:S01]  /*1a730*/  ULDC.64 UR4, c[0x0][0xa28] ;  /* 0x00028a0000047ab9 */ /* 0x000fe20000000a00 */
[----:B------:R-:W-:Y:S02]  /*1a740*/  CS2R R8, SRZ ;  /* 0x0000000000087805 */ /* 0x000fe4000001ff00 */
[----:B------:R-:W-:Y:S01]  /*1a750*/  ISETP.NE.U32.AND P0, PT, RZ, UR4, PT ;  /* 0x00000004ff007c0c */ /* 0x000fe2000bf05070 */
[----:B------:R-:W-:Y:S01]  /*1a760*/  ULDC.64 UR8, c[0x0][0xa08] ;  /* 0x0002820000087ab9 */ /* 0x000fe20000000a00 */
[----:B------:R-:W-:-:S02]  /*1a770*/  ULDC.64 UR10, c[0x0][0xa10] ;  /* 0x00028400000a7ab9 */ /* 0x000fc40000000a00 */
[----:B------:R-:W-:Y:S02]  /*1a780*/  ISETP.NE.AND.EX P0, PT, RZ, UR5, PT, P0 ;  /* 0x00000005ff007c0c */ /* 0x000fe4000bf05300 */
[----:B-1----:R-:W-:Y:S01]  /*1a790*/  SHF.R.S32.HI R0, RZ, 0x1f, R11 ;  /* 0x0000001fff007819 */ /* 0x002fe2000001140b */
[----:B------:R-:W-:-:S10]  /*1a7a0*/  IMAD.SHL.U32 R15, R11, 0x4, RZ ;  /* 0x000000040b0f7824 */ /* 0x000fd400078e00ff */
[C---:B------:R-:W-:Y:S01]  /*1a7b0*/  @P0 LEA R2, P1, R11.reuse, UR4, 0x2 ;  /* 0x000000040b020c11 */ /* 0x040fe2000f8210ff */
[----:B------:R-:W-:Y:S03]  /*1a7c0*/  STL [R1+0x18], R11 ;  /* 0x0000180b01007387 */ /* 0x000fe60000100800 */
[----:B------:R-:W-:Y:S01]  /*1a7d0*/  @P0 LEA.HI.X R3, R11, UR5, R0, 0x2, P1 ;  /* 0x000000050b030c11 */ /* 0x000fe200088f1400 */
[----:B------:R-:W-:-:S04]  /*1a7e0*/  ULDC.64 UR4, c[0x0][0xa18] ;  /* 0x0002860000047ab9 */ /* 0x000fc80000000a00 */
[----:B------:R1:W5:Y:S01]  /*1a7f0*/  @P0 LDG.E R8, desc[UR38][R2.64] ;  /* 0x0000002602080981 */ /* 0x000362000c1e1900 */
[----:B------:R-:W-:Y:S02]  /*1a800*/  ISETP.NE.U32.AND P0, PT, RZ, UR4, PT ;  /* 0x00000004ff007c0c */ /* 0x000fe4000bf05070 */
[----:B------:R-:W-:Y:S01]  /*1a810*/  SHF.L.U64.HI R14, R11, 0x2, R0 ;  /* 0x000000020b0e7819 */ /* 0x000fe20000010200 */
[----:B------:R-:W-:Y:S01]  /*1a820*/  STL [R1+0x20], R15 ;  /* 0x0000200f01007387 */ /* 0x000fe20000100800 */
[----:B------:R-:W-:Y:S01]  /*1a830*/  ISETP.NE.AND.EX P0, PT, RZ, UR5, PT, P0 ;  /* 0x00000005ff007c0c */ /* 0x000fe2000bf05300 */
[----:B------:R-:W-:Y:S02]  /*1a840*/  ULDC UR6, c[0x0][0x338] ;  /* 0x0000ce0000067ab9 */ /* 0x000fe40000000800 */
[----:B------:R-:W-:Y:S10]  /*1a850*/  STL [R1+0x24], R14 ;  /* 0x0000240e01007387 */ /* 0x000ff40000100800 */
[----:B------:R-:W-:-:S04]  /*1a860*/  @P0 IADD3 R12, P1, R15, UR4, RZ ;  /* 0x000000040f0c0c10 */ /* 0x000fc8000ff3e0ff */
[C---:B0-----:R-:W-:Y:S01]  /*1a870*/  @P0 IADD3.X R13, R14.reuse, UR5, RZ, P1, !PT ;  /* 0x000000050e0d0c10 */ /* 0x041fe20008ffe4ff */
[----:B------:R-:W-:Y:S02]  /*1a880*/  ULDC.64 UR4, c[0x0][0xa00] ;  /* 0x0002800000047ab9 */ /* 0x000fe40000000a00 */
[----:B------:R-:W-:Y:S02]  /*1a890*/  ISETP.NE.U32.AND P2, PT, RZ, UR4, PT ;  /* 0x00000004ff007c0c */ /* 0x000fe4000bf45070 */
[C---:B-1----:R-:W-:Y:S02]  /*1a8a0*/  IADD3 R2, P1, R15.reuse, UR4, RZ ;  /* 0x000000040f027c10 */ /* 0x042fe4000ff3e0ff */
[----:B------:R-:W-:Y:S02]  /*1a8b0*/  ISETP.NE.AND.EX P2, PT, RZ, UR5, PT, P2 ;  /* 0x00000005ff007c0c */ /* 0x000fe4000bf45320 */
[----:B------:R-:W-:Y:S01]  /*1a8c0*/  IADD3.X R3, R14, UR5, RZ, P1, !PT ;  /* 0x000000050e037c10 */ /* 0x000fe20008ffe4ff */
[----:B------:R-:W-:Y:S01]  /*1a8d0*/  ULDC UR4, c[0x0][0x288] ;  /* 0x0000a20000047ab9 */ /* 0x000fe20000000800 */
[----:B------:R-:W-:Y:S01]  /*1a8e0*/  IADD3 R6, P1, R15, UR8, RZ ;  /* 0x000000080f067c10 */ /* 0x000fe2000ff3e0ff */
[----:B------:R-:W-:Y:S01]  /*1a8f0*/  IMAD.U32 R10, RZ, RZ, UR4 ;  /* 0x00000004ff0a7e24 */ /* 0x000fe2000f8e00ff */
[----:B------:R-:W-:-:S02]  /*1a900*/  ULDC.64 UR4, c[0x0][0x3f8] ;  /* 0x0000fe0000047ab9 */ /* 0x000fc40000000a00 */
[----:B------:R-:W-:-:S03]  /*1a910*/  IADD3.X R7, R14, UR9, RZ, P1, !PT ;  /* 0x000000090e077c10 */ /* 0x000fc60008ffe4ff */
[----:B------:R0:W5:Y:S04]  /*1a920*/  @P0 LDG.E R10, desc[UR38][R12.64] ;  /* 0x000000260c0a0981 */ /* 0x000168000c1e1900 */
[----:B------:R-:W2:Y:S01]  /*1a930*/  @P2 LDG.E R9, desc[UR38][R2.64] ;  /* 0x0000002602092981 */ /* 0x000ea2000c1e1900 */
[----:B------:R-:W-:Y:S01]  /*1a940*/  UISETP.NE.U32.AND UP0, UPT, UR4, URZ, UPT ;  /* 0x0000003f0400728c */ /* 0x000fe2000bf05070 */
[----:B------:R-:W-:Y:S02]  /*1a950*/  IADD3 R4, P1, R15, UR10, RZ ;  /* 0x0000000a0f047c10 */ /* 0x000fe4000ff3e0ff */
[----:B------:R-:W-:Y:S01]  /*1a960*/  ULDC UR4, c[0x0][0x404] ;  /* 0x0001010000047ab9 */ /* 0x000fe20000000800 */
[----:B------:R-:W-:Y:S01]  /*1a970*/  UISETP.NE.AND.EX UP0, UPT, UR5, URZ, UPT, UP0 ;  /* 0x0000003f0500728c */ /* 0x000fe2000bf05300 */
[----:B------:R-:W-:-:S02]  /*1a980*/  IADD3.X R5, R14, UR11, RZ, P1, !PT ;  /* 0x0000000b0e057c10 */ /* 0x000fc40008ffe4ff */
[----:B------:R-:W-:Y:S01]  /*1a990*/  ISETP.NE.U32.AND P1, PT, RZ, UR8, PT ;  /* 0x00000008ff007c0c */ /* 0x000fe2000bf25070 */
[----:B------:R-:W-:Y:S01]  /*1a9a0*/  USEL UR4, UR4, 0x1, UP0 ;  /* 0x0000000104047887 */ /* 0x000fe20008000000 */
[----:B------:R-:W-:Y:S02]  /*1a9b0*/  ULDC UR5, c[0x0][0x2e0] ;  /* 0x0000b80000057ab9 */ /* 0x000fe40000000800 */
[----:B------:R-:W-:Y:S01]  /*1a9c0*/  ISETP.NE.AND.EX P3, PT, RZ, UR9, PT, P1 ;  /* 0x00000009ff007c0c */ /* 0x000fe2000bf65310 */
[----:B------:R-:W-:Y:S01]  /*1a9d0*/  UIMAD UR4, UR4, UR5, URZ ;  /* 0x00000005040472a4 */ /* 0x000fe2000f8e023f */
[----:B------:R-:W-:Y:S01]  /*1a9e0*/  ISETP.NE.U32.AND P1, PT, RZ, UR10, PT ;  /* 0x0000000aff007c0c */ /* 0x000fe2000bf25070 */
[----:B------:R-:W-:-:S03]  /*1a9f0*/  IMAD.U32 R0, RZ, RZ, UR6 ;  /* 0x00000006ff007e24 */ /* 0x000fc6000f8e00ff */
[----:B------:R-:W-:Y:S01]  /*1aa00*/  ISETP.NE.AND.EX P1, PT, RZ, UR11, PT, P1 ;  /* 0x0000000bff007c0c */ /* 0x000fe2000bf25310 */
[----:B--2---:R1:W-:Y:S02]  /*1aa10*/  STL [R1+0x2c], R9 ;  /* 0x00002c0901007387 */ /* 0x0043e40000100800 */
[----:B-1----:R-:W-:Y:S01]  /*1aa20*/  IMAD.U32 R9, RZ, RZ, UR4 ;  /* 0x00000004ff097e24 */ /* 0x002fe2000f8e00ff */
[----:B0-----:R-:W-:Y:S09]  /*1aa30*/  @P0 BRA `(.L_x_2463) ;  /* 0x0000000000100947 */ /* 0x001ff20003800000 */
[----:B------:R-:W-:Y:S05]  /*1aa40*/  @!P2 BRA `(.L_x_2463) ;  /* 0x00000000000ca947 */ /* 0x000fea0003800000 */
[----:B-----5:R-:W2:Y:S04]  /*1aa50*/  LDG.E R10, desc[UR38][R2.64] ;  /* 0x00000026020a7981 */ /* 0x020ea8000c1e1900 */
[----:B------:R-:W2:Y:S02]  /*1aa60*/  LDG.E R2, desc[UR38][R2.64+0x4] ;  /* 0x0000042602027981 */ /* 0x000ea4000c1e1900 */
[----:B--2---:R-:W-:-:S07]  /*1aa70*/  IMAD.IADD R10, R2, 0x1, -R10 ;  /* 0x00000001020a7824 */ /* 0x004fce00078e0a0a */
.L_x_2463:
[----:B------:R-:W-:Y:S01]  /*1aa80*/  IMAD.MOV.U32 R2, RZ, RZ, RZ ;  /* 0x000000ffff027224 */ /* 0x000fe200078e00ff */
[----:B------:R-:W-:-:S05]  /*1aa90*/  ULDC.64 UR4, c[0x0][0xa20] ;  /* 0x0002880000047ab9 */ /* 0x000fca0000000a00 */
[----:B------:R-:W2:Y:S01]  /*1aaa0*/  @P3 LDG.E R2, desc[UR38][R6.64] ;  /* 0x0000002606023981 */ /* 0x000ea2000c1e1900 */
[----:B------:R-:W-:-:S06]  /*1aab0*/  IMAD.MOV.U32 R20, RZ, RZ, RZ ;  /* 0x000000ffff147224 */ /* 0x000fcc00078e00ff */
[----:B------:R0:W5:Y:S01]  /*1aac0*/  @P1 LDG.E R20, desc[UR38][R4.64] ;  /* 0x0000002604141981 */ /* 0x000162000c1e1900 */
[----:B------:R-:W-:-:S04]  /*1aad0*/  ISETP.NE.U32.AND P0, PT, RZ, UR4, PT ;  /* 0x00000004ff007c0c */ /* 0x000fc8000bf05070 */
[----:B------:R-:W-:Y:S01]  /*1aae0*/  ISETP.NE.AND.EX P0, PT, RZ, UR5, PT, P0 ;  /* 0x00000005ff007c0c */ /* 0x000fe2000bf05300 */
[----:B--2--5:R-:W-:-:S05]  /*1aaf0*/  IMAD.IADD R2, R2, 0x1, R8 ;  /* 0x0000000102027824 */ /* 0x024fca00078e0208 */
[----:B------:R0:W-:Y:S07]  /*1ab00*/  STL [R1+0x4], R2 ;  /* 0x0000040201007387 */ /* 0x0001ee0000100800 */
[----:B------:R-:W-:Y:S05]  /*1ab10*/  @!P0 BRA `(.L_x_2464) ;  /* 0x0000000000108947 */ /* 0x000fea0003800000 */
[----:B0-----:R-:W-:-:S04]  /*1ab20*/  IADD3 R2, P0, R15, UR4, RZ ;  /* 0x000000040f027c10 */ /* 0x001fc8000ff1e0ff */
[----:B------:R-:W-:-:S05]  /*1ab30*/  IADD3.X R3, R14, UR5, RZ, P0, !PT ;  /* 0x000000050e037c10 */ /* 0x000fca00087fe4ff */
[----:B------:R1:W5:Y:S01]  /*1ab40*/  LDG.E R9, desc[UR38][R2.64] ;  /* 0x0000002602097981 */ /* 0x000362000c1e1900 */
[----:B------:R-:W-:Y:S05]  /*1ab50*/  BRA `(.L_x_2465) ;  /* 0x0000000000107947 */ /* 0x000fea0003800000 */
.L_x_2464:
[----:B------:R-:W-:Y:S05]  /*1ab60*/  @!P3 BRA `(.L_x_2465) ;  /* 0x00000000000cb947 */ /* 0x000fea0003800000 */
[----:B------:R-:W2:Y:S04]  /*1ab70*/  LDG.E R9, desc[UR38][R6.64] ;  /* 0x0000002606097981 */ /* 0x000ea8000c1e1900 */
[----:B------:R-:W2:Y:S02]  /*1ab80*/  LDG.E R6, desc[UR38][R6.64+0x4] ;  /* 0x0000042606067981 */ /* 0x000ea4000c1e1900 */
[----:B--2---:R-:W-:-:S07]  /*1ab90*/  IMAD.IADD R9, R6, 0x1, -R9 ;  /* 0x0000000106097824 */ /* 0x004fce00078e0a09 */
.L_x_2465:
[----:B01----:R-:W2:Y:S01]  /*1aba0*/  @P1 LDG.E R2, desc[UR38][R4.64] ;  /* 0x0000002604021981 */ /* 0x003ea2000c1e1900 */
[----:B-----5:R-:W-:-:S03]  /*1abb0*/  IMAD.IADD R9, R9, 0x1, -R8 ;  /* 0x0000000109097824 */ /* 0x020fc600078e0a08 */
[----:B------:R-:W2:Y:S01]  /*1abc0*/  @P1 LDG.E R4, desc[UR38][R4.64+0x4] ;  /* 0x0000042604041981 */ /* 0x000ea2000c1e1900 */
[----:B------:R-:W-:Y:S01]  /*1abd0*/  LEA R3, R17, 0xff, 0x7 ;  /* 0x000000ff11037811 */ /* 0x000fe200078e38ff */
[----:B------:R-:W-:Y:S01]  /*1abe0*/  BSSY B0, `(.L_x_2466) ;  /* 0x00000e2000007945 */ /* 0x000fe20003800000 */
[----:B------:R-:W-:Y:S01]  /*1abf0*/  PLOP3.LUT P2, PT, PT, PT, PT, 0x80, 0x0 ;  /* 0x000000000000781c */ /* 0x000fe20003f4f070 */
[----:B--2---:R-:W-:-:S04]  /*1ac00*/  @P1 IMAD.IADD R0, R4, 0x1, -R2 ;  /* 0x0000000104001824 */ /* 0x004fc800078e0a02 */
[----:B------:R-:W-:-:S05]  /*1ac10*/  IMAD.IADD R2, R9, 0x1, R0 ;  /* 0x0000000109027824 */ /* 0x000fca00078e0200 */
[C---:B------:R-:W-:Y:S01]  /*1ac20*/  IADD3 R3, R2.reuse, R3, -R10 ;  /* 0x0000000302037210 */ /* 0x040fe20007ffe80a */
[----:B------:R-:W-:-:S05]  /*1ac30*/  VIADD R2, R2, 0x7f ;  /* 0x0000007f02027836 */ /* 0x000fca0000000000 */
[----:B------:R-:W-:-:S04]  /*1ac40*/  SHF.R.S32.HI R4, RZ, 0x1f, R2 ;  /* 0x0000001fff047819 */ /* 0x000fc80000011402 */
[----:B------:R-:W-:Y:S02]  /*1ac50*/  LEA.HI R4, R4, R2, RZ, 0x7 ;  /* 0x0000000204047211 */ /* 0x000fe400078f38ff */
[----:B------:R-:W-:-:S04]  /*1ac60*/  SHF.R.S32.HI R2, RZ, 0x1f, R3 ;  /* 0x0000001fff027819 */ /* 0x000fc80000011403 */
[----:B------:R-:W-:Y:S02]  /*1ac70*/  LEA.HI R2, R2, R3, RZ, 0x7 ;  /* 0x0000000302027211 */ /* 0x000fe400078f38ff */
[----:B------:R-:W-:Y:S02]  /*1ac80*/  SHF.R.S32.HI R4, RZ, 0x7, R4 ;  /* 0x00000007ff047819 */ /* 0x000fe40000011404 */
[----:B------:R-:W-:-:S04]  /*1ac90*/  SHF.R.S32.HI R2, RZ, 0x7, R2 ;  /* 0x00000007ff027819 */ /* 0x000fc80000011402 */
[----:B------:R-:W-:-:S05]  /*1aca0*/  VIMNMX R6, R4, R2, PT ;  /* 0x0000000204067248 */ /* 0x000fca0003fe0100 */
[--C-:B------:R-:W-:Y:S02]  /*1acb0*/  IMAD R2, R6, 0x80, -R9.reuse ;  /* 0x0000008006027824 */ /* 0x100fe400078e0a09 */
[----:B------:R-:W-:-:S03]  /*1acc0*/  IMAD.MOV R9, RZ, RZ, -R9 ;  /* 0x000000ffff097224 */ /* 0x000fc600078e0a09 */
[----:B------:R-:W-:Y:S02]  /*1acd0*/  VIMNMX R2, R2, R0, PT ;  /* 0x0000000002027248 */ /* 0x000fe40003fe0100 */
[----:B------:R-:W-:-:S04]  /*1ace0*/  VIMNMX R9, RZ, R9, !PT ;  /* 0x00000009ff097248 */ /* 0x000fc80007fe0100 */
[----:B------:R-:W-:Y:S02]  /*1acf0*/  ISETP.GT.AND P0, PT, R2, R9, PT ;  /* 0x000000090200720c */ /* 0x000fe40003f04270 */
[----:B------:R-:W-:-:S11]  /*1ad00*/  SHF.R.U32.HI R0, RZ, 0x7, R9 ;  /* 0x00000007ff007819 */ /* 0x000fd60000011609 */
[----:B------:R-:W-:-:S05]  /*1ad10*/  @P0 VIADD R2, R2, 0x7f ;  /* 0x0000007f02020836 */ /* 0x000fca0000000000 */
[----:B------:R-:W-:Y:S01]  /*1ad20*/  @P0 SHF.R.S32.HI R3, RZ, 0x1f, R2 ;  /* 0x0000001fff030819 */ /* 0x000fe20000011402 */
[----:B------:R0:W-:Y:S03]  /*1ad30*/  STL [R1+0x1c], R6 ;  /* 0x00001c0601007387 */ /* 0x0001e60000100800 */
[----:B------:R-:W-:Y:S01]  /*1ad40*/  @P0 LEA.HI R3, R3, R2, RZ, 0x7 ;  /* 0x0000000203030211 */ /* 0x000fe200078f38ff */
[----:B------:R-:W-:-:S03]  /*1ad50*/  IMAD.MOV.U32 R2, RZ, RZ, R0 ;  /* 0x000000ffff027224 */ /* 0x000fc600078e0000 */
[----:B------:R-:W-:-:S04]  /*1ad60*/  @P0 SHF.R.S32.HI R2, RZ, 0x7, R3 ;  /* 0x00000007ff020819 */ /* 0x000fc80000011403 */
[----:B------:R-:W-:-:S13]  /*1ad70*/  ISETP.GT.AND P0, PT, R2, R0, PT ;  /* 0x000000000200720c */ /* 0x000fda0003f04270 */
        /* <DEDUP_REMOVED lines=11> */
.L_x_2665:
[----:B------:R-:W-:-:S03]  /*1ae30*/  UMOV UR4, 0xffffffff ;  /* 0xffffffff00047882 */ /* 0x000fc60000000000 */
[----:B------:R-:W-:Y:S05]  /*1ae40*/  BRA.DIV UR4, `(.L_x_2469) ;  /* 0x00000062048c7947 */ /* 0x000fea000b800000 */
[----:B------:R-:W-:-:S13]  /*1ae50*/  ELECT P6, URZ, PT ;  /* 0x00000000003f782f */ /* 0x000fda00038c0000 */
.L_x_2668:
        /* <DEDUP_REMOVED lines=12> */
.L_x_2669:
[----:B------:R-:W-:Y:S05]  /*1af20*/  BSYNC B1 ;  /* 0x0000000000017941 */ /* 0x000fea0003800000 */
.L_x_2470:
        /* <DEDUP_REMOVED lines=8> */
.L_x_2670:
        /* <DEDUP_REMOVED lines=11> */
.L_x_2475:
[----:B-1----:R-:W2:Y:S01]  /*1b060*/  LDL R6, [R1+0xc] ;  /* 0x00000c0001067983 */ /* 0x002ea20000100800 */
        /* <DEDUP_REMOVED lines=18> */
[----:B-1----:R-:W-:Y:S01]  /*1b190*/  UMOV UR8, UR14 ;  /* 0x0000000e00087c82 */ /* 0x002fe20008000000 */
[----:B------:R-:W-:Y:S02]  /*1b1a0*/  UMOV UR10, UR15 ;  /* 0x0000000f000a7c82 */ /* 0x000fe40008000000 */
[----:B------:R1:W-:Y:S01]  /*1b1b0*/  UTMALDG.4D [UR8], [UR4], desc[UR6] ;  /* 0x00000608040075b4 */ /* 0x0003e20008019000 */
[----:B------:R-:W2:Y:S02]  /*1b1c0*/  SYNCS.PHASECHK.TRANS64.TRYWAIT P0, [R5+URZ+0x288c0], R7 ;  /* 0x0288c007050075a7 */ /* 0x000ea4000800017f */
[----:B-12---:R-:W-:Y:S05]  /*1b1d0*/  @!P0 BRA `(.L_x_2476) ;  /* 0x0000005c00f08947 */ /* 0x006fea0003800000 */
.L_x_2671:
[----:B------:R-:W0:Y:S02]  /*1b1e0*/  LDL R8, [R1+0xc] ;  /* 0x00000c0001087983 */ /* 0x000e240000100800 */
[----:B01----:R-:W-:Y:S01]  /*1b1f0*/  IMAD.SHL.U32 R7, R8, 0x4000, RZ ;  /* 0x0000400008077824 */ /* 0x003fe200078e00ff */
[----:B------:R-:W-:Y:S06]  /*1b200*/  @P1 BRA `(.L_x_2477) ;  /* 0x00000000001c1947 */ /* 0x000fec0003800000 */
[----:B------:R-:W0:Y:S02]  /*1b210*/  S2R R8, SR_TID.X ;  /* 0x0000000000087919 */ /* 0x000e240000002100 */
[----:B0-----:R-:W-:-:S04]  /*1b220*/  LOP3.LUT R8, R8, 0x1f, RZ, 0xc0, !PT ;  /* 0x0000001f08087812 */ /* 0x001fc800078ec0ff */
[----:B------:R-:W-:Y:S01]  /*1b230*/  ISETP.NE.AND P0, PT, R8, RZ, PT ;  /* 0x000000ff0800720c */ /* 0x000fe20003f05270 */
[----:B------:R-:W-:-:S04]  /*1b240*/  IMAD.MOV.U32 R8, RZ, RZ, 0x8000 ;  /* 0x00008000ff087424 */ /* 0x000fc800078e00ff */
[----:B------:R0:W-:Y:S08]  /*1b250*/  SYNCS.ARRIVE.TRANS64 RZ, [R5+URZ+0x288b0], R8 ;  /* 0x0288b00805ff79a7 */ /* 0x0001f0000800003f */
[----:B------:R-:W-:Y:S05]  /*1b260*/  @!P0 BRA `(.L_x_2477) ;  /* 0x0000000000048947 */ /* 0x000fea0003800000 */
[----:B------:R-:W-:Y:S01]  /*1b270*/  BPT.TRAP 0x1 ;  /* 0x000000040000795c */ /* 0x000fe20000300000 */
.L_x_2477:
        /* <DEDUP_REMOVED lines=20> */
.L_x_2473:
[----:B------:R-:W-:Y:S05]  /*1b3c0*/  BSYNC B1 ;  /* 0x0000000000017941 */ /* 0x000fea0003800000 */
.L_x_2472:
[----:B0-----:R-:W2:Y:S04]  /*1b3d0*/  LDL.LU R5, [R1+0xc] ;  /* 0x00000c0001057983 */ /* 0x001ea80000300800 */
        /* <DEDUP_REMOVED lines=12> */
[C---:B------:R-:W-:Y:S02]  /*1b4a0*/  IMAD R5, R2.reuse, 0x80, R20 ;  /* 0x0000008002057824 */ /* 0x040fe400078e0214 */
[----:B------:R-:W-:Y:S02]  /*1b4b0*/  VIADD R2, R2, 0xffffffff ;  /* 0xffffffff02027836 */ /* 0x000fe40000000000 */
[----:B------:R-:W-:-:S07]  /*1b4c0*/  VIADD R5, R5, 0xffffff00 ;  /* 0xffffff0005057836 */ /* 0x000fce0000000000 */
.L_x_2484:
        /* <DEDUP_REMOVED lines=9> */
.L_x_2672:
        /* <DEDUP_REMOVED lines=11> */
.L_x_2481:
        /* <DEDUP_REMOVED lines=22> */
.L_x_2673:
        /* <DEDUP_REMOVED lines=8> */
.L_x_2483:
        /* <DEDUP_REMOVED lines=19> */
.L_x_2479:
[----:B------:R-:W-:Y:S05]  /*1b920*/  BSYNC B1 ;  /* 0x0000000000017941 */ /* 0x000fea0003800000 */
.L_x_2478:
        /* <DEDUP_REMOVED lines=13> */
.L_x_2467:
[----:B------:R-:W-:Y:S05]  /*1ba00*/  BSYNC B0 ;  /* 0x0000000000007941 */ /* 0x000fea0003800000 */
.L_x_2466:
        /* <DEDUP_REMOVED lines=10> */
[----:B0-----:R-:W0:Y:S01]  /*1bab0*/  S2R R7, SR_LANEID ;  /* 0x0000000000077919 */ /* 0x001e220000000000 */
[----:B------:R-:W-:Y:S01]  /*1bac0*/  VOTEU.ANY UR4, UPT, PT ;  /* 0x0000000000047886 */ /* 0x000fe200038e0100 */
[----:B------:R-:W1:Y:S01]  /*1bad0*/  LDC.64 R2, c[0x0][0xc38] ;  /* 0x00030e00ff027b82 */ /* 0x000e620000000a00 */
[----:B------:R-:W0:Y:S08]  /*1bae0*/  FLO.U32 R0, UR4 ;  /* 0x0000000400007d00 */ /* 0x000e3000080e0000 */
        /* <DEDUP_REMOVED lines=9> */
.L_x_2486:
        /* <DEDUP_REMOVED lines=15> */
[----:B0-----:R-:W-:-:S02]  /*1bc70*/  IMAD.U32 R7, RZ, RZ, UR9 ;  /* 0x00000009ff077e24 */ /* 0x001fc4000f8e00ff */
[----:B------:R-:W-:Y:S02]  /*1bc80*/  IMAD.U32 R10, RZ, RZ, UR4 ;  /* 0x00000004ff0a7e24 */ /* 0x000fe4000f8e00ff */
[----:B------:R-:W-:Y:S02]  /*1bc90*/  IMAD.U32 R11, RZ, RZ, UR5 ;  /* 0x00000005ff0b7e24 */ /* 0x000fe4000f8e00ff */
[----:B------:R-:W-:Y:S02]  /*1bca0*/  IMAD.MOV.U32 R8, RZ, RZ, 0x70 ;  /* 0x00000070ff087424 */ /* 0x000fe400078e00ff */
[----:B------:R-:W-:Y:S02]  /*1bcb0*/  IMAD.MOV.U32 R12, RZ, RZ, 0x1 ;  /* 0x00000001ff0c7424 */ /* 0x000fe400078e00ff */
[----:B------:R-:W-:-:S07]  /*1bcc0*/  IMAD.MOV.U32 R13, RZ, RZ, RZ ;  /* 0x000000ffff0d7224 */ /* 0x000fce00078e00ff */
[----:B------:R-:W-:-:S07]  /*1bcd0*/  LEPC R20, `(.L_x_2488) ;  /* 0x000000001014794e */ /* 0x000fce0000000000 */
[----:B-1----:R-:W-:Y:S05]  /*1bce0*/  CALL.ABS.NOINC R2 ;  /* 0x0000000002007343 */ /* 0x002fea0003c00000 */
.L_x_2488:
        /* <DEDUP_REMOVED lines=12> */
[----:B0-----:R-:W-:-:S02]  /*1bdb0*/  IMAD.U32 R7, RZ, RZ, UR9 ;  /* 0x00000009ff077e24 */ /* 0x001fc4000f8e00ff */
[----:B------:R-:W-:Y:S02]  /*1bdc0*/  IMAD.U32 R10, RZ, RZ, UR4 ;  /* 0x00000004ff0a7e24 */ /* 0x000fe4000f8e00ff */
[----:B------:R-:W-:Y:S02]  /*1bdd0*/  IMAD.U32 R11, RZ, RZ, UR5 ;  /* 0x00000005ff0b7e24 */ /* 0x000fe4000f8e00ff */
[----:B------:R-:W-:Y:S02]  /*1bde0*/  IMAD.MOV.U32 R8, RZ, RZ, 0x70 ;  /* 0x00000070ff087424 */ /* 0x000fe400078e00ff */
[----:B------:R-:W-:Y:S02]  /*1bdf0*/  IMAD.MOV.U32 R12, RZ, RZ, 0x1 ;  /* 0x00000001ff0c7424 */ /* 0x000fe400078e00ff */
[----:B-1----:R-:W-:-:S07]  /*1be00*/  IMAD.MOV.U32 R13, RZ, RZ, RZ ;  /* 0x000000ffff0d7224 */ /* 0x002fce00078e00ff */
[----:B------:R-:W-:-:S07]  /*1be10*/  LEPC R20, `(.L_x_2490) ;  /* 0x000000001014794e */ /* 0x000fce0000000000 */
[----:B--2---:R-:W-:Y:S05]  /*1be20*/  CALL.ABS.NOINC R2 ;  /* 0x0000000002007343 */ /* 0x004fea0003c00000 */
.L_x_2490:
        /* <DEDUP_REMOVED lines=16> */
.L_x_2489:
[----:B------:R-:W2:Y:S01]  /*1bf30*/  LDL.LU R2, [R1+0x20] ;  /* 0x0000200001027983 */ /* 0x000ea20000300800 */
[----:B------:R-:W-:-:S03]  /*1bf40*/  ULDC.64 UR4, c[0x0][0x9f8] ;  /* 0x00027e0000047ab9 */ /* 0x000fc60000000a00 */
[----:B------:R-:W3:Y:S04]  /*1bf50*/  LDL.LU R0, [R1+0x24] ;  /* 0x0000240001007983 */ /* 0x000ee80000300800 */
[----:B------:R-:W4:Y:S04]  /*1bf60*/  LDL.LU R4, [R1+0x2c] ;  /* 0x00002c0001047983 */ /* 0x000f280000300800 */
[----:B------:R-:W4:Y:S01]  /*1bf70*/  LDL.LU R6, [R1+0x18] ;  /* 0x0000180001067983 */ /* 0x000f220000300800 */
[----:B------:R-:W-:-:S04]  /*1bf80*/  ISETP.NE.U32.AND P0, PT, RZ, UR4, PT ;  /* 0x00000004ff007c0c */ /* 0x000fc8000bf05070 */
[----:B------:R-:W-:Y:S01]  /*1bf90*/  ISETP.NE.AND.EX P0, PT, RZ, UR5, PT, P0 ;  /* 0x00000005ff007c0c */ /* 0x000fe2000bf05300 */
[----:B0-----:R-:W0:Y:S02]  /*1bfa0*/  S2R R8, SR_TID.X ;  /* 0x0000000000087919 */ /* 0x001e240000002100 */
        /* <DEDUP_REMOVED lines=9> */
[----:B----4-:R-:W-:-:S06]  /*1c040*/  IMAD.MOV.U32 R0, RZ, RZ, R6 ;  /* 0x000000ffff007224 */ /* 0x010fcc00078e0006 */
[----:B------:R0:W5:Y:S01]  /*1c050*/  @P0 LDG.E R0, desc[UR38][R2.64] ;  /* 0x0000002602000981 */ /* 0x000162000c1e1900 */
[----:B------:R-:W-:Y:S01]  /*1c060*/  PLOP3.LUT P1, PT, P6, PT, PT, 0x8, 0x0 ;  /* 0x000000000000781c */ /* 0x000fe2000372e170 */
[----:B0-----:R-:W-:Y:S02]  /*1c070*/  IMAD R2, R17, 0x80, R4 ;  /* 0x0000008011027824 */ /* 0x001fe400078e0204 */
[----:B------:R-:W0:Y:S02]  /*1c080*/  LDC R4, c[0x0][0x428] ;  /* 0x00010a00ff047b82 */ /* 0x000e240000000800 */
[----:B0-----:R-:W-:-:S13]  /*1c090*/  ISETP.NE.AND P0, PT, R4, 0x1, PT ;  /* 0x000000010400780c */ /* 0x001fda0003f05270 */
[----:B------:R-:W0:Y:S08]  /*1c0a0*/  @P0 LDC R5, c[0x0][0x42c] ;  /* 0x00010b00ff050b82 */ /* 0x000e300000000800 */
[----:B------:R-:W1:Y:S01]  /*1c0b0*/  @P0 LDC R4, c[0x0][0x430] ;  /* 0x00010c00ff040b82 */ /* 0x000e620000000800 */
[----:B0-----:R-:W-:-:S04]  /*1c0c0*/  @P0 IMAD.HI.U32 R7, R18, R5, RZ ;  /* 0x0000000512070227 */ /* 0x001fc800078e00ff */
[----:B------:R-:W-:Y:S01]  /*1c0d0*/  IMAD.MOV.U32 R5, RZ, RZ, R18 ;  /* 0x000000ffff057224 */ /* 0x000fe200078e0012 */
[----:B-1----:R-:W-:Y:S02]  /*1c0e0*/  @P0 SHF.R.U32.HI R5, RZ, R4, R7 ;  /* 0x00000004ff050219 */ /* 0x002fe40000011607 */
[----:B------:R-:W-:-:S04]  /*1c0f0*/  ISETP.NE.U32.AND P0, PT, RZ, UR4, PT ;  /* 0x00000004ff007c0c */ /* 0x000fc8000bf05070 */
[----:B------:R-:W-:-:S04]  /*1c100*/  ISETP.NE.AND.EX P0, PT, RZ, UR5, PT, P0 ;  /* 0x00000005ff007c0c */ /* 0x000fc8000bf05300 */
[----:B------:R-:W-:-:S09]  /*1c110*/  SEL R3, R6, RZ, !P0 ;  /* 0x000000ff06037207 */ /* 0x000fd20004000000 */
.L_x_2491:
        /* <DEDUP_REMOVED lines=16> */
.L_x_2492:
        /* <DEDUP_REMOVED lines=9> */
[----:B------:R-:W2:Y:S01]  /*1c2b0*/  LDL R4, [R1+0x1c] ;  /* 0x00001c0001047983 */ /* 0x000ea20000100800 */
[----:B------:R-:W0:Y:S01]  /*1c2c0*/  LDC.64 R8, c[0x0][0x3f8] ;  /* 0x0000fe00ff087b82 */ /* 0x000e220000000a00 */
[----:B------:R-:W-:Y:S02]  /*1c2d0*/  ULDC.64 UR4, c[0x0][0xa08] ;  /* 0x0002820000047ab9 */ /* 0x000fe40000000a00 */
[----:B0-----:R-:W-:Y:S01]  /*1c2e0*/  LOP3.LUT P0, RZ, R8, UR4, RZ, 0xfc, !PT ;  /* 0x0000000408ff7c12 */ /* 0x001fe2000f80fcff */
[----:B------:R-:W-:-:S03]  /*1c2f0*/  UMOV UR4, 0xffffffff ;  /* 0xffffffff00047882 */ /* 0x000fc60000000000 */
[----:B------:R-:W-:-:S04]  /*1c300*/  LOP3.LUT P0, RZ, R9, UR5, RZ, 0xfc, P0 ;  /* 0x0000000509ff7c12 */ /* 0x000fc8000800fcff */
[----:B-----5:R-:W-:Y:S01]  /*1c310*/  SEL R6, R0, RZ, !P0 ;  /* 0x000000ff00067207 */ /* 0x020fe20004000000 */
[----:B--2---:R-:W-:Y:S01]  /*1c320*/  VIADD R4, R4, 0xffffffff ;  /* 0xffffffff04047836 */ /* 0x004fe20000000000 */
[----:B------:R-:W-:Y:S07]  /*1c330*/  BRA.DIV UR4, `(.L_x_2493) ;  /* 0x0000004e04d47947 */ /* 0x000fee000b800000 */
.L_x_2676:
[----:B------:R-:W-:Y:S01]  /*1c340*/  UMOV UR4, 0xffffffff ;  /* 0xffffffff00047882 */ /* 0x000fe20000000000 */
[----:B------:R-:W-:Y:S02]  /*1c350*/  SHF.R.S32.HI R17, RZ, 0x1f, R0 ;  /* 0x0000001fff117819 */ /* 0x000fe40000011400 */
[----:B------:R-:W-:Y:S05]  /*1c360*/  BRA.DIV UR4, `(.L_x_2494) ;  /* 0x0000004e04fc7947 */ /* 0x000fea000b800000 */
[----:B------:R-:W-:-:S13]  /*1c370*/  ELECT P6, URZ, PT ;  /* 0x00000000003f782f */ /* 0x000fda00038c0000 */
.L_x_2679:
        /* <DEDUP_REMOVED lines=21> */
.L_x_2496:
        /* <DEDUP_REMOVED lines=9> */
.L_x_2680:
        /* <DEDUP_REMOVED lines=11> */
.L_x_2498:
        /* <DEDUP_REMOVED lines=27> */
.L_x_2495:
        /* <DEDUP_REMOVED lines=39> */
.L_x_2681:
[----:B------:R-:W-:Y:S05]  /*1ca30*/  BSYNC B0 ;  /* 0x0000000000007941 */ /* 0x000fea0003800000 */
.L_x_2499:
        /* <DEDUP_REMOVED lines=41> */
.L_x_2507:
[----:B0-----:R-:W0:Y:S01]  /*1ccd0*/  S2R R8, SR_CgaCtaId ;  /* 0x0000000000087919 */ /* 0x001e220000008800 */
[----:B------:R-:W-:-:S04]  /*1cce0*/  MOV R7, 0x400 ;  /* 0x0000040000077802 */ /* 0x000fc80000000f00 */
[----:B0-----:R-:W-:Y:S02]  /*1ccf0*/  LEA R7, R8, R7, 0x18 ;  /* 0x0000000708077211 */ /* 0x001fe400078ec0ff */
[----:B------:R-:W-:-:S03]  /*1cd00*/  SHF.L.U32 R8, R14, 0x1f, RZ ;  /* 0x0000001f0e087819 */ /* 0x000fc600000006ff */
[----:B------:R-:W-:-:S04]  /*1cd10*/  IMAD R7, R11, 0x8, R7 ;  /* 0x000000080b077824 */ /* 0x000fc800078e0207 */
[----:B------:R-:W0:Y:S02]  /*1cd20*/  SYNCS.PHASECHK.TRANS64.TRYWAIT P0, [R7+URZ+0x28840], R8 ;  /* 0x02884008070075a7 */ /* 0x000e24000800017f */
[----:B0-----:R-:W-:Y:S05]  /*1cd30*/  @!P0 BRA `(.L_x_2508) ;  /* 0x0000004400dc8947 */ /* 0x001fea0003800000 */
.L_x_2682:
        /* <DEDUP_REMOVED lines=11> */
.L_x_2509:
        /* <DEDUP_REMOVED lines=24> */
[----:B---3--:R-:W-:Y:S02]  /*1cf70*/  SHF.L.U32 R7, R12, 0x1f, RZ ;  /* 0x0000001f0c077819 */ /* 0x008fe400000006ff */
[----:B----4-:R-:W-:-:S04]  /*1cf80*/  LEA R8, R9, R8, 0x3 ;  /* 0x0000000809087211 */ /* 0x010fc800078e18ff */
[----:B------:R-:W-:Y:S02]  /*1cf90*/  UMOV UR8, UR14 ;  /* 0x0000000e00087c82 */ /* 0x000fe40008000000 */
[----:B------:R0:W-:Y:S02]  /*1cfa0*/  UTMALDG.4D [UR8], [UR4], desc[UR6] ;  /* 0x00000608040075b4 */ /* 0x0001e40008019000 */
[----:B0-----:R-:W-:Y:S01]  /*1cfb0*/  UMOV UR8, UR15 ;  /* 0x0000000f00087c82 */ /* 0x001fe20008000000 */
[----:B------:R-:W-:Y:S02]  /*1cfc0*/  UMOV UR10, UR16 ;  /* 0x00000010000a7c82 */ /* 0x000fe40008000000 */
[----:B------:R0:W-:Y:S01]  /*1cfd0*/  UTMALDG.4D [UR8], [UR4], desc[UR6] ;  /* 0x00000608040075b4 */ /* 0x0001e20008019000 */
[----:B------:R-:W1:Y:S02]  /*1cfe0*/  SYNCS.PHASECHK.TRANS64.TRYWAIT P0, [R8+URZ+0x60], R7 ;  /* 0x00006007080075a7 */ /* 0x000e64000800017f */
[----:B01----:R-:W-:Y:S05]  /*1cff0*/  @!P0 BRA `(.L_x_2510) ;  /* 0x0000004400408947 */ /* 0x003fea0003800000 */
.L_x_2683:
        /* <DEDUP_REMOVED lines=13> */
.L_x_2511:
[----:B01----:R-:W2:Y:S01]  /*1d0d0*/  LDL.LU R7, [R1] ;  /* 0x0000000001077983 */ /* 0x003ea20000300800 */
[----:B------:R-:W-:Y:S01]  /*1d0e0*/  MOV R9, 0x400 ;  /* 0x0000040000097802 */ /* 0x000fe20000000f00 */
[----:B------:R-:W0:Y:S01]  /*1d0f0*/  S2R R12, SR_CgaCtaId ;  /* 0x00000000000c7919 */ /* 0x000e220000008800 */
[----:B------:R-:W-:Y:S01]  /*1d100*/  R2UR UR11, R4 ;  /* 0x00000000040b72ca */ /* 0x000fe200000e0000 */
[----:B------:R-:W-:Y:S01]  /*1d110*/  UIADD3 UR4, UP0, UR40, 0x470, URZ ;  /* 0x0000047028047890 */ /* 0x000fe2000ff1e03f */
[----:B------:R-:W-:Y:S02]  /*1d120*/  R2UR UR13, R6 ;  /* 0x00000000060d72ca */ /* 0x000fe400000e0000 */
[----:B------:R-:W-:Y:S02]  /*1d130*/  R2UR UR12, R5 ;  /* 0x00000000050c72ca */ /* 0x000fe400000e0000 */
[----:B0-----:R-:W-:Y:S01]  /*1d140*/  LEA R9, R12, R9, 0x18 ;  /* 0x000000090c097211 */ /* 0x001fe200078ec0ff */
[----:B--2---:R-:W-:-:S02]  /*1d150*/  IMAD.MOV.U32 R8, RZ, RZ, R7 ;  /* 0x000000ffff087224 */ /* 0x004fc400078e0007 */
[----:B------:R-:W2:Y:S01]  /*1d160*/  LDL R7, [R1+0x4] ;  /* 0x0000040001077983 */ /* 0x000ea20000100800 */
[----:B------:R-:W-:Y:S01]  /*1d170*/  UMOV UR10, URZ ;  /* 0x0000003f000a7c82 */ /* 0x000fe20008000000 */
[--C-:B------:R-:W-:Y:S01]  /*1d180*/  IMAD R4, R8, 0x8, R9.reuse ;  /* 0x0000000808047824 */ /* 0x100fe200078e0209 */
[----:B------:R-:W-:Y:S01]  /*1d190*/  UMOV UR6, 0x0 ;  /* 0x0000000000067882 */ /* 0x000fe20000000000 */
[----:B------:R-:W-:Y:S01]  /*1d1a0*/  UMOV UR7, 0x14f00000 ;  /* 0x14f0000000077882 */ /* 0x000fe20000000000 */
[----:B------:R-:W-:Y:S01]  /*1d1b0*/  UMOV UR15, 0x40 ;  /* 0x00000040000f7882 */ /* 0x000fe20000000000 */
[----:B------:R-:W-:Y:S01]  /*1d1c0*/  IMAD.MOV.U32 R6, RZ, RZ, R2 ;  /* 0x000000ffff067224 */ /* 0x000fe200078e0002 */
[----:B------:R-:W-:Y:S01]  /*1d1d0*/  R2UR UR9, R4 ;  /* 0x00000000040972ca */ /* 0x000fe200000e0000 */
[----:B------:R-:W-:-:S05]  /*1d1e0*/  IMAD R4, R8, 0x8000, R9 ;  /* 0x0000800008047824 */ /* 0x000fca00078e0209 */
[----:B------:R-:W-:Y:S01]  /*1d1f0*/  R2UR UR14, R4 ;  /* 0x00000000040e72ca */ /* 0x000fe200000e0000 */
[----:B------:R-:W-:-:S06]  /*1d200*/  IMAD.MOV.U32 R4, RZ, RZ, R3 ;  /* 0x000000ffff047224 */ /* 0x000fcc00078e0003 */
[----:B------:R-:W-:-:S06]  /*1d210*/  UIADD3 UR9, UR9, 0x28850, URZ ;  /* 0x0002885009097890 */ /* 0x000fcc000fffe03f */
[----:B------:R-:W-:Y:S02]  /*1d220*/  UIADD3 UR8, UR14, 0x400, URZ ;  /* 0x000004000e087890 */ /* 0x000fe4000fffe03f */
[----:B------:R-:W-:Y:S01]  /*1d230*/  UIADD3 UR14, UR14, 0x4400, URZ ;  /* 0x000044000e0e7890 */ /* 0x000fe2000fffe03f */
[----:B--2---:R-:W-:-:S13]  /*1d240*/  R2UR UR5, R7 ;  /* 0x00000000070572ca */ /* 0x004fda00000e0000 */
[----:B------:R-:W-:Y:S02]  /*1d250*/  ULEA UR11, UR11, UR5, 0x7 ;  /* 0x000000050b0b7291 */ /* 0x000fe4000f8e383f */
[----:B------:R-:W-:-:S09]  /*1d260*/  UIADD3.X UR5, URZ, UR41, URZ, UP0, !UPT ;  /* 0x000000293f057290 */ /* 0x000fd200087fe43f */
[----:B------:R0:W-:Y:S02]  /*1d270*/  UTMALDG.4D [UR8], [UR4], desc[UR6] ;  /* 0x00000608040075b4 */ /* 0x0001e40008019000 */
[----:B0-----:R-:W-:Y:S01]  /*1d280*/  UMOV UR8, UR14 ;  /* 0x0000000e00087c82 */ /* 0x001fe20008000000 */
[----:B------:R-:W-:Y:S02]  /*1d290*/  UMOV UR10, UR15 ;  /* 0x0000000f000a7c82 */ /* 0x000fe40008000000 */
[----:B------:R0:W-:Y:S02]  /*1d2a0*/  UTMALDG.4D [UR8], [UR4], desc[UR6] ;  /* 0x00000608040075b4 */ /* 0x0001e40008019000 */
[----:B0-----:R-:W-:Y:S01]  /*1d2b0*/  NOP ;  /* 0x0000000000007918 */ /* 0x001fe20000000000 */
.L_x_2506:
[----:B------:R-:W-:Y:S05]  /*1d2c0*/  BSYNC B2 ;  /* 0x0000000000027941 */ /* 0x000fea0003800000 */
.L_x_2505:
[----:B------:R-:W2:Y:S04]  /*1d2d0*/  LDL.LU R2, [R1+0x1c] ;  /* 0x00001c0001027983 */ /* 0x000ea80000300800 */
[----:B------:R0:W-:Y:S04]  /*1d2e0*/  STL [R1], R11 ;  /* 0x0000000b01007387 */ /* 0x0001e80000100800 */
[----:B------:R0:W-:Y:S02]  /*1d2f0*/  STL [R1+0x8], R14 ;  /* 0x0000080e01007387 */ /* 0x0001e40000100800 */
[----:B0-2---:R-:W-:-:S07]  /*1d300*/  VIADD R7, R2, 0xfffffffd ;  /* 0xfffffffd02077836 */ /* 0x005fce0000000000 */
.L_x_2504:
[----:B------:R-:W-:Y:S05]  /*1d310*/  BSYNC B1 ;  /* 0x0000000000017941 */ /* 0x000fea0003800000 */
.L_x_2503:
[----:B------:R-:W-:-:S13]  /*1d320*/  ISETP.NE.AND P0, PT, R10, RZ, PT ;  /* 0x000000ff0a00720c */ /* 0x000fda0003f05270 */
[----:B------:R-:W-:Y:S05]  /*1d330*/  @!P0 BRA `(.L_x_2502) ;  /* 0x0000000c00d08947 */ /* 0x000fea0003800000 */
[----:B------:R-:W-:-:S07]  /*1d340*/  IMAD.MOV.U32 R11, RZ, RZ, R6 ;  /* 0x000000ffff0b7224 */ /* 0x000fce00078e0006 */
.L_x_2526:
        /* <DEDUP_REMOVED lines=32> */
.L_x_2514:
[----:B------:R-:W1:Y:S01]  /*1d550*/  S2R R3, SR_CgaCtaId ;  /* 0x0000000000037919 */ /* 0x000e620000008800 */
[----:B------:R-:W-:-:S04]  /*1d560*/  MOV R2, 0x400 ;  /* 0x0000040000027802 */ /* 0x000fc80000000f00 */
[----:B-1----:R-:W-:Y:S02]  /*1d570*/  LEA R2, R3, R2, 0x18 ;  /* 0x0000000203027211 */ /* 0x002fe400078ec0ff */
[----:B------:R-:W-:-:S03]  /*1d580*/  SHF.L.U32 R3, R9, 0x1f, RZ ;  /* 0x0000001f09037819 */ /* 0x000fc600000006ff */
[----:B------:R-:W-:-:S04]  /*1d590*/  IMAD R2, R8, 0x8, R2 ;  /* 0x0000000808027824 */ /* 0x000fc800078e0202 */
[----:B------:R-:W1:Y:S02]  /*1d5a0*/  SYNCS.PHASECHK.TRANS64.TRYWAIT P0, [R2+URZ+0x28840], R3 ;  /* 0x02884003020075a7 */ /* 0x000e64000800017f */
[----:B-1----:R-:W-:Y:S05]  /*1d5b0*/  @!P0 BRA `(.L_x_2515) ;  /* 0x0000003c00e48947 */ /* 0x002fea0003800000 */
.L_x_2684:
        /* <DEDUP_REMOVED lines=11> */
.L_x_2516:
        /* <DEDUP_REMOVED lines=33> */
.L_x_2685:
        /* <DEDUP_REMOVED lines=8> */
.L_x_2518:
        /* <DEDUP_REMOVED lines=29> */
.L_x_2513:
[----:B------:R-:W-:Y:S05]  /*1dad0*/  BSYNC B1 ;  /* 0x0000000000017941 */ /* 0x000fea0003800000 */
.L_x_2512:
        /* <DEDUP_REMOVED lines=31> */
.L_x_2521:
[----:B------:R-:W2:Y:S01]  /*1dcd0*/  S2R R3, SR_CgaCtaId ;  /* 0x0000000000037919 */ /* 0x000ea20000008800 */
[----:B------:R-:W-:-:S04]  /*1dce0*/  MOV R2, 0x400 ;  /* 0x0000040000027802 */ /* 0x000fc80000000f00 */
[----:B--2---:R-:W-:Y:S02]  /*1dcf0*/  LEA R2, R3, R2, 0x18 ;  /* 0x0000000203027211 */ /* 0x004fe400078ec0ff */
[----:B------:R-:W-:-:S03]  /*1dd00*/  SHF.L.U32 R3, R14, 0x1f, RZ ;  /* 0x0000001f0e037819 */ /* 0x000fc600000006ff */
[----:B------:R-:W-:-:S04]  /*1dd10*/  IMAD R2, R15, 0x8, R2 ;  /* 0x000000080f027824 */ /* 0x000fc800078e0202 */
[----:B------:R-:W2:Y:S02]  /*1dd20*/  SYNCS.PHASECHK.TRANS64.TRYWAIT P0, [R2+URZ+0x28840], R3 ;  /* 0x02884003020075a7 */ /* 0x000ea4000800017f */
[----:B--2---:R-:W-:Y:S05]  /*1dd30*/  @!P0 BRA `(.L_x_2522) ;  /* 0x00000038002c8947 */ /* 0x004fea0003800000 */
.L_x_2686:
        /* <DEDUP_REMOVED lines=11> */
.L_x_2523:
[----:B------:R-:W3:Y:S01]  /*1ddf0*/  LDL R13, [R1] ;  /* 0x00000000010d7983 */ /* 0x000ee20000100800 */
[----:B0-----:R-:W-:-:S03]  /*1de00*/  MOV R14, 0x400 ;  /* 0x00000400000e7802 */ /* 0x001fc60000000f00 */
        /* <DEDUP_REMOVED lines=31> */
.L_x_2687:
        /* <DEDUP_REMOVED lines=8> */
.L_x_2525:
        /* <DEDUP_REMOVED lines=28> */
.L_x_2520:
[----:B------:R-:W-:Y:S05]  /*1e240*/  BSYNC B1 ;  /* 0x0000000000017941 */ /* 0x000fea0003800000 */
.L_x_2519:
[C---:B------:R-:W-:Y:S01]  /*1e250*/  ISETP.GT.AND P0, PT, R7.reuse, 0x1, PT ;  /* 0x000000010700780c */ /* 0x040fe20003f04270 */
[----:B------:R-:W-:-:S12]  /*1e260*/  VIADD R7, R7, 0xfffffffe ;  /* 0xfffffffe07077836 */ /* 0x000fd80000000000 */
[----:B------:R-:W-:Y:S05]  /*1e270*/  @P0 BRA `(.L_x_2526) ;  /* 0xfffffff000340947 */ /* 0x000fea000383ffff */
.L_x_2502:
[----:B------:R-:W-:Y:S05]  /*1e280*/  BSYNC B0 ;  /* 0x0000000000007941 */ /* 0x000fea0003800000 */
.L_x_2501:
[----:B------:R-:W1:Y:S01]  /*1e290*/  S2R R2, SR_TID.X ;  /* 0x0000000000027919 */ /* 0x000e620000002100 */
[----:B------:R-:W-:Y:S01]  /*1e2a0*/  BSSY B0, `(.L_x_2527) ;  /* 0x0000010000007945 */ /* 0x000fe20003800000 */
[----:B-1----:R-:W-:-:S04]  /*1e2b0*/  LOP3.LUT R2, R2, 0x1f, RZ, 0xc0, !PT ;  /* 0x0000001f02027812 */ /* 0x002fc800078ec0ff */
[----:B------:R-:W-:-:S13]  /*1e2c0*/  ISETP.NE.AND P0, PT, R2, RZ, PT ;  /* 0x000000ff0200720c */ /* 0x000fda0003f05270 */
[----:B------:R-:W-:Y:S05]  /*1e2d0*/  @P0 BRA `(.L_x_2528) ;  /* 0x0000000000300947 */ /* 0x000fea0003800000 */
[----:B------:R-:W1:Y:S01]  /*1e2e0*/  S2R R3, SR_LANEID ;  /* 0x0000000000037919 */ /* 0x000e620000000000 */
[----:B------:R-:W-:Y:S02]  /*1e2f0*/  VOTEU.ANY UR4, UPT, PT ;  /* 0x0000000000047886 */ /* 0x000fe400038e0100 */
[----:B------:R-:W1:Y:S08]  /*1e300*/  FLO.U32 R0, UR4 ;  /* 0x0000000400007d00 */ /* 0x000e7000080e0000 */
[----:B------:R-:W2:Y:S01]  /*1e310*/  POPC R7, UR4 ;  /* 0x0000000400077d09 */ /* 0x000ea20008000000 */
[----:B-1----:R-:W-:-:S02]  /*1e320*/  ISETP.EQ.U32.AND P0, PT, R0, R3, PT ;  /* 0x000000030000720c */ /* 0x002fc40003f02070 */
[----:B------:R-:W2:Y:S11]  /*1e330*/  LDC.64 R2, c[0x0][0xc38] ;  /* 0x00030e00ff027b82 */ /* 0x000eb60000000a00 */
[----:B--2---:R-:W2:Y:S01]  /*1e340*/  @P0 ATOMG.E.ADD.STRONG.GPU PT, R3, desc[UR38][R2.64], R7 ;  /* 0x00000007020309a8 */ /* 0x004ea200081ee1e6 */
[----:B------:R-:W1:Y:S02]  /*1e350*/  S2R R8, SR_LTMASK ;  /* 0x0000000000087919 */ /* 0x000e640000003900 */
[----:B-1----:R-:W-:-:S04]  /*1e360*/  LOP3.LUT R8, R8, UR4, RZ, 0xc0, !PT ;  /* 0x0000000408087c12 */ /* 0x002fc8000f8ec0ff */
[----:B------:R-:W1:Y:S01]  /*1e370*/  POPC R9, R8 ;  /* 0x0000000800097309 */ /* 0x000e620000000000 */
[----:B--2---:R-:W1:Y:S02]  /*1e380*/  SHFL.IDX PT, R0, R3, R0, 0x1f ;  /* 0x00001f0003007589 */ /* 0x004e6400000e0000 */
[----:B-1----:R-:W-:-:S07]  /*1e390*/  IADD3 R16, R0, UR36, R9 ;  /* 0x0000002400107c10 */ /* 0x002fce000fffe009 */
.L_x_2528:
[----:B------:R-:W-:Y:S05]  /*1e3a0*/  BSYNC B0 ;  /* 0x0000000000007941 */ /* 0x000fea0003800000 */
.L_x_2527:
        /* <DEDUP_REMOVED lines=11> */
.L_x_2688:
        /* <DEDUP_REMOVED lines=11> */
.L_x_2532:
        /* <DEDUP_REMOVED lines=27> */
.L_x_2530:
[----:B------:R-:W-:Y:S05]  /*1e6c0*/  BSYNC B0 ;  /* 0x0000000000007941 */ /* 0x000fea0003800000 */
.L_x_2529:
        /* <DEDUP_REMOVED lines=9> */
.L_x_2487:
[----:B------:R-:W-:Y:S05]  /*1e760*/  BSYNC B6 ;  /* 0x0000000000067941 */ /* 0x000fea0003800000 */
.L_x_2485:
[----:B------:R-:W-:-:S03]  /*1e770*/  UMOV UR4, 0xffffffff ;  /* 0xffffffff00047882 */ /* 0x000fc60000000000 */
[----:B------:R-:W-:Y:S05]  /*1e780*/  BRA.DIV UR4, `(.L_x_2533) ;  /* 0x0000002e04d47947 */ /* 0x000fea000b800000 */
[----:B------:R2:W3:Y:S04]  /*1e790*/  SHFL.IDX PT, R4, R16, RZ, 0x1f ;  /* 0x00001fff10047589 */ /* 0x0004e800000e0000 */
[----:B------:R-:W4:Y:S02]  /*1e7a0*/  SHFL.IDX PT, R16, R16, 0x1, 0x1f ;  /* 0x00201f0010107f89 */ /* 0x000f2400000e0000 */
.L_x_2692:
        /* <DEDUP_REMOVED lines=13> */
.L_x_2535:
[----:B------:R-:W-:Y:S05]  /*1e880*/  BSYNC B0 ;  /* 0x0000000000007941 */ /* 0x000fea0003800000 */
.L_x_2534:
        /* <DEDUP_REMOVED lines=23> */
.L_x_2700:
[----:B------:R-:W-:Y:S02]  /*1ea00*/  ULDC UR4, c[0x0][0xc10] ;  /* 0x0003040000047ab9 */ /* 0x000fe40000000800 */
[----:B------:R-:W-:-:S04]  /*1ea10*/  IMAD.U32 R5, RZ, RZ, UR4 ;  /* 0x00000004ff057e24 */ /* 0x000fc8000f8e00ff */
[----:B-1----:R-:W-:-:S04]  /*1ea20*/  IMAD R3, R14, R5, RZ ;  /* 0x000000050e037224 */ /* 0x002fc800078e02ff */
[----:B--2-4-:R-:W-:-:S05]  /*1ea30*/  IMAD.IADD R16, R16, 0x1, R3 ;  /* 0x0000000110107824 */ /* 0x014fca00078e0203 */
[----:B---3--:R-:W-:-:S13]  /*1ea40*/  ISETP.GT.AND P0, PT, R16, R4, PT ;  /* 0x000000041000720c */ /* 0x008fda0003f04270 */
[----:B------:R-:W-:Y:S05]  /*1ea50*/  @P0 BRA `(.L_x_2537) ;  /* 0x0000000000b40947 */ /* 0x000fea0003800000 */
[----:B------:R-:W1:Y:S02]  /*1ea60*/  LDC R0, c[0x0][0xc14] ;  /* 0x00030500ff007b82 */ /* 0x000e640000000800 */
.L_x_2542:
        /* <DEDUP_REMOVED lines=14> */
.L_x_2540:
[----:B------:R-:W-:Y:S05]  /*1eb50*/  BSYNC B0 ;  /* 0x0000000000007941 */ /* 0x000fea0003800000 */
.L_x_2539:
[----:B------:R-:W-:-:S03]  /*1eb60*/  UMOV UR4, 0xffffffff ;  /* 0xffffffff00047882 */ /* 0x000fc60000000000 */
[----:B------:R-:W-:Y:S05]  /*1eb70*/  BRA.DIV UR4, `(.L_x_2541) ;  /* 0x0000002e04f47947 */ /* 0x000fea000b800000 */
[----:B-----5:R-:W2:Y:S01]  /*1eb80*/  SHFL.UP PT, R14, R17, 0x1, RZ ;  /* 0x04200000110e7989 */ /* 0x020ea200000e00ff */
[C---:B------:R-:W-:Y:S02]  /*1eb90*/  ISETP.NE.AND P0, PT, R7.reuse, RZ, PT ;  /* 0x000000ff0700720c */ /* 0x040fe40003f05270 */
[C---:B------:R-:W-:Y:S02]  /*1eba0*/  ISETP.GE.U32.AND P1, PT, R7.reuse, 0x2, PT ;  /* 0x000000020700780c */ /* 0x040fe40003f26070 */
        /* <DEDUP_REMOVED lines=18> */
.L_x_2708:
[----:B------:R-:W-:Y:S02]  /*1ecd0*/  ULDC UR4, c[0x0][0xc10] ;  /* 0x0003040000047ab9 */ /* 0x000fe40000000800 */
[----:B------:R-:W-:-:S04]  /*1ece0*/  IMAD.U32 R5, RZ, RZ, UR4 ;  /* 0x00000004ff057e24 */ /* 0x000fc8000f8e00ff */
[----:B-1----:R-:W-:-:S04]  /*1ecf0*/  IMAD R3, R14, R5, RZ ;  /* 0x000000050e037224 */ /* 0x002fc800078e02ff */
[----:B------:R-:W-:-:S05]  /*1ed00*/  IMAD.IADD R16, R3, 0x1, R16 ;  /* 0x0000000103107824 */ /* 0x000fca00078e0210 */
[----:B------:R-:W-:-:S13]  /*1ed10*/  ISETP.GT.AND P0, PT, R16, R4, PT ;  /* 0x000000041000720c */ /* 0x000fda0003f04270 */
[----:B------:R-:W-:Y:S05]  /*1ed20*/  @!P0 BRA `(.L_x_2542) ;  /* 0xfffffffc00508947 */ /* 0x000fea000383ffff */
.L_x_2537:
        /* <DEDUP_REMOVED lines=8> */
.L_x_2712:
[----:B------:R-:W-:Y:S01]  /*1edb0*/  ISETP.NE.AND P0, PT, R3, RZ, PT ;  /* 0x000000ff0300720c */ /* 0x000fe20003f05270 */
[----:B------:R-:W-:-:S12]  /*1edc0*/  IMAD.MOV.U32 R7, RZ, RZ, RZ ;  /* 0x000000ffff077224 */ /* 0x000fd800078e00ff */
[----:B------:R-:W-:Y:S05]  /*1edd0*/  @!P0 BRA `(.L_x_2544) ;  /* 0x0000000000108947 */ /* 0x000fea0003800000 */
[----:B------:R-:W-:Y:S01]  /*1ede0*/  UMOV UR4, 0xffffffff ;  /* 0xffffffff00047882 */ /* 0x000fe20000000000 */
[----:B------:R-:W-:Y:S02]  /*1edf0*/  VIADD R12, R6, 0xffffffff ;  /* 0xffffffff060c7836 */ /* 0x000fe40000000000 */
[----:B------:R-:W-:Y:S05]  /*1ee00*/  BRA.DIV UR4, `(.L_x_2545) ;  /* 0x0000003204687947 */ /* 0x000fea000b800000 */
[----:B------:R3:W4:Y:S02]  /*1ee10*/  SHFL.IDX PT, R7, R2, R12, 0x1f ;  /* 0x00001f0c02077589 */ /* 0x00072400000e0000 */
.L_x_2544:
[----:B0--3--:R-:W0:Y:S01]  /*1ee20*/  LDC.64 R2, c[0x0][0xc68] ;  /* 0x00031a00ff027b82 */ /* 0x009e220000000a00 */
[----:B------:R-:W-:-:S04]  /*1ee30*/  IMAD.IADD R19, R6, 0x1, R19 ;  /* 0x0000000106137824 */ /* 0x000fc800078e0213 */
[----:B0-----:R-:W-:-:S05]  /*1ee40*/  IMAD.WIDE R2, R19, 0x4, R2 ;  /* 0x0000000413027825 */ /* 0x001fca00078e0202 */
[----:B------:R-:W1:Y:S01]  /*1ee50*/  LDG.E R9, desc[UR38][R2.64] ;  /* 0x0000002602097981 */ /* 0x000e62000c1e1900 */
[----:B----4-:R-:W-:-:S04]  /*1ee60*/  IMAD R16, R7, R5, R16 ;  /* 0x0000000507107224 */ /* 0x010fc800078e0210 */
[----:B------:R-:W-:Y:S02]  /*1ee70*/  IMAD.IADD R7, R4, 0x1, -R16 ;  /* 0x0000000104077824 */ /* 0x000fe400078e0a10 */
[----:B-12---:R-:W-:-:S05]  /*1ee80*/  IMAD R6, R17, R9, RZ ;  /* 0x0000000911067224 */ /* 0x006fca00078e02ff */
[----:B------:R-:W-:-:S04]  /*1ee90*/  IABS R8, R6 ;  /* 0x0000000600087213 */ /* 0x000fc80000000000 */
[----:B------:R-:W0:Y:S08]  /*1eea0*/  I2F.RP R11, R8 ;  /* 0x00000008000b7306 */ /* 0x000e300000209400 */
[----:B0-----:R-:W0:Y:S02]  /*1eeb0*/  MUFU.RCP R11, R11 ;  /* 0x0000000b000b7308 */ /* 0x001e240000001000 */
[----:B0-----:R-:W-:-:S06]  /*1eec0*/  VIADD R12, R11, 0xffffffe ;  /* 0x0ffffffe0b0c7836 */ /* 0x001fcc0000000000 */
[----:B------:R-:W0:Y:S02]  /*1eed0*/  F2I.FTZ.U32.TRUNC.NTZ R3, R12 ;  /* 0x0000000c00037305 */ /* 0x000e24000021f000 */
[----:B0-----:R-:W-:-:S04]  /*1eee0*/  IMAD.MOV R2, RZ, RZ, -R3 ;  /* 0x000000ffff027224 */ /* 0x001fc800078e0a03 */
[----:B------:R-:W-:Y:S02]  /*1eef0*/  IMAD R10, R2, R8, RZ ;  /* 0x00000008020a7224 */ /* 0x000fe400078e02ff */
[----:B------:R-:W-:-:S04]  /*1ef00*/  IMAD.MOV.U32 R2, RZ, RZ, RZ ;  /* 0x000000ffff027224 */ /* 0x000fc800078e00ff */
[----:B------:R-:W-:Y:S01]  /*1ef10*/  IMAD.HI.U32 R10, R3, R10, R2 ;  /* 0x0000000a030a7227 */ /* 0x000fe200078e0002 */
[----:B------:R-:W-:Y:S02]  /*1ef20*/  IABS R3, R7 ;  /* 0x0000000700037213 */ /* 0x000fe40000000000 */
[----:B------:R-:W-:-:S03]  /*1ef30*/  IABS R2, R6 ;  /* 0x0000000600027213 */ /* 0x000fc60000000000 */
[----:B------:R-:W-:-:S04]  /*1ef40*/  IMAD.HI.U32 R10, R10, R3, RZ ;  /* 0x000000030a0a7227 */ /* 0x000fc800078e00ff */
[----:B------:R-:W-:-:S04]  /*1ef50*/  IMAD.MOV R2, RZ, RZ, -R2 ;  /* 0x000000ffff027224 */ /* 0x000fc800078e0a02 */
[----:B------:R-:W-:-:S05]  /*1ef60*/  IMAD R3, R10, R2, R3 ;  /* 0x000000020a037224 */ /* 0x000fca00078e0203 */
[----:B------:R-:W-:-:S13]  /*1ef70*/  ISETP.GT.U32.AND P0, PT, R8, R3, PT ;  /* 0x000000030800720c */ /* 0x000fda0003f04070 */
[----:B------:R-:W-:Y:S02]  /*1ef80*/  @!P0 IMAD.IADD R3, R3, 0x1, -R8 ;  /* 0x0000000103038824 */ /* 0x000fe400078e0a08 */
[----:B------:R-:W-:-:S03]  /*1ef90*/  @!P0 VIADD R10, R10, 0x1 ;  /* 0x000000010a0a8836 */ /* 0x000fc60000000000 */
[----:B------:R-:W-:Y:S02]  /*1efa0*/  ISETP.GE.U32.AND P0, PT, R3, R8, PT ;  /* 0x000000080300720c */ /* 0x000fe40003f06070 */
[----:B------:R-:W-:-:S11]  /*1efb0*/  LOP3.LUT R3, R7, R6, RZ, 0x3c, !PT ;  /* 0x0000000607037212 */ /* 0x000fd600078e3cff */
        /* <DEDUP_REMOVED lines=10> */
[----:B------:R-:W-:-:S04]  /*1f060*/  VIADDMNMX R9, R8, R5, R9, PT ;  /* 0x0000000508097246 */ /* 0x000fc80003800109 */
        /* <DEDUP_REMOVED lines=20> */
[----:B------:R-:W-:Y:S01]  /*1f1b0*/  ISETP.GE.AND P0, PT, R3, RZ, PT ;  /* 0x000000ff0300720c */ /* 0x000fe20003f06270 */
[----:B------:R-:W-:-:S12]  /*1f1c0*/  IMAD.IADD R3, R6, 0x1, R4 ;  /* 0x0000000106037824 */ /* 0x000fd800078e0204 */
        /* <DEDUP_REMOVED lines=8> */
.L_x_2538:
[----:B------:R-:W-:Y:S01]  /*1f250*/  UMOV UR4, URZ ;  /* 0x0000003f00047c82 */ /* 0x000fe20008000000 */
[----:B------:R-:W-:Y:S01]  /*1f260*/  UMOV UR5, URZ ;  /* 0x0000003f00057c82 */ /* 0x000fe20008000000 */
[----:B------:R-:W-:Y:S01]  /*1f270*/  ULDC UR6, c[0x0][0xc14] ;  /* 0x0003050000067ab9 */ /* 0x000fe20000000800 */
[----:B------:R-:W-:Y:S02]  /*1f280*/  IMAD.MOV.U32 R16, RZ, RZ, R4 ;  /* 0x000000ffff107224 */ /* 0x000fe400078e0004 */
[----:B------:R-:W-:Y:S02]  /*1f290*/  IMAD.U32 R17, RZ, RZ, UR4 ;  /* 0x00000004ff117e24 */ /* 0x000fe4000f8e00ff */
[----:B------:R-:W-:Y:S02]  /*1f2a0*/  IMAD.U32 R18, RZ, RZ, UR5 ;  /* 0x00000005ff127e24 */ /* 0x000fe4000f8e00ff */
[----:B------:R-:W-:-:S07]  /*1f2b0*/  IMAD.U32 R19, RZ, RZ, UR6 ;  /* 0x00000006ff137e24 */ /* 0x000fce000f8e00ff */
.L_x_2546:
        /* <DEDUP_REMOVED lines=12> */
.L_x_2462:
        /* <DEDUP_REMOVED lines=12> */
.L_x_2715:
[----:B------:R-:W-:Y:S05]  /*1f440*/  BSYNC B0 ;  /* 0x0000000000007941 */ /* 0x000fea0003800000 */
.L_x_2548:
[----:B------:R-:W-:-:S03]  /*1f450*/  UMOV UR4, 0xffffffff ;  /* 0xffffffff00047882 */ /* 0x000fc60000000000 */
[----:B------:R-:W-:Y:S05]  /*1f460*/  BRA.DIV UR4, `(.L_x_2550) ;  /* 0x0000002e040c7947 */ /* 0x000fea000b800000 */
[----:B------:R-:W2:Y:S02]  /*1f470*/  S2R R2, SR_TID.X ;  /* 0x0000000000027919 */ /* 0x000ea40000002100 */
[----:B--2---:R-:W-:-:S04]  /*1f480*/  SHF.R.U32.HI R2, RZ, 0x5, R2 ;  /* 0x00000005ff027819 */ /* 0x004fc80000011602 */
[----:B------:R-:W-:-:S05]  /*1f490*/  LOP3.LUT R2, R2, 0x3, RZ, 0xc0, !PT ;  /* 0x0000000302027812 */ /* 0x000fca00078ec0ff */
[----:B------:R2:W3:Y:S02]  /*1f4a0*/  SHFL.IDX PT, R14, R2, RZ, 0x1f ;  /* 0x00001fff020e7589 */ /* 0x0004e400000e0000 */
.L_x_2718:
[----:B---3--:R-:W-:-:S13]  /*1f4b0*/  ISETP.NE.AND P0, PT, R14, RZ, PT ;  /* 0x000000ff0e00720c */ /* 0x008fda0003f05270 */
[----:B------:R-:W-:Y:S05]  /*1f4c0*/  @P0 BRA `(.L_x_2233) ;  /* 0x0000000000940947 */ /* 0x000fea0003800000 */
[----:B------:R-:W-:-:S03]  /*1f4d0*/  UMOV UR4, 0xffffffff ;  /* 0xffffffff00047882 */ /* 0x000fc60000000000 */
[----:B------:R-:W-:Y:S05]  /*1f4e0*/  BRA.DIV UR4, `(.L_x_2551) ;  /* 0x0000002e04207947 */ /* 0x000fea000b800000 */
[----:B------:R-:W-:-:S13]  /*1f4f0*/  ELECT P6, URZ, PT ;  /* 0x00000000003f782f */ /* 0x000fda00038c0000 */
.L_x_2721:
[----:B------:R-:W-:Y:S05]  /*1f500*/  @!P6 BRA `(.L_x_2233) ;  /* 0x000000000084e947 */ /* 0x000fea0003800000 */
[----:B--2---:R-:W2:Y:S02]  /*1f510*/  LDL.LU R2, [R1+0x30] ;  /* 0x0000300001027983 */ /* 0x004ea40000300800 */
[----:B--2---:R-:W-:-:S04]  /*1f520*/  LOP3.LUT R2, R2, 0x2, RZ, 0xfc, !PT ;  /* 0x0000000202027812 */ /* 0x004fc800078efcff */
[----:B------:R-:W-:-:S13]  /*1f530*/  ISETP.NE.AND P2, PT, R2, 0x3, PT ;  /* 0x000000030200780c */ /* 0x000fda0003f45270 */
[----:B------:R-:W-:Y:S05]  /*1f540*/  @!P2 BRA `(.L_x_2552) ;  /* 0x000000000004a947 */ /* 0x000fea0003800000 */
[----:B------:R-:W-:Y:S01]  /*1f550*/  BPT.TRAP 0x1 ;  /* 0x000000040000795c */ /* 0x000fe20000300000 */
.L_x_2552:
        /* <DEDUP_REMOVED lines=14> */
.L_x_2722:
[----:B------:R-:W2:Y:S02]  /*1f640*/  SYNCS.PHASECHK.TRANS64.TRYWAIT P0, [R7+URZ], R2 ;  /* 0x00000002070075a7 */ /* 0x000ea4000800017f */
[----:B--2---:R-:W-:Y:S05]  /*1f650*/  @!P0 BRA `(.L_x_2554) ;  /* 0x0000002800f88947 */ /* 0x004fea0003800000 */
.L_x_2723:
[----:B------:R-:W-:Y:S05]  /*1f660*/  @!P2 BRA `(.L_x_2555) ;  /* 0x000000000004a947 */ /* 0x000fea0003800000 */
[----:B------:R-:W-:Y:S01]  /*1f670*/  BPT.TRAP 0x1 ;  /* 0x000000040000795c */ /* 0x000fe20000300000 */
.L_x_2555:
[----:B------:R-:W3:Y:S01]  /*1f680*/  LDL.LU R4, [R1] ;  /* 0x0000000001047983 */ /* 0x000ee20000300800 */
[----:B------:R-:W-:-:S04]  /*1f690*/  VIADD R0, R0, 0x28860 ;  /* 0x0002886000007836 */ /* 0x000fc80000000000 */
[----:B---3--:R-:W-:-:S04]  /*1f6a0*/  IMAD R4, R4, 0x8, R0 ;  /* 0x0000000804047824 */ /* 0x008fc800078e0200 */
[----:B------:R-:W3:Y:S02]  /*1f6b0*/  SYNCS.PHASECHK.TRANS64.TRYWAIT P0, [R4+URZ], R5 ;  /* 0x00000005040075a7 */ /* 0x000ee4000800017f */
[----:B---3--:R-:W-:Y:S05]  /*1f6c0*/  @!P0 BRA `(.L_x_2556) ;  /* 0x0000002800f08947 */ /* 0x008fea0003800000 */
.L_x_2724:
[----:B------:R-:W-:-:S07]  /*1f6d0*/  IMAD R3, R3, 0x8, R0 ;  /* 0x0000000803037824 */ /* 0x000fce00078e0200 */
.L_x_2557:
[----:B----4-:R4:W0:Y:S02]  /*1f6e0*/  SYNCS.PHASECHK.TRANS64.TRYWAIT P0, [R3+URZ], R2 ;  /* 0x00000002030075a7 */ /* 0x010824000800017f */
[----:B0-----:R-:W-:Y:S05]  /*1f6f0*/  @!P0 NANOSLEEP.SYNCS 0x989680 ;  /* 0x009896800000895d */ /* 0x001fea0003900000 */
[----:B------:R-:W0:Y:S02]  /*1f700*/  @!P0 SYNCS.PHASECHK.TRANS64 P0, [R3+URZ], R2 ;  /* 0x00000002030085a7 */ /* 0x000e24000800007f */
[----:B0-----:R-:W-:Y:S05]  /*1f710*/  @!P0 BRA `(.L_x_2557) ;  /* 0xfffffffc00f08947 */ /* 0x001fea000383ffff */
.L_x_2233:
[----:B------:R-:W-:Y:S05]  /*1f720*/  BSYNC B7 ;  /* 0x0000000000077941 */ /* 0x000fea0003800000 */
.L_x_2230:
[----:B------:R-:W-:Y:S05]  /*1f730*/  EXIT ;  /* 0x000000000000794d */ /* 0x000fea0003800000 */
.L_x_2255:
[----:B0-----:R0:W1:Y:S02]  /*1f740*/  SYNCS.PHASECHK.TRANS64.TRYWAIT P6, [R105+URZ+0x28890], R122 ;  /* 0x0288907a690075a7 */ /* 0x00106400080c017f */
[----:B-1----:R-:W-:Y:S05]  /*1f750*/  @!P6 NANOSLEEP.SYNCS 0x989680 ;  /* 0x009896800000e95d */ /* 0x002fea0003900000 */
[----:B------:R-:W1:Y:S02]  /*1f760*/  @!P6 SYNCS.PHASECHK.TRANS64 P6, [R105+URZ+0x28890], R122 ;  /* 0x0288907a6900e5a7 */ /* 0x000e6400080c007f */
[----:B-1----:R-:W-:Y:S05]  /*1f770*/  @!P6 BRA `(.L_x_2255) ;  /* 0xfffffffc00f0e947 */ /* 0x002fea000383ffff */
[----:B------:R-:W-:Y:S05]  /*1f780*/  BRA `(.L_x_2558) ;  /* 0xfffffe38006c7947 */ /* 0x000fea000383ffff */
.L_x_2291:
[----:B0-----:R0:W1:Y:S02]  /*1f790*/  SYNCS.PHASECHK.TRANS64.TRYWAIT P4, [R105+URZ+0x28890], R122 ;  /* 0x0288907a690075a7 */ /* 0x001064000808017f */
[----:B-1----:R-:W-:Y:S05]  /*1f7a0*/  @!P4 NANOSLEEP.SYNCS 0x989680 ;  /* 0x009896800000c95d */ /* 0x002fea0003900000 */
[----:B------:R-:W1:Y:S02]  /*1f7b0*/  @!P4 SYNCS.PHASECHK.TRANS64 P4, [R105+URZ+0x28890], R122 ;  /* 0x0288907a6900c5a7 */ /* 0x000e64000808007f */
[----:B-1----:R-:W-:Y:S05]  /*1f7c0*/  @!P4 BRA `(.L_x_2291) ;  /* 0xfffffffc00f0c947 */ /* 0x002fea000383ffff */
[----:B------:R-:W-:Y:S05]  /*1f7d0*/  BRA `(.L_x_2559) ;  /* 0xfffffe60008c7947 */ /* 0x000fea000383ffff */
.L_x_2308:
[----:B0-----:R0:W1:Y:S02]  /*1f7e0*/  SYNCS.PHASECHK.TRANS64.TRYWAIT P3, [R105+URZ+0x28890], R122 ;  /* 0x0288907a690075a7 */ /* 0x001064000806017f */
[----:B-1----:R-:W-:Y:S05]  /*1f7f0*/  @!P3 NANOSLEEP.SYNCS 0x989680 ;  /* 0x009896800000b95d */ /* 0x002fea0003900000 */
[----:B------:R-:W1:Y:S02]  /*1f800*/  @!P3 SYNCS.PHASECHK.TRANS64 P3, [R105+URZ+0x28890], R122 ;  /* 0x0288907a6900b5a7 */ /* 0x000e64000806007f */
[----:B-1----:R-:W-:Y:S05]  /*1f810*/  @!P3 BRA `(.L_x_2308) ;  /* 0xfffffffc00f0b947 */ /* 0x002fea000383ffff */
[----:B------:R-:W-:Y:S05]  /*1f820*/  BRA `(.L_x_2560) ;  /* 0xfffffe8400247947 */ /* 0x000fea000383ffff */
.L_x_2318:
[----:B--2---:R2:W3:Y:S02]  /*1f830*/  SYNCS.PHASECHK.TRANS64.TRYWAIT P0, [R105+URZ+0x288b0], R122 ;  /* 0x0288b07a690075a7 */ /* 0x0044e4000800017f */
[----:B---3--:R-:W-:Y:S05]  /*1f840*/  @!P0 NANOSLEEP.SYNCS 0x989680 ;  /* 0x009896800000895d */ /* 0x008fea0003900000 */
[----:B------:R-:W3:Y:S02]  /*1f850*/  @!P0 SYNCS.PHASECHK.TRANS64 P0, [R105+URZ+0x288b0], R122 ;  /* 0x0288b07a690085a7 */ /* 0x000ee4000800007f */
[----:B---3--:R-:W-:Y:S05]  /*1f860*/  @!P0 BRA `(.L_x_2318) ;  /* 0xfffffffc00f08947 */ /* 0x008fea000383ffff */
[----:B------:R-:W-:Y:S05]  /*1f870*/  BRA `(.L_x_2561) ;  /* 0xfffffe8800c07947 */ /* 0x000fea000383ffff */
.L_x_2330:
        /* <DEDUP_REMOVED lines=8> */
.L_x_2563:
[----:B------:R-:W-:Y:S05]  /*1f900*/  BSYNC B0 ;  /* 0x0000000000007941 */ /* 0x000fea0003800000 */
.L_x_2562:
[----:B------:R-:W-:Y:S01]  /*1f910*/  IMAD.MOV.U32 R192, RZ, RZ, R14 ;  /* 0x000000ffffc07224 */ /* 0x000fe200078e000e */
[----:B------:R-:W-:Y:S06]  /*1f920*/  BRA `(.L_x_2564) ;  /* 0xfffffe9000e87947 */ /* 0x000fec000383ffff */
.L_x_2348:
[----:B------:R-:W-:Y:S01]  /*1f930*/  BSSY B1, `(.L_x_2565) ;  /* 0x0000008000017945 */ /* 0x000fe20003800000 */
[----:B------:R-:W-:Y:S02]  /*1f940*/  IMAD.MOV.U32 R13, RZ, RZ, R5 ;  /* 0x000000ffff0d7224 */ /* 0x000fe400078e0005 */
[----:B------:R-:W-:Y:S02]  /*1f950*/  IMAD.MOV.U32 R12, RZ, RZ, RZ ;  /* 0x000000ffff0c7224 */ /* 0x000fe400078e00ff */
[----:B------:R-:W-:Y:S02]  /*1f960*/  IMAD.MOV.U32 R11, RZ, RZ, 0x181f ;  /* 0x0000181fff0b7424 */ /* 0x000fe400078e00ff */
[----:B------:R-:W-:-:S07]  /*1f970*/  IMAD.MOV.U32 R15, RZ, RZ, -0x1 ;  /* 0xffffffffff0f7424 */ /* 0x000fce00078e00ff */
[----:B01---5:R-:W-:Y:S05]  /*1f980*/  WARPSYNC.COLLECTIVE R15, `(.L_x_2566) ;  /* 0x000000000f087348 */ /* 0x023fea0003c00000 */
[----:B------:R2:W3:Y:S02]  /*1f990*/  SHFL.IDX P6, R14, R13, R12, R11 ;  /* 0x0000000c0d0e7389 */ /* 0x0004e400000c000b */
[----:B0123-5:R-:W-:Y:S01]  /*1f9a0*/  ENDCOLLECTIVE ;  /* 0x000000000000791b */ /* 0x02ffe20003800000 */
.L_x_2566:
[----:B------:R-:W-:Y:S05]  /*1f9b0*/  BSYNC B1 ;  /* 0x0000000000017941 */ /* 0x000fea0003800000 */
.L_x_2565:
[----:B------:R-:W-:Y:S05]  /*1f9c0*/  BRA `(.L_x_2567) ;  /* 0xfffffea400687947 */ /* 0x000fea000383ffff */
.L_x_2349:
        /* <DEDUP_REMOVED lines=8> */
.L_x_2569:
[----:B------:R-:W-:Y:S05]  /*1fa50*/  BSYNC B1 ;  /* 0x0000000000017941 */ /* 0x000fea0003800000 */
.L_x_2568:
[----:B------:R-:W-:Y:S05]  /*1fa60*/  BRA `(.L_x_2570) ;  /* 0xfffffea400487947 */ /* 0x000fea000383ffff */
.L_x_2350:
        /* <DEDUP_REMOVED lines=8> */
.L_x_2572:
[----:B------:R-:W-:Y:S05]  /*1faf0*/  BSYNC B1 ;  /* 0x0000000000017941 */ /* 0x000fea0003800000 */
.L_x_2571:
[----:B------:R-:W-:Y:S05]  /*1fb00*/  BRA `(.L_x_2573) ;  /* 0xfffffea400287947 */ /* 0x000fea000383ffff */
.L_x_2351:
        /* <DEDUP_REMOVED lines=8> */
.L_x_2575:
[----:B------:R-:W-:Y:S05]  /*1fb90*/  BSYNC B1 ;  /* 0x0000000000017941 */ /* 0x000fea0003800000 */
.L_x_2574:
[----:B------:R-:W-:Y:S05]  /*1fba0*/  BRA `(.L_x_2576) ;  /* 0xfffffea400087947 */ /* 0x000fea000383ffff */
.L_x_2352:
[----:B------:R-:W-:Y:S01]  /*1fbb0*/  BSSY B1, `(.L_x_2577) ;  /* 0x0000008000017945 */ /* 0x000fe20003800000 */
[----:B------:R-:W-:Y:S02]  /*1fbc0*/  IMAD.MOV.U32 R13, RZ, RZ, R5 ;  /* 0x000000ffff0d7224 */ /* 0x000fe400078e0005 */
[----:B------:R-:W-:Y:S02]  /*1fbd0*/  IMAD.MOV.U32 R12, RZ, RZ, 0x1 ;  /* 0x00000001ff0c7424 */ /* 0x000fe400078e00ff */
[----:B------:R-:W-:Y:S02]  /*1fbe0*/  IMAD.MOV.U32 R11, RZ, RZ, 0x181f ;  /* 0x0000181fff0b7424 */ /* 0x000fe400078e00ff */
[----:B------:R-:W-:-:S07]  /*1fbf0*/  IMAD.MOV.U32 R15, RZ, RZ, -0x1 ;  /* 0xffffffffff0f7424 */ /* 0x000fce00078e00ff */
[----:B01---5:R-:W-:Y:S05]  /*1fc00*/  WARPSYNC.COLLECTIVE R15, `(.L_x_2578) ;  /* 0x000000000f087348 */ /* 0x023fea0003c00000 */
[----:B------:R2:W3:Y:S02]  /*1fc10*/  SHFL.IDX P6, R14, R13, R12, R11 ;  /* 0x0000000c0d0e7389 */ /* 0x0004e400000c000b */
[----:B0123-5:R-:W-:Y:S01]  /*1fc20*/  ENDCOLLECTIVE ;  /* 0x000000000000791b */ /* 0x02ffe20003800000 */
.L_x_2578:
[----:B------:R-:W-:Y:S05]  /*1fc30*/  BSYNC B1 ;  /* 0x0000000000017941 */ /* 0x000fea0003800000 */
.L_x_2577:
[----:B------:R-:W-:Y:S05]  /*1fc40*/  BRA `(.L_x_2579) ;  /* 0xfffffea000e87947 */ /* 0x000fea000383ffff */
.L_x_2353:
        /* <DEDUP_REMOVED lines=8> */
.L_x_2581:
[----:B------:R-:W-:Y:S05]  /*1fcd0*/  BSYNC B1 ;  /* 0x0000000000017941 */ /* 0x000fea0003800000 */
.L_x_2580:
[----:B------:R-:W-:Y:S05]  /*1fce0*/  BRA `(.L_x_2582) ;  /* 0xfffffea000c87947 */ /* 0x000fea000383ffff */
.L_x_2354:
        /* <DEDUP_REMOVED lines=8> */
.L_x_2584:
[----:B------:R-:W-:Y:S05]  /*1fd70*/  BSYNC B1 ;  /* 0x0000000000017941 */ /* 0x000fea0003800000 */
.L_x_2583:
[----:B------:R-:W-:Y:S05]  /*1fd80*/  BRA `(.L_x_2585) ;  /* 0xfffffea000a87947 */ /* 0x000fea000383ffff */
.L_x_2355:
        /* <DEDUP_REMOVED lines=8> */
.L_x_2587:
[----:B------:R-:W-:Y:S05]  /*1fe10*/  BSYNC B1 ;  /* 0x0000000000017941 */ /* 0x000fea0003800000 */
.L_x_2586:
[----:B------:R-:W-:Y:S05]  /*1fe20*/  BRA `(.L_x_2588) ;  /* 0xfffffea000887947 */ /* 0x000fea000383ffff */
.L_x_2356:
        /* <DEDUP_REMOVED lines=8> */
.L_x_2590:
[----:B------:R-:W-:Y:S05]  /*1feb0*/  BSYNC B1 ;  /* 0x0000000000017941 */ /* 0x000fea0003800000 */
.L_x_2589:
[----:B------:R-:W-:Y:S05]  /*1fec0*/  BRA `(.L_x_2591) ;  /* 0xfffffea000687947 */ /* 0x000fea000383ffff */
.L_x_2357:
        /* <DEDUP_REMOVED lines=8> */
.L_x_2593:
[----:B------:R-:W-:Y:S05]  /*1ff50*/  BSYNC B1 ;  /* 0x0000000000017941 */ /* 0x000fea0003800000 */
.L_x_2592:
[----:B------:R-:W-:Y:S05]  /*1ff60*/  BRA `(.L_x_2594) ;  /* 0xfffffea000487947 */ /* 0x000fea000383ffff */
.L_x_2358:
        /* <DEDUP_REMOVED lines=8> */
.L_x_2596:
[----:B------:R-:W-:Y:S05]  /*1fff0*/  BSYNC B1 ;  /* 0x0000000000017941 */ /* 0x000fea0003800000 */
.L_x_2595:
[----:B------:R-:W-:Y:S05]  /*20000*/  BRA `(.L_x_2597) ;  /* 0xfffffea000287947 */ /* 0x000fea000383ffff */
.L_x_2359:
        /* <DEDUP_REMOVED lines=8> */
.L_x_2599:
[----:B------:R-:W-:Y:S05]  /*20090*/  BSYNC B1 ;  /* 0x0000000000017941 */ /* 0x000fea0003800000 */
.L_x_2598:
[----:B------:R-:W-:Y:S05]  /*200a0*/  BRA `(.L_x_2600) ;  /* 0xfffffea000087947 */ /* 0x000fea000383ffff */
.L_x_2360:
[----:B------:R-:W-:Y:S01]  /*200b0*/  BSSY B1, `(.L_x_2601) ;  /* 0x0000008000017945 */ /* 0x000fe20003800000 */
[----:B------:R-:W-:Y:S01]  /*200c0*/  IMAD.MOV.U32 R13, RZ, RZ, R5 ;  /* 0x000000ffff0d7224 */ /* 0x000fe200078e0005 */
[----:B------:R-:W-:Y:S01]  /*200d0*/  MOV R12, 0x3 ;  /* 0x00000003000c7802 */ /* 0x000fe20000000f00 */
[----:B------:R-:W-:Y:S02]  /*200e0*/  IMAD.MOV.U32 R11, RZ, RZ, 0x181f ;  /* 0x0000181fff0b7424 */ /* 0x000fe400078e00ff */
[----:B------:R-:W-:-:S07]  /*200f0*/  IMAD.MOV.U32 R15, RZ, RZ, -0x1 ;  /* 0xffffffffff0f7424 */ /* 0x000fce00078e00ff */
[----:B01---5:R-:W-:Y:S05]  /*20100*/  WARPSYNC.COLLECTIVE R15, `(.L_x_2602) ;  /* 0x000000000f087348 */ /* 0x023fea0003c00000 */
[----:B------:R2:W3:Y:S02]  /*20110*/  SHFL.IDX P6, R14, R13, R12, R11 ;  /* 0x0000000c0d0e7389 */ /* 0x0004e400000c000b */
[----:B0123-5:R-:W-:Y:S01]  /*20120*/  ENDCOLLECTIVE ;  /* 0x000000000000791b */ /* 0x02ffe20003800000 */
.L_x_2602:
[----:B------:R-:W-:Y:S05]  /*20130*/  BSYNC B1 ;  /* 0x0000000000017941 */ /* 0x000fea0003800000 */
.L_x_2601:
[----:B------:R-:W-:Y:S05]  /*20140*/  BRA `(.L_x_2603) ;  /* 0xfffffe9c00e87947 */ /* 0x000fea000383ffff */
.L_x_2361:
        /* <DEDUP_REMOVED lines=8> */
.L_x_2605:
[----:B------:R-:W-:Y:S05]  /*201d0*/  BSYNC B1 ;  /* 0x0000000000017941 */ /* 0x000fea0003800000 */
.L_x_2604:
[----:B------:R-:W-:Y:S05]  /*201e0*/  BRA `(.L_x_2606) ;  /* 0xfffffe9c00cc7947 */ /* 0x000fea000383ffff */
.L_x_2362:
        /* <DEDUP_REMOVED lines=8> */
.L_x_2608:
[----:B------:R-:W-:Y:S05]  /*20270*/  BSYNC B1 ;  /* 0x0000000000017941 */ /* 0x000fea0003800000 */
.L_x_2607:
[----:B------:R-:W-:Y:S05]  /*20280*/  BRA `(.L_x_2609) ;  /* 0xfffffe9c00b07947 */ /* 0x000fea000383ffff */
.L_x_2363:
        /* <DEDUP_REMOVED lines=8> */
.L_x_2611:
[----:B------:R-:W-:Y:S05]  /*20310*/  BSYNC B1 ;  /* 0x0000000000017941 */ /* 0x000fea0003800000 */
.L_x_2610:
[----:B------:R-:W-:Y:S05]  /*20320*/  BRA `(.L_x_2612) ;  /* 0xfffffe9c00947947 */ /* 0x000fea000383ffff */
.L_x_2365:
[----:B--2---:R2:W3:Y:S02]  /*20330*/  SYNCS.PHASECHK.TRANS64.TRYWAIT P4, [R2+URZ+0x28800], R5 ;  /* 0x02880005020075a7 */ /* 0x0044e4000808017f */
[----:B---3--:R-:W-:Y:S05]  /*20340*/  @!P4 NANOSLEEP.SYNCS 0x989680 ;  /* 0x009896800000c95d */ /* 0x008fea0003900000 */
[----:B------:R-:W3:Y:S02]  /*20350*/  @!P4 SYNCS.PHASECHK.TRANS64 P4, [R2+URZ+0x28800], R5 ;  /* 0x028800050200c5a7 */ /* 0x000ee4000808007f */
[----:B---3--:R-:W-:Y:S05]  /*20360*/  @!P4 BRA `(.L_x_2365) ;  /* 0xfffffffc00f0c947 */ /* 0x008fea000383ffff */
[----:B------:R-:W-:Y:S05]  /*20370*/  BRA `(.L_x_2613) ;  /* 0xfffffea0000c7947 */ /* 0x000fea000383ffff */
.L_x_2381:
        /* <DEDUP_REMOVED lines=8> */
.L_x_2615:
[----:B------:R-:W-:Y:S05]  /*20400*/  BSYNC B1 ;  /* 0x0000000000017941 */ /* 0x000fea0003800000 */
.L_x_2614:
[----:B------:R-:W-:Y:S05]  /*20410*/  BRA `(.L_x_2616) ;  /* 0xfffffec000087947 */ /* 0x000fea000383ffff */
.L_x_2382:
        /* <DEDUP_REMOVED lines=8> */
.L_x_2618:
[----:B------:R-:W-:Y:S05]  /*204a0*/  BSYNC B1 ;  /* 0x0000000000017941 */ /* 0x000fea0003800000 */
.L_x_2617:
[----:B------:R-:W-:Y:S05]  /*204b0*/  BRA `(.L_x_2619) ;  /* 0xfffffebc00e87947 */ /* 0x000fea000383ffff */
.L_x_2383:
        /* <DEDUP_REMOVED lines=8> */
.L_x_2621:
[----:B------:R-:W-:Y:S05]  /*20540*/  BSYNC B1 ;  /* 0x0000000000017941 */ /* 0x000fea0003800000 */
.L_x_2620:
[----:B------:R-:W-:Y:S05]  /*20550*/  BRA `(.L_x_2622) ;  /* 0xfffffebc00c87947 */ /* 0x000fea000383ffff */
.L_x_2384:
        /* <DEDUP_REMOVED lines=8> */
.L_x_2624:
[----:B------:R-:W-:Y:S05]  /*205e0*/  BSYNC B1 ;  /* 0x0000000000017941 */ /* 0x000fea0003800000 */
.L_x_2623:
[----:B------:R-:W-:Y:S05]  /*205f0*/  BRA `(.L_x_2625) ;  /* 0xfffffebc00a87947 */ /* 0x000fea000383ffff */
.L_x_2385:
        /* <DEDUP_REMOVED lines=8> */
.L_x_2627:
[----:B------:R-:W-:Y:S05]  /*20680*/  BSYNC B1 ;  /* 0x0000000000017941 */ /* 0x000fea0003800000 */
.L_x_2626:
[----:B------:R-:W-:Y:S05]  /*20690*/  BRA `(.L_x_2628) ;  /* 0xfffffebc00887947 */ /* 0x000fea000383ffff */
.L_x_2386:
        /* <DEDUP_REMOVED lines=8> */
.L_x_2630:
[----:B------:R-:W-:Y:S05]  /*20720*/  BSYNC B1 ;  /* 0x0000000000017941 */ /* 0x000fea0003800000 */
.L_x_2629:
[----:B------:R-:W-:Y:S05]  /*20730*/  BRA `(.L_x_2631) ;  /* 0xfffffebc00687947 */ /* 0x000fea000383ffff */
.L_x_2387:
        /* <DEDUP_REMOVED lines=8> */
.L_x_2633:
[----:B------:R-:W-:Y:S05]  /*207c0*/  BSYNC B1 ;  /* 0x0000000000017941 */ /* 0x000fea0003800000 */
.L_x_2632:
[----:B------:R-:W-:Y:S05]  /*207d0*/  BRA `(.L_x_2634) ;  /* 0xfffffebc00487947 */ /* 0x000fea000383ffff */
.L_x_2388:
        /* <DEDUP_REMOVED lines=8> */
.L_x_2636:
[----:B------:R-:W-:Y:S05]  /*20860*/  BSYNC B1 ;  /* 0x0000000000017941 */ /* 0x000fea0003800000 */
.L_x_2635:
[----:B------:R-:W-:Y:S05]  /*20870*/  BRA `(.L_x_2637) ;  /* 0xfffffebc00287947 */ /* 0x000fea000383ffff */
.L_x_2389:
        /* <DEDUP_REMOVED lines=8> */
.L_x_2639:
[----:B------:R-:W-:Y:S05]  /*20900*/  BSYNC B1 ;  /* 0x0000000000017941 */ /* 0x000fea0003800000 */
.L_x_2638:
[----:B------:R-:W-:Y:S05]  /*20910*/  BRA `(.L_x_2640) ;  /* 0xfffffebc00087947 */ /* 0x000fea000383ffff */
.L_x_2390:
        /* <DEDUP_REMOVED lines=8> */
.L_x_2642:
[----:B------:R-:W-:Y:S05]  /*209a0*/  BSYNC B1 ;  /* 0x0000000000017941 */ /* 0x000fea0003800000 */
.L_x_2641:
[----:B------:R-:W-:Y:S05]  /*209b0*/  BRA `(.L_x_2643) ;  /* 0xfffffeb800e87947 */ /* 0x000fea000383ffff */
.L_x_2391:
        /* <DEDUP_REMOVED lines=8> */
.L_x_2645:
[----:B------:R-:W-:Y:S05]  /*20a40*/  BSYNC B1 ;  /* 0x0000000000017941 */ /* 0x000fea0003800000 */
.L_x_2644:
[----:B------:R-:W-:Y:S05]  /*20a50*/  BRA `(.L_x_2646) ;  /* 0xfffffeb800c87947 */ /* 0x000fea000383ffff */
.L_x_2392:
        /* <DEDUP_REMOVED lines=8> */
.L_x_2648:
[----:B------:R-:W-:Y:S05]  /*20ae0*/  BSYNC B1 ;  /* 0x0000000000017941 */ /* 0x000fea0003800000 */
.L_x_2647:
[----:B------:R-:W-:Y:S05]  /*20af0*/  BRA `(.L_x_2649) ;  /* 0xfffffeb800a87947 */ /* 0x000fea000383ffff */
.L_x_2393:
        /* <DEDUP_REMOVED lines=8> */
.L_x_2651:
[----:B------:R-:W-:Y:S05]  /*20b80*/  BSYNC B1 ;  /* 0x0000000000017941 */ /* 0x000fea0003800000 */
.L_x_2650:
[----:B------:R-:W-:Y:S05]  /*20b90*/  BRA `(.L_x_2652) ;  /* 0xfffffeb800887947 */ /* 0x000fea000383ffff */
.L_x_2394:
        /* <DEDUP_REMOVED lines=8> */
.L_x_2654:
[----:B------:R-:W-:Y:S05]  /*20c20*/  BSYNC B1 ;  /* 0x0000000000017941 */ /* 0x000fea0003800000 */
.L_x_2653:
[----:B------:R-:W-:Y:S05]  /*20c30*/  BRA `(.L_x_2655) ;  /* 0xfffffeb800687947 */ /* 0x000fea000383ffff */
.L_x_2395:
        /* <DEDUP_REMOVED lines=8> */
.L_x_2657:
[----:B------:R-:W-:Y:S05]  /*20cc0*/  BSYNC B1 ;  /* 0x0000000000017941 */ /* 0x000fea0003800000 */
.L_x_2656:
[----:B------:R-:W-:Y:S05]  /*20cd0*/  BRA `(.L_x_2658) ;  /* 0xfffffeb800487947 */ /* 0x000fea000383ffff */
.L_x_2396:
        /* <DEDUP_REMOVED lines=8> */
.L_x_2660:
[----:B------:R-:W-:Y:S05]  /*20d60*/  BSYNC B1 ;  /* 0x0000000000017941 */ /* 0x000fea0003800000 */
.L_x_2659:
[----:B------:R-:W-:Y:S05]  /*20d70*/  BRA `(.L_x_2661) ;  /* 0xfffffeb800287947 */ /* 0x000fea000383ffff */
.L_x_2398:
[----:B0-----:R0:W1:Y:S02]  /*20d80*/  SYNCS.PHASECHK.TRANS64.TRYWAIT P4, [R2+URZ+0x28800], R9 ;  /* 0x02880009020075a7 */ /* 0x001064000808017f */
[----:B-1----:R-:W-:Y:S05]  /*20d90*/  @!P4 NANOSLEEP.SYNCS 0x989680 ;  /* 0x009896800000c95d */ /* 0x002fea0003900000 */
[----:B------:R-:W1:Y:S02]  /*20da0*/  @!P4 SYNCS.PHASECHK.TRANS64 P4, [R2+URZ+0x28800], R9 ;  /* 0x028800090200c5a7 */ /* 0x000e64000808007f */
[----:B-1----:R-:W-:Y:S05]  /*20db0*/  @!P4 BRA `(.L_x_2398) ;  /* 0xfffffffc00f0c947 */ /* 0x002fea000383ffff */
[----:B------:R-:W-:Y:S05]  /*20dc0*/  BRA `(.L_x_2662) ;  /* 0xfffffebc00287947 */ /* 0x000fea000383ffff */
.L_x_2408:
[----:B-1----:R1:W2:Y:S02]  /*20dd0*/  SYNCS.PHASECHK.TRANS64.TRYWAIT P2, [R0+URZ+0x28830], R3 ;  /* 0x02883003000075a7 */ /* 0x0022a4000804017f */
[----:B--2---:R-:W-:Y:S05]  /*20de0*/  @!P2 NANOSLEEP.SYNCS 0x989680 ;  /* 0x009896800000a95d */ /* 0x004fea0003900000 */
[----:B------:R-:W2:Y:S02]  /*20df0*/  @!P2 SYNCS.PHASECHK.TRANS64 P2, [R0+URZ+0x28830], R3 ;  /* 0x028830030000a5a7 */ /* 0x000ea4000804007f */
[----:B--2---:R-:W-:Y:S05]  /*20e00*/  @!P2 BRA `(.L_x_2408) ;  /* 0xfffffffc00f0a947 */ /* 0x004fea000383ffff */
[----:B------:R-:W-:Y:S05]  /*20e10*/  BRA `(.L_x_2407) ;  /* 0xfffffed8000c7947 */ /* 0x000fea000383ffff */
.L_x_2414:
[----:B-1----:R1:W2:Y:S02]  /*20e20*/  SYNCS.PHASECHK.TRANS64.TRYWAIT P3, [R6+URZ+0x28830], R7 ;  /* 0x02883007060075a7 */ /* 0x0022a4000806017f */
[----:B--2---:R-:W-:Y:S05]  /*20e30*/  @!P3 NANOSLEEP.SYNCS 0x989680 ;  /* 0x009896800000b95d */ /* 0x004fea0003900000 */
[----:B------:R-:W2:Y:S02]  /*20e40*/  @!P3 SYNCS.PHASECHK.TRANS64 P3, [R6+URZ+0x28830], R7 ;  /* 0x028830070600b5a7 */ /* 0x000ea4000806007f */
[----:B--2---:R-:W-:Y:S05]  /*20e50*/  @!P3 BRA `(.L_x_2414) ;  /* 0xfffffffc00f0b947 */ /* 0x004fea000383ffff */
[----:B------:R-:W-:Y:S05]  /*20e60*/  BRA `(.L_x_2413) ;  /* 0xffffff0800247947 */ /* 0x000fea000383ffff */
.L_x_2418:
[----:B-1----:R1:W2:Y:S02]  /*20e70*/  SYNCS.PHASECHK.TRANS64.TRYWAIT P2, [R7+URZ+0x28850], R6 ;  /* 0x02885006070075a7 */ /* 0x0022a4000804017f */
[----:B--2---:R-:W-:Y:S05]  /*20e80*/  @!P2 NANOSLEEP.SYNCS 0x989680 ;  /* 0x009896800000a95d */ /* 0x004fea0003900000 */
[----:B------:R-:W2:Y:S02]  /*20e90*/  @!P2 SYNCS.PHASECHK.TRANS64 P2, [R7+URZ+0x28850], R6 ;  /* 0x028850060700a5a7 */ /* 0x000ea4000804007f */
[----:B--2---:R-:W-:Y:S05]  /*20ea0*/  @!P2 BRA `(.L_x_2418) ;  /* 0xfffffffc00f0a947 */ /* 0x004fea000383ffff */
[----:B------:R-:W-:Y:S05]  /*20eb0*/  BRA `(.L_x_2415) ;  /* 0xffffff0c00347947 */ /* 0x000fea000383ffff */
.L_x_2425:
[----:B-1----:R1:W2:Y:S02]  /*20ec0*/  SYNCS.PHASECHK.TRANS64.TRYWAIT P3, [R6+URZ+0x28830], R7 ;  /* 0x02883007060075a7 */ /* 0x0022a4000806017f */
[----:B--2---:R-:W-:Y:S05]  /*20ed0*/  @!P3 NANOSLEEP.SYNCS 0x989680 ;  /* 0x009896800000b95d */ /* 0x004fea0003900000 */
[----:B------:R-:W2:Y:S02]  /*20ee0*/  @!P3 SYNCS.PHASECHK.TRANS64 P3, [R6+URZ+0x28830], R7 ;  /* 0x028830070600b5a7 */ /* 0x000ea4000806007f */
[----:B--2---:R-:W-:Y:S05]  /*20ef0*/  @!P3 BRA `(.L_x_2425) ;  /* 0xfffffffc00f0b947 */ /* 0x004fea000383ffff */
[----:B------:R-:W-:Y:S05]  /*20f00*/  BRA `(.L_x_2424) ;  /* 0xffffff3800bc7947 */ /* 0x000fea000383ffff */
.L_x_2429:
[----:B-1----:R1:W2:Y:S02]  /*20f10*/  SYNCS.PHASECHK.TRANS64.TRYWAIT P2, [R7+URZ+0x28850], R6 ;  /* 0x02885006070075a7 */ /* 0x0022a4000804017f */
[----:B--2---:R-:W-:Y:S05]  /*20f20*/  @!P2 NANOSLEEP.SYNCS 0x989680 ;  /* 0x009896800000a95d */ /* 0x004fea0003900000 */
[----:B------:R-:W2:Y:S02]  /*20f30*/  @!P2 SYNCS.PHASECHK.TRANS64 P2, [R7+URZ+0x28850], R6 ;  /* 0x028850060700a5a7 */ /* 0x000ea4000804007f */
[----:B--2---:R-:W-:Y:S05]  /*20f40*/  @!P2 BRA `(.L_x_2429) ;  /* 0xfffffffc00f0a947 */ /* 0x004fea000383ffff */
[----:B------:R-:W-:Y:S05]  /*20f50*/  BRA `(.L_x_2426) ;  /* 0xffffff3c00cc7947 */ /* 0x000fea000383ffff */
.L_x_2434:
[----:B-1----:R1:W2:Y:S02]  /*20f60*/  SYNCS.PHASECHK.TRANS64.TRYWAIT P0, [R11+URZ+0x28850], R4 ;  /* 0x028850040b0075a7 */ /* 0x0022a4000800017f */
[----:B--2---:R-:W-:Y:S05]  /*20f70*/  @!P0 NANOSLEEP.SYNCS 0x989680 ;  /* 0x009896800000895d */ /* 0x004fea0003900000 */
[----:B------:R-:W2:Y:S02]  /*20f80*/  @!P0 SYNCS.PHASECHK.TRANS64 P0, [R11+URZ+0x28850], R4 ;  /* 0x028850040b0085a7 */ /* 0x000ea4000800007f */
[----:B--2---:R-:W-:Y:S05]  /*20f90*/  @!P0 BRA `(.L_x_2434) ;  /* 0xfffffffc00f08947 */ /* 0x004fea000383ffff */
[----:B------:R-:W-:Y:S05]  /*20fa0*/  BRA `(.L_x_2433) ;  /* 0xffffff6000fc7947 */ /* 0x000fea000383ffff */
.L_x_2468:
        /* <DEDUP_REMOVED lines=11> */
.L_x_2664:
[----:B------:R-:W-:Y:S05]  /*21060*/  BSYNC B1 ;  /* 0x0000000000017941 */ /* 0x000fea0003800000 */
.L_x_2663:
[----:B------:R-:W-:Y:S05]  /*21070*/  BRA `(.L_x_2665) ;  /* 0xffffff9c006c7947 */ /* 0x000fea000383ffff */
.L_x_2469:
[----:B------:R-:W-:Y:S01]  /*21080*/  BSSY B1, `(.L_x_2666) ;  /* 0x0000006000017945 */ /* 0x000fe20003800000 */
[----:B------:R-:W-:-:S07]  /*21090*/  IMAD.MOV.U32 R15, RZ, RZ, -0x1 ;  /* 0xffffffffff0f7424 */ /* 0x000fce00078e00ff */
[----:B------:R-:W-:Y:S05]  /*210a0*/  WARPSYNC.COLLECTIVE R15, `(.L_x_2667) ;  /* 0x000000000f0c7348 */ /* 0x000fea0003c00000 */
[----:B------:R-:W-:Y:S02]  /*210b0*/  ELECT P6, UR62, PT ;  /* 0x00000000003e782f */ /* 0x000fe400038c0000 */
[----:B------:R-:W-:Y:S01]  /*210c0*/  MOV R14, UR62 ;  /* 0x0000003e000e7c02 */ /* 0x000fe20008000f00 */
[----:B------:R-:W-:Y:S10]  /*210d0*/  ENDCOLLECTIVE ;  /* 0x000000000000791b */ /* 0x000ff40003800000 */
.L_x_2667:
[----:B------:R-:W-:Y:S05]  /*210e0*/  BSYNC B1 ;  /* 0x0000000000017941 */ /* 0x000fea0003800000 */
.L_x_2666:
[----:B------:R-:W-:Y:S05]  /*210f0*/  BRA `(.L_x_2668) ;  /* 0xffffff9c00587947 */ /* 0x000fea000383ffff */
.L_x_2471:
[----:B0-----:R0:W1:Y:S02]  /*21100*/  SYNCS.PHASECHK.TRANS64.TRYWAIT P0, [R9+URZ+0x28820], R5 ;  /* 0x02882005090075a7 */ /* 0x001064000800017f */
[----:B-1----:R-:W-:Y:S05]  /*21110*/  @!P0 NANOSLEEP.SYNCS 0x989680 ;  /* 0x009896800000895d */ /* 0x002fea0003900000 */
[----:B------:R-:W1:Y:S02]  /*21120*/  @!P0 SYNCS.PHASECHK.TRANS64 P0, [R9+URZ+0x28820], R5 ;  /* 0x02882005090085a7 */ /* 0x000e64000800007f */
[----:B-1----:R-:W-:Y:S05]  /*21130*/  @!P0 BRA `(.L_x_2471) ;  /* 0xfffffffc00f08947 */ /* 0x002fea000383ffff */
[----:B------:R-:W-:Y:S05]  /*21140*/  BRA `(.L_x_2669) ;  /* 0xffffff9c00747947 */ /* 0x000fea000383ffff */
.L_x_2474:
[----:B0-----:R0:W1:Y:S02]  /*21150*/  SYNCS.PHASECHK.TRANS64.TRYWAIT P0, [R5+URZ+0x288a0], R7 ;  /* 0x0288a007050075a7 */ /* 0x001064000800017f */
[----:B-1----:R-:W-:Y:S05]  /*21160*/  @!P0 NANOSLEEP.SYNCS 0x989680 ;  /* 0x009896800000895d */ /* 0x002fea0003900000 */
[----:B------:R-:W1:Y:S02]  /*21170*/  @!P0 SYNCS.PHASECHK.TRANS64 P0, [R5+URZ+0x288a0], R7 ;  /* 0x0288a007050085a7 */ /* 0x000e64000800007f */
[----:B-1----:R-:W-:Y:S05]  /*21180*/  @!P0 BRA `(.L_x_2474) ;  /* 0xfffffffc00f08947 */ /* 0x002fea000383ffff */
[----:B------:R-:W-:Y:S05]  /*21190*/  BRA `(.L_x_2670) ;  /* 0xffffff9c00847947 */ /* 0x000fea000383ffff */
.L_x_2476:
[----:B-1----:R1:W2:Y:S02]  /*211a0*/  SYNCS.PHASECHK.TRANS64.TRYWAIT P0, [R5+URZ+0x288c0], R7 ;  /* 0x0288c007050075a7 */ /* 0x0022a4000800017f */
[----:B--2---:R-:W-:Y:S05]  /*211b0*/  @!P0 NANOSLEEP.SYNCS 0x989680 ;  /* 0x009896800000895d */ /* 0x004fea0003900000 */
[----:B------:R-:W2:Y:S02]  /*211c0*/  @!P0 SYNCS.PHASECHK.TRANS64 P0, [R5+URZ+0x288c0], R7 ;  /* 0x0288c007050085a7 */ /* 0x000ea4000800007f */
[----:B--2---:R-:W-:Y:S05]  /*211d0*/  @!P0 BRA `(.L_x_2476) ;  /* 0xfffffffc00f08947 */ /* 0x004fea000383ffff */
[----:B------:R-:W-:Y:S05]  /*211e0*/  BRA `(.L_x_2671) ;  /* 0xffffff9c00fc7947 */ /* 0x000fea000383ffff */
.L_x_2480:
[----:B0-----:R0:W1:Y:S02]  /*211f0*/  SYNCS.PHASECHK.TRANS64.TRYWAIT P0, [R6+URZ+0x288a0], R7 ;  /* 0x0288a007060075a7 */ /* 0x001064000800017f */
[----:B-1----:R-:W-:Y:S05]  /*21200*/  @!P0 NANOSLEEP.SYNCS 0x989680 ;  /* 0x009896800000895d */ /* 0x002fea0003900000 */
[----:B------:R-:W1:Y:S02]  /*21210*/  @!P0 SYNCS.PHASECHK.TRANS64 P0, [R6+URZ+0x288a0], R7 ;  /* 0x0288a007060085a7 */ /* 0x000e64000800007f */
[----:B-1----:R-:W-:Y:S05]  /*21220*/  @!P0 BRA `(.L_x_2480) ;  /* 0xfffffffc00f08947 */ /* 0x002fea000383ffff */
[----:B------:R-:W-:Y:S05]  /*21230*/  BRA `(.L_x_2672) ;  /* 0xffffffa000c87947 */ /* 0x000fea000383ffff */
.L_x_2482:
[----:B-1----:R1:W2:Y:S02]  /*21240*/  SYNCS.PHASECHK.TRANS64.TRYWAIT P1, [R6+URZ+0x288c0], R7 ;  /* 0x0288c007060075a7 */ /* 0x0022a4000802017f */
[----:B--2---:R-:W-:Y:S05]  /*21250*/  @!P1 NANOSLEEP.SYNCS 0x989680 ;  /* 0x009896800000995d */ /* 0x004fea0003900000 */
[----:B------:R-:W2:Y:S02]  /*21260*/  @!P1 SYNCS.PHASECHK.TRANS64 P1, [R6+URZ+0x288c0], R7 ;  /* 0x0288c007060095a7 */ /* 0x000ea4000802007f */
[----:B--2---:R-:W-:Y:S05]  /*21270*/  @!P1 BRA `(.L_x_2482) ;  /* 0xfffffffc00f09947 */ /* 0x004fea000383ffff */
[----:B------:R-:W-:Y:S05]  /*21280*/  BRA `(.L_x_2673) ;  /* 0xffffffa400387947 */ /* 0x000fea000383ffff */
.L_x_2493:
        /* <DEDUP_REMOVED lines=11> */
.L_x_2675:
[----:B------:R-:W-:Y:S05]  /*21340*/  BSYNC B0 ;  /* 0x0000000000007941 */ /* 0x000fea0003800000 */
.L_x_2674:
[----:B------:R-:W-:Y:S05]  /*21350*/  BRA `(.L_x_2676) ;  /* 0xffffffac00f87947 */ /* 0x000fea000383ffff */
.L_x_2494:
[----:B------:R-:W-:Y:S01]  /*21360*/  BSSY B0, `(.L_x_2677) ;  /* 0x0000006000007945 */ /* 0x000fe20003800000 */
[----:B------:R-:W-:-:S07]  /*21370*/  IMAD.MOV.U32 R15, RZ, RZ, -0x1 ;  /* 0xffffffffff0f7424 */ /* 0x000fce00078e00ff */
[----:B------:R-:W-:Y:S05]  /*21380*/  WARPSYNC.COLLECTIVE R15, `(.L_x_2678) ;  /* 0x000000000f0c7348 */ /* 0x000fea0003c00000 */
[----:B------:R-:W-:Y:S02]  /*21390*/  ELECT P6, UR62, PT ;  /* 0x00000000003e782f */ /* 0x000fe400038c0000 */
[----:B------:R-:W-:Y:S01]  /*213a0*/  MOV R14, UR62 ;  /* 0x0000003e000e7c02 */ /* 0x000fe20008000f00 */
[----:B------:R-:W-:Y:S10]  /*213b0*/  ENDCOLLECTIVE ;  /* 0x000000000000791b */ /* 0x000ff40003800000 */
.L_x_2678:
[----:B------:R-:W-:Y:S05]  /*213c0*/  BSYNC B0 ;  /* 0x0000000000007941 */ /* 0x000fea0003800000 */
.L_x_2677:
[----:B------:R-:W-:Y:S05]  /*213d0*/  BRA `(.L_x_2679) ;  /* 0xffffffac00e87947 */ /* 0x000fea000383ffff */
.L_x_2497:
[----:B0-----:R0:W1:Y:S02]  /*213e0*/  SYNCS.PHASECHK.TRANS64.TRYWAIT P0, [R7+URZ+0x28840], R10 ;  /* 0x0288400a070075a7 */ /* 0x001064000800017f */
[----:B-1----:R-:W-:Y:S05]  /*213f0*/  @!P0 NANOSLEEP.SYNCS 0x989680 ;  /* 0x009896800000895d */ /* 0x002fea0003900000 */
[----:B------:R-:W1:Y:S02]  /*21400*/  @!P0 SYNCS.PHASECHK.TRANS64 P0, [R7+URZ+0x28840], R10 ;  /* 0x0288400a070085a7 */ /* 0x000e64000800007f */
[----:B-1----:R-:W-:Y:S05]  /*21410*/  @!P0 BRA `(.L_x_2497) ;  /* 0xfffffffc00f08947 */ /* 0x002fea000383ffff */
[----:B------:R-:W-:Y:S05]  /*21420*/  BRA `(.L_x_2680) ;  /* 0xffffffb0004c7947 */ /* 0x000fea000383ffff */
.L_x_2500:
        /* <DEDUP_REMOVED lines=8> */
.L_x_2508:
[----:B0-----:R0:W1:Y:S02]  /*214b0*/  SYNCS.PHASECHK.TRANS64.TRYWAIT P0, [R7+URZ+0x28840], R8 ;  /* 0x02884008070075a7 */ /* 0x001064000800017f */
[----:B-1----:R-:W-:Y:S05]  /*214c0*/  @!P0 NANOSLEEP.SYNCS 0x989680 ;  /* 0x009896800000895d */ /* 0x002fea0003900000 */
[----:B------:R-:W1:Y:S02]  /*214d0*/  @!P0 SYNCS.PHASECHK.TRANS64 P0, [R7+URZ+0x28840], R8 ;  /* 0x02884008070085a7 */ /* 0x000e64000800007f */
[----:B-1----:R-:W-:Y:S05]  /*214e0*/  @!P0 BRA `(.L_x_2508) ;  /* 0xfffffffc00f08947 */ /* 0x002fea000383ffff */
[----:B------:R-:W-:Y:S05]  /*214f0*/  BRA `(.L_x_2682) ;  /* 0xffffffb800107947 */ /* 0x000fea000383ffff */
.L_x_2510:
[----:B0-----:R0:W1:Y:S02]  /*21500*/  SYNCS.PHASECHK.TRANS64.TRYWAIT P0, [R8+URZ+0x60], R7 ;  /* 0x00006007080075a7 */ /* 0x001064000800017f */
[----:B-1----:R-:W-:Y:S05]  /*21510*/  @!P0 NANOSLEEP.SYNCS 0x989680 ;  /* 0x009896800000895d */ /* 0x002fea0003900000 */
[----:B------:R-:W1:Y:S02]  /*21520*/  @!P0 SYNCS.PHASECHK.TRANS64 P0, [R8+URZ+0x60], R7 ;  /* 0x00006007080085a7 */ /* 0x000e64000800007f */
[----:B-1----:R-:W-:Y:S05]  /*21530*/  @!P0 BRA `(.L_x_2510) ;  /* 0xfffffffc00f08947 */ /* 0x002fea000383ffff */
[----:B------:R-:W-:Y:S05]  /*21540*/  BRA `(.L_x_2683) ;  /* 0xffffffb800ac7947 */ /* 0x000fea000383ffff */
.L_x_2515:
[----:B-1----:R1:W2:Y:S02]  /*21550*/  SYNCS.PHASECHK.TRANS64.TRYWAIT P0, [R2+URZ+0x28840], R3 ;  /* 0x02884003020075a7 */ /* 0x0022a4000800017f */
[----:B--2---:R-:W-:Y:S05]  /*21560*/  @!P0 NANOSLEEP.SYNCS 0x989680 ;  /* 0x009896800000895d */ /* 0x004fea0003900000 */
[----:B------:R-:W2:Y:S02]  /*21570*/  @!P0 SYNCS.PHASECHK.TRANS64 P0, [R2+URZ+0x28840], R3 ;  /* 0x02884003020085a7 */ /* 0x000ea4000800007f */
[----:B--2---:R-:W-:Y:S05]  /*21580*/  @!P0 BRA `(.L_x_2515) ;  /* 0xfffffffc00f08947 */ /* 0x004fea000383ffff */
[----:B------:R-:W-:Y:S05]  /*21590*/  BRA `(.L_x_2684) ;  /* 0xffffffc000087947 */ /* 0x000fea000383ffff */
.L_x_2517:
[----:B0-----:R0:W1:Y:S02]  /*215a0*/  SYNCS.PHASECHK.TRANS64.TRYWAIT P1, [R2+URZ+0x60], R3 ;  /* 0x00006003020075a7 */ /* 0x001064000802017f */
[----:B-1----:R-:W-:Y:S05]  /*215b0*/  @!P1 NANOSLEEP.SYNCS 0x989680 ;  /* 0x009896800000995d */ /* 0x002fea0003900000 */
[----:B------:R-:W1:Y:S02]  /*215c0*/  @!P1 SYNCS.PHASECHK.TRANS64 P1, [R2+URZ+0x60], R3 ;  /* 0x00006003020095a7 */ /* 0x000e64000802007f */
[----:B-1----:R-:W-:Y:S05]  /*215d0*/  @!P1 BRA `(.L_x_2517) ;  /* 0xfffffffc00f09947 */ /* 0x002fea000383ffff */
[----:B------:R-:W-:Y:S05]  /*215e0*/  BRA `(.L_x_2685) ;  /* 0xffffffc000a47947 */ /* 0x000fea000383ffff */
.L_x_2522:
[----:B--2---:R2:W3:Y:S02]  /*215f0*/  SYNCS.PHASECHK.TRANS64.TRYWAIT P0, [R2+URZ+0x28840], R3 ;  /* 0x02884003020075a7 */ /* 0x0044e4000800017f */
[----:B---3--:R-:W-:Y:S05]  /*21600*/  @!P0 NANOSLEEP.SYNCS 0x989680 ;  /* 0x009896800000895d */ /* 0x008fea0003900000 */
[----:B------:R-:W3:Y:S02]  /*21610*/  @!P0 SYNCS.PHASECHK.TRANS64 P0, [R2+URZ+0x28840], R3 ;  /* 0x02884003020085a7 */ /* 0x000ee4000800007f */
[----:B---3--:R-:W-:Y:S05]  /*21620*/  @!P0 BRA `(.L_x_2522) ;  /* 0xfffffffc00f08947 */ /* 0x008fea000383ffff */
[----:B------:R-:W-:Y:S05]  /*21630*/  BRA `(.L_x_2686) ;  /* 0xffffffc400c07947 */ /* 0x000fea000383ffff */
.L_x_2524:
[----:B0-----:R0:W1:Y:S02]  /*21640*/  SYNCS.PHASECHK.TRANS64.TRYWAIT P1, [R2+URZ+0x60], R9 ;  /* 0x00006009020075a7 */ /* 0x001064000802017f */
[----:B-1----:R-:W-:Y:S05]  /*21650*/  @!P1 NANOSLEEP.SYNCS 0x989680 ;  /* 0x009896800000995d */ /* 0x002fea0003900000 */
[----:B------:R-:W1:Y:S02]  /*21660*/  @!P1 SYNCS.PHASECHK.TRANS64 P1, [R2+URZ+0x60], R9 ;  /* 0x00006009020095a7 */ /* 0x000e64000802007f */
[----:B-1----:R-:W-:Y:S05]  /*21670*/  @!P1 BRA `(.L_x_2524) ;  /* 0xfffffffc00f09947 */ /* 0x002fea000383ffff */
[----:B------:R-:W-:Y:S05]  /*21680*/  BRA `(.L_x_2687) ;  /* 0xffffffc8005c7947 */ /* 0x000fea000383ffff */
.L_x_2531:
[----:B-1----:R1:W2:Y:S02]  /*21690*/  SYNCS.PHASECHK.TRANS64.TRYWAIT P0, [R3+URZ+0x28860], R0 ;  /* 0x02886000030075a7 */ /* 0x0022a4000800017f */
[----:B--2---:R-:W-:Y:S05]  /*216a0*/  @!P0 NANOSLEEP.SYNCS 0x989680 ;  /* 0x009896800000895d */ /* 0x004fea0003900000 */
[----:B------:R-:W2:Y:S02]  /*216b0*/  @!P0 SYNCS.PHASECHK.TRANS64 P0, [R3+URZ+0x28860], R0 ;  /* 0x02886000030085a7 */ /* 0x000ea4000800007f */
[----:B--2---:R-:W-:Y:S05]  /*216c0*/  @!P0 BRA `(.L_x_2531) ;  /* 0xfffffffc00f08947 */ /* 0x004fea000383ffff */
[----:B------:R-:W-:Y:S05]  /*216d0*/  BRA `(.L_x_2688) ;  /* 0xffffffcc00607947 */ /* 0x000fea000383ffff */
.L_x_2533:
[----:B------:R-:W-:Y:S01]  /*216e0*/  BSSY B0, `(.L_x_2689) ;  /* 0x0000008000007945 */ /* 0x000fe20003800000 */
[----:B------:R-:W-:Y:S02]  /*216f0*/  IMAD.MOV.U32 R13, RZ, RZ, R16 ;  /* 0x000000ffff0d7224 */ /* 0x000fe400078e0010 */
[----:B------:R-:W-:Y:S02]  /*21700*/  IMAD.MOV.U32 R12, RZ, RZ, RZ ;  /* 0x000000ffff0c7224 */ /* 0x000fe400078e00ff */
[----:B------:R-:W-:Y:S02]  /*21710*/  IMAD.MOV.U32 R11, RZ, RZ, 0x1f ;  /* 0x0000001fff0b7424 */ /* 0x000fe400078e00ff */
[----:B0-----:R-:W-:-:S07]  /*21720*/  IMAD.MOV.U32 R15, RZ, RZ, -0x1 ;  /* 0xffffffffff0f7424 */ /* 0x001fce00078e00ff */
[----:B-1----:R-:W-:Y:S05]  /*21730*/  WARPSYNC.COLLECTIVE R15, `(.L_x_2690) ;  /* 0x000000000f087348 */ /* 0x002fea0003c00000 */
[----:B------:R0:W2:Y:S02]  /*21740*/  SHFL.IDX P6, R14, R13, R12, R11 ;  /* 0x0000000c0d0e7389 */ /* 0x0000a400000c000b */
[----:B012---:R-:W-:Y:S01]  /*21750*/  ENDCOLLECTIVE ;  /* 0x000000000000791b */ /* 0x007fe20003800000 */
.L_x_2690:
[----:B------:R-:W-:Y:S05]  /*21760*/  BSYNC B0 ;  /* 0x0000000000007941 */ /* 0x000fea0003800000 */
.L_x_2689:
        /* <DEDUP_REMOVED lines=8> */
.L_x_2691:
[----:B------:R-:W-:Y:S01]  /*217f0*/  IMAD.MOV.U32 R16, RZ, RZ, R14 ;  /* 0x000000ffff107224 */ /* 0x000fe200078e000e */
[----:B------:R-:W-:Y:S06]  /*21800*/  BRA `(.L_x_2692) ;  /* 0xffffffcc00e87947 */ /* 0x000fec000383ffff */
.L_x_2536:
        /* <DEDUP_REMOVED lines=8> */
.L_x_2694:
[----:B------:R-:W-:Y:S05]  /*21890*/  BSYNC B0 ;  /* 0x0000000000007941 */ /* 0x000fea0003800000 */
.L_x_2693:
        /* <DEDUP_REMOVED lines=10> */
.L_x_2695:
        /* <DEDUP_REMOVED lines=8> */
.L_x_2696:
        /* <DEDUP_REMOVED lines=8> */
.L_x_2697:
        /* <DEDUP_REMOVED lines=8> */
.L_x_2698:
        /* <DEDUP_REMOVED lines=8> */
.L_x_2699:
[----:B------:R-:W-:Y:S05]  /*21b40*/  BRA `(.L_x_2700) ;  /* 0xffffffcc00ac7947 */ /* 0x000fea000383ffff */
.L_x_2541:
        /* <DEDUP_REMOVED lines=8> */
.L_x_2702:
[----:B------:R-:W-:Y:S05]  /*21bd0*/  BSYNC B0 ;  /* 0x0000000000007941 */ /* 0x000fea0003800000 */
.L_x_2701:
        /* <DEDUP_REMOVED lines=10> */
.L_x_2703:
        /* <DEDUP_REMOVED lines=8> */
.L_x_2704:
        /* <DEDUP_REMOVED lines=8> */
.L_x_2705:
        /* <DEDUP_REMOVED lines=8> */
.L_x_2706:
        /* <DEDUP_REMOVED lines=8> */
.L_x_2707:
[----:B------:R-:W-:Y:S05]  /*21e80*/  BRA `(.L_x_2708) ;  /* 0xffffffcc00907947 */ /* 0x000fea000383ffff */
.L_x_2543:
[----:B------:R-:W-:Y:S01]  /*21e90*/  BSSY B0, `(.L_x_2709) ;  /* 0x0000006000007945 */ /* 0x000fe20003800000 */
[----:B------:R-:W-:Y:S01]  /*21ea0*/  PLOP3.LUT P6, PT, P6, PT, PT, 0x8, 0x0 ;  /* 0x000000000000781c */ /* 0x000fe200037ce170 */
[----:B------:R-:W-:-:S12]  /*21eb0*/  IMAD.MOV.U32 R15, RZ, RZ, -0x1 ;  /* 0xffffffffff0f7424 */ /* 0x000fd800078e00ff */
[----:B0-----:R-:W-:Y:S05]  /*21ec0*/  WARPSYNC.COLLECTIVE R15, `(.L_x_2710) ;  /* 0x000000000f087348 */ /* 0x001fea0003c00000 */
[----:B------:R-:W-:Y:S01]  /*21ed0*/  VOTE.ANY R14, PT, P6 ;  /* 0x00000000000e7806 */ /* 0x000fe200030e0100 */
[----:B0-----:R-:W-:Y:S06]  /*21ee0*/  ENDCOLLECTIVE ;  /* 0x000000000000791b */ /* 0x001fec0003800000 */
.L_x_2710:
[----:B------:R-:W-:Y:S05]  /*21ef0*/  BSYNC B0 ;  /* 0x0000000000007941 */ /* 0x000fea0003800000 */
.L_x_2709:
        /* <DEDUP_REMOVED lines=9> */
.L_x_2711:
[----:B------:R-:W-:Y:S01]  /*21f90*/  IMAD.MOV.U32 R17, RZ, RZ, R14 ;  /* 0x000000ffff117224 */ /* 0x000fe200078e000e */
[----:B------:R-:W-:Y:S06]  /*21fa0*/  BRA `(.L_x_2712) ;  /* 0xffffffcc00807947 */ /* 0x000fec000383ffff */
.L_x_2545:
[----:B------:R-:W-:Y:S01]  /*21fb0*/  BSSY B0, `(.L_x_2713) ;  /* 0x0000007000007945 */ /* 0x000fe20003800000 */
[----:B------:R-:W-:Y:S02]  /*21fc0*/  IMAD.MOV.U32 R13, RZ, RZ, R2 ;  /* 0x000000ffff0d7224 */ /* 0x000fe400078e0002 */
[----:B------:R-:W-:Y:S02]  /*21fd0*/  IMAD.MOV.U32 R11, RZ, RZ, 0x1f ;  /* 0x0000001fff0b7424 */ /* 0x000fe400078e00ff */
[----:B------:R-:W-:-:S07]  /*21fe0*/  IMAD.MOV.U32 R15, RZ, RZ, -0x1 ;  /* 0xffffffffff0f7424 */ /* 0x000fce00078e00ff */
[----:B012---:R-:W-:Y:S05]  /*21ff0*/  WARPSYNC.COLLECTIVE R15, `(.L_x_2714) ;  /* 0x000000000f087348 */ /* 0x007fea0003c00000 */
[----:B------:R3:W4:Y:S02]  /*22000*/  SHFL.IDX P6, R14, R13, R12, R11 ;  /* 0x0000000c0d0e7389 */ /* 0x00072400000c000b */
[----:B01234-:R-:W-:Y:S01]  /*22010*/  ENDCOLLECTIVE ;  /* 0x000000000000791b */ /* 0x01ffe20003800000 */
.L_x_2714:
[----:B------:R-:W-:Y:S05]  /*22020*/  BSYNC B0 ;  /* 0x0000000000007941 */ /* 0x000fea0003800000 */
.L_x_2713:
[----:B------:R-:W-:Y:S01]  /*22030*/  IMAD.MOV.U32 R7, RZ, RZ, R14 ;  /* 0x000000ffff077224 */ /* 0x000fe200078e000e */
[----:B------:R-:W-:Y:S06]  /*22040*/  BRA `(.L_x_2544) ;  /* 0xffffffcc00747947 */ /* 0x000fec000383ffff */
.L_x_2549:
[----:B-1----:R1:W2:Y:S02]  /*22050*/  SYNCS.PHASECHK.TRANS64.TRYWAIT P0, [R0+URZ+0x28820], R3 ;  /* 0x02882003000075a7 */ /* 0x0022a4000800017f */
[----:B--2---:R-:W-:Y:S05]  /*22060*/  @!P0 NANOSLEEP.SYNCS 0x989680 ;  /* 0x009896800000895d */ /* 0x004fea0003900000 */
[----:B------:R-:W2:Y:S02]  /*22070*/  @!P0 SYNCS.PHASECHK.TRANS64 P0, [R0+URZ+0x28820], R3 ;  /* 0x02882003000085a7 */ /* 0x000ea4000800007f */
[----:B--2---:R-:W-:Y:S05]  /*22080*/  @!P0 BRA `(.L_x_2549) ;  /* 0xfffffffc00f08947 */ /* 0x004fea000383ffff */
[----:B------:R-:W-:Y:S05]  /*22090*/  BRA `(.L_x_2715) ;  /* 0xffffffd000e87947 */ /* 0x000fea000383ffff */
.L_x_2550:
        /* <DEDUP_REMOVED lines=11> */
.L_x_2717:
[----:B------:R-:W-:Y:S05]  /*22150*/  BSYNC B0 ;  /* 0x0000000000007941 */ /* 0x000fea0003800000 */
.L_x_2716:
[----:B------:R-:W-:Y:S05]  /*22160*/  BRA `(.L_x_2718) ;  /* 0xffffffd000d07947 */ /* 0x000fea000383ffff */
.L_x_2551:
[----:B------:R-:W-:Y:S01]  /*22170*/  BSSY B0, `(.L_x_2719) ;  /* 0x0000006000007945 */ /* 0x000fe20003800000 */
[----:B------:R-:W-:-:S07]  /*22180*/  IMAD.MOV.U32 R15, RZ, RZ, -0x1 ;  /* 0xffffffffff0f7424 */ /* 0x000fce00078e00ff */
[----:B012---:R-:W-:Y:S05]  /*22190*/  WARPSYNC.COLLECTIVE R15, `(.L_x_2720) ;  /* 0x000000000f0c7348 */ /* 0x007fea0003c00000 */
[----:B------:R-:W-:Y:S02]  /*221a0*/  ELECT P6, UR62, PT ;  /* 0x00000000003e782f */ /* 0x000fe400038c0000 */
[----:B------:R-:W-:Y:S01]  /*221b0*/  MOV R14, UR62 ;  /* 0x0000003e000e7c02 */ /* 0x000fe20008000f00 */
[----:B012---:R-:W-:Y:S10]  /*221c0*/  ENDCOLLECTIVE ;  /* 0x000000000000791b */ /* 0x007ff40003800000 */
.L_x_2720:
[----:B------:R-:W-:Y:S05]  /*221d0*/  BSYNC B0 ;  /* 0x0000000000007941 */ /* 0x000fea0003800000 */
.L_x_2719:
[----:B------:R-:W-:Y:S05]  /*221e0*/  BRA `(.L_x_2721) ;  /* 0xffffffd000c47947 */ /* 0x000fea000383ffff */
.L_x_2553:
[----:B-1----:R1:W2:Y:S02]  /*221f0*/  SYNCS.PHASECHK.TRANS64.TRYWAIT P0, [R6+URZ], R5 ;  /* 0x00000005060075a7 */ /* 0x0022a4000800017f */
[----:B--2---:R-:W-:Y:S05]  /*22200*/  @!P0 NANOSLEEP.SYNCS 0x989680 ;  /* 0x009896800000895d */ /* 0x004fea0003900000 */
[----:B------:R-:W2:Y:S02]  /*22210*/  @!P0 SYNCS.PHASECHK.TRANS64 P0, [R6+URZ], R5 ;  /* 0x00000005060085a7 */ /* 0x000ea4000800007f */
[----:B--2---:R-:W-:Y:S05]  /*22220*/  @!P0 BRA `(.L_x_2553) ;  /* 0xfffffffc00f08947 */ /* 0x004fea000383ffff */
[----:B------:R-:W-:Y:S05]  /*22230*/  BRA `(.L_x_2722) ;  /* 0xffffffd400007947 */ /* 0x000fea000383ffff */
.L_x_2554:
[----:B--2---:R2:W3:Y:S02]  /*22240*/  SYNCS.PHASECHK.TRANS64.TRYWAIT P0, [R7+URZ], R2 ;  /* 0x00000002070075a7 */ /* 0x0044e4000800017f */
[----:B---3--:R-:W-:Y:S05]  /*22250*/  @!P0 NANOSLEEP.SYNCS 0x989680 ;  /* 0x009896800000895d */ /* 0x008fea0003900000 */
[----:B------:R-:W3:Y:S02]  /*22260*/  @!P0 SYNCS.PHASECHK.TRANS64 P0, [R7+URZ], R2 ;  /* 0x00000002070085a7 */ /* 0x000ee4000800007f */
[----:B---3--:R-:W-:Y:S05]  /*22270*/  @!P0 BRA `(.L_x_2554) ;  /* 0xfffffffc00f08947 */ /* 0x008fea000383ffff */
[----:B------:R-:W-:Y:S05]  /*22280*/  BRA `(.L_x_2723) ;  /* 0xffffffd000f47947 */ /* 0x000fea000383ffff */
.L_x_2556:
[----:B---3--:R3:W4:Y:S02]  /*22290*/  SYNCS.PHASECHK.TRANS64.TRYWAIT P0, [R4+URZ], R5 ;  /* 0x00000005040075a7 */ /* 0x008724000800017f */
[----:B----4-:R-:W-:Y:S05]  /*222a0*/  @!P0 NANOSLEEP.SYNCS 0x989680 ;  /* 0x009896800000895d */ /* 0x010fea0003900000 */
[----:B------:R-:W4:Y:S02]  /*222b0*/  @!P0 SYNCS.PHASECHK.TRANS64 P0, [R4+URZ], R5 ;  /* 0x00000005040085a7 */ /* 0x000f24000800007f */
[----:B----4-:R-:W-:Y:S05]  /*222c0*/  @!P0 BRA `(.L_x_2556) ;  /* 0xfffffffc00f08947 */ /* 0x010fea000383ffff */
[----:B------:R-:W-:Y:S05]  /*222d0*/  BRA `(.L_x_2724) ;  /* 0xffffffd000fc7947 */ /* 0x000fea000383ffff */
.L_x_2725:
        /* <DEDUP_REMOVED lines=10> */
.L_x_2735:


//--------------------- .nv.global.init           --------------------------
	.section	.nv.global.init,"aw",@progbits
.nv.global.init:
	.type		$str$23,@object
	.size		$str$23,($str$24 - $str$23)
$str$23:
        /*0000*/ 	.byte	0x28, 0x61, 0x64, 0x64, 0x72, 0x65, 0x73, 0x73, 0x20, 0x26, 0x20, 0x6d, 0x61, 0x73, 0x6b, 0x29
        /*0010*/ 	.byte	0x20, 0x3d, 0x3d, 0x20, 0x30, 0x00
	.type		$str$24,@object
	.size		$str$24,(__unnamed_4 - $str$24)
$str$24:
        /*0016*/ 	.byte	0x2f, 0x74, 0x6d, 0x70, 0x2f, 0x6f, 0x73, 0x73, 0x5f, 0x6b, 0x65, 0x72, 0x6e, 0x65, 0x6c, 0x73
        /*0026*/ 	.byte	0x5f, 0x73, 0x72, 0x63, 0x2f, 0x66, 0x6c, 0x61, 0x73, 0x68, 0x5f, 0x61, 0x74, 0x74, 0x65, 0x6e
        /*0036*/ 	.byte	0x74, 0x69, 0x6f, 0x6e, 0x2f, 0x63, 0x73, 0x72, 0x63, 0x2f, 0x63, 0x75, 0x74, 0x6c, 0x61, 0x73
        /*0046*/ 	.byte	0x73, 0x2f, 0x69, 0x6e, 0x63, 0x6c, 0x75, 0x64, 0x65, 0x2f, 0x63, 0x75, 0x74, 0x65, 0x2f, 0x70
        /*0056*/ 	.byte	0x6f, 0x69, 0x6e, 0x74, 0x65, 0x72, 0x5f, 0x66, 0x6c, 0x61, 0x67, 0x67, 0x65, 0x64, 0x2e, 0x68
        /*0066*/ 	.byte	0x70, 0x70, 0x00
	.type		__unnamed_4,@object
	.size		__unnamed_4,(__unnamed_8 - __unnamed_4)
__unnamed_4:
        /* <DEDUP_REMOVED lines=25> */
	.type		__unnamed_8,@object
	.size		__unnamed_8,(__unnamed_3 - __unnamed_8)
__unnamed_8:
        /* <DEDUP_REMOVED lines=24> */
        /*036d*/ 	.byte	0x3e, 0x20, 0x26, 0x5d, 0x00
	.type		__unnamed_3,@object
	.size		__unnamed_3,(__unnamed_2 - __unnamed_3)
__unnamed_3:
        /* <DEDUP_REMOVED lines=29> */
	.type		__unnamed_2,@object
	.size		__unnamed_2,(__unnamed_7 - __unnamed_2)
__unnamed_2:
        /* <DEDUP_REMOVED lines=29> */
	.type		__unnamed_7,@object
	.size		__unnamed_7,(__unnamed_6 - __unnamed_7)
__unnamed_7:
        /* <DEDUP_REMOVED lines=29> */
        /*08e2*/ 	.byte	0x00
	.type		__unnamed_6,@object
	.size		__unnamed_6,(__unnamed_1 - __unnamed_6)
__unnamed_6:
        /* <DEDUP_REMOVED lines=30> */
	.type		__unnamed_1,@object
	.size		__unnamed_1,(__unnamed_5 - __unnamed_1)
__unnamed_1:
        /* <DEDUP_REMOVED lines=29> */
        /*0c84*/ 	.byte	0x5d, 0x00
	.type		__unnamed_5,@object
	.size		__unnamed_5,(.L_4 - __unnamed_5)
__unnamed_5:
        /* <DEDUP_REMOVED lines=29> */
        /*0e56*/ 	.byte	0x26, 0x5d, 0x00
.L_4:


//--------------------- .nv.shared._ZN7cutlass13device_kernelIN5flash11enable_sm90INS1_16FlashAttnFwdSm90INS1_25CollectiveMainloopFwdSm90ILi2EN4cute5tupleIJNS5_1CILi1EEES8_S8_EEENS6_IJNS7_ILi128EEENS7_ILi176EEESA_EEELi128ENS_10bfloat16_tEfNS_4arch4Sm90ELb0ELb0ELb1ELb0ELb0ELb0ELb0ELb1ELb1ELb0ELb0ELb0EEENS1_21CollectiveEpilogueFwdINS6_IJSA_SA_SB_EEES9_SD_SF_Li256ELb0ELb0ELb0ELb0EEENS1_29StaticPersistentTileSchedulerILb0EEEEEEEEEvNT_6ParamsE --------------------------
	.section	.nv.shared._ZN7cutlass13device_kernelIN5flash11enable_sm90INS1_16FlashAttnFwdSm90INS1_25CollectiveMainloopFwdSm90ILi2EN4cute5tupleIJNS5_1CILi1EEES8_S8_EEENS6_IJNS7_ILi128EEENS7_ILi176EEESA_EEELi128ENS_10bfloat16_tEfNS_4arch4Sm90ELb0ELb0ELb1ELb0ELb0ELb0ELb0ELb1ELb1ELb0ELb0ELb0EEENS1_21CollectiveEpilogueFwdINS6_IJSA_SA_SB_EEES9_SD_SF_Li256ELb0ELb0ELb0ELb0EEENS1_29StaticPersistentTileSchedulerILb0EEEEEEEEEvNT_6ParamsE,"aw",@nobits
	.sectionflags	@""
	.align	16
	.zero		1024


//--------------------- .nv.shared.reserved.0     --------------------------
	.section	.nv.shared.reserved.0,"aw",@nobits
	.weak		__nv_reservedSMEM_offset_0_alias
	.size		__nv_reservedSMEM_offset_0_alias, 0, 0
	.other		__nv_reservedSMEM_offset_0_alias,@"STO_CUDA_RESERVED_SHARED STV_DEFAULT"
__nv_reservedSMEM_offset_0_alias:
	.zero		0


//--------------------- .nv.global                --------------------------
	.section	.nv.global,"aw",@nobits
.nv.global:
	.type		_ZN74_INTERNAL_2e5bbd92_38_flash_fwd_hdim128_bf16_softcap_sm90_cu_cf07d2ef_33094cute1_E,@object
	.size		_ZN74_INTERNAL_2e5bbd92_38_flash_fwd_hdim128_bf16_softcap_sm90_cu_cf07d2ef_33094cute1_E,(_ZN74_INTERNAL_2e5bbd92_38_flash_fwd_hdim128_bf16_softcap_sm90_cu_cf07d2ef_33094cuda3std3__45__cpo6cbeginE - _ZN74_INTERNAL_2e5bbd92_38_flash_fwd_hdim128_bf16_softcap_sm90_cu_cf07d2ef_33094cute1_E)
_ZN74_INTERNAL_2e5bbd92_38_flash_fwd_hdim128_bf16_softcap_sm90_cu_cf07d2ef_33094cute1_E:
	.zero		1
	.type		_ZN74_INTERNAL_2e5bbd92_38_flash_fwd_hdim128_bf16_softcap_sm90_cu_cf07d2ef_33094cuda3std3__45__cpo6cbeginE,@object
	.size		_ZN74_INTERNAL_2e5bbd92_38_flash_fwd_hdim128_bf16_softcap_sm90_cu_cf07d2ef_33094cuda3std3__45__cpo6cbeginE,(_ZN74_INTERNAL_2e5bbd92_38_flash_fwd_hdim128_bf16_softcap_sm90_cu_cf07d2ef_33094cuda3std3__48in_placeE - _ZN74_INTERNAL_2e5bbd92_38_flash_fwd_hdim128_bf16_softcap_sm90_cu_cf07d2ef_33094cuda3std3__45__cpo6cbeginE)
_ZN74_INTERNAL_2e5bbd92_38_flash_fwd_hdim128_bf16_softcap_sm90_cu_cf07d2ef_33094cuda3std3__45__cpo6cbeginE:
	.zero		1
	.type		_ZN74_INTERNAL_2e5bbd92_38_flash_fwd_hdim128_bf16_softcap_sm90_cu_cf07d2ef_33094cuda3std3__48in_placeE,@object
	.size		_ZN74_INTERNAL_2e5bbd92_38_flash_fwd_hdim128_bf16_softcap_sm90_cu_cf07d2ef_33094cuda3std3__48in_placeE,(_ZN74_INTERNAL_2e5bbd92_38_flash_fwd_hdim128_bf16_softcap_sm90_cu_cf07d2ef_33094cuda3std6ranges3__45__cpo9iter_moveE - _ZN74_INTERNAL_2e5bbd92_38_flash_fwd_hdim128_bf16_softcap_sm90_cu_cf07d2ef_33094cuda3std3__48in_placeE)
_ZN74_INTERNAL_2e5bbd92_38_flash_fwd_hdim128_bf16_softcap_sm90_cu_cf07d2ef_33094cuda3std3__48in_placeE:
	.zero		1
	.type		_ZN74_INTERNAL_2e5bbd92_38_flash_fwd_hdim128_bf16_softcap_sm90_cu_cf07d2ef_33094cuda3std6ranges3__45__cpo9iter_moveE,@object
	.size		_ZN74_INTERNAL_2e5bbd92_38_flash_fwd_hdim128_bf16_softcap_sm90_cu_cf07d2ef_33094cuda3std6ranges3__45__cpo9iter_moveE,(_ZN74_INTERNAL_2e5bbd92_38_flash_fwd_hdim128_bf16_softcap_sm90_cu_cf07d2ef_33094cuda3std3__45__cpo5beginE - _ZN74_INTERNAL_2e5bbd92_38_flash_fwd_hdim128_bf16_softcap_sm90_cu_cf07d2ef_33094cuda3std6ranges3__45__cpo9iter_moveE)
_ZN74_INTERNAL_2e5bbd92_38_flash_fwd_hdim128_bf16_softcap_sm90_cu_cf07d2ef_33094cuda3std6ranges3__45__cpo9iter_moveE:
	.zero		1
	.type		_ZN74_INTERNAL_2e5bbd92_38_flash_fwd_hdim128_bf16_softcap_sm90_cu_cf07d2ef_33094cuda3std3__45__cpo5beginE,@object
	.size		_ZN74_INTERNAL_2e5bbd92_38_flash_fwd_hdim128_bf16_softcap_sm90_cu_cf07d2ef_33094cuda3std3__45__cpo5beginE,(_ZN74_INTERNAL_2e5bbd92_38_flash_fwd_hdim128_bf16_softcap_sm90_cu_cf07d2ef_33094cuda3std3__476_GLOBAL__N__2e5bbd92_38_flash_fwd_hdim128_bf16_softcap_sm90_cu_cf07d2ef_33096ignoreE - _ZN74_INTERNAL_2e5bbd92_38_flash_fwd_hdim128_bf16_softcap_sm90_cu_cf07d2ef_33094cuda3std3__45__cpo5beginE)
_ZN74_INTERNAL_2e5bbd92_38_flash_fwd_hdim128_bf16_softcap_sm90_cu_cf07d2ef_33094cuda3std3__45__cpo5beginE:
	.zero		1
	.type		_ZN74_INTERNAL_2e5bbd92_38_flash_fwd_hdim128_bf16_softcap_sm90_cu_cf07d2ef_33094cuda3std3__476_GLOBAL__N__2e5bbd92_38_flash_fwd_hdim128_bf16_softcap_sm90_cu_cf07d2ef_33096ignoreE,@object
	.size		_ZN74_INTERNAL_2e5bbd92_38_flash_fwd_hdim128_bf16_softcap_sm90_cu_cf07d2ef_33094cuda3std3__476_GLOBAL__N__2e5bbd92_38_flash_fwd_hdim128_bf16_softcap_sm90_cu_cf07d2ef_33096ignoreE,(_ZN74_INTERNAL_2e5bbd92_38_flash_fwd_hdim128_bf16_softcap_sm90_cu_cf07d2ef_33094cute7productE - _ZN74_INTERNAL_2e5bbd92_38_flash_fwd_hdim128_bf16_softcap_sm90_cu_cf07d2ef_33094cuda3std3__476_GLOBAL__N__2e5bbd92_38_flash_fwd_hdim128_bf16_softcap_sm90_cu_cf07d2ef_33096ignoreE)
_ZN74_INTERNAL_2e5bbd92_38_flash_fwd_hdim128_bf16_softcap_sm90_cu_cf07d2ef_33094cuda3std3__476_GLOBAL__N__2e5bbd92_38_flash_fwd_hdim128_bf16_softcap_sm90_cu_cf07d2ef_33096ignoreE:
	.zero		1
	.type		_ZN74_INTERNAL_2e5bbd92_38_flash_fwd_hdim128_bf16_softcap_sm90_cu_cf07d2ef_33094cute7productE,@object
	.size		_ZN74_INTERNAL_2e5bbd92_38_flash_fwd_hdim128_bf16_softcap_sm90_cu_cf07d2ef_33094cute7productE,(_ZN74_INTERNAL_2e5bbd92_38_flash_fwd_hdim128_bf16_softcap_sm90_cu_cf07d2ef_33094cuda3std3__45__cpo3endE - _ZN74_INTERNAL_2e5bbd92_38_flash_fwd_hdim128_bf16_softcap_sm90_cu_cf07d2ef_33094cute7productE)
_ZN74_INTERNAL_2e5bbd92_38_flash_fwd_hdim128_bf16_softcap_sm90_cu_cf07d2ef_33094cute7productE:
	.zero		1
	.type		_ZN74_INTERNAL_2e5bbd92_38_flash_fwd_hdim128_bf16_softcap_sm90_cu_cf07d2ef_33094cuda3std3__45__cpo3endE,@object
	.size		_ZN74_INTERNAL_2e5bbd92_38_flash_fwd_hdim128_bf16_softcap_sm90_cu_cf07d2ef_33094cuda3std3__45__cpo3endE,(_ZN74_INTERNAL_2e5bbd92_38_flash_fwd_hdim128_bf16_softcap_sm90_cu_cf07d2ef_33094cuda3std3__419piecewise_constructE - _ZN74_INTERNAL_2e5bbd92_38_flash_fwd_hdim128_bf16_softcap_sm90_cu_cf07d2ef_33094cuda3std3__45__cpo3endE)
_ZN74_INTERNAL_2e5bbd92_38_flash_fwd_hdim128_bf16_softcap_sm90_cu_cf07d2ef_33094cuda3std3__45__cpo3endE:
	.zero		1
	.type		_ZN74_INTERNAL_2e5bbd92_38_flash_fwd_hdim128_bf16_softcap_sm90_cu_cf07d2ef_33094cuda3std3__419piecewise_constructE,@object
	.size		_ZN74_INTERNAL_2e5bbd92_38_flash_fwd_hdim128_bf16_softcap_sm90_cu_cf07d2ef_33094cuda3std3__419piecewise_constructE,(_ZN74_INTERNAL_2e5bbd92_38_flash_fwd_hdim128_bf16_softcap_sm90_cu_cf07d2ef_33094cuda3std3__45__cpo4cendE - _ZN74_INTERNAL_2e5bbd92_38_flash_fwd_hdim128_bf16_softcap_sm90_cu_cf07d2ef_33094cuda3std3__419piecewise_constructE)
_ZN74_INTERNAL_2e5bbd92_38_flash_fwd_hdim128_bf16_softcap_sm90_cu_cf07d2ef_33094cuda3std3__419piecewise_constructE:
	.zero		1
	.type		_ZN74_INTERNAL_2e5bbd92_38_flash_fwd_hdim128_bf16_softcap_sm90_cu_cf07d2ef_33094cuda3std3__45__cpo4cendE,@object
	.size		_ZN74_INTERNAL_2e5bbd92_38_flash_fwd_hdim128_bf16_softcap_sm90_cu_cf07d2ef_33094cuda3std3__45__cpo4cendE,(_ZN74_INTERNAL_2e5bbd92_38_flash_fwd_hdim128_bf16_softcap_sm90_cu_cf07d2ef_33094cuda3std6ranges3__45__cpo4swapE - _ZN74_INTERNAL_2e5bbd92_38_flash_fwd_hdim128_bf16_softcap_sm90_cu_cf07d2ef_33094cuda3std3__45__cpo4cendE)
_ZN74_INTERNAL_2e5bbd92_38_flash_fwd_hdim128_bf16_softcap_sm90_cu_cf07d2ef_33094cuda3std3__45__cpo4cendE:
	.zero		1
	.type		_ZN74_INTERNAL_2e5bbd92_38_flash_fwd_hdim128_bf16_softcap_sm90_cu_cf07d2ef_33094cuda3std6ranges3__45__cpo4swapE,@object
	.size		_ZN74_INTERNAL_2e5bbd92_38_flash_fwd_hdim128_bf16_softcap_sm90_cu_cf07d2ef_33094cuda3std6ranges3__45__cpo4swapE,(.L_15 - _ZN74_INTERNAL_2e5bbd92_38_flash_fwd_hdim128_bf16_softcap_sm90_cu_cf07d2ef_33094cuda3std6ranges3__45__cpo4swapE)
_ZN74_INTERNAL_2e5bbd92_38_flash_fwd_hdim128_bf16_softcap_sm90_cu_cf07d2ef_33094cuda3std6ranges3__45__cpo4swapE:
	.zero		1
.L_15:


//--------------------- .nv.shared._ZN7cutlass13device_kernelIN5flash11enable_sm90INS1_16FlashAttnFwdSm90INS1_25CollectiveMainloopFwdSm90ILi2EN4cute5tupleIJNS5_1CILi2EEENS7_ILi1EEES9_EEENS6_IJNS7_ILi128EEENS7_ILi176EEESB_EEELi128ENS_10bfloat16_tEfNS_4arch4Sm90ELb0ELb0ELb1ELb0ELb0ELb0ELb0ELb1ELb1ELb0ELb0ELb0EEENS1_21CollectiveEpilogueFwdINS6_IJSB_SB_SC_EEESA_SE_SG_Li256ELb0ELb0ELb0ELb0EEENS1_29StaticPersistentTileSchedulerILb0EEEEEEEEEvNT_6ParamsE --------------------------
	.section	.nv.shared._ZN7cutlass13device_kernelIN5flash11enable_sm90INS1_16FlashAttnFwdSm90INS1_25CollectiveMainloopFwdSm90ILi2EN4cute5tupleIJNS5_1CILi2EEENS7_ILi1EEES9_EEENS6_IJNS7_ILi128EEENS7_ILi176EEESB_EEELi128ENS_10bfloat16_tEfNS_4arch4Sm90ELb0ELb0ELb1ELb0ELb0ELb0ELb0ELb1ELb1ELb0ELb0ELb0EEENS1_21CollectiveEpilogueFwdINS6_IJSB_SB_SC_EEESA_SE_SG_Li256ELb0ELb0ELb0ELb0EEENS1_29StaticPersistentTileSchedulerILb0EEEEEEEEEvNT_6ParamsE,"aw",@nobits
	.sectionflags	@""
	.align	16
	.zero		1024


//--------------------- .nv.shared._ZN7cutlass13device_kernelIN5flash11enable_sm90INS1_16FlashAttnFwdSm90INS1_25CollectiveMainloopFwdSm90ILi2EN4cute5tupleIJNS5_1CILi1EEES8_S8_EEENS6_IJNS7_ILi128EEENS7_ILi176EEESA_EEELi128ENS_10bfloat16_tEfNS_4arch4Sm90ELb0ELb0ELb1ELb1ELb0ELb0ELb0ELb1ELb1ELb0ELb0ELb0EEENS1_21CollectiveEpilogueFwdINS6_IJSA_SA_SB_EEES9_SD_SF_Li256ELb1ELb0ELb0ELb0EEENS1_36VarlenDynamicPersistentTileSchedulerILi128ELi176ELi256ELi32ELb0ELb0ELb1ELb0ELb1ELb1EEEEEEEEEvNT_6ParamsE --------------------------
	.section	.nv.shared._ZN7cutlass13device_kernelIN5flash11enable_sm90INS1_16FlashAttnFwdSm90INS1_25CollectiveMainloopFwdSm90ILi2EN4cute5tupleIJNS5_1CILi1EEES8_S8_EEENS6_IJNS7_ILi128EEENS7_ILi176EEESA_EEELi128ENS_10bfloat16_tEfNS_4arch4Sm90ELb0ELb0ELb1ELb1ELb0ELb0ELb0ELb1ELb1ELb0ELb0ELb0EEENS1_21CollectiveEpilogueFwdINS6_IJSA_SA_SB_EEES9_SD_SF_Li256ELb1ELb0ELb0ELb0EEENS1_36VarlenDynamicPersistentTileSchedulerILi128ELi176ELi256ELi32ELb0ELb0ELb1ELb0ELb1ELb1EEEEEEEEEvNT_6ParamsE,"aw",@nobits
	.sectionflags	@""
	.align	16
	.zero		1024


//--------------------- .nv.shared._ZN7cutlass13device_kernelIN5flash11enable_sm90INS1_16FlashAttnFwdSm90INS1_25CollectiveMainloopFwdSm90ILi2EN4cute5tupleIJNS5_1CILi1EEES8_S8_EEENS6_IJNS7_ILi128EEENS7_ILi176EEESA_EEELi128ENS_10bfloat16_tEfNS_4arch4Sm90ELb0ELb0ELb1ELb1ELb0ELb1ELb0ELb1ELb1ELb0ELb0ELb0EEENS1_21CollectiveEpilogueFwdINS6_IJSA_SA_SB_EEES9_SD_SF_Li256ELb1ELb0ELb0ELb0EEENS1_36VarlenDynamicPersistentTileSchedulerILi128ELi176ELi256ELi32ELb0ELb0ELb1ELb0ELb1ELb1EEEEEEEEEvNT_6ParamsE --------------------------
	.section	.nv.shared._ZN7cutlass13device_kernelIN5flash11enable_sm90INS1_16FlashAttnFwdSm90INS1_25CollectiveMainloopFwdSm90ILi2EN4cute5tupleIJNS5_1CILi1EEES8_S8_EEENS6_IJNS7_ILi128EEENS7_ILi176EEESA_EEELi128ENS_10bfloat16_tEfNS_4arch4Sm90ELb0ELb0ELb1ELb1ELb0ELb1ELb0ELb1ELb1ELb0ELb0ELb0EEENS1_21CollectiveEpilogueFwdINS6_IJSA_SA_SB_EEES9_SD_SF_Li256ELb1ELb0ELb0ELb0EEENS1_36VarlenDynamicPersistentTileSchedulerILi128ELi176ELi256ELi32ELb0ELb0ELb1ELb0ELb1ELb1EEEEEEEEEvNT_6ParamsE,"aw",@nobits
	.sectionflags	@""
	.align	16
	.zero		1024


//--------------------- .nv.shared._ZN7cutlass13device_kernelIN5flash11enable_sm90INS1_16FlashAttnFwdSm90INS1_25CollectiveMainloopFwdSm90ILi2EN4cute5tupleIJNS5_1CILi1EEES8_S8_EEENS6_IJNS7_ILi128EEESA_SA_EEELi128ENS_10bfloat16_tEfNS_4arch4Sm90ELb0ELb1ELb1ELb0ELb0ELb0ELb0ELb1ELb1ELb0ELb0ELb0EEENS1_21CollectiveEpilogueFwdISB_S9_SC_SE_Li256ELb0ELb0ELb0ELb0EEENS1_30DynamicPersistentTileSchedulerILi256ELi32ELb0ELb0ELb1EEEEEEEEEvNT_6ParamsE --------------------------
	.section	.nv.shared._ZN7cutlass13device_kernelIN5flash11enable_sm90INS1_16FlashAttnFwdSm90INS1_25CollectiveMainloopFwdSm90ILi2EN4cute5tupleIJNS5_1CILi1EEES8_S8_EEENS6_IJNS7_ILi128EEESA_SA_EEELi128ENS_10bfloat16_tEfNS_4arch4Sm90ELb0ELb1ELb1ELb0ELb0ELb0ELb0ELb1ELb1ELb0ELb0ELb0EEENS1_21CollectiveEpilogueFwdISB_S9_SC_SE_Li256ELb0ELb0ELb0ELb0EEENS1_30DynamicPersistentTileSchedulerILi256ELi32ELb0ELb0ELb1EEEEEEEEEvNT_6ParamsE,"aw",@nobits
	.sectionflags	@""
	.align	16
	.zero		1024


//--------------------- .nv.shared._ZN7cutlass13device_kernelIN5flash11enable_sm90INS1_16FlashAttnFwdSm90INS1_25CollectiveMainloopFwdSm90ILi2EN4cute5tupleIJNS5_1CILi1EEES8_S8_EEENS6_IJNS7_ILi128EEESA_SA_EEELi128ENS_10bfloat16_tEfNS_4arch4Sm90ELb0ELb1ELb1ELb1ELb0ELb0ELb0ELb1ELb1ELb0ELb0ELb0EEENS1_21CollectiveEpilogueFwdISB_S9_SC_SE_Li256ELb1ELb0ELb0ELb0EEENS1_36VarlenDynamicPersistentTileSchedulerILi128ELi128ELi256ELi32ELb0ELb0ELb1ELb1ELb0ELb1EEEEEEEEEvNT_6ParamsE --------------------------
	.section	.nv.shared._ZN7cutlass13device_kernelIN5flash11enable_sm90INS1_16FlashAttnFwdSm90INS1_25CollectiveMainloopFwdSm90ILi2EN4cute5tupleIJNS5_1CILi1EEES8_S8_EEENS6_IJNS7_ILi128EEESA_SA_EEELi128ENS_10bfloat16_tEfNS_4arch4Sm90ELb0ELb1ELb1ELb1ELb0ELb0ELb0ELb1ELb1ELb0ELb0ELb0EEENS1_21CollectiveEpilogueFwdISB_S9_SC_SE_Li256ELb1ELb0ELb0ELb0EEENS1_36VarlenDynamicPersistentTileSchedulerILi128ELi128ELi256ELi32ELb0ELb0ELb1ELb1ELb0ELb1EEEEEEEEEvNT_6ParamsE,"aw",@nobits
	.sectionflags	@""
	.align	16
	.zero		1024


//--------------------- .nv.shared._ZN7cutlass13device_kernelIN5flash11enable_sm90INS1_16FlashAttnFwdSm90INS1_25CollectiveMainloopFwdSm90ILi2EN4cute5tupleIJNS5_1CILi1EEES8_S8_EEENS6_IJNS7_ILi128EEESA_SA_EEELi128ENS_10bfloat16_tEfNS_4arch4Sm90ELb0ELb1ELb1ELb1ELb0ELb1ELb0ELb1ELb1ELb0ELb0ELb0EEENS1_21CollectiveEpilogueFwdISB_S9_SC_SE_Li256ELb1ELb0ELb0ELb0EEENS1_36VarlenDynamicPersistentTileSchedulerILi128ELi128ELi256ELi32ELb0ELb0ELb1ELb1ELb0ELb1EEEEEEEEEvNT_6ParamsE --------------------------
	.section	.nv.shared._ZN7cutlass13device_kernelIN5flash11enable_sm90INS1_16FlashAttnFwdSm90INS1_25CollectiveMainloopFwdSm90ILi2EN4cute5tupleIJNS5_1CILi1EEES8_S8_EEENS6_IJNS7_ILi128EEESA_SA_EEELi128ENS_10bfloat16_tEfNS_4arch4Sm90ELb0ELb1ELb1ELb1ELb0ELb1ELb0ELb1ELb1ELb0ELb0ELb0EEENS1_21CollectiveEpilogueFwdISB_S9_SC_SE_Li256ELb1ELb0ELb0ELb0EEENS1_36VarlenDynamicPersistentTileSchedulerILi128ELi128ELi256ELi32ELb0ELb0ELb1ELb1ELb0ELb1EEEEEEEEEvNT_6ParamsE,"aw",@nobits
	.sectionflags	@""
	.align	16
	.zero		1024


//--------------------- .nv.shared._ZN7cutlass13device_kernelIN5flash11enable_sm90INS1_16FlashAttnFwdSm90INS1_25CollectiveMainloopFwdSm90ILi2EN4cute5tupleIJNS5_1CILi1EEES8_S8_EEENS6_IJNS7_ILi128EEESA_SA_EEELi128ENS_10bfloat16_tEfNS_4arch4Sm90ELb1ELb0ELb1ELb0ELb0ELb0ELb0ELb1ELb1ELb0ELb0ELb0EEENS1_21CollectiveEpilogueFwdISB_S9_SC_SE_Li256ELb0ELb0ELb0ELb0EEENS1_30DynamicPersistentTileSchedulerILi256ELi32ELb0ELb0ELb1EEEEEEEEEvNT_6ParamsE --------------------------
	.section	.nv.shared._ZN7cutlass13device_kernelIN5flash11enable_sm90INS1_16FlashAttnFwdSm90INS1_25CollectiveMainloopFwdSm90ILi2EN4cute5tupleIJNS5_1CILi1EEES8_S8_EEENS6_IJNS7_ILi128EEESA_SA_EEELi128ENS_10bfloat16_tEfNS_4arch4Sm90ELb1ELb0ELb1ELb0ELb0ELb0ELb0ELb1ELb1ELb0ELb0ELb0EEENS1_21CollectiveEpilogueFwdISB_S9_SC_SE_Li256ELb0ELb0ELb0ELb0EEENS1_30DynamicPersistentTileSchedulerILi256ELi32ELb0ELb0ELb1EEEEEEEEEvNT_6ParamsE,"aw",@nobits
	.sectionflags	@""
	.align	16
	.zero		1024


//--------------------- .nv.shared._ZN7cutlass13device_kernelIN5flash11enable_sm90INS1_16FlashAttnFwdSm90INS1_25CollectiveMainloopFwdSm90ILi2EN4cute5tupleIJNS5_1CILi1EEES8_S8_EEENS6_IJNS7_ILi128EEESA_SA_EEELi128ENS_10bfloat16_tEfNS_4arch4Sm90ELb1ELb0ELb1ELb1ELb0ELb0ELb0ELb1ELb1ELb0ELb0ELb0EEENS1_21CollectiveEpilogueFwdISB_S9_SC_SE_Li256ELb1ELb0ELb0ELb0EEENS1_36VarlenDynamicPersistentTileSchedulerILi128ELi128ELi256ELi32ELb0ELb0ELb1ELb1ELb1ELb1EEEEEEEEEvNT_6ParamsE --------------------------
	.section	.nv.shared._ZN7cutlass13device_kernelIN5flash11enable_sm90INS1_16FlashAttnFwdSm90INS1_25CollectiveMainloopFwdSm90ILi2EN4cute5tupleIJNS5_1CILi1EEES8_S8_EEENS6_IJNS7_ILi128EEESA_SA_EEELi128ENS_10bfloat16_tEfNS_4arch4Sm90ELb1ELb0ELb1ELb1ELb0ELb0ELb0ELb1ELb1ELb0ELb0ELb0EEENS1_21CollectiveEpilogueFwdISB_S9_SC_SE_Li256ELb1ELb0ELb0ELb0EEENS1_36VarlenDynamicPersistentTileSchedulerILi128ELi128ELi256ELi32ELb0ELb0ELb1ELb1ELb1ELb1EEEEEEEEEvNT_6ParamsE,"aw",@nobits
	.sectionflags	@""
	.align	16
	.zero		1024


//--------------------- .nv.shared._ZN7cutlass13device_kernelIN5flash11enable_sm90INS1_16FlashAttnFwdSm90INS1_25CollectiveMainloopFwdSm90ILi2EN4cute5tupleIJNS5_1CILi1EEES8_S8_EEENS6_IJNS7_ILi128EEESA_SA_EEELi128ENS_10bfloat16_tEfNS_4arch4Sm90ELb1ELb0ELb1ELb1ELb0ELb1ELb0ELb1ELb1ELb0ELb0ELb0EEENS1_21CollectiveEpilogueFwdISB_S9_SC_SE_Li256ELb1ELb0ELb0ELb0EEENS1_36VarlenDynamicPersistentTileSchedulerILi128ELi128ELi256ELi32ELb0ELb0ELb1ELb1ELb1ELb1EEEEEEEEEvNT_6ParamsE --------------------------
	.section	.nv.shared._ZN7cutlass13device_kernelIN5flash11enable_sm90INS1_16FlashAttnFwdSm90INS1_25CollectiveMainloopFwdSm90ILi2EN4cute5tupleIJNS5_1CILi1EEES8_S8_EEENS6_IJNS7_ILi128EEESA_SA_EEELi128ENS_10bfloat16_tEfNS_4arch4Sm90ELb1ELb0ELb1ELb1ELb0ELb1ELb0ELb1ELb1ELb0ELb0ELb0EEENS1_21CollectiveEpilogueFwdISB_S9_SC_SE_Li256ELb1ELb0ELb0ELb0EEENS1_36VarlenDynamicPersistentTileSchedulerILi128ELi128ELi256ELi32ELb0ELb0ELb1ELb1ELb1ELb1EEEEEEEEEvNT_6ParamsE,"aw",@nobits
	.sectionflags	@""
	.align	16
	.zero		1024


//--------------------- .nv.constant0._ZN7cutlass13device_kernelIN5flash11enable_sm90INS1_16FlashAttnFwdSm90INS1_25CollectiveMainloopFwdSm90ILi2EN4cute5tupleIJNS5_1CILi1EEES8_S8_EEENS6_IJNS7_ILi128EEENS7_ILi176EEESA_EEELi128ENS_10bfloat16_tEfNS_4arch4Sm90ELb0ELb0ELb1ELb0ELb0ELb0ELb0ELb1ELb1ELb0ELb0ELb0EEENS1_21CollectiveEpilogueFwdINS6_IJSA_SA_SB_EEES9_SD_SF_Li256ELb0ELb0ELb0ELb0EEENS1_29StaticPersistentTileSchedulerILb0EEEEEEEEEvNT_6ParamsE --------------------------
	.section	.nv.constant0._ZN7cutlass13device_kernelIN5flash11enable_sm90INS1_16FlashAttnFwdSm90INS1_25CollectiveMainloopFwdSm90ILi2EN4cute5tupleIJNS5_1CILi1EEES8_S8_EEENS6_IJNS7_ILi128EEENS7_ILi176EEESA_EEELi128ENS_10bfloat16_tEfNS_4arch4Sm90ELb0ELb0ELb1ELb0ELb0ELb0ELb0ELb1ELb1ELb0ELb0ELb0EEENS1_21CollectiveEpilogueFwdINS6_IJSA_SA_SB_EEES9_SD_SF_Li256ELb0ELb0ELb0ELb0EEENS1_29StaticPersistentTileSchedulerILb0EEEEEEEEEvNT_6ParamsE,"a",@progbits
	.sectionflags	@""
	.align	4
.nv.constant0._ZN7cutlass13device_kernelIN5flash11enable_sm90INS1_16FlashAttnFwdSm90INS1_25CollectiveMainloopFwdSm90ILi2EN4cute5tupleIJNS5_1CILi1EEES8_S8_EEENS6_IJNS7_ILi128EEENS7_ILi176EEESA_EEELi128ENS_10bfloat16_tEfNS_4arch4Sm90ELb0ELb0ELb1ELb0ELb0ELb0ELb0ELb1ELb1ELb0ELb0ELb0EEENS1_21CollectiveEpilogueFwdINS6_IJSA_SA_SB_EEES9_SD_SF_Li256ELb0ELb0ELb0ELb0EEENS1_29StaticPersistentTileSchedulerILb0EEEEEEEEEvNT_6ParamsE:
	.zero		3584


//--------------------- .nv.constant0._ZN7cutlass13device_kernelIN5flash11enable_sm90INS1_16FlashAttnFwdSm90INS1_25CollectiveMainloopFwdSm90ILi2EN4cute5tupleIJNS5_1CILi2EEENS7_ILi1EEES9_EEENS6_IJNS7_ILi128EEENS7_ILi176EEESB_EEELi128ENS_10bfloat16_tEfNS_4arch4Sm90ELb0ELb0ELb1ELb0ELb0ELb0ELb0ELb1ELb1ELb0ELb0ELb0EEENS1_21CollectiveEpilogueFwdINS6_IJSB_SB_SC_EEESA_SE_SG_Li256ELb0ELb0ELb0ELb0EEENS1_29StaticPersistentTileSchedulerILb0EEEEEEEEEvNT_6ParamsE --------------------------
	.section	.nv.constant0._ZN7cutlass13device_kernelIN5flash11enable_sm90INS1_16FlashAttnFwdSm90INS1_25CollectiveMainloopFwdSm90ILi2EN4cute5tupleIJNS5_1CILi2EEENS7_ILi1EEES9_EEENS6_IJNS7_ILi128EEENS7_ILi176EEESB_EEELi128ENS_10bfloat16_tEfNS_4arch4Sm90ELb0ELb0ELb1ELb0ELb0ELb0ELb0ELb1ELb1ELb0ELb0ELb0EEENS1_21CollectiveEpilogueFwdINS6_IJSB_SB_SC_EEESA_SE_SG_Li256ELb0ELb0ELb0ELb0EEENS1_29StaticPersistentTileSchedulerILb0EEEEEEEEEvNT_6ParamsE,"a",@progbits
	.sectionflags	@""
	.align	4
.nv.constant0._ZN7cutlass13device_kernelIN5flash11enable_sm90INS1_16FlashAttnFwdSm90INS1_25CollectiveMainloopFwdSm90ILi2EN4cute5tupleIJNS5_1CILi2EEENS7_ILi1EEES9_EEENS6_IJNS7_ILi128EEENS7_ILi176EEESB_EEELi128ENS_10bfloat16_tEfNS_4arch4Sm90ELb0ELb0ELb1ELb0ELb0ELb0ELb0ELb1ELb1ELb0ELb0ELb0EEENS1_21CollectiveEpilogueFwdINS6_IJSB_SB_SC_EEESA_SE_SG_Li256ELb0ELb0ELb0ELb0EEENS1_29StaticPersistentTileSchedulerILb0EEEEEEEEEvNT_6ParamsE:
	.zero		3584


//--------------------- .nv.constant0._ZN7cutlass13device_kernelIN5flash11enable_sm90INS1_16FlashAttnFwdSm90INS1_25CollectiveMainloopFwdSm90ILi2EN4cute5tupleIJNS5_1CILi1EEES8_S8_EEENS6_IJNS7_ILi128EEENS7_ILi176EEESA_EEELi128ENS_10bfloat16_tEfNS_4arch4Sm90ELb0ELb0ELb1ELb1ELb0ELb0ELb0ELb1ELb1ELb0ELb0ELb0EEENS1_21CollectiveEpilogueFwdINS6_IJSA_SA_SB_EEES9_SD_SF_Li256ELb1ELb0ELb0ELb0EEENS1_36VarlenDynamicPersistentTileSchedulerILi128ELi176ELi256ELi32ELb0ELb0ELb1ELb0ELb1ELb1EEEEEEEEEvNT_6ParamsE --------------------------
	.section	.nv.constant0._ZN7cutlass13device_kernelIN5flash11enable_sm90INS1_16FlashAttnFwdSm90INS1_25CollectiveMainloopFwdSm90ILi2EN4cute5tupleIJNS5_1CILi1EEES8_S8_EEENS6_IJNS7_ILi128EEENS7_ILi176EEESA_EEELi128ENS_10bfloat16_tEfNS_4arch4Sm90ELb0ELb0ELb1ELb1ELb0ELb0ELb0ELb1ELb1ELb0ELb0ELb0EEENS1_21CollectiveEpilogueFwdINS6_IJSA_SA_SB_EEES9_SD_SF_Li256ELb1ELb0ELb0ELb0EEENS1_36VarlenDynamicPersistentTileSchedulerILi128ELi176ELi256ELi32ELb0ELb0ELb1ELb0ELb1ELb1EEEEEEEEEvNT_6ParamsE,"a",@progbits
	.sectionflags	@""
	.align	4
.nv.constant0._ZN7cutlass13device_kernelIN5flash11enable_sm90INS1_16FlashAttnFwdSm90INS1_25CollectiveMainloopFwdSm90ILi2EN4cute5tupleIJNS5_1CILi1EEES8_S8_EEENS6_IJNS7_ILi128EEENS7_ILi176EEESA_EEELi128ENS_10bfloat16_tEfNS_4arch4Sm90ELb0ELb0ELb1ELb1ELb0ELb0ELb0ELb1ELb1ELb0ELb0ELb0EEENS1_21CollectiveEpilogueFwdINS6_IJSA_SA_SB_EEES9_SD_SF_Li256ELb1ELb0ELb0ELb0EEENS1_36VarlenDynamicPersistentTileSchedulerILi128ELi176ELi256ELi32ELb0ELb0ELb1ELb0ELb1ELb1EEEEEEEEEvNT_6ParamsE:
	.zero		3200


//--------------------- .nv.constant0._ZN7cutlass13device_kernelIN5flash11enable_sm90INS1_16FlashAttnFwdSm90INS1_25CollectiveMainloopFwdSm90ILi2EN4cute5tupleIJNS5_1CILi1EEES8_S8_EEENS6_IJNS7_ILi128EEENS7_ILi176EEESA_EEELi128ENS_10bfloat16_tEfNS_4arch4Sm90ELb0ELb0ELb1ELb1ELb0ELb1ELb0ELb1ELb1ELb0ELb0ELb0EEENS1_21CollectiveEpilogueFwdINS6_IJSA_SA_SB_EEES9_SD_SF_Li256ELb1ELb0ELb0ELb0EEENS1_36VarlenDynamicPersistentTileSchedulerILi128ELi176ELi256ELi32ELb0ELb0ELb1ELb0ELb1ELb1EEEEEEEEEvNT_6ParamsE --------------------------
	.section	.nv.constant0._ZN7cutlass13device_kernelIN5flash11enable_sm90INS1_16FlashAttnFwdSm90INS1_25CollectiveMainloopFwdSm90ILi2EN4cute5tupleIJNS5_1CILi1EEES8_S8_EEENS6_IJNS7_ILi128EEENS7_ILi176EEESA_EEELi128ENS_10bfloat16_tEfNS_4arch4Sm90ELb0ELb0ELb1ELb1ELb0ELb1ELb0ELb1ELb1ELb0ELb0ELb0EEENS1_21CollectiveEpilogueFwdINS6_IJSA_SA_SB_EEES9_SD_SF_Li256ELb1ELb0ELb0ELb0EEENS1_36VarlenDynamicPersistentTileSchedulerILi128ELi176ELi256ELi32ELb0ELb0ELb1ELb0ELb1ELb1EEEEEEEEEvNT_6ParamsE,"a",@progbits
	.sectionflags	@""
	.align	4
.nv.constant0._ZN7cutlass13device_kernelIN5flash11enable_sm90INS1_16FlashAttnFwdSm90INS1_25CollectiveMainloopFwdSm90ILi2EN4cute5tupleIJNS5_1CILi1EEES8_S8_EEENS6_IJNS7_ILi128EEENS7_ILi176EEESA_EEELi128ENS_10bfloat16_tEfNS_4arch4Sm90ELb0ELb0ELb1ELb1ELb0ELb1ELb0ELb1ELb1ELb0ELb0ELb0EEENS1_21CollectiveEpilogueFwdINS6_IJSA_SA_SB_EEES9_SD_SF_Li256ELb1ELb0ELb0ELb0EEENS1_36VarlenDynamicPersistentTileSchedulerILi128ELi176ELi256ELi32ELb0ELb0ELb1ELb0ELb1ELb1EEEEEEEEEvNT_6ParamsE:
	.zero		3200


//--------------------- .nv.constant0._ZN7cutlass13device_kernelIN5flash11enable_sm90INS1_16FlashAttnFwdSm90INS1_25CollectiveMainloopFwdSm90ILi2EN4cute5tupleIJNS5_1CILi1EEES8_S8_EEENS6_IJNS7_ILi128EEESA_SA_EEELi128ENS_10bfloat16_tEfNS_4arch4Sm90ELb0ELb1ELb1ELb0ELb0ELb0ELb0ELb1ELb1ELb0ELb0ELb0EEENS1_21CollectiveEpilogueFwdISB_S9_SC_SE_Li256ELb0ELb0ELb0ELb0EEENS1_30DynamicPersistentTileSchedulerILi256ELi32ELb0ELb0ELb1EEEEEEEEEvNT_6ParamsE --------------------------
	.section	.nv.constant0._ZN7cutlass13device_kernelIN5flash11enable_sm90INS1_16FlashAttnFwdSm90INS1_25CollectiveMainloopFwdSm90ILi2EN4cute5tupleIJNS5_1CILi1EEES8_S8_EEENS6_IJNS7_ILi128EEESA_SA_EEELi128ENS_10bfloat16_tEfNS_4arch4Sm90ELb0ELb1ELb1ELb0ELb0ELb0ELb0ELb1ELb1ELb0ELb0ELb0EEENS1_21CollectiveEpilogueFwdISB_S9_SC_SE_Li256ELb0ELb0ELb0ELb0EEENS1_30DynamicPersistentTileSchedulerILi256ELi32ELb0ELb0ELb1EEEEEEEEEvNT_6ParamsE,"a",@progbits
	.sectionflags	@""
	.align	4
.nv.constant0._ZN7cutlass13device_kernelIN5flash11enable_sm90INS1_16FlashAttnFwdSm90INS1_25CollectiveMainloopFwdSm90ILi2EN4cute5tupleIJNS5_1CILi1EEES8_S8_EEENS6_IJNS7_ILi128EEESA_SA_EEELi128ENS_10bfloat16_tEfNS_4arch4Sm90ELb0ELb1ELb1ELb0ELb0ELb0ELb0ELb1ELb1ELb0ELb0ELb0EEENS1_21CollectiveEpilogueFwdISB_S9_SC_SE_Li256ELb0ELb0ELb0ELb0EEENS1_30DynamicPersistentTileSchedulerILi256ELi32ELb0ELb0ELb1EEEEEEEEEvNT_6ParamsE:
	.zero		3584


//--------------------- .nv.constant0._ZN7cutlass13device_kernelIN5flash11enable_sm90INS1_16FlashAttnFwdSm90INS1_25CollectiveMainloopFwdSm90ILi2EN4cute5tupleIJNS5_1CILi1EEES8_S8_EEENS6_IJNS7_ILi128EEESA_SA_EEELi128ENS_10bfloat16_tEfNS_4arch4Sm90ELb0ELb1ELb1ELb1ELb0ELb0ELb0ELb1ELb1ELb0ELb0ELb0EEENS1_21CollectiveEpilogueFwdISB_S9_SC_SE_Li256ELb1ELb0ELb0ELb0EEENS1_36VarlenDynamicPersistentTileSchedulerILi128ELi128ELi256ELi32ELb0ELb0ELb1ELb1ELb0ELb1EEEEEEEEEvNT_6ParamsE --------------------------
	.section	.nv.constant0._ZN7cutlass13device_kernelIN5flash11enable_sm90INS1_16FlashAttnFwdSm90INS1_25CollectiveMainloopFwdSm90ILi2EN4cute5tupleIJNS5_1CILi1EEES8_S8_EEENS6_IJNS7_ILi128EEESA_SA_EEELi128ENS_10bfloat16_tEfNS_4arch4Sm90ELb0ELb1ELb1ELb1ELb0ELb0ELb0ELb1ELb1ELb0ELb0ELb0EEENS1_21CollectiveEpilogueFwdISB_S9_SC_SE_Li256ELb1ELb0ELb0ELb0EEENS1_36VarlenDynamicPersistentTileSchedulerILi128ELi128ELi256ELi32ELb0ELb0ELb1ELb1ELb0ELb1EEEEEEEEEvNT_6ParamsE,"a",@progbits
	.sectionflags	@""
	.align	4
.nv.constant0._ZN7cutlass13device_kernelIN5flash11enable_sm90INS1_16FlashAttnFwdSm90INS1_25CollectiveMainloopFwdSm90ILi2EN4cute5tupleIJNS5_1CILi1EEES8_S8_EEENS6_IJNS7_ILi128EEESA_SA_EEELi128ENS_10bfloat16_tEfNS_4arch4Sm90ELb0ELb1ELb1ELb1ELb0ELb0ELb0ELb1ELb1ELb0ELb0ELb0EEENS1_21CollectiveEpilogueFwdISB_S9_SC_SE_Li256ELb1ELb0ELb0ELb0EEENS1_36VarlenDynamicPersistentTileSchedulerILi128ELi128ELi256ELi32ELb0ELb0ELb1ELb1ELb0ELb1EEEEEEEEEvNT_6ParamsE:
	.zero		3200


//--------------------- .nv.constant0._ZN7cutlass13device_kernelIN5flash11enable_sm90INS1_16FlashAttnFwdSm90INS1_25CollectiveMainloopFwdSm90ILi2EN4cute5tupleIJNS5_1CILi1EEES8_S8_EEENS6_IJNS7_ILi128EEESA_SA_EEELi128ENS_10bfloat16_tEfNS_4arch4Sm90ELb0ELb1ELb1ELb1ELb0ELb1ELb0ELb1ELb1ELb0ELb0ELb0EEENS1_21CollectiveEpilogueFwdISB_S9_SC_SE_Li256ELb1ELb0ELb0ELb0EEENS1_36VarlenDynamicPersistentTileSchedulerILi128ELi128ELi256ELi32ELb0ELb0ELb1ELb1ELb0ELb1EEEEEEEEEvNT_6ParamsE --------------------------
	.section	.nv.constant0._ZN7cutlass13device_kernelIN5flash11enable_sm90INS1_16FlashAttnFwdSm90INS1_25CollectiveMainloopFwdSm90ILi2EN4cute5tupleIJNS5_1CILi1EEES8_S8_EEENS6_IJNS7_ILi128EEESA_SA_EEELi128ENS_10bfloat16_tEfNS_4arch4Sm90ELb0ELb1ELb1ELb1ELb0ELb1ELb0ELb1ELb1ELb0ELb0ELb0EEENS1_21CollectiveEpilogueFwdISB_S9_SC_SE_Li256ELb1ELb0ELb0ELb0EEENS1_36VarlenDynamicPersistentTileSchedulerILi128ELi128ELi256ELi32ELb0ELb0ELb1ELb1ELb0ELb1EEEEEEEEEvNT_6ParamsE,"a",@progbits
	.sectionflags	@""
	.align	4
.nv.constant0._ZN7cutlass13device_kernelIN5flash11enable_sm90INS1_16FlashAttnFwdSm90INS1_25CollectiveMainloopFwdSm90ILi2EN4cute5tupleIJNS5_1CILi1EEES8_S8_EEENS6_IJNS7_ILi128EEESA_SA_EEELi128ENS_10bfloat16_tEfNS_4arch4Sm90ELb0ELb1ELb1ELb1ELb0ELb1ELb0ELb1ELb1ELb0ELb0ELb0EEENS1_21CollectiveEpilogueFwdISB_S9_SC_SE_Li256ELb1ELb0ELb0ELb0EEENS1_36VarlenDynamicPersistentTileSchedulerILi128ELi128ELi256ELi32ELb0ELb0ELb1ELb1ELb0ELb1EEEEEEEEEvNT_6ParamsE:
	.zero		3200


//--------------------- .nv.constant0._ZN7cutlass13device_kernelIN5flash11enable_sm90INS1_16FlashAttnFwdSm90INS1_25CollectiveMainloopFwdSm90ILi2EN4cute5tupleIJNS5_1CILi1EEES8_S8_EEENS6_IJNS7_ILi128EEESA_SA_EEELi128ENS_10bfloat16_tEfNS_4arch4Sm90ELb1ELb0ELb1ELb0ELb0ELb0ELb0ELb1ELb1ELb0ELb0ELb0EEENS1_21CollectiveEpilogueFwdISB_S9_SC_SE_Li256ELb0ELb0ELb0ELb0EEENS1_30DynamicPersistentTileSchedulerILi256ELi32ELb0ELb0ELb1EEEEEEEEEvNT_6ParamsE --------------------------
	.section	.nv.constant0._ZN7cutlass13device_kernelIN5flash11enable_sm90INS1_16FlashAttnFwdSm90INS1_25CollectiveMainloopFwdSm90ILi2EN4cute5tupleIJNS5_1CILi1EEES8_S8_EEENS6_IJNS7_ILi128EEESA_SA_EEELi128ENS_10bfloat16_tEfNS_4arch4Sm90ELb1ELb0ELb1ELb0ELb0ELb0ELb0ELb1ELb1ELb0ELb0ELb0EEENS1_21CollectiveEpilogueFwdISB_S9_SC_SE_Li256ELb0ELb0ELb0ELb0EEENS1_30DynamicPersistentTileSchedulerILi256ELi32ELb0ELb0ELb1EEEEEEEEEvNT_6ParamsE,"a",@progbits
	.sectionflags	@""
	.align	4
.nv.constant0._ZN7cutlass13device_kernelIN5flash11enable_sm90INS1_16FlashAttnFwdSm90INS1_25CollectiveMainloopFwdSm90ILi2EN4cute5tupleIJNS5_1CILi1EEES8_S8_EEENS6_IJNS7_ILi128EEESA_SA_EEELi128ENS_10bfloat16_tEfNS_4arch4Sm90ELb1ELb0ELb1ELb0ELb0ELb0ELb0ELb1ELb1ELb0ELb0ELb0EEENS1_21CollectiveEpilogueFwdISB_S9_SC_SE_Li256ELb0ELb0ELb0ELb0EEENS1_30DynamicPersistentTileSchedulerILi256ELi32ELb0ELb0ELb1EEEEEEEEEvNT_6ParamsE:
	.zero		3584


//--------------------- .nv.constant0._ZN7cutlass13device_kernelIN5flash11enable_sm90INS1_16FlashAttnFwdSm90INS1_25CollectiveMainloopFwdSm90ILi2EN4cute5tupleIJNS5_1CILi1EEES8_S8_EEENS6_IJNS7_ILi128EEESA_SA_EEELi128ENS_10bfloat16_tEfNS_4arch4Sm90ELb1ELb0ELb1ELb1ELb0ELb0ELb0ELb1ELb1ELb0ELb0ELb0EEENS1_21CollectiveEpilogueFwdISB_S9_SC_SE_Li256ELb1ELb0ELb0ELb0EEENS1_36VarlenDynamicPersistentTileSchedulerILi128ELi128ELi256ELi32ELb0ELb0ELb1ELb1ELb1ELb1EEEEEEEEEvNT_6ParamsE --------------------------
	.section	.nv.constant0._ZN7cutlass13device_kernelIN5flash11enable_sm90INS1_16FlashAttnFwdSm90INS1_25CollectiveMainloopFwdSm90ILi2EN4cute5tupleIJNS5_1CILi1EEES8_S8_EEENS6_IJNS7_ILi128EEESA_SA_EEELi128ENS_10bfloat16_tEfNS_4arch4Sm90ELb1ELb0ELb1ELb1ELb0ELb0ELb0ELb1ELb1ELb0ELb0ELb0EEENS1_21CollectiveEpilogueFwdISB_S9_SC_SE_Li256ELb1ELb0ELb0ELb0EEENS1_36VarlenDynamicPersistentTileSchedulerILi128ELi128ELi256ELi32ELb0ELb0ELb1ELb1ELb1ELb1EEEEEEEEEvNT_6ParamsE,"a",@progbits
	.sectionflags	@""
	.align	4
.nv.constant0._ZN7cutlass13device_kernelIN5flash11enable_sm90INS1_16FlashAttnFwdSm90INS1_25CollectiveMainloopFwdSm90ILi2EN4cute5tupleIJNS5_1CILi1EEES8_S8_EEENS6_IJNS7_ILi128EEESA_SA_EEELi128ENS_10bfloat16_tEfNS_4arch4Sm90ELb1ELb0ELb1ELb1ELb0ELb0ELb0ELb1ELb1ELb0ELb0ELb0EEENS1_21CollectiveEpilogueFwdISB_S9_SC_SE_Li256ELb1ELb0ELb0ELb0EEENS1_36VarlenDynamicPersistentTileSchedulerILi128ELi128ELi256ELi32ELb0ELb0ELb1ELb1ELb1ELb1EEEEEEEEEvNT_6ParamsE:
	.zero		3200


//--------------------- .nv.constant0._ZN7cutlass13device_kernelIN5flash11enable_sm90INS1_16FlashAttnFwdSm90INS1_25CollectiveMainloopFwdSm90ILi2EN4cute5tupleIJNS5_1CILi1EEES8_S8_EEENS6_IJNS7_ILi128EEESA_SA_EEELi128ENS_10bfloat16_tEfNS_4arch4Sm90ELb1ELb0ELb1ELb1ELb0ELb1ELb0ELb1ELb1ELb0ELb0ELb0EEENS1_21CollectiveEpilogueFwdISB_S9_SC_SE_Li256ELb1ELb0ELb0ELb0EEENS1_36VarlenDynamicPersistentTileSchedulerILi128ELi128ELi256ELi32ELb0ELb0ELb1ELb1ELb1ELb1EEEEEEEEEvNT_6ParamsE --------------------------
	.section	.nv.constant0._ZN7cutlass13device_kernelIN5flash11enable_sm90INS1_16FlashAttnFwdSm90INS1_25CollectiveMainloopFwdSm90ILi2EN4cute5tupleIJNS5_1CILi1EEES8_S8_EEENS6_IJNS7_ILi128EEESA_SA_EEELi128ENS_10bfloat16_tEfNS_4arch4Sm90ELb1ELb0ELb1ELb1ELb0ELb1ELb0ELb1ELb1ELb0ELb0ELb0EEENS1_21CollectiveEpilogueFwdISB_S9_SC_SE_Li256ELb1ELb0ELb0ELb0EEENS1_36VarlenDynamicPersistentTileSchedulerILi128ELi128ELi256ELi32ELb0ELb0ELb1ELb1ELb1ELb1EEEEEEEEEvNT_6ParamsE,"a",@progbits
	.sectionflags	@""
	.align	4
.nv.constant0._ZN7cutlass13device_kernelIN5flash11enable_sm90INS1_16FlashAttnFwdSm90INS1_25CollectiveMainloopFwdSm90ILi2EN4cute5tupleIJNS5_1CILi1EEES8_S8_EEENS6_IJNS7_ILi128EEESA_SA_EEELi128ENS_10bfloat16_tEfNS_4arch4Sm90ELb1ELb0ELb1ELb1ELb0ELb1ELb0ELb1ELb1ELb0ELb0ELb0EEENS1_21CollectiveEpilogueFwdISB_S9_SC_SE_Li256ELb1ELb0ELb0ELb0EEENS1_36VarlenDynamicPersistentTileSchedulerILi128ELi128ELi256ELi32ELb0ELb0ELb1ELb1ELb1ELb1EEEEEEEEEvNT_6ParamsE:
	.zero		3200


//--------------------- SYMBOLS --------------------------

	.type		.nv.reservedSmem.offset0,@object
	.size		.nv.reservedSmem.offset0,0x4
	.type		__assertfail,@function
